// Copyright (c) 2024, Jay Shah, Ganesh Bikshandi, Ying Zhang, Vijay Thakkar, Pradeep Ramani, Tri Dao.
// Splitting the different template instantiations to different files to speed up compilation.
// This file is auto-generated. See "generate_kernels.py"

#include "flash_fwd_launch_template.h"

#ifndef FLASHATTENTION_DISABLE_HDIM96
template void run_mha_fwd_<90, cutlass::bfloat16_t, 96, 96, true, true, false, true>(Flash_fwd_params &params, cudaStream_t stream);
#endif


// ===== COMPILED SASS (sm_90a) =====

	.target	sm_90a

	.elftype	@"ET_EXEC"


//--------------------- .note.nv.tkinfo           --------------------------
	.section	.note.nv.tkinfo,"",@"SHT_NOTE"
	.sectionflags	@"SHF_NOTE_NV_TKINFO"
	.tkinfo
        /*0018*/ 	.word	0x00000002
        /*0030*/ 	.string	""
        /*0030*/ 	.string	"ptxas"
        /*0030*/ 	.string	"Cuda compilation tools, release 13.0, V13.0.88"
        /*0030*/ 	.string	"Build cuda_13.0.r13.0/compiler.36424714_0"
        /*0030*/ 	.string	"-arch sm_90a -m 64 "



//--------------------- .note.nv.cuinfo           --------------------------
	.section	.note.nv.cuinfo,"",@"SHT_NOTE"
	.sectionflags	@"SHF_NOTE_NV_CUINFO"
        /*0018*/ 	.short	0x0002
        /*001a*/ 	.short	0x005a
        /*001c*/ 	.short	0x0082
	.zero		2


//--------------------- .nv.info                  --------------------------
	.section	.nv.info,"",@"SHT_CUDA_INFO"
	.align	4


	//----- nvinfo : EIATTR_REGCOUNT
	.align		4
        /*0000*/ 	.byte	0x04, 0x2f
        /*0002*/ 	.short	(.L_19 - .L_18)
	.align		4
.L_18:
        /*0004*/ 	.word	index@(_ZN7cutlass13device_kernelIN5flash11enable_sm90INS1_16FlashAttnFwdSm90INS1_25CollectiveMainloopFwdSm90ILi2EN4cute5tupleIJNS5_1CILi1EEES8_S8_EEENS6_IJNS7_ILi192EEENS7_ILi128EEENS7_ILi96EEEEEELi96ENS_10bfloat16_tEfNS_4arch4Sm90ELb1ELb0ELb0ELb1ELb1ELb1ELb0ELb0ELb1ELb1ELb1ELb0EEENS1_21CollectiveEpilogueFwdINS6_IJSA_SC_SB_EEES9_SE_SG_Li384ELb1ELb1ELb1ELb0EEENS1_36VarlenDynamicPersistentTileSchedulerILi192ELi128ELi384ELi128ELb1ELb1ELb1ELb1ELb1ELb1EEEEEEEEEvNT_6ParamsE)
        /*0008*/ 	.word	0x00000080


	//----- nvinfo : EIATTR_FRAME_SIZE
	.align		4
.L_19:
        /*000c*/ 	.byte	0x04, 0x11
        /*000e*/ 	.short	(.L_21 - .L_20)
	.align		4
.L_20:
        /*0010*/ 	.word	index@(_ZN7cutlass13device_kernelIN5flash11enable_sm90INS1_16FlashAttnFwdSm90INS1_25CollectiveMainloopFwdSm90ILi2EN4cute5tupleIJNS5_1CILi1EEES8_S8_EEENS6_IJNS7_ILi192EEENS7_ILi128EEENS7_ILi96EEEEEELi96ENS_10bfloat16_tEfNS_4arch4Sm90ELb1ELb0ELb0ELb1ELb1ELb1ELb0ELb0ELb1ELb1ELb1ELb0EEENS1_21CollectiveEpilogueFwdINS6_IJSA_SC_SB_EEES9_SE_SG_Li384ELb1ELb1ELb1ELb0EEENS1_36VarlenDynamicPersistentTileSchedulerILi192ELi128ELi384ELi128ELb1ELb1ELb1ELb1ELb1ELb1EEEEEEEEEvNT_6ParamsE)
        /*0014*/ 	.word	0x000000e8


	//----- nvinfo : EIATTR_REGCOUNT
	.align		4
.L_21:
        /*0018*/ 	.byte	0x04, 0x2f
        /*001a*/ 	.short	(.L_23 - .L_22)
	.align		4
.L_22:
        /*001c*/ 	.word	index@(_ZN7cutlass13device_kernelIN5flash11enable_sm90INS1_16FlashAttnFwdSm90INS1_25CollectiveMainloopFwdSm90ILi2EN4cute5tupleIJNS5_1CILi1EEES8_S8_EEENS6_IJNS7_ILi192EEENS7_ILi128EEENS7_ILi96EEEEEELi96ENS_10bfloat16_tEfNS_4arch4Sm90ELb1ELb0ELb0ELb1ELb1ELb0ELb0ELb0ELb1ELb1ELb1ELb0EEENS1_21CollectiveEpilogueFwdINS6_IJSA_SC_SB_EEES9_SE_SG_Li384ELb1ELb1ELb1ELb0EEENS1_36VarlenDynamicPersistentTileSchedulerILi192ELi128ELi384ELi128ELb1ELb1ELb1ELb1ELb1ELb1EEEEEEEEEvNT_6ParamsE)
        /*0020*/ 	.word	0x00000080


	//----- nvinfo : EIATTR_FRAME_SIZE
	.align		4
.L_23:
        /*0024*/ 	.byte	0x04, 0x11
        /*0026*/ 	.short	(.L_25 - .L_24)
	.align		4
.L_24:
        /*0028*/ 	.word	index@(_ZN7cutlass13device_kernelIN5flash11enable_sm90INS1_16FlashAttnFwdSm90INS1_25CollectiveMainloopFwdSm90ILi2EN4cute5tupleIJNS5_1CILi1EEES8_S8_EEENS6_IJNS7_ILi192EEENS7_ILi128EEENS7_ILi96EEEEEELi96ENS_10bfloat16_tEfNS_4arch4Sm90ELb1ELb0ELb0ELb1ELb1ELb0ELb0ELb0ELb1ELb1ELb1ELb0EEENS1_21CollectiveEpilogueFwdINS6_IJSA_SC_SB_EEES9_SE_SG_Li384ELb1ELb1ELb1ELb0EEENS1_36VarlenDynamicPersistentTileSchedulerILi192ELi128ELi384ELi128ELb1ELb1ELb1ELb1ELb1ELb1EEEEEEEEEvNT_6ParamsE)
        /*002c*/ 	.word	0x00000050


	//----- nvinfo : EIATTR_REGCOUNT
	.align		4
.L_25:
        /*0030*/ 	.byte	0x04, 0x2f
        /*0032*/ 	.short	(.L_27 - .L_26)
	.align		4
.L_26:
        /*0034*/ 	.word	index@(_ZN7cutlass13device_kernelIN5flash11enable_sm90INS1_16FlashAttnFwdSm90INS1_25CollectiveMainloopFwdSm90ILi2EN4cute5tupleIJNS5_1CILi1EEES8_S8_EEENS6_IJNS7_ILi192EEENS7_ILi128EEENS7_ILi96EEEEEELi96ENS_10bfloat16_tEfNS_4arch4Sm90ELb1ELb0ELb0ELb0ELb1ELb0ELb0ELb0ELb1ELb1ELb1ELb0EEENS1_21CollectiveEpilogueFwdINS6_IJSA_SC_SB_EEES9_SE_SG_Li384ELb0ELb1ELb1ELb0EEENS1_19SingleTileSchedulerILb0ELb1ELb1ELi192EEEEEEEEEvNT_6ParamsE)
        /*0038*/ 	.word	0x00000080


	//----- nvinfo : EIATTR_FRAME_SIZE
	.align		4
.L_27:
        /*003c*/ 	.byte	0x04, 0x11
        /*003e*/ 	.short	(.L_29 - .L_28)
	.align		4
.L_28:
        /*0040*/ 	.word	index@(_ZN7cutlass13device_kernelIN5flash11enable_sm90INS1_16FlashAttnFwdSm90INS1_25CollectiveMainloopFwdSm90ILi2EN4cute5tupleIJNS5_1CILi1EEES8_S8_EEENS6_IJNS7_ILi192EEENS7_ILi128EEENS7_ILi96EEEEEELi96ENS_10bfloat16_tEfNS_4arch4Sm90ELb1ELb0ELb0ELb0ELb1ELb0ELb0ELb0ELb1ELb1ELb1ELb0EEENS1_21CollectiveEpilogueFwdINS6_IJSA_SC_SB_EEES9_SE_SG_Li384ELb0ELb1ELb1ELb0EEENS1_19SingleTileSchedulerILb0ELb1ELb1ELi192EEEEEEEEEvNT_6ParamsE)
        /*0044*/ 	.word	0x00000010


	//----- nvinfo : EIATTR_REGCOUNT
	.align		4
.L_29:
        /*0048*/ 	.byte	0x04, 0x2f
        /*004a*/ 	.short	(.L_31 - .L_30)
	.align		4
.L_30:
        /*004c*/ 	.word	index@(_ZN7cutlass13device_kernelIN5flash11enable_sm90INS1_16FlashAttnFwdSm90INS1_25CollectiveMainloopFwdSm90ILi2EN4cute5tupleIJNS5_1CILi1EEES8_S8_EEENS6_IJNS7_ILi192EEENS7_ILi128EEENS7_ILi96EEEEEELi96ENS_10bfloat16_tEfNS_4arch4Sm90ELb0ELb1ELb0ELb1ELb1ELb1ELb0ELb0ELb1ELb1ELb1ELb0EEENS1_21CollectiveEpilogueFwdINS6_IJSA_SC_SB_EEES9_SE_SG_Li384ELb1ELb1ELb1ELb0EEENS1_36VarlenDynamicPersistentTileSchedulerILi192ELi128ELi384ELi128ELb1ELb1ELb1ELb1ELb0ELb1EEEEEEEEEvNT_6ParamsE)
        /*0050*/ 	.word	0x00000080


	//----- nvinfo : EIATTR_FRAME_SIZE
	.align		4
.L_31:
        /*0054*/ 	.byte	0x04, 0x11
        /*0056*/ 	.short	(.L_33 - .L_32)
	.align		4
.L_32:
        /*0058*/ 	.word	index@(_ZN7cutlass13device_kernelIN5flash11enable_sm90INS1_16FlashAttnFwdSm90INS1_25CollectiveMainloopFwdSm90ILi2EN4cute5tupleIJNS5_1CILi1EEES8_S8_EEENS6_IJNS7_ILi192EEENS7_ILi128EEENS7_ILi96EEEEEELi96ENS_10bfloat16_tEfNS_4arch4Sm90ELb0ELb1ELb0ELb1ELb1ELb1ELb0ELb0ELb1ELb1ELb1ELb0EEENS1_21CollectiveEpilogueFwdINS6_IJSA_SC_SB_EEES9_SE_SG_Li384ELb1ELb1ELb1ELb0EEENS1_36VarlenDynamicPersistentTileSchedulerILi192ELi128ELi384ELi128ELb1ELb1ELb1ELb1ELb0ELb1EEEEEEEEEvNT_6ParamsE)
        /*005c*/ 	.word	0x00000098


	//----- nvinfo : EIATTR_REGCOUNT
	.align		4
.L_33:
        /*0060*/ 	.byte	0x04, 0x2f
        /*0062*/ 	.short	(.L_35 - .L_34)
	.align		4
.L_34:
        /*0064*/ 	.word	index@(_ZN7cutlass13device_kernelIN5flash11enable_sm90INS1_16FlashAttnFwdSm90INS1_25CollectiveMainloopFwdSm90ILi2EN4cute5tupleIJNS5_1CILi1EEES8_S8_EEENS6_IJNS7_ILi192EEENS7_ILi128EEENS7_ILi96EEEEEELi96ENS_10bfloat16_tEfNS_4arch4Sm90ELb0ELb1ELb0ELb1ELb1ELb0ELb0ELb0ELb1ELb1ELb1ELb0EEENS1_21CollectiveEpilogueFwdINS6_IJSA_SC_SB_EEES9_SE_SG_Li384ELb1ELb1ELb1ELb0EEENS1_36VarlenDynamicPersistentTileSchedulerILi192ELi128ELi384ELi128ELb1ELb1ELb1ELb1ELb0ELb1EEEEEEEEEvNT_6ParamsE)
        /*0068*/ 	.word	0x00000080


	//----- nvinfo : EIATTR_FRAME_SIZE
	.align		4
.L_35:
        /*006c*/ 	.byte	0x04, 0x11
        /*006e*/ 	.short	(.L_37 - .L_36)
	.align		4
.L_36:
        /*0070*/ 	.word	index@(_ZN7cutlass13device_kernelIN5flash11enable_sm90INS1_16FlashAttnFwdSm90INS1_25CollectiveMainloopFwdSm90ILi2EN4cute5tupleIJNS5_1CILi1EEES8_S8_EEENS6_IJNS7_ILi192EEENS7_ILi128EEENS7_ILi96EEEEEELi96ENS_10bfloat16_tEfNS_4arch4Sm90ELb0ELb1ELb0ELb1ELb1ELb0ELb0ELb0ELb1ELb1ELb1ELb0EEENS1_21CollectiveEpilogueFwdINS6_IJSA_SC_SB_EEES9_SE_SG_Li384ELb1ELb1ELb1ELb0EEENS1_36VarlenDynamicPersistentTileSchedulerILi192ELi128ELi384ELi128ELb1ELb1ELb1ELb1ELb0ELb1EEEEEEEEEvNT_6ParamsE)
        /*0074*/ 	.word	0x00000030


	//----- nvinfo : EIATTR_REGCOUNT
	.align		4
.L_37:
        /*0078*/ 	.byte	0x04, 0x2f
        /*007a*/ 	.short	(.L_39 - .L_38)
	.align		4
.L_38:
        /*007c*/ 	.word	index@(_ZN7cutlass13device_kernelIN5flash11enable_sm90INS1_16FlashAttnFwdSm90INS1_25CollectiveMainloopFwdSm90ILi2EN4cute5tupleIJNS5_1CILi1EEES8_S8_EEENS6_IJNS7_ILi192EEENS7_ILi128EEENS7_ILi96EEEEEELi96ENS_10bfloat16_tEfNS_4arch4Sm90ELb0ELb1ELb0ELb0ELb1ELb0ELb0ELb0ELb1ELb1ELb1ELb0EEENS1_21CollectiveEpilogueFwdINS6_IJSA_SC_SB_EEES9_SE_SG_Li384ELb0ELb1ELb1ELb0EEENS1_19SingleTileSchedulerILb0ELb1ELb1ELi192EEEEEEEEEvNT_6ParamsE)
        /*0080*/ 	.word	0x00000080


	//----- nvinfo : EIATTR_FRAME_SIZE
	.align		4
.L_39:
        /*0084*/ 	.byte	0x04, 0x11
        /*0086*/ 	.short	(.L_41 - .L_40)
	.align		4
.L_40:
        /*0088*/ 	.word	index@(_ZN7cutlass13device_kernelIN5flash11enable_sm90INS1_16FlashAttnFwdSm90INS1_25CollectiveMainloopFwdSm90ILi2EN4cute5tupleIJNS5_1CILi1EEES8_S8_EEENS6_IJNS7_ILi192EEENS7_ILi128EEENS7_ILi96EEEEEELi96ENS_10bfloat16_tEfNS_4arch4Sm90ELb0ELb1ELb0ELb0ELb1ELb0ELb0ELb0ELb1ELb1ELb1ELb0EEENS1_21CollectiveEpilogueFwdINS6_IJSA_SC_SB_EEES9_SE_SG_Li384ELb0ELb1ELb1ELb0EEENS1_19SingleTileSchedulerILb0ELb1ELb1ELi192EEEEEEEEEvNT_6ParamsE)
        /*008c*/ 	.word	0x00000010


	//----- nvinfo : EIATTR_REGCOUNT
	.align		4
.L_41:
        /*0090*/ 	.byte	0x04, 0x2f
        /*0092*/ 	.short	(.L_43 - .L_42)
	.align		4
.L_42:
        /*0094*/ 	.word	index@(_ZN7cutlass13device_kernelIN5flash11enable_sm90INS1_16FlashAttnFwdSm90INS1_25CollectiveMainloopFwdSm90ILi2EN4cute5tupleIJNS5_1CILi1EEES8_S8_EEENS6_IJNS7_ILi192EEENS7_ILi128EEENS7_ILi96EEEEEELi96ENS_10bfloat16_tEfNS_4arch4Sm90ELb0ELb0ELb0ELb1ELb1ELb1ELb0ELb0ELb1ELb1ELb1ELb0EEENS1_21CollectiveEpilogueFwdINS6_IJSA_SC_SB_EEES9_SE_SG_Li384ELb1ELb1ELb1ELb0EEENS1_36VarlenDynamicPersistentTileSchedulerILi192ELi128ELi384ELi128ELb1ELb1ELb1ELb0ELb1ELb1EEEEEEEEEvNT_6ParamsE)
        /*0098*/ 	.word	0x00000080


	//----- nvinfo : EIATTR_FRAME_SIZE
	.align		4
.L_43:
        /*009c*/ 	.byte	0x04, 0x11
        /*009e*/ 	.short	(.L_45 - .L_44)
	.align		4
.L_44:
        /*00a0*/ 	.word	index@(_ZN7cutlass13device_kernelIN5flash11enable_sm90INS1_16FlashAttnFwdSm90INS1_25CollectiveMainloopFwdSm90ILi2EN4cute5tupleIJNS5_1CILi1EEES8_S8_EEENS6_IJNS7_ILi192EEENS7_ILi128EEENS7_ILi96EEEEEELi96ENS_10bfloat16_tEfNS_4arch4Sm90ELb0ELb0ELb0ELb1ELb1ELb1ELb0ELb0ELb1ELb1ELb1ELb0EEENS1_21CollectiveEpilogueFwdINS6_IJSA_SC_SB_EEES9_SE_SG_Li384ELb1ELb1ELb1ELb0EEENS1_36VarlenDynamicPersistentTileSchedulerILi192ELi128ELi384ELi128ELb1ELb1ELb1ELb0ELb1ELb1EEEEEEEEEvNT_6ParamsE)
        /*00a4*/ 	.word	0x000000e0


	//----- nvinfo : EIATTR_REGCOUNT
	.align		4
.L_45:
        /*00a8*/ 	.byte	0x04, 0x2f
        /*00aa*/ 	.short	(.L_47 - .L_46)
	.align		4
.L_46:
        /*00ac*/ 	.word	index@(_ZN7cutlass13device_kernelIN5flash11enable_sm90INS1_16FlashAttnFwdSm90INS1_25CollectiveMainloopFwdSm90ILi2EN4cute5tupleIJNS5_1CILi1EEES8_S8_EEENS6_IJNS7_ILi192EEENS7_ILi128EEENS7_ILi96EEEEEELi96ENS_10bfloat16_tEfNS_4arch4Sm90ELb0ELb0ELb0ELb1ELb1ELb0ELb0ELb0ELb1ELb1ELb1ELb0EEENS1_21CollectiveEpilogueFwdINS6_IJSA_SC_SB_EEES9_SE_SG_Li384ELb1ELb1ELb1ELb0EEENS1_36VarlenDynamicPersistentTileSchedulerILi192ELi128ELi384ELi128ELb1ELb1ELb1ELb0ELb1ELb1EEEEEEEEEvNT_6ParamsE)
        /*00b0*/ 	.word	0x00000080


	//----- nvinfo : EIATTR_FRAME_SIZE
	.align		4
.L_47:
        /*00b4*/ 	.byte	0x04, 0x11
        /*00b6*/ 	.short	(.L_49 - .L_48)
	.align		4
.L_48:
        /*00b8*/ 	.word	index@(_ZN7cutlass13device_kernelIN5flash11enable_sm90INS1_16FlashAttnFwdSm90INS1_25CollectiveMainloopFwdSm90ILi2EN4cute5tupleIJNS5_1CILi1EEES8_S8_EEENS6_IJNS7_ILi192EEENS7_ILi128EEENS7_ILi96EEEEEELi96ENS_10bfloat16_tEfNS_4arch4Sm90ELb0ELb0ELb0ELb1ELb1ELb0ELb0ELb0ELb1ELb1ELb1ELb0EEENS1_21CollectiveEpilogueFwdINS6_IJSA_SC_SB_EEES9_SE_SG_Li384ELb1ELb1ELb1ELb0EEENS1_36VarlenDynamicPersistentTileSchedulerILi192ELi128ELi384ELi128ELb1ELb1ELb1ELb0ELb1ELb1EEEEEEEEEvNT_6ParamsE)
        /*00bc*/ 	.word	0x00000050


	//----- nvinfo : EIATTR_REGCOUNT
	.align		4
.L_49:
        /*00c0*/ 	.byte	0x04, 0x2f
        /*00c2*/ 	.short	(.L_51 - .L_50)
	.align		4
.L_50:
        /*00c4*/ 	.word	index@(_ZN7cutlass13device_kernelIN5flash11enable_sm90INS1_16FlashAttnFwdSm90INS1_25CollectiveMainloopFwdSm90ILi2EN4cute5tupleIJNS5_1CILi1EEES8_S8_EEENS6_IJNS7_ILi192EEENS7_ILi128EEENS7_ILi96EEEEEELi96ENS_10bfloat16_tEfNS_4arch4Sm90ELb0ELb0ELb0ELb0ELb1ELb0ELb0ELb0ELb1ELb1ELb1ELb0EEENS1_21CollectiveEpilogueFwdINS6_IJSA_SC_SB_EEES9_SE_SG_Li384ELb0ELb1ELb1ELb0EEENS1_19SingleTileSchedulerILb0ELb1ELb1ELi192EEEEEEEEEvNT_6ParamsE)
        /*00c8*/ 	.word	0x00000080


	//----- nvinfo : EIATTR_FRAME_SIZE
	.align		4
.L_51:
        /*00cc*/ 	.byte	0x04, 0x11
        /*00ce*/ 	.short	(.L_53 - .L_52)
	.align		4
.L_52:
        /*00d0*/ 	.word	index@(_ZN7cutlass13device_kernelIN5flash11enable_sm90INS1_16FlashAttnFwdSm90INS1_25CollectiveMainloopFwdSm90ILi2EN4cute5tupleIJNS5_1CILi1EEES8_S8_EEENS6_IJNS7_ILi192EEENS7_ILi128EEENS7_ILi96EEEEEELi96ENS_10bfloat16_tEfNS_4arch4Sm90ELb0ELb0ELb0ELb0ELb1ELb0ELb0ELb0ELb1ELb1ELb1ELb0EEENS1_21CollectiveEpilogueFwdINS6_IJSA_SC_SB_EEES9_SE_SG_Li384ELb0ELb1ELb1ELb0EEENS1_19SingleTileSchedulerILb0ELb1ELb1ELi192EEEEEEEEEvNT_6ParamsE)
        /*00d4*/ 	.word	0x00000008


	//----- nvinfo : EIATTR_MIN_STACK_SIZE
	.align		4
.L_53:
        /*00d8*/ 	.byte	0x04, 0x12
        /*00da*/ 	.short	(.L_55 - .L_54)
	.align		4
.L_54:
        /*00dc*/ 	.word	index@(_ZN7cutlass13device_kernelIN5flash11enable_sm90INS1_16FlashAttnFwdSm90INS1_25CollectiveMainloopFwdSm90ILi2EN4cute5tupleIJNS5_1CILi1EEES8_S8_EEENS6_IJNS7_ILi192EEENS7_ILi128EEENS7_ILi96EEEEEELi96ENS_10bfloat16_tEfNS_4arch4Sm90ELb0ELb0ELb0ELb0ELb1ELb0ELb0ELb0ELb1ELb1ELb1ELb0EEENS1_21CollectiveEpilogueFwdINS6_IJSA_SC_SB_EEES9_SE_SG_Li384ELb0ELb1ELb1ELb0EEENS1_19SingleTileSchedulerILb0ELb1ELb1ELi192EEEEEEEEEvNT_6ParamsE)
        /*00e0*/ 	.word	0x00000008


	//----- nvinfo : EIATTR_MIN_STACK_SIZE
	.align		4
.L_55:
        /*00e4*/ 	.byte	0x04, 0x12
        /*00e6*/ 	.short	(.L_57 - .L_56)
	.align		4
.L_56:
        /*00e8*/ 	.word	index@(_ZN7cutlass13device_kernelIN5flash11enable_sm90INS1_16FlashAttnFwdSm90INS1_25CollectiveMainloopFwdSm90ILi2EN4cute5tupleIJNS5_1CILi1EEES8_S8_EEENS6_IJNS7_ILi192EEENS7_ILi128EEENS7_ILi96EEEEEELi96ENS_10bfloat16_tEfNS_4arch4Sm90ELb0ELb0ELb0ELb1ELb1ELb0ELb0ELb0ELb1ELb1ELb1ELb0EEENS1_21CollectiveEpilogueFwdINS6_IJSA_SC_SB_EEES9_SE_SG_Li384ELb1ELb1ELb1ELb0EEENS1_36VarlenDynamicPersistentTileSchedulerILi192ELi128ELi384ELi128ELb1ELb1ELb1ELb0ELb1ELb1EEEEEEEEEvNT_6ParamsE)
        /*00ec*/ 	.word	0x00000050


	//----- nvinfo : EIATTR_MIN_STACK_SIZE
	.align		4
.L_57:
        /*00f0*/ 	.byte	0x04, 0x12
        /*00f2*/ 	.short	(.L_59 - .L_58)
	.align		4
.L_58:
        /*00f4*/ 	.word	index@(_ZN7cutlass13device_kernelIN5flash11enable_sm90INS1_16FlashAttnFwdSm90INS1_25CollectiveMainloopFwdSm90ILi2EN4cute5tupleIJNS5_1CILi1EEES8_S8_EEENS6_IJNS7_ILi192EEENS7_ILi128EEENS7_ILi96EEEEEELi96ENS_10bfloat16_tEfNS_4arch4Sm90ELb0ELb0ELb0ELb1ELb1ELb1ELb0ELb0ELb1ELb1ELb1ELb0EEENS1_21CollectiveEpilogueFwdINS6_IJSA_SC_SB_EEES9_SE_SG_Li384ELb1ELb1ELb1ELb0EEENS1_36VarlenDynamicPersistentTileSchedulerILi192ELi128ELi384ELi128ELb1ELb1ELb1ELb0ELb1ELb1EEEEEEEEEvNT_6ParamsE)
        /*00f8*/ 	.word	0x000000e0


	//----- nvinfo : EIATTR_MIN_STACK_SIZE
	.align		4
.L_59:
        /*00fc*/ 	.byte	0x04, 0x12
        /*00fe*/ 	.short	(.L_61 - .L_60)
	.align		4
.L_60:
        /*0100*/ 	.word	index@(_ZN7cutlass13device_kernelIN5flash11enable_sm90INS1_16FlashAttnFwdSm90INS1_25CollectiveMainloopFwdSm90ILi2EN4cute5tupleIJNS5_1CILi1EEES8_S8_EEENS6_IJNS7_ILi192EEENS7_ILi128EEENS7_ILi96EEEEEELi96ENS_10bfloat16_tEfNS_4arch4Sm90ELb0ELb1ELb0ELb0ELb1ELb0ELb0ELb0ELb1ELb1ELb1ELb0EEENS1_21CollectiveEpilogueFwdINS6_IJSA_SC_SB_EEES9_SE_SG_Li384ELb0ELb1ELb1ELb0EEENS1_19SingleTileSchedulerILb0ELb1ELb1ELi192EEEEEEEEEvNT_6ParamsE)
        /*0104*/ 	.word	0x00000010


	//----- nvinfo : EIATTR_MIN_STACK_SIZE
	.align		4
.L_61:
        /*0108*/ 	.byte	0x04, 0x12
        /*010a*/ 	.short	(.L_63 - .L_62)
	.align		4
.L_62:
        /*010c*/ 	.word	index@(_ZN7cutlass13device_kernelIN5flash11enable_sm90INS1_16FlashAttnFwdSm90INS1_25CollectiveMainloopFwdSm90ILi2EN4cute5tupleIJNS5_1CILi1EEES8_S8_EEENS6_IJNS7_ILi192EEENS7_ILi128EEENS7_ILi96EEEEEELi96ENS_10bfloat16_tEfNS_4arch4Sm90ELb0ELb1ELb0ELb1ELb1ELb0ELb0ELb0ELb1ELb1ELb1ELb0EEENS1_21CollectiveEpilogueFwdINS6_IJSA_SC_SB_EEES9_SE_SG_Li384ELb1ELb1ELb1ELb0EEENS1_36VarlenDynamicPersistentTileSchedulerILi192ELi128ELi384ELi128ELb1ELb1ELb1ELb1ELb0ELb1EEEEEEEEEvNT_6ParamsE)
        /*0110*/ 	.word	0x00000030


	//----- nvinfo : EIATTR_MIN_STACK_SIZE
	.align		4
.L_63:
        /*0114*/ 	.byte	0x04, 0x12
        /*0116*/ 	.short	(.L_65 - .L_64)
	.align		4
.L_64:
        /*0118*/ 	.word	index@(_ZN7cutlass13device_kernelIN5flash11enable_sm90INS1_16FlashAttnFwdSm90INS1_25CollectiveMainloopFwdSm90ILi2EN4cute5tupleIJNS5_1CILi1EEES8_S8_EEENS6_IJNS7_ILi192EEENS7_ILi128EEENS7_ILi96EEEEEELi96ENS_10bfloat16_tEfNS_4arch4Sm90ELb0ELb1ELb0ELb1ELb1ELb1ELb0ELb0ELb1ELb1ELb1ELb0EEENS1_21CollectiveEpilogueFwdINS6_IJSA_SC_SB_EEES9_SE_SG_Li384ELb1ELb1ELb1ELb0EEENS1_36VarlenDynamicPersistentTileSchedulerILi192ELi128ELi384ELi128ELb1ELb1ELb1ELb1ELb0ELb1EEEEEEEEEvNT_6ParamsE)
        /*011c*/ 	.word	0x00000098


	//----- nvinfo : EIATTR_MIN_STACK_SIZE
	.align		4
.L_65:
        /*0120*/ 	.byte	0x04, 0x12
        /*0122*/ 	.short	(.L_67 - .L_66)
	.align		4
.L_66:
        /*0124*/ 	.word	index@(_ZN7cutlass13device_kernelIN5flash11enable_sm90INS1_16FlashAttnFwdSm90INS1_25CollectiveMainloopFwdSm90ILi2EN4cute5tupleIJNS5_1CILi1EEES8_S8_EEENS6_IJNS7_ILi192EEENS7_ILi128EEENS7_ILi96EEEEEELi96ENS_10bfloat16_tEfNS_4arch4Sm90ELb1ELb0ELb0ELb0ELb1ELb0ELb0ELb0ELb1ELb1ELb1ELb0EEENS1_21CollectiveEpilogueFwdINS6_IJSA_SC_SB_EEES9_SE_SG_Li384ELb0ELb1ELb1ELb0EEENS1_19SingleTileSchedulerILb0ELb1ELb1ELi192EEEEEEEEEvNT_6ParamsE)
        /*0128*/ 	.word	0x00000010


	//----- nvinfo : EIATTR_MIN_STACK_SIZE
	.align		4
.L_67:
        /*012c*/ 	.byte	0x04, 0x12
        /*012e*/ 	.short	(.L_69 - .L_68)
	.align		4
.L_68:
        /*0130*/ 	.word	index@(_ZN7cutlass13device_kernelIN5flash11enable_sm90INS1_16FlashAttnFwdSm90INS1_25CollectiveMainloopFwdSm90ILi2EN4cute5tupleIJNS5_1CILi1EEES8_S8_EEENS6_IJNS7_ILi192EEENS7_ILi128EEENS7_ILi96EEEEEELi96ENS_10bfloat16_tEfNS_4arch4Sm90ELb1ELb0ELb0ELb1ELb1ELb0ELb0ELb0ELb1ELb1ELb1ELb0EEENS1_21CollectiveEpilogueFwdINS6_IJSA_SC_SB_EEES9_SE_SG_Li384ELb1ELb1ELb1ELb0EEENS1_36VarlenDynamicPersistentTileSchedulerILi192ELi128ELi384ELi128ELb1ELb1ELb1ELb1ELb1ELb1EEEEEEEEEvNT_6ParamsE)
        /*0134*/ 	.word	0x00000050


	//----- nvinfo : EIATTR_MIN_STACK_SIZE
	.align		4
.L_69:
        /*0138*/ 	.byte	0x04, 0x12
        /*013a*/ 	.short	(.L_71 - .L_70)
	.align		4
.L_70:
        /*013c*/ 	.word	index@(_ZN7cutlass13device_kernelIN5flash11enable_sm90INS1_16FlashAttnFwdSm90INS1_25CollectiveMainloopFwdSm90ILi2EN4cute5tupleIJNS5_1CILi1EEES8_S8_EEENS6_IJNS7_ILi192EEENS7_ILi128EEENS7_ILi96EEEEEELi96ENS_10bfloat16_tEfNS_4arch4Sm90ELb1ELb0ELb0ELb1ELb1ELb1ELb0ELb0ELb1ELb1ELb1ELb0EEENS1_21CollectiveEpilogueFwdINS6_IJSA_SC_SB_EEES9_SE_SG_Li384ELb1ELb1ELb1ELb0EEENS1_36VarlenDynamicPersistentTileSchedulerILi192ELi128ELi384ELi128ELb1ELb1ELb1ELb1ELb1ELb1EEEEEEEEEvNT_6ParamsE)
        /*0140*/ 	.word	0x000000e8
.L_71:


//--------------------- .nv.compat                --------------------------
	.section	.nv.compat,"",@"SHT_CUDA_COMPAT_INFO"
	.align	4
        /*0000*/ 	.byte	0x02, 0x09, 0x01, 0x00, 0x02, 0x02, 0x04, 0x00, 0x02, 0x05, 0x05, 0x00, 0x03, 0x07, 0x01, 0x01
        /*0010*/ 	.byte	0x02, 0x03, 0x01, 0x00, 0x02, 0x06, 0x01, 0x00, 0x04, 0x0b, 0x08, 0x00, 0x00, 0x00, 0x00, 0x00
        /*0020*/ 	.byte	0x00, 0x00, 0x00, 0x00


//--------------------- .nv.info._ZN7cutlass13device_kernelIN5flash11enable_sm90INS1_16FlashAttnFwdSm90INS1_25CollectiveMainloopFwdSm90ILi2EN4cute5tupleIJNS5_1CILi1EEES8_S8_EEENS6_IJNS7_ILi192EEENS7_ILi128EEENS7_ILi96EEEEEELi96ENS_10bfloat16_tEfNS_4arch4Sm90ELb0ELb0ELb0ELb0ELb1ELb0ELb0ELb0ELb1ELb1ELb1ELb0EEENS1_21CollectiveEpilogueFwdINS6_IJSA_SC_SB_EEES9_SE_SG_Li384ELb0ELb1ELb1ELb0EEENS1_19SingleTileSchedulerILb0ELb1ELb1ELi192EEEEEEEEEvNT_6ParamsE --------------------------
	.section	.nv.info._ZN7cutlass13device_kernelIN5flash11enable_sm90INS1_16FlashAttnFwdSm90INS1_25CollectiveMainloopFwdSm90ILi2EN4cute5tupleIJNS5_1CILi1EEES8_S8_EEENS6_IJNS7_ILi192EEENS7_ILi128EEENS7_ILi96EEEEEELi96ENS_10bfloat16_tEfNS_4arch4Sm90ELb0ELb0ELb0ELb0ELb1ELb0ELb0ELb0ELb1ELb1ELb1ELb0EEENS1_21CollectiveEpilogueFwdINS6_IJSA_SC_SB_EEES9_SE_SG_Li384ELb0ELb1ELb1ELb0EEENS1_19SingleTileSchedulerILb0ELb1ELb1ELi192EEEEEEEEEvNT_6ParamsE,"",@"SHT_CUDA_INFO"
	.sectionflags	@""
	.align	4


	//----- nvinfo : EIATTR_CUDA_API_VERSION
	.align		4
        /*0000*/ 	.byte	0x04, 0x37
        /*0002*/ 	.short	(.L_73 - .L_72)
.L_72:
        /*0004*/ 	.word	0x00000082


	//----- nvinfo : EIATTR_KPARAM_INFO
	.align		4
.L_73:
        /*0008*/ 	.byte	0x04, 0x17
        /*000a*/ 	.short	(.L_75 - .L_74)
.L_74:
        /*000c*/ 	.word	0x00000000
        /*0010*/ 	.short	0x0000
        /*0012*/ 	.short	0x0070
        /*0014*/ 	.byte	0x00, 0xf0, 0x01, 0x28


	//----- nvinfo : EIATTR_SPARSE_MMA_MASK
	.align		4
.L_75:
        /*0018*/ 	.byte	0x03, 0x50
        /*001a*/ 	.short	0x0000


	//----- nvinfo : EIATTR_MAXREG_COUNT
	.align		4
        /*001c*/ 	.byte	0x03, 0x1b
        /*001e*/ 	.short	0x0080


	//----- nvinfo : EIATTR_NUM_BARRIERS
	.align		4
        /*0020*/ 	.byte	0x02, 0x4c
        /*0022*/ 	.byte	0x10
	.zero		1


	//----- nvinfo : EIATTR_EXTERNS
	.align		4
        /*0024*/ 	.byte	0x04, 0x0f
        /*0026*/ 	.short	(.L_77 - .L_76)


	//   ....[0]....
	.align		4
.L_76:
        /*0028*/ 	.word	index@(__assertfail)


	//----- nvinfo : EIATTR_ANNOTATIONS
	.align		4
.L_77:
        /*002c*/ 	.byte	0x04, 0x55
        /*002e*/ 	.short	(.L_79 - .L_78)


	//   ....[0]....
.L_78:
        /*0030*/ 	.word	0x00000001
        /*0034*/ 	.byte	0xf0, 0x83, 0x00, 0x00, 0x01, 0x00, 0x00, 0x00, 0x00, 0x84, 0x00, 0x00, 0x01, 0x00, 0x00, 0x00
        /*0044*/ 	.byte	0x70, 0x9b, 0x00, 0x00, 0x01, 0x00, 0x00, 0x00, 0x90, 0x9b, 0x00, 0x00


	//----- nvinfo : EIATTR_MERCURY_ISA_VERSION
	.align		4
.L_79:
        /*0050*/ 	.byte	0x03, 0x5f
        /*0052*/ 	.short	0x0101


	//----- nvinfo : EIATTR_INT_WARP_WIDE_INSTR_OFFSETS
	.align		4
        /*0054*/ 	.byte	0x04, 0x31
        /*0056*/ 	.short	(.L_81 - .L_80)


	//   ....[0]....
.L_80:
        /*0058*/ 	.word	0x000000c0


	//   ....[1]....
        /*005c*/ 	.word	0x000000d0


	//   ....[2]....
        /*0060*/ 	.word	0x00000170


	//----- nvinfo : EIATTR_COOP_GROUP_MASK_REGIDS
	.align		4
.L_81:
        /*0064*/ 	.byte	0x04, 0x29
        /*0066*/ 	.short	(.L_83 - .L_82)


	//   ....[0]....
.L_82:
        /*0068*/ 	.word	0xffffffff


	//   ....[1]....
        /*006c*/ 	.word	0xffffffff


	//   ....[2]....
        /*0070*/ 	.word	0xffffffff


	//   ....[3]....
        /*0074*/ 	.word	0xffffffff


	//   ....[4]....
        /*0078*/ 	.word	0xffffffff


	//   ....[5]....
        /*007c*/ 	.word	0xffffffff


	//   ....[6]....
        /*0080*/ 	.word	0xffffffff


	//   ....[7]....
        /*0084*/ 	.word	0xffffffff


	//   ....[8]....
        /*0088*/ 	.word	0xffffffff


	//   ....[9]....
        /*008c*/ 	.word	0xffffffff


	//   ....[10]....
        /*0090*/ 	.word	0xffffffff


	//   ....[11]....
        /*0094*/ 	.word	0xffffffff


	//   ....[12]....
        /*0098*/ 	.word	0xffffffff


	//   ....[13]....
        /*009c*/ 	.word	0xffffffff


	//   ....[14]....
        /*00a0*/ 	.word	0xffffffff


	//   ....[15]....
        /*00a4*/ 	.word	0xffffffff


	//   ....[16]....
        /*00a8*/ 	.word	0xffffffff


	//   ....[17]....
        /*00ac*/ 	.word	0xffffffff


	//   ....[18]....
        /*00b0*/ 	.word	0xffffffff


	//   ....[19]....
        /*00b4*/ 	.word	0xffffffff


	//   ....[20]....
        /*00b8*/ 	.word	0xffffffff


	//   ....[21]....
        /*00bc*/ 	.word	0xffffffff


	//   ....[22]....
        /*00c0*/ 	.word	0xffffffff


	//   ....[23]....
        /*00c4*/ 	.word	0xffffffff


	//   ....[24]....
        /*00c8*/ 	.word	0xffffffff


	//   ....[25]....
        /*00cc*/ 	.word	0xffffffff


	//   ....[26]....
        /*00d0*/ 	.word	0xffffffff


	//   ....[27]....
        /*00d4*/ 	.word	0xffffffff


	//   ....[28]....
        /*00d8*/ 	.word	0xffffffff


	//   ....[29]....
        /*00dc*/ 	.word	0xffffffff


	//   ....[30]....
        /*00e0*/ 	.word	0xffffffff


	//   ....[31]....
        /*00e4*/ 	.word	0xffffffff


	//   ....[32]....
        /*00e8*/ 	.word	0xffffffff


	//   ....[33]....
        /*00ec*/ 	.word	0xffffffff


	//   ....[34]....
        /*00f0*/ 	.word	0xffffffff


	//   ....[35]....
        /*00f4*/ 	.word	0xffffffff


	//   ....[36]....
        /*00f8*/ 	.word	0xffffffff


	//   ....[37]....
        /*00fc*/ 	.word	0xffffffff


	//   ....[38]....
        /*0100*/ 	.word	0xffffffff


	//   ....[39]....
        /*0104*/ 	.word	0xffffffff


	//   ....[40]....
        /*0108*/ 	.word	0xffffffff


	//   ....[41]....
        /*010c*/ 	.word	0xffffffff


	//   ....[42]....
        /*0110*/ 	.word	0xffffffff


	//   ....[43]....
        /*0114*/ 	.word	0xffffffff


	//   ....[44]....
        /*0118*/ 	.word	0xffffffff


	//   ....[45]....
        /*011c*/ 	.word	0xffffffff


	//   ....[46]....
        /*0120*/ 	.word	0xffffffff


	//   ....[47]....
        /*0124*/ 	.word	0xffffffff


	//   ....[48]....
        /*0128*/ 	.word	0xffffffff


	//   ....[49]....
        /*012c*/ 	.word	0xffffffff


	//   ....[50]....
        /*0130*/ 	.word	0xffffffff


	//   ....[51]....
        /*0134*/ 	.word	0xffffffff


	//   ....[52]....
        /*0138*/ 	.word	0xffffffff


	//   ....[53]....
        /*013c*/ 	.word	0xffffffff


	//   ....[54]....
        /*0140*/ 	.word	0xffffffff


	//   ....[55]....
        /*0144*/ 	.word	0xffffffff


	//   ....[56]....
        /*0148*/ 	.word	0xffffffff


	//   ....[57]....
        /*014c*/ 	.word	0xffffffff


	//   ....[58]....
        /*0150*/ 	.word	0xffffffff


	//   ....[59]....
        /*0154*/ 	.word	0xffffffff


	//   ....[60]....
        /*0158*/ 	.word	0xffffffff


	//   ....[61]....
        /*015c*/ 	.word	0xffffffff


	//   ....[62]....
        /*0160*/ 	.word	0xffffffff


	//   ....[63]....
        /*0164*/ 	.word	0xffffffff


	//   ....[64]....
        /*0168*/ 	.word	0xffffffff


	//   ....[65]....
        /*016c*/ 	.word	0xffffffff


	//   ....[66]....
        /*0170*/ 	.word	0xffffffff


	//   ....[67]....
        /*0174*/ 	.word	0xffffffff


	//   ....[68]....
        /*0178*/ 	.word	0xffffffff


	//   ....[69]....
        /*017c*/ 	.word	0xffffffff


	//   ....[70]....
        /*0180*/ 	.word	0xffffffff


	//   ....[71]....
        /*0184*/ 	.word	0xffffffff


	//   ....[72]....
        /*0188*/ 	.word	0xffffffff


	//   ....[73]....
        /*018c*/ 	.word	0xffffffff


	//   ....[74]....
        /*0190*/ 	.word	0xffffffff


	//   ....[75]....
        /*0194*/ 	.word	0x0500000f


	//   ....[76]....
        /*0198*/ 	.word	0x0500000f


	//   ....[77]....
        /*019c*/ 	.word	0x0500000f


	//   ....[78]....
        /*01a0*/ 	.word	0x0500000f


	//   ....[79]....
        /*01a4*/ 	.word	0x0500000f


	//   ....[80]....
        /*01a8*/ 	.word	0x0500000f


	//   ....[81]....
        /*01ac*/ 	.word	0x0500000f


	//   ....[82]....
        /*01b0*/ 	.word	0x0500000f


	//   ....[83]....
        /*01b4*/ 	.word	0x0500000f


	//   ....[84]....
        /*01b8*/ 	.word	0x0500000f


	//   ....[85]....
        /*01bc*/ 	.word	0x0500000f


	//   ....[86]....
        /*01c0*/ 	.word	0x0500000f


	//   ....[87]....
        /*01c4*/ 	.word	0x0500000f


	//   ....[88]....
        /*01c8*/ 	.word	0x0500000f


	//   ....[89]....
        /*01cc*/ 	.word	0x0500000f


	//   ....[90]....
        /*01d0*/ 	.word	0x0500000f


	//   ....[91]....
        /*01d4*/ 	.word	0x0500000f


	//   ....[92]....
        /*01d8*/ 	.word	0x0500000f


	//   ....[93]....
        /*01dc*/ 	.word	0x0500000f


	//   ....[94]....
        /*01e0*/ 	.word	0x0500000f


	//   ....[95]....
        /*01e4*/ 	.word	0x0500000f


	//   ....[96]....
        /*01e8*/ 	.word	0x0500000f


	//   ....[97]....
        /*01ec*/ 	.word	0x0500000f


	//   ....[98]....
        /*01f0*/ 	.word	0x0500000f


	//   ....[99]....
        /*01f4*/ 	.word	0x0500000f


	//   ....[100]....
        /*01f8*/ 	.word	0x0500000f


	//   ....[101]....
        /*01fc*/ 	.word	0x0500000f


	//   ....[102]....
        /*0200*/ 	.word	0x0500000f


	//   ....[103]....
        /*0204*/ 	.word	0x0500000f


	//   ....[104]....
        /*0208*/ 	.word	0x0500000f


	//   ....[105]....
        /*020c*/ 	.word	0x0500000f


	//   ....[106]....
        /*0210*/ 	.word	0x0500000f


	//   ....[107]....
        /*0214*/ 	.word	0x0500000f


	//   ....[108]....
        /*0218*/ 	.word	0x0500000f


	//   ....[109]....
        /*021c*/ 	.word	0x0500000f


	//   ....[110]....
        /*0220*/ 	.word	0x0500000f


	//   ....[111]....
        /*0224*/ 	.word	0x0500000f


	//   ....[112]....
        /*0228*/ 	.word	0x0500000f


	//   ....[113]....
        /*022c*/ 	.word	0x0500000f


	//   ....[114]....
        /*0230*/ 	.word	0x0500000f


	//   ....[115]....
        /*0234*/ 	.word	0x0500000f


	//   ....[116]....
        /*0238*/ 	.word	0x0500000f


	//   ....[117]....
        /*023c*/ 	.word	0x0500000f


	//   ....[118]....
        /*0240*/ 	.word	0x0500000f


	//   ....[119]....
        /*0244*/ 	.word	0x0500000f


	//   ....[120]....
        /*0248*/ 	.word	0x0500000f


	//----- nvinfo : EIATTR_COOP_GROUP_INSTR_OFFSETS
	.align		4
.L_83:
        /*024c*/ 	.byte	0x04, 0x28
        /*024e*/ 	.short	(.L_85 - .L_84)


	//   ....[0]....
.L_84:
        /*0250*/ 	.word	0x00000080


	//   ....[1]....
        /*0254*/ 	.word	0x00000090


	//   ....[2]....
        /*0258*/ 	.word	0x000002d0


	//   ....[3]....
        /*025c*/ 	.word	0x00000430


	//   ....[4]....
        /*0260*/ 	.word	0x00000550


	//   ....[5]....
        /*0264*/ 	.word	0x000006b0


	//   ....[6]....
        /*0268*/ 	.word	0x00000f50


	//   ....[7]....
        /*026c*/ 	.word	0x000021e0


	//   ....[8]....
        /*0270*/ 	.word	0x000022e0


	//   ....[9]....
        /*0274*/ 	.word	0x000027f0


	//   ....[10]....
        /*0278*/ 	.word	0x00002880


	//   ....[11]....
        /*027c*/ 	.word	0x000035d0


	//   ....[12]....
        /*0280*/ 	.word	0x00004460


	//   ....[13]....
        /*0284*/ 	.word	0x00004470


	//   ....[14]....
        /*0288*/ 	.word	0x000044d0


	//   ....[15]....
        /*028c*/ 	.word	0x000044f0


	//   ....[16]....
        /*0290*/ 	.word	0x00005850


	//   ....[17]....
        /*0294*/ 	.word	0x00005990


	//   ....[18]....
        /*0298*/ 	.word	0x000059d0


	//   ....[19]....
        /*029c*/ 	.word	0x00005ae0


	//   ....[20]....
        /*02a0*/ 	.word	0x00005af0


	//   ....[21]....
        /*02a4*/ 	.word	0x000069e0


	//   ....[22]....
        /*02a8*/ 	.word	0x00006a30


	//   ....[23]....
        /*02ac*/ 	.word	0x00006a70


	//   ....[24]....
        /*02b0*/ 	.word	0x00006aa0


	//   ....[25]....
        /*02b4*/ 	.word	0x00006ad0


	//   ....[26]....
        /*02b8*/ 	.word	0x00006ae0


	//   ....[27]....
        /*02bc*/ 	.word	0x00006fb0


	//   ....[28]....
        /*02c0*/ 	.word	0x00006fc0


	//   ....[29]....
        /*02c4*/ 	.word	0x00007860


	//   ....[30]....
        /*02c8*/ 	.word	0x00008a70


	//   ....[31]....
        /*02cc*/ 	.word	0x00008a80


	//   ....[32]....
        /*02d0*/ 	.word	0x00008a90


	//   ....[33]....
        /*02d4*/ 	.word	0x00008aa0


	//   ....[34]....
        /*02d8*/ 	.word	0x00008ac0


	//   ....[35]....
        /*02dc*/ 	.word	0x00008ad0


	//   ....[36]....
        /*02e0*/ 	.word	0x00008af0


	//   ....[37]....
        /*02e4*/ 	.word	0x00008b20


	//   ....[38]....
        /*02e8*/ 	.word	0x00009480


	//   ....[39]....
        /*02ec*/ 	.word	0x000094b0


	//   ....[40]....
        /*02f0*/ 	.word	0x000094e0


	//   ....[41]....
        /*02f4*/ 	.word	0x00009510


	//   ....[42]....
        /*02f8*/ 	.word	0x00009550


	//   ....[43]....
        /*02fc*/ 	.word	0x000095c0


	//   ....[44]....
        /*0300*/ 	.word	0x000095f0


	//   ....[45]....
        /*0304*/ 	.word	0x00009650


	//   ....[46]....
        /*0308*/ 	.word	0x00009680


	//   ....[47]....
        /*030c*/ 	.word	0x000096e0


	//   ....[48]....
        /*0310*/ 	.word	0x00009710


	//   ....[49]....
        /*0314*/ 	.word	0x00009760


	//   ....[50]....
        /*0318*/ 	.word	0x00009fc0


	//   ....[51]....
        /*031c*/ 	.word	0x00009fd0


	//   ....[52]....
        /*0320*/ 	.word	0x00009fe0


	//   ....[53]....
        /*0324*/ 	.word	0x0000a070


	//   ....[54]....
        /*0328*/ 	.word	0x0000a080


	//   ....[55]....
        /*032c*/ 	.word	0x0000a0e0


	//   ....[56]....
        /*0330*/ 	.word	0x0000a110


	//   ....[57]....
        /*0334*/ 	.word	0x0000a150


	//   ....[58]....
        /*0338*/ 	.word	0x0000a390


	//   ....[59]....
        /*033c*/ 	.word	0x0000a3b0


	//   ....[60]....
        /*0340*/ 	.word	0x0000a3d0


	//   ....[61]....
        /*0344*/ 	.word	0x0000a450


	//   ....[62]....
        /*0348*/ 	.word	0x0000a470


	//   ....[63]....
        /*034c*/ 	.word	0x0000a4f0


	//   ....[64]....
        /*0350*/ 	.word	0x0000a510


	//   ....[65]....
        /*0354*/ 	.word	0x0000a520


	//   ....[66]....
        /*0358*/ 	.word	0x0000aab0


	//   ....[67]....
        /*035c*/ 	.word	0x0000aad0


	//   ....[68]....
        /*0360*/ 	.word	0x0000aaf0


	//   ....[69]....
        /*0364*/ 	.word	0x0000ab00


	//   ....[70]....
        /*0368*/ 	.word	0x0000aba0


	//   ....[71]....
        /*036c*/ 	.word	0x0000abd0


	//   ....[72]....
        /*0370*/ 	.word	0x0000abe0


	//   ....[73]....
        /*0374*/ 	.word	0x0000ac50


	//   ....[74]....
        /*0378*/ 	.word	0x0000aff0


	//   ....[75]....
        /*037c*/ 	.word	0x0000b490


	//   ....[76]....
        /*0380*/ 	.word	0x0000b580


	//   ....[77]....
        /*0384*/ 	.word	0x0000b630


	//   ....[78]....
        /*0388*/ 	.word	0x0000b6b0


	//   ....[79]....
        /*038c*/ 	.word	0x0000b790


	//   ....[80]....
        /*0390*/ 	.word	0x0000b800


	//   ....[81]....
        /*0394*/ 	.word	0x0000b8e0


	//   ....[82]....
        /*0398*/ 	.word	0x0000b9a0


	//   ....[83]....
        /*039c*/ 	.word	0x0000ba90


	//   ....[84]....
        /*03a0*/ 	.word	0x0000bb30


	//   ....[85]....
        /*03a4*/ 	.word	0x0000bb90


	//   ....[86]....
        /*03a8*/ 	.word	0x0000bc40


	//   ....[87]....
        /*03ac*/ 	.word	0x0000bd10


	//   ....[88]....
        /*03b0*/ 	.word	0x0000bd90


	//   ....[89]....
        /*03b4*/ 	.word	0x0000be60


	//   ....[90]....
        /*03b8*/ 	.word	0x0000bed0


	//   ....[91]....
        /*03bc*/ 	.word	0x0000bf90


	//   ....[92]....
        /*03c0*/ 	.word	0x0000c030


	//   ....[93]....
        /*03c4*/ 	.word	0x0000c100


	//   ....[94]....
        /*03c8*/ 	.word	0x0000c170


	//   ....[95]....
        /*03cc*/ 	.word	0x0000c230


	//   ....[96]....
        /*03d0*/ 	.word	0x0000c370


	//   ....[97]....
        /*03d4*/ 	.word	0x0000c440


	//   ....[98]....
        /*03d8*/ 	.word	0x0000c4c0


	//   ....[99]....
        /*03dc*/ 	.word	0x0000c5b0


	//   ....[100]....
        /*03e0*/ 	.word	0x0000c610


	//   ....[101]....
        /*03e4*/ 	.word	0x0000c6e0


	//   ....[102]....
        /*03e8*/ 	.word	0x0000c740


	//   ....[103]....
        /*03ec*/ 	.word	0x0000c820


	//   ....[104]....
        /*03f0*/ 	.word	0x0000c910


	//   ....[105]....
        /*03f4*/ 	.word	0x0000c9b0


	//   ....[106]....
        /*03f8*/ 	.word	0x0000ca10


	//   ....[107]....
        /*03fc*/ 	.word	0x0000cb00


	//   ....[108]....
        /*0400*/ 	.word	0x0000cb60


	//   ....[109]....
        /*0404*/ 	.word	0x0000cc50


	//   ....[110]....
        /*0408*/ 	.word	0x0000ccb0


	//   ....[111]....
        /*040c*/ 	.word	0x0000cd70


	//   ....[112]....
        /*0410*/ 	.word	0x0000ceb0


	//   ....[113]....
        /*0414*/ 	.word	0x0000cf60


	//   ....[114]....
        /*0418*/ 	.word	0x0000d050


	//   ....[115]....
        /*041c*/ 	.word	0x0000d160


	//   ....[116]....
        /*0420*/ 	.word	0x0000d1e0


	//   ....[117]....
        /*0424*/ 	.word	0x0000d2d0


	//   ....[118]....
        /*0428*/ 	.word	0x0000d340


	//   ....[119]....
        /*042c*/ 	.word	0x0000d410


	//   ....[120]....
        /*0430*/ 	.word	0x0000d520


	//----- nvinfo : EIATTR_REG_RECONFIG
	.align		4
.L_85:
        /*0434*/ 	.byte	0x01, 0x54
	.zero		2


	//----- nvinfo : EIATTR_SYSCALL_OFFSETS
	.align		4
        /*0438*/ 	.byte	0x04, 0x46
        /*043a*/ 	.short	(.L_87 - .L_86)


	//   ....[0]....
.L_86:
        /*043c*/ 	.word	0x00001110


	//   ....[1]....
        /*0440*/ 	.word	0x00007fa0


	//   ....[2]....
        /*0444*/ 	.word	0x000080e0


	//   ....[3]....
        /*0448*/ 	.word	0x000081d0


	//   ....[4]....
        /*044c*/ 	.word	0x00008fc0


	//----- nvinfo : EIATTR_MBARRIER_INSTR_OFFSETS
	.align		4
.L_87:
        /*0450*/ 	.byte	0x04, 0x39
        /*0452*/ 	.short	(.L_89 - .L_88)


	//   ....[0]....
.L_88:
        /*0454*/ 	.word	0x00000180
        /*0458*/ 	.word	0x000000ff
        /*045c*/ 	.word	0x0002d800
        /*0460*/ 	.short	0x0100
        /*0462*/ 	.byte	0x08
	.zero		1


	//   ....[1]....
        /*0464*/ 	.word	0x00000190
        /*0468*/ 	.word	0x000000ff
        /*046c*/ 	.word	0x0002d820
        /*0470*/ 	.short	0x0100
        /*0472*/ 	.byte	0x08
	.zero		1


	//   ....[2]....
        /*0474*/ 	.word	0x00000280
        /*0478*/ 	.word	0x000000ff
        /*047c*/ 	.word	0x0002d830
        /*0480*/ 	.short	0x0100
        /*0482*/ 	.byte	0x08
	.zero		1


	//   ....[3]....
        /*0484*/ 	.word	0x00000290
        /*0488*/ 	.word	0x000000ff
        /*048c*/ 	.word	0x0002d840
        /*0490*/ 	.short	0x0100
        /*0492*/ 	.byte	0x08
	.zero		1


	//   ....[4]....
        /*0494*/ 	.word	0x000002a0
        /*0498*/ 	.word	0x000000ff
        /*049c*/ 	.word	0x0002d838
        /*04a0*/ 	.short	0x0100
        /*04a2*/ 	.byte	0x08
	.zero		1


	//   ....[5]....
        /*04a4*/ 	.word	0x000002b0
        /*04a8*/ 	.word	0x000000ff
        /*04ac*/ 	.word	0x0002d848
        /*04b0*/ 	.short	0x0100
        /*04b2*/ 	.byte	0x08
	.zero		1


	//   ....[6]....
        /*04b4*/ 	.word	0x000003e0
        /*04b8*/ 	.word	0x000000ff
        /*04bc*/ 	.word	0x0002d850
        /*04c0*/ 	.short	0x0100
        /*04c2*/ 	.byte	0x08
	.zero		1


	//   ....[7]....
        /*04c4*/ 	.word	0x000003f0
        /*04c8*/ 	.word	0x000000ff
        /*04cc*/ 	.word	0x0002d860
        /*04d0*/ 	.short	0x0100
        /*04d2*/ 	.byte	0x08
	.zero		1


	//   ....[8]....
        /*04d4*/ 	.word	0x00000400
        /*04d8*/ 	.word	0x000000ff
        /*04dc*/ 	.word	0x0002d858
        /*04e0*/ 	.short	0x0100
        /*04e2*/ 	.byte	0x08
	.zero		1


	//   ....[9]....
        /*04e4*/ 	.word	0x00000410
        /*04e8*/ 	.word	0x000000ff
        /*04ec*/ 	.word	0x0002d868
        /*04f0*/ 	.short	0x0100
        /*04f2*/ 	.byte	0x08
	.zero		1


	//   ....[10]....
        /*04f4*/ 	.word	0x00000500
        /*04f8*/ 	.word	0x000000ff
        /*04fc*/ 	.word	0x0002d870
        /*0500*/ 	.short	0x0100
        /*0502*/ 	.byte	0x06
	.zero		1


	//   ....[11]....
        /*0504*/ 	.word	0x00000510
        /*0508*/ 	.word	0x000000ff
        /*050c*/ 	.word	0x0002d880
        /*0510*/ 	.short	0x0100
        /*0512*/ 	.byte	0x06
	.zero		1


	//   ....[12]....
        /*0514*/ 	.word	0x00000520
        /*0518*/ 	.word	0x000000ff
        /*051c*/ 	.word	0x0002d878
        /*0520*/ 	.short	0x0100
        /*0522*/ 	.byte	0x06
	.zero		1


	//   ....[13]....
        /*0524*/ 	.word	0x00000530
        /*0528*/ 	.word	0x000000ff
        /*052c*/ 	.word	0x0002d888
        /*0530*/ 	.short	0x0100
        /*0532*/ 	.byte	0x06
	.zero		1


	//   ....[14]....
        /*0534*/ 	.word	0x00000660
        /*0538*/ 	.word	0x000000ff
        /*053c*/ 	.word	0x0002d890
        /*0540*/ 	.short	0x0100
        /*0542*/ 	.byte	0x08
	.zero		1


	//   ....[15]....
        /*0544*/ 	.word	0x00000670
        /*0548*/ 	.word	0x000000ff
        /*054c*/ 	.word	0x0002d8a0
        /*0550*/ 	.short	0x0100
        /*0552*/ 	.byte	0x08
	.zero		1


	//   ....[16]....
        /*0554*/ 	.word	0x00000680
        /*0558*/ 	.word	0x000000ff
        /*055c*/ 	.word	0x0002d898
        /*0560*/ 	.short	0x0100
        /*0562*/ 	.byte	0x08
	.zero		1


	//   ....[17]....
        /*0564*/ 	.word	0x00000690
        /*0568*/ 	.word	0x000000ff
        /*056c*/ 	.word	0x0002d8a8
        /*0570*/ 	.short	0x0100
        /*0572*/ 	.byte	0x08
	.zero		1


	//   ....[18]....
        /*0574*/ 	.word	0x000007d0
        /*0578*/ 	.word	0x000000ff
        /*057c*/ 	.word	0x0002d8b0
        /*0580*/ 	.short	0x0100
        /*0582*/ 	.byte	0x08
	.zero		1


	//   ....[19]....
        /*0584*/ 	.word	0x000007e0
        /*0588*/ 	.word	0x000000ff
        /*058c*/ 	.word	0x0002d8c0
        /*0590*/ 	.short	0x0100
        /*0592*/ 	.byte	0x08
	.zero		1


	//   ....[20]....
        /*0594*/ 	.word	0x000007f0
        /*0598*/ 	.word	0x000000ff
        /*059c*/ 	.word	0x0002d8b8
        /*05a0*/ 	.short	0x0100
        /*05a2*/ 	.byte	0x08
	.zero		1


	//   ....[21]....
        /*05a4*/ 	.word	0x00000800
        /*05a8*/ 	.word	0x000000ff
        /*05ac*/ 	.word	0x0002d8c8
        /*05b0*/ 	.short	0x0100
        /*05b2*/ 	.byte	0x08
	.zero		1


	//   ....[22]....
        /*05b4*/ 	.word	0x00001140
        /*05b8*/ 	.word	0x000000ff
        /*05bc*/ 	.word	0x0002d800
        /*05c0*/ 	.short	0x010a
        /*05c2*/ 	.byte	0x29
	.zero		1


	//   ....[23]....
        /*05c4*/ 	.word	0x00001240
        /*05c8*/ 	.word	0x000000ff
        /*05cc*/ 	.word	0x0002d830
        /*05d0*/ 	.short	0x010a
        /*05d2*/ 	.byte	0x29
	.zero		1


	//   ....[24]....
        /*05d4*/ 	.word	0x00001280
        /*05d8*/ 	.word	0x000000ff
        /*05dc*/ 	.word	0x0002d830
        /*05e0*/ 	.short	0x010a
        /*05e2*/ 	.byte	0x29
	.zero		1


	//   ....[25]....
        /*05e4*/ 	.word	0x00001780
        /*05e8*/ 	.word	0x000000ff
        /*05ec*/ 	.word	0x00000000
        /*05f0*/ 	.short	0x0101
        /*05f2*/ 	.byte	0x07
	.zero		1


	//   ....[26]....
        /*05f4*/ 	.word	0x00003890
        /*05f8*/ 	.word	0x000000ff
        /*05fc*/ 	.word	0x0002d830
        /*0600*/ 	.short	0x010a
        /*0602*/ 	.byte	0x0a
	.zero		1


	//   ....[27]....
        /*0604*/ 	.word	0x000038d0
        /*0608*/ 	.word	0x000000ff
        /*060c*/ 	.word	0x0002d830
        /*0610*/ 	.short	0x010a
        /*0612*/ 	.byte	0x0a
	.zero		1


	//   ....[28]....
        /*0614*/ 	.word	0x00003bb0
        /*0618*/ 	.word	0x000000ff
        /*061c*/ 	.word	0x0002d850
        /*0620*/ 	.short	0x010a
        /*0622*/ 	.byte	0x0a
	.zero		1


	//   ....[29]....
        /*0624*/ 	.word	0x00003bf0
        /*0628*/ 	.word	0x000000ff
        /*062c*/ 	.word	0x0002d850
        /*0630*/ 	.short	0x010a
        /*0632*/ 	.byte	0x0a
	.zero		1


	//   ....[30]....
        /*0634*/ 	.word	0x000044e0
        /*0638*/ 	.word	0x000000ff
        /*063c*/ 	.word	0x00000000
        /*0640*/ 	.short	0x0101
        /*0642*/ 	.byte	0x0a
	.zero		1


	//   ....[31]....
        /*0644*/ 	.word	0x000052e0
        /*0648*/ 	.word	0x000000ff
        /*064c*/ 	.word	0x00000000
        /*0650*/ 	.short	0x0101
        /*0652*/ 	.byte	0x07
	.zero		1


	//   ....[32]....
        /*0654*/ 	.word	0x000058e0
        /*0658*/ 	.word	0x000000ff
        /*065c*/ 	.word	0x0002d850
        /*0660*/ 	.short	0x010a
        /*0662*/ 	.byte	0x06
	.zero		1


	//   ....[33]....
        /*0664*/ 	.word	0x00005920
        /*0668*/ 	.word	0x000000ff
        /*066c*/ 	.word	0x0002d850
        /*0670*/ 	.short	0x010a
        /*0672*/ 	.byte	0x06
	.zero		1


	//   ....[34]....
        /*0674*/ 	.word	0x00005fc0
        /*0678*/ 	.word	0x000000ff
        /*067c*/ 	.word	0x00000000
        /*0680*/ 	.short	0x0101
        /*0682*/ 	.byte	0x06
	.zero		1


	//   ....[35]....
        /*0684*/ 	.word	0x00006af0
        /*0688*/ 	.word	0x000000ff
        /*068c*/ 	.word	0x00000000
        /*0690*/ 	.short	0x0101
        /*0692*/ 	.byte	0x04
	.zero		1


	//   ....[36]....
        /*0694*/ 	.word	0x00008730
        /*0698*/ 	.word	0x000000ff
        /*069c*/ 	.word	0x0002d840
        /*06a0*/ 	.short	0x010a
        /*06a2*/ 	.byte	0x2d
	.zero		1


	//   ....[37]....
        /*06a4*/ 	.word	0x00008d60
        /*06a8*/ 	.word	0x000000ff
        /*06ac*/ 	.word	0x0002d830
        /*06b0*/ 	.short	0x0107
        /*06b2*/ 	.byte	0x2d
	.zero		1


	//   ....[38]....
        /*06b4*/ 	.word	0x00008df0
        /*06b8*/ 	.word	0x000000ff
        /*06bc*/ 	.word	0x0002d830
        /*06c0*/ 	.short	0x0101
        /*06c2*/ 	.byte	0x2d
	.zero		1


	//   ....[39]....
        /*06c4*/ 	.word	0x000098b0
        /*06c8*/ 	.word	0x000000ff
        /*06cc*/ 	.word	0x0002d800
        /*06d0*/ 	.short	0x0107
        /*06d2*/ 	.byte	0x2d
	.zero		1


	//   ....[40]....
        /*06d4*/ 	.word	0x00009910
        /*06d8*/ 	.word	0x000000ff
        /*06dc*/ 	.word	0x0002d800
        /*06e0*/ 	.short	0x0101
        /*06e2*/ 	.byte	0x2d
	.zero		1


	//   ....[41]....
        /*06e4*/ 	.word	0x00009920
        /*06e8*/ 	.word	0x000000ff
        /*06ec*/ 	.word	0x0002d820
        /*06f0*/ 	.short	0x010a
        /*06f2*/ 	.byte	0x2d
	.zero		1


	//   ....[42]....
        /*06f4*/ 	.word	0x00009d90
        /*06f8*/ 	.word	0x00000007
        /*06fc*/ 	.word	0x0002d840
        /*0700*/ 	.short	0x010a
        /*0702*/ 	.byte	0x3f
	.zero		1


	//   ....[43]....
        /*0704*/ 	.word	0x0000a200
        /*0708*/ 	.word	0x00000007
        /*070c*/ 	.word	0x0002d830
        /*0710*/ 	.short	0x0107
        /*0712*/ 	.byte	0x3f
	.zero		1


	//   ....[44]....
        /*0714*/ 	.word	0x0000a2d0
        /*0718*/ 	.word	0x00000007
        /*071c*/ 	.word	0x0002d830
        /*0720*/ 	.short	0x0101
        /*0722*/ 	.byte	0x3f
	.zero		1


	//   ....[45]....
        /*0724*/ 	.word	0x0000a330
        /*0728*/ 	.word	0x00000007
        /*072c*/ 	.word	0x0002d860
        /*0730*/ 	.short	0x010a
        /*0732*/ 	.byte	0x3f
	.zero		1


	//   ....[46]....
        /*0734*/ 	.word	0x0000a690
        /*0738*/ 	.word	0x00000007
        /*073c*/ 	.word	0x0002d850
        /*0740*/ 	.short	0x0107
        /*0742*/ 	.byte	0x3f
	.zero		1


	//   ....[47]....
        /*0744*/ 	.word	0x0000a800
        /*0748*/ 	.word	0x00000007
        /*074c*/ 	.word	0x0002d850
        /*0750*/ 	.short	0x0101
        /*0752*/ 	.byte	0x3f
	.zero		1


	//   ....[48]....
        /*0754*/ 	.word	0x0000a9c0
        /*0758*/ 	.word	0x00000000
        /*075c*/ 	.word	0x0002d860
        /*0760*/ 	.short	0x010a
        /*0762*/ 	.byte	0x3f
	.zero		1


	//   ....[49]....
        /*0764*/ 	.word	0x0000ae10
        /*0768*/ 	.word	0x00000000
        /*076c*/ 	.word	0x0002d850
        /*0770*/ 	.short	0x0107
        /*0772*/ 	.byte	0x3f
	.zero		1


	//   ....[50]....
        /*0774*/ 	.word	0x0000aef0
        /*0778*/ 	.word	0x00000000
        /*077c*/ 	.word	0x0002d850
        /*0780*/ 	.short	0x0101
        /*0782*/ 	.byte	0x3f
	.zero		1


	//   ....[51]....
        /*0784*/ 	.word	0x0000af80
        /*0788*/ 	.word	0x00000007
        /*078c*/ 	.word	0x0002d820
        /*0790*/ 	.short	0x010a
        /*0792*/ 	.byte	0x3f
	.zero		1


	//   ....[52]....
        /*0794*/ 	.word	0x0000b0e0
        /*0798*/ 	.word	0x00000005
        /*079c*/ 	.word	0x0002d840
        /*07a0*/ 	.short	0x010a
        /*07a2*/ 	.byte	0x3f
	.zero		1


	//   ....[53]....
        /*07a4*/ 	.word	0x0000b180
        /*07a8*/ 	.word	0x00000003
        /*07ac*/ 	.word	0x0002d840
        /*07b0*/ 	.short	0x010a
        /*07b2*/ 	.byte	0x3f
	.zero		1


	//   ....[54]....
        /*07b4*/ 	.word	0x0000b1c0
        /*07b8*/ 	.word	0x00000005
        /*07bc*/ 	.word	0x0002d860
        /*07c0*/ 	.short	0x010a
        /*07c2*/ 	.byte	0x3f
	.zero		1


	//   ....[55]....
        /*07c4*/ 	.word	0x0000b200
        /*07c8*/ 	.word	0x00000003
        /*07cc*/ 	.word	0x0002d860
        /*07d0*/ 	.short	0x010a
        /*07d2*/ 	.byte	0x3f
	.zero		1


	//   ....[56]....
        /*07d4*/ 	.word	0x0000b270
        /*07d8*/ 	.word	0x00000005
        /*07dc*/ 	.word	0x0002d800
        /*07e0*/ 	.short	0x010a
        /*07e2*/ 	.byte	0x3f
	.zero		1


	//   ....[57]....
        /*07e4*/ 	.word	0x0000b2d0
        /*07e8*/ 	.word	0x00000003
        /*07ec*/ 	.word	0x0002d830
        /*07f0*/ 	.short	0x010a
        /*07f2*/ 	.byte	0x3f
	.zero		1


	//   ....[58]....
        /*07f4*/ 	.word	0x0000b330
        /*07f8*/ 	.word	0x0000000b
        /*07fc*/ 	.word	0x0002d830
        /*0800*/ 	.short	0x010a
        /*0802*/ 	.byte	0x3f
	.zero		1


	//   ....[59]....
        /*0804*/ 	.word	0x0000b390
        /*0808*/ 	.word	0x0000000b
        /*080c*/ 	.word	0x0002d850
        /*0810*/ 	.short	0x010a
        /*0812*/ 	.byte	0x3f
	.zero		1


	//   ....[60]....
        /*0814*/ 	.word	0x0000b3f0
        /*0818*/ 	.word	0x00000003
        /*081c*/ 	.word	0x0002d850
        /*0820*/ 	.short	0x010a
        /*0822*/ 	.byte	0x3f
	.zero		1


	//   ....[61]....
        /*0824*/ 	.word	0x0000b4d0
        /*0828*/ 	.word	0x00000002
        /*082c*/ 	.word	0x0002d840
        /*0830*/ 	.short	0x010a
        /*0832*/ 	.byte	0x3f
	.zero		1


	//   ....[62]....
        /*0834*/ 	.word	0x0000c270
        /*0838*/ 	.word	0x00000003
        /*083c*/ 	.word	0x0002d820
        /*0840*/ 	.short	0x010a
        /*0842*/ 	.byte	0x3f
	.zero		1


	//   ....[63]....
        /*0844*/ 	.word	0x0000c2c0
        /*0848*/ 	.word	0x00000007
        /*084c*/ 	.word	0x0002d840
        /*0850*/ 	.short	0x010a
        /*0852*/ 	.byte	0x3f
	.zero		1


	//   ....[64]....
        /*0854*/ 	.word	0x0000c860
        /*0858*/ 	.word	0x00000007
        /*085c*/ 	.word	0x0002d860
        /*0860*/ 	.short	0x010a
        /*0862*/ 	.byte	0x3f
	.zero		1


	//   ....[65]....
        /*0864*/ 	.word	0x0000ce00
        /*0868*/ 	.word	0x00000000
        /*086c*/ 	.word	0x0002d860
        /*0870*/ 	.short	0x010a
        /*0872*/ 	.byte	0x3f
	.zero		1


	//   ....[66]....
        /*0874*/ 	.word	0x0000d440
        /*0878*/ 	.word	0x00000007
        /*087c*/ 	.word	0x0002d820
        /*0880*/ 	.short	0x010a
        /*0882*/ 	.byte	0x3f
	.zero		1


	//   ....[67]....
        /*0884*/ 	.word	0x0000d5e0
        /*0888*/ 	.word	0x00000005
        /*088c*/ 	.word	0x0002d840
        /*0890*/ 	.short	0x010a
        /*0892*/ 	.byte	0x3f
	.zero		1


	//   ....[68]....
        /*0894*/ 	.word	0x0000d630
        /*0898*/ 	.word	0x00000003
        /*089c*/ 	.word	0x0002d840
        /*08a0*/ 	.short	0x010a
        /*08a2*/ 	.byte	0x3f
	.zero		1


	//   ....[69]....
        /*08a4*/ 	.word	0x0000d680
        /*08a8*/ 	.word	0x00000005
        /*08ac*/ 	.word	0x0002d860
        /*08b0*/ 	.short	0x010a
        /*08b2*/ 	.byte	0x3f
	.zero		1


	//----- nvinfo : EIATTR_NUM_MBARRIERS
	.align		4
.L_89:
        /*08b4*/ 	.byte	0x03, 0x38
        /*08b6*/ 	.short	0x0016


	//----- nvinfo : EIATTR_EXIT_INSTR_OFFSETS
	.align		4
        /*08b8*/ 	.byte	0x04, 0x1c
        /*08ba*/ 	.short	(.L_91 - .L_90)


	//   ....[0]....
.L_90:
        /*08bc*/ 	.word	0x0000b250


	//----- nvinfo : EIATTR_MAX_THREADS
	.align		4
.L_91:
        /*08c0*/ 	.byte	0x04, 0x05
        /*08c2*/ 	.short	(.L_93 - .L_92)
.L_92:
        /*08c4*/ 	.word	0x00000200
        /*08c8*/ 	.word	0x00000001
        /*08cc*/ 	.word	0x00000001


	//----- nvinfo : EIATTR_CRS_STACK_SIZE
	.align		4
.L_93:
        /*08d0*/ 	.byte	0x04, 0x1e
        /*08d2*/ 	.short	(.L_95 - .L_94)
.L_94:
        /*08d4*/ 	.word	0x00000000


	//----- nvinfo : EIATTR_CBANK_PARAM_SIZE
	.align		4
.L_95:
        /*08d8*/ 	.byte	0x03, 0x19
        /*08da*/ 	.short	0x0a70


	//----- nvinfo : EIATTR_PARAM_CBANK
	.align		4
        /*08dc*/ 	.byte	0x04, 0x0a
        /*08de*/ 	.short	(.L_97 - .L_96)
	.align		4
.L_96:
        /*08e0*/ 	.word	index@(.nv.constant0._ZN7cutlass13device_kernelIN5flash11enable_sm90INS1_16FlashAttnFwdSm90INS1_25CollectiveMainloopFwdSm90ILi2EN4cute5tupleIJNS5_1CILi1EEES8_S8_EEENS6_IJNS7_ILi192EEENS7_ILi128EEENS7_ILi96EEEEEELi96ENS_10bfloat16_tEfNS_4arch4Sm90ELb0ELb0ELb0ELb0ELb1ELb0ELb0ELb0ELb1ELb1ELb1ELb0EEENS1_21CollectiveEpilogueFwdINS6_IJSA_SC_SB_EEES9_SE_SG_Li384ELb0ELb1ELb1ELb0EEENS1_19SingleTileSchedulerILb0ELb1ELb1ELi192EEEEEEEEEvNT_6ParamsE)
        /*08e4*/ 	.short	0x0210
        /*08e6*/ 	.short	0x0a70


	//----- nvinfo : EIATTR_SW_WAR
	.align		4
.L_97:
        /*08e8*/ 	.byte	0x04, 0x36
        /*08ea*/ 	.short	(.L_99 - .L_98)
.L_98:
        /*08ec*/ 	.word	0x00000008
.L_99:


//--------------------- .nv.info._ZN7cutlass13device_kernelIN5flash11enable_sm90INS1_16FlashAttnFwdSm90INS1_25CollectiveMainloopFwdSm90ILi2EN4cute5tupleIJNS5_1CILi1EEES8_S8_EEENS6_IJNS7_ILi192EEENS7_ILi128EEENS7_ILi96EEEEEELi96ENS_10bfloat16_tEfNS_4arch4Sm90ELb0ELb0ELb0ELb1ELb1ELb0ELb0ELb0ELb1ELb1ELb1ELb0EEENS1_21CollectiveEpilogueFwdINS6_IJSA_SC_SB_EEES9_SE_SG_Li384ELb1ELb1ELb1ELb0EEENS1_36VarlenDynamicPersistentTileSchedulerILi192ELi128ELi384ELi128ELb1ELb1ELb1ELb0ELb1ELb1EEEEEEEEEvNT_6ParamsE --------------------------
	.section	.nv.info._ZN7cutlass13device_kernelIN5flash11enable_sm90INS1_16FlashAttnFwdSm90INS1_25CollectiveMainloopFwdSm90ILi2EN4cute5tupleIJNS5_1CILi1EEES8_S8_EEENS6_IJNS7_ILi192EEENS7_ILi128EEENS7_ILi96EEEEEELi96ENS_10bfloat16_tEfNS_4arch4Sm90ELb0ELb0ELb0ELb1ELb1ELb0ELb0ELb0ELb1ELb1ELb1ELb0EEENS1_21CollectiveEpilogueFwdINS6_IJSA_SC_SB_EEES9_SE_SG_Li384ELb1ELb1ELb1ELb0EEENS1_36VarlenDynamicPersistentTileSchedulerILi192ELi128ELi384ELi128ELb1ELb1ELb1ELb0ELb1ELb1EEEEEEEEEvNT_6ParamsE,"",@"SHT_CUDA_INFO"
	.sectionflags	@""
	.align	4


	//----- nvinfo : EIATTR_CUDA_API_VERSION
	.align		4
        /*0000*/ 	.byte	0x04, 0x37
        /*0002*/ 	.short	(.L_101 - .L_100)
.L_100:
        /*0004*/ 	.word	0x00000082


	//----- nvinfo : EIATTR_KPARAM_INFO
	.align		4
.L_101:
        /*0008*/ 	.byte	0x04, 0x17
        /*000a*/ 	.short	(.L_103 - .L_102)
.L_102:
        /*000c*/ 	.word	0x00000000
        /*0010*/ 	.short	0x0000
        /*0012*/ 	.short	0x0070
        /*0014*/ 	.byte	0x00, 0xf0, 0x01, 0x2a


	//----- nvinfo : EIATTR_SPARSE_MMA_MASK
	.align		4
.L_103:
        /*0018*/ 	.byte	0x03, 0x50
        /*001a*/ 	.short	0x0000


	//----- nvinfo : EIATTR_MAXREG_COUNT
	.align		4
        /*001c*/ 	.byte	0x03, 0x1b
        /*001e*/ 	.short	0x0080


	//----- nvinfo : EIATTR_NUM_BARRIERS
	.align		4
        /*0020*/ 	.byte	0x02, 0x4c
        /*0022*/ 	.byte	0x10
	.zero		1


	//----- nvinfo : EIATTR_EXTERNS
	.align		4
        /*0024*/ 	.byte	0x04, 0x0f
        /*0026*/ 	.short	(.L_105 - .L_104)


	//   ....[0]....
	.align		4
.L_104:
        /*0028*/ 	.word	index@(__assertfail)


	//----- nvinfo : EIATTR_ANNOTATIONS
	.align		4
.L_105:
        /*002c*/ 	.byte	0x04, 0x55
        /*002e*/ 	.short	(.L_107 - .L_106)


	//   ....[0]....
.L_106:
        /*0030*/ 	.word	0x00000001
        /*0034*/ 	.byte	0x60, 0x08, 0x00, 0x00, 0x01, 0x00, 0x00, 0x00, 0xb0, 0x09, 0x00, 0x00, 0x01, 0x00, 0x00, 0x00
        /* <DEDUP_REMOVED lines=33> */
        /*0254*/ 	.byte	0x90, 0xf1, 0x00, 0x00


	//----- nvinfo : EIATTR_MERCURY_ISA_VERSION
	.align		4
.L_107:
        /*0258*/ 	.byte	0x03, 0x5f
        /*025a*/ 	.short	0x0101


	//----- nvinfo : EIATTR_UNUSED_LOAD_BYTE_OFFSET
	.align		4
        /*025c*/ 	.byte	0x04, 0x44
        /*025e*/ 	.short	(.L_109 - .L_108)


	//   ....[0]....
.L_108:
        /*0260*/ 	.word	0x00000970
        /*0264*/ 	.word	0x0000fff0


	//   ....[1]....
        /*0268*/ 	.word	0x00006810
        /*026c*/ 	.word	0x0000fff0


	//----- nvinfo : EIATTR_INT_WARP_WIDE_INSTR_OFFSETS
	.align		4
.L_109:
        /*0270*/ 	.byte	0x04, 0x31
        /*0272*/ 	.short	(.L_111 - .L_110)


	//   ....[0]....
.L_110:
        /*0274*/ 	.word	0x000000c0


	//   ....[1]....
        /*0278*/ 	.word	0x000000d0


	//   ....[2]....
        /*027c*/ 	.word	0x00000170


	//   ....[3]....
        /*0280*/ 	.word	0x0000a4f0


	//   ....[4]....
        /*0284*/ 	.word	0x0000a580


	//   ....[5]....
        /*0288*/ 	.word	0x0000d230


	//   ....[6]....
        /*028c*/ 	.word	0x0000d2c0


	//----- nvinfo : EIATTR_COOP_GROUP_MASK_REGIDS
	.align		4
.L_111:
        /*0290*/ 	.byte	0x04, 0x29
        /*0292*/ 	.short	(.L_113 - .L_112)


	//   ....[0]....
.L_112:
        /*0294*/ 	.word	0xffffffff


	//   ....[1]....
        /*0298*/ 	.word	0xffffffff


	//   ....[2]....
        /*029c*/ 	.word	0xffffffff


	//   ....[3]....
        /*02a0*/ 	.word	0xffffffff


	//   ....[4]....
        /*02a4*/ 	.word	0xffffffff


	//   ....[5]....
        /*02a8*/ 	.word	0xffffffff


	//   ....[6]....
        /*02ac*/ 	.word	0xffffffff


	//   ....[7]....
        /*02b0*/ 	.word	0xffffffff


	//   ....[8]....
        /*02b4*/ 	.word	0xffffffff


	//   ....[9]....
        /*02b8*/ 	.word	0xffffffff


	//   ....[10]....
        /*02bc*/ 	.word	0xffffffff


	//   ....[11]....
        /*02c0*/ 	.word	0xffffffff


	//   ....[12]....
        /*02c4*/ 	.word	0xffffffff


	//   ....[13]....
        /*02c8*/ 	.word	0xffffffff


	//   ....[14]....
        /*02cc*/ 	.word	0xffffffff


	//   ....[15]....
        /*02d0*/ 	.word	0xffffffff


	//   ....[16]....
        /*02d4*/ 	.word	0xffffffff


	//   ....[17]....
        /*02d8*/ 	.word	0xffffffff


	//   ....[18]....
        /*02dc*/ 	.word	0xffffffff


	//   ....[19]....
        /*02e0*/ 	.word	0xffffffff


	//   ....[20]....
        /*02e4*/ 	.word	0xffffffff


	//   ....[21]....
        /*02e8*/ 	.word	0xffffffff


	//   ....[22]....
        /*02ec*/ 	.word	0xffffffff


	//   ....[23]....
        /*02f0*/ 	.word	0xffffffff


	//   ....[24]....
        /*02f4*/ 	.word	0xffffffff


	//   ....[25]....
        /*02f8*/ 	.word	0xffffffff


	//   ....[26]....
        /*02fc*/ 	.word	0xffffffff


	//   ....[27]....
        /*0300*/ 	.word	0xffffffff


	//   ....[28]....
        /*0304*/ 	.word	0xffffffff


	//   ....[29]....
        /*0308*/ 	.word	0xffffffff


	//   ....[30]....
        /*030c*/ 	.word	0xffffffff


	//   ....[31]....
        /*0310*/ 	.word	0xffffffff


	//   ....[32]....
        /*0314*/ 	.word	0xffffffff


	//   ....[33]....
        /*0318*/ 	.word	0xffffffff


	//   ....[34]....
        /*031c*/ 	.word	0xffffffff


	//   ....[35]....
        /*0320*/ 	.word	0xffffffff


	//   ....[36]....
        /*0324*/ 	.word	0xffffffff


	//   ....[37]....
        /*0328*/ 	.word	0xffffffff


	//   ....[38]....
        /*032c*/ 	.word	0xffffffff


	//   ....[39]....
        /*0330*/ 	.word	0xffffffff


	//   ....[40]....
        /*0334*/ 	.word	0xffffffff


	//   ....[41]....
        /*0338*/ 	.word	0xffffffff


	//   ....[42]....
        /*033c*/ 	.word	0xffffffff


	//   ....[43]....
        /*0340*/ 	.word	0xffffffff


	//   ....[44]....
        /*0344*/ 	.word	0xffffffff


	//   ....[45]....
        /*0348*/ 	.word	0xffffffff


	//   ....[46]....
        /*034c*/ 	.word	0xffffffff


	//   ....[47]....
        /*0350*/ 	.word	0xffffffff


	//   ....[48]....
        /*0354*/ 	.word	0xffffffff


	//   ....[49]....
        /*0358*/ 	.word	0xffffffff


	//   ....[50]....
        /*035c*/ 	.word	0xffffffff


	//   ....[51]....
        /*0360*/ 	.word	0xffffffff


	//   ....[52]....
        /*0364*/ 	.word	0xffffffff


	//   ....[53]....
        /*0368*/ 	.word	0xffffffff


	//   ....[54]....
        /*036c*/ 	.word	0xffffffff


	//   ....[55]....
        /*0370*/ 	.word	0xffffffff


	//   ....[56]....
        /*0374*/ 	.word	0xffffffff


	//   ....[57]....
        /*0378*/ 	.word	0xffffffff


	//   ....[58]....
        /*037c*/ 	.word	0xffffffff


	//   ....[59]....
        /*0380*/ 	.word	0xffffffff


	//   ....[60]....
        /*0384*/ 	.word	0xffffffff


	//   ....[61]....
        /*0388*/ 	.word	0xffffffff


	//   ....[62]....
        /*038c*/ 	.word	0xffffffff


	//   ....[63]....
        /*0390*/ 	.word	0xffffffff


	//   ....[64]....
        /*0394*/ 	.word	0xffffffff


	//   ....[65]....
        /*0398*/ 	.word	0xffffffff


	//   ....[66]....
        /*039c*/ 	.word	0xffffffff


	//   ....[67]....
        /*03a0*/ 	.word	0xffffffff


	//   ....[68]....
        /*03a4*/ 	.word	0xffffffff


	//   ....[69]....
        /*03a8*/ 	.word	0xffffffff


	//   ....[70]....
        /*03ac*/ 	.word	0xffffffff


	//   ....[71]....
        /*03b0*/ 	.word	0xffffffff


	//   ....[72]....
        /*03b4*/ 	.word	0xffffffff


	//   ....[73]....
        /*03b8*/ 	.word	0xffffffff


	//   ....[74]....
        /*03bc*/ 	.word	0xffffffff


	//   ....[75]....
        /*03c0*/ 	.word	0xffffffff


	//   ....[76]....
        /*03c4*/ 	.word	0xffffffff


	//   ....[77]....
        /*03c8*/ 	.word	0xffffffff


	//   ....[78]....
        /*03cc*/ 	.word	0xffffffff


	//   ....[79]....
        /*03d0*/ 	.word	0xffffffff


	//   ....[80]....
        /*03d4*/ 	.word	0xffffffff


	//   ....[81]....
        /*03d8*/ 	.word	0xffffffff


	//   ....[82]....
        /*03dc*/ 	.word	0xffffffff


	//   ....[83]....
        /*03e0*/ 	.word	0xffffffff


	//   ....[84]....
        /*03e4*/ 	.word	0xffffffff


	//   ....[85]....
        /*03e8*/ 	.word	0xffffffff


	//   ....[86]....
        /*03ec*/ 	.word	0xffffffff


	//   ....[87]....
        /*03f0*/ 	.word	0xffffffff


	//   ....[88]....
        /*03f4*/ 	.word	0xffffffff


	//   ....[89]....
        /*03f8*/ 	.word	0xffffffff


	//   ....[90]....
        /*03fc*/ 	.word	0xffffffff


	//   ....[91]....
        /*0400*/ 	.word	0xffffffff


	//   ....[92]....
        /*0404*/ 	.word	0xffffffff


	//   ....[93]....
        /*0408*/ 	.word	0xffffffff


	//   ....[94]....
        /*040c*/ 	.word	0xffffffff


	//   ....[95]....
        /*0410*/ 	.word	0xffffffff


	//   ....[96]....
        /*0414*/ 	.word	0xffffffff


	//   ....[97]....
        /*0418*/ 	.word	0xffffffff


	//   ....[98]....
        /*041c*/ 	.word	0xffffffff


	//   ....[99]....
        /*0420*/ 	.word	0xffffffff


	//   ....[100]....
        /*0424*/ 	.word	0xffffffff


	//   ....[101]....
        /*0428*/ 	.word	0xffffffff


	//   ....[102]....
        /*042c*/ 	.word	0xffffffff


	//   ....[103]....
        /*0430*/ 	.word	0xffffffff


	//   ....[104]....
        /*0434*/ 	.word	0xffffffff


	//   ....[105]....
        /*0438*/ 	.word	0xffffffff


	//   ....[106]....
        /*043c*/ 	.word	0xffffffff


	//   ....[107]....
        /*0440*/ 	.word	0xffffffff


	//   ....[108]....
        /*0444*/ 	.word	0xffffffff


	//   ....[109]....
        /*0448*/ 	.word	0xffffffff


	//   ....[110]....
        /*044c*/ 	.word	0xffffffff


	//   ....[111]....
        /*0450*/ 	.word	0xffffffff


	//   ....[112]....
        /*0454*/ 	.word	0xffffffff


	//   ....[113]....
        /*0458*/ 	.word	0xffffffff


	//   ....[114]....
        /*045c*/ 	.word	0xffffffff


	//   ....[115]....
        /*0460*/ 	.word	0xffffffff


	//   ....[116]....
        /*0464*/ 	.word	0xffffffff


	//   ....[117]....
        /*0468*/ 	.word	0x0500000f


	//   ....[118]....
        /*046c*/ 	.word	0x0500000f


	//   ....[119]....
        /*0470*/ 	.word	0x0500000f


	//   ....[120]....
        /*0474*/ 	.word	0x0500000f


	//   ....[121]....
        /*0478*/ 	.word	0x0500000f


	//   ....[122]....
        /*047c*/ 	.word	0x0500000f


	//   ....[123]....
        /*0480*/ 	.word	0x0500000f


	//   ....[124]....
        /*0484*/ 	.word	0x0500000f


	//   ....[125]....
        /*0488*/ 	.word	0x0500000f


	//   ....[126]....
        /*048c*/ 	.word	0x0500000f


	//   ....[127]....
        /*0490*/ 	.word	0x0500000f


	//   ....[128]....
        /*0494*/ 	.word	0x0500000f


	//   ....[129]....
        /*0498*/ 	.word	0x0500000f


	//   ....[130]....
        /*049c*/ 	.word	0x0500000f


	//   ....[131]....
        /*04a0*/ 	.word	0x0500000f


	//   ....[132]....
        /*04a4*/ 	.word	0x0500000f


	//   ....[133]....
        /*04a8*/ 	.word	0x0500000f


	//   ....[134]....
        /*04ac*/ 	.word	0x0500000f


	//   ....[135]....
        /*04b0*/ 	.word	0x0500000f


	//   ....[136]....
        /*04b4*/ 	.word	0x0500000f


	//   ....[137]....
        /*04b8*/ 	.word	0x0500000f


	//   ....[138]....
        /*04bc*/ 	.word	0x0500000f


	//   ....[139]....
        /*04c0*/ 	.word	0x0500000f


	//   ....[140]....
        /*04c4*/ 	.word	0x0500000f


	//   ....[141]....
        /*04c8*/ 	.word	0x0500000f


	//   ....[142]....
        /*04cc*/ 	.word	0x0500000f


	//   ....[143]....
        /*04d0*/ 	.word	0x0500000f


	//   ....[144]....
        /*04d4*/ 	.word	0x0500000f


	//   ....[145]....
        /*04d8*/ 	.word	0x0500000f


	//   ....[146]....
        /*04dc*/ 	.word	0x0500000f


	//   ....[147]....
        /*04e0*/ 	.word	0x0500000f


	//   ....[148]....
        /*04e4*/ 	.word	0x0500000f


	//   ....[149]....
        /*04e8*/ 	.word	0x0500000f


	//   ....[150]....
        /*04ec*/ 	.word	0x0500000f


	//   ....[151]....
        /*04f0*/ 	.word	0x0500000f


	//   ....[152]....
        /*04f4*/ 	.word	0x0500000f


	//   ....[153]....
        /*04f8*/ 	.word	0x0500000f


	//   ....[154]....
        /*04fc*/ 	.word	0x0500000f


	//   ....[155]....
        /*0500*/ 	.word	0x0500000f


	//   ....[156]....
        /*0504*/ 	.word	0x0500000f


	//   ....[157]....
        /*0508*/ 	.word	0x0500000f


	//   ....[158]....
        /*050c*/ 	.word	0x0500000f


	//   ....[159]....
        /*0510*/ 	.word	0x0500000f


	//   ....[160]....
        /*0514*/ 	.word	0x0500000f


	//   ....[161]....
        /*0518*/ 	.word	0x0500000f


	//   ....[162]....
        /*051c*/ 	.word	0x0500000f


	//   ....[163]....
        /*0520*/ 	.word	0x0500000f


	//   ....[164]....
        /*0524*/ 	.word	0x0500000f


	//   ....[165]....
        /*0528*/ 	.word	0x0500000f


	//   ....[166]....
        /*052c*/ 	.word	0x0500000f


	//   ....[167]....
        /*0530*/ 	.word	0x0500000f


	//   ....[168]....
        /*0534*/ 	.word	0x0500000f


	//   ....[169]....
        /*0538*/ 	.word	0x0500000f


	//   ....[170]....
        /*053c*/ 	.word	0x0500000f


	//   ....[171]....
        /*0540*/ 	.word	0x0500000f


	//   ....[172]....
        /*0544*/ 	.word	0x0500000f


	//   ....[173]....
        /*0548*/ 	.word	0x0500000f


	//   ....[174]....
        /*054c*/ 	.word	0x0500000f


	//   ....[175]....
        /*0550*/ 	.word	0x0500000f


	//   ....[176]....
        /*0554*/ 	.word	0x0500000f


	//   ....[177]....
        /*0558*/ 	.word	0x0500000f


	//   ....[178]....
        /*055c*/ 	.word	0x0500000f


	//   ....[179]....
        /*0560*/ 	.word	0x0500000f


	//   ....[180]....
        /*0564*/ 	.word	0x0500000f


	//----- nvinfo : EIATTR_COOP_GROUP_INSTR_OFFSETS
	.align		4
.L_113:
        /*0568*/ 	.byte	0x04, 0x28
        /*056a*/ 	.short	(.L_115 - .L_114)


	//   ....[0]....
.L_114:
        /*056c*/ 	.word	0x00000080


	//   ....[1]....
        /*0570*/ 	.word	0x000000b0


	//   ....[2]....
        /*0574*/ 	.word	0x000002d0


	//   ....[3]....
        /*0578*/ 	.word	0x00000430


	//   ....[4]....
        /*057c*/ 	.word	0x00000550


	//   ....[5]....
        /*0580*/ 	.word	0x000006b0


	//   ....[6]....
        /*0584*/ 	.word	0x00001780


	//   ....[7]....
        /*0588*/ 	.word	0x000026e0


	//   ....[8]....
        /*058c*/ 	.word	0x000027e0


	//   ....[9]....
        /*0590*/ 	.word	0x00002de0


	//   ....[10]....
        /*0594*/ 	.word	0x00002e40


	//   ....[11]....
        /*0598*/ 	.word	0x00003b40


	//   ....[12]....
        /*059c*/ 	.word	0x00004800


	//   ....[13]....
        /*05a0*/ 	.word	0x00004820


	//   ....[14]....
        /*05a4*/ 	.word	0x00004a50


	//   ....[15]....
        /*05a8*/ 	.word	0x00004a70


	//   ....[16]....
        /*05ac*/ 	.word	0x00005db0


	//   ....[17]....
        /*05b0*/ 	.word	0x00005eb0


	//   ....[18]....
        /*05b4*/ 	.word	0x00005f10


	//   ....[19]....
        /*05b8*/ 	.word	0x00005ff0


	//   ....[20]....
        /*05bc*/ 	.word	0x00006000


	//   ....[21]....
        /*05c0*/ 	.word	0x00007190


	//   ....[22]....
        /*05c4*/ 	.word	0x000071a0


	//   ....[23]....
        /*05c8*/ 	.word	0x000071b0


	//   ....[24]....
        /*05cc*/ 	.word	0x000071f0


	//   ....[25]....
        /*05d0*/ 	.word	0x000078a0


	//   ....[26]....
        /*05d4*/ 	.word	0x000078d0


	//   ....[27]....
        /*05d8*/ 	.word	0x000079f0


	//   ....[28]....
        /*05dc*/ 	.word	0x00007a10


	//   ....[29]....
        /*05e0*/ 	.word	0x00007e70


	//   ....[30]....
        /*05e4*/ 	.word	0x00007e80


	//   ....[31]....
        /*05e8*/ 	.word	0x000081b0


	//   ....[32]....
        /*05ec*/ 	.word	0x000081c0


	//   ....[33]....
        /*05f0*/ 	.word	0x00008d60


	//   ....[34]....
        /*05f4*/ 	.word	0x00008d70


	//   ....[35]....
        /*05f8*/ 	.word	0x00008e70


	//   ....[36]....
        /*05fc*/ 	.word	0x00008e90


	//   ....[37]....
        /*0600*/ 	.word	0x00009000


	//   ....[38]....
        /*0604*/ 	.word	0x00009210


	//   ....[39]....
        /*0608*/ 	.word	0x00009240


	//   ....[40]....
        /*060c*/ 	.word	0x00009270


	//   ....[41]....
        /*0610*/ 	.word	0x000092a0


	//   ....[42]....
        /*0614*/ 	.word	0x000092d0


	//   ....[43]....
        /*0618*/ 	.word	0x00009300


	//   ....[44]....
        /*061c*/ 	.word	0x00009470


	//   ....[45]....
        /*0620*/ 	.word	0x000094a0


	//   ....[46]....
        /*0624*/ 	.word	0x000094d0


	//   ....[47]....
        /*0628*/ 	.word	0x00009500


	//   ....[48]....
        /*062c*/ 	.word	0x00009530


	//   ....[49]....
        /*0630*/ 	.word	0x00009560


	//   ....[50]....
        /*0634*/ 	.word	0x000095f0


	//   ....[51]....
        /*0638*/ 	.word	0x00009620


	//   ....[52]....
        /*063c*/ 	.word	0x00009630


	//   ....[53]....
        /*0640*/ 	.word	0x000096d0


	//   ....[54]....
        /*0644*/ 	.word	0x0000b150


	//   ....[55]....
        /*0648*/ 	.word	0x0000b170


	//   ....[56]....
        /*064c*/ 	.word	0x0000b220


	//   ....[57]....
        /*0650*/ 	.word	0x0000b240


	//   ....[58]....
        /*0654*/ 	.word	0x0000b2e0


	//   ....[59]....
        /*0658*/ 	.word	0x0000b300


	//   ....[60]....
        /*065c*/ 	.word	0x0000b310


	//   ....[61]....
        /*0660*/ 	.word	0x0000b320


	//   ....[62]....
        /*0664*/ 	.word	0x0000bcb0


	//   ....[63]....
        /*0668*/ 	.word	0x0000bcd0


	//   ....[64]....
        /*066c*/ 	.word	0x0000bd30


	//   ....[65]....
        /*0670*/ 	.word	0x0000bd70


	//   ....[66]....
        /*0674*/ 	.word	0x0000bdd0


	//   ....[67]....
        /*0678*/ 	.word	0x0000be10


	//   ....[68]....
        /*067c*/ 	.word	0x0000be20


	//   ....[69]....
        /*0680*/ 	.word	0x0000be40


	//   ....[70]....
        /*0684*/ 	.word	0x0000bf10


	//   ....[71]....
        /*0688*/ 	.word	0x0000bf50


	//   ....[72]....
        /*068c*/ 	.word	0x0000bf60


	//   ....[73]....
        /*0690*/ 	.word	0x0000bf80


	//   ....[74]....
        /*0694*/ 	.word	0x0000c810


	//   ....[75]....
        /*0698*/ 	.word	0x0000c820


	//   ....[76]....
        /*069c*/ 	.word	0x0000c840


	//   ....[77]....
        /*06a0*/ 	.word	0x0000c8c0


	//   ....[78]....
        /*06a4*/ 	.word	0x0000c8d0


	//   ....[79]....
        /*06a8*/ 	.word	0x0000c930


	//   ....[80]....
        /*06ac*/ 	.word	0x0000c960


	//   ....[81]....
        /*06b0*/ 	.word	0x0000c9a0


	//   ....[82]....
        /*06b4*/ 	.word	0x0000cc90


	//   ....[83]....
        /*06b8*/ 	.word	0x0000ccb0


	//   ....[84]....
        /*06bc*/ 	.word	0x0000cd50


	//   ....[85]....
        /*06c0*/ 	.word	0x0000cd60


	//   ....[86]....
        /*06c4*/ 	.word	0x0000cdf0


	//   ....[87]....
        /*06c8*/ 	.word	0x0000ce00


	//   ....[88]....
        /*06cc*/ 	.word	0x0000ce10


	//   ....[89]....
        /*06d0*/ 	.word	0x0000cea0


	//   ....[90]....
        /*06d4*/ 	.word	0x0000d4b0


	//   ....[91]....
        /*06d8*/ 	.word	0x0000d4c0


	//   ....[92]....
        /*06dc*/ 	.word	0x0000d550


	//   ....[93]....
        /*06e0*/ 	.word	0x0000d5f0


	//   ....[94]....
        /*06e4*/ 	.word	0x0000d610


	//   ....[95]....
        /*06e8*/ 	.word	0x0000d690


	//   ....[96]....
        /*06ec*/ 	.word	0x0000d6b0


	//   ....[97]....
        /*06f0*/ 	.word	0x0000d6c0


	//   ....[98]....
        /*06f4*/ 	.word	0x0000dae0


	//   ....[99]....
        /*06f8*/ 	.word	0x0000db10


	//   ....[100]....
        /*06fc*/ 	.word	0x0000db80


	//   ....[101]....
        /*0700*/ 	.word	0x0000dbb0


	//   ....[102]....
        /*0704*/ 	.word	0x0000dbe0


	//   ....[103]....
        /*0708*/ 	.word	0x0000dc10


	//   ....[104]....
        /*070c*/ 	.word	0x0000dc40


	//   ....[105]....
        /*0710*/ 	.word	0x0000dc70


	//   ....[106]....
        /*0714*/ 	.word	0x0000de10


	//   ....[107]....
        /*0718*/ 	.word	0x0000de40


	//   ....[108]....
        /*071c*/ 	.word	0x0000de70


	//   ....[109]....
        /*0720*/ 	.word	0x0000dea0


	//   ....[110]....
        /*0724*/ 	.word	0x0000ded0


	//   ....[111]....
        /*0728*/ 	.word	0x0000df00


	//   ....[112]....
        /*072c*/ 	.word	0x0000dfc0


	//   ....[113]....
        /*0730*/ 	.word	0x0000dfe0


	//   ....[114]....
        /*0734*/ 	.word	0x0000dff0


	//   ....[115]....
        /*0738*/ 	.word	0x0000e050


	//   ....[116]....
        /*073c*/ 	.word	0x0000e670


	//   ....[117]....
        /*0740*/ 	.word	0x0000eb50


	//   ....[118]....
        /*0744*/ 	.word	0x0000ec40


	//   ....[119]....
        /*0748*/ 	.word	0x0000ece0


	//   ....[120]....
        /*074c*/ 	.word	0x0000ed40


	//   ....[121]....
        /*0750*/ 	.word	0x0000ee50


	//   ....[122]....
        /*0754*/ 	.word	0x0000eec0


	//   ....[123]....
        /*0758*/ 	.word	0x0000efd0


	//   ....[124]....
        /*075c*/ 	.word	0x0000f040


	//   ....[125]....
        /*0760*/ 	.word	0x0000f0e0


	//   ....[126]....
        /*0764*/ 	.word	0x0000f210


	//   ....[127]....
        /*0768*/ 	.word	0x0000f260


	//   ....[128]....
        /*076c*/ 	.word	0x0000f2d0


	//   ....[129]....
        /*0770*/ 	.word	0x0000f3c0


	//   ....[130]....
        /*0774*/ 	.word	0x0000f440


	//   ....[131]....
        /*0778*/ 	.word	0x0000f520


	//   ....[132]....
        /*077c*/ 	.word	0x0000f5a0


	//   ....[133]....
        /*0780*/ 	.word	0x0000f600


	//   ....[134]....
        /*0784*/ 	.word	0x0000f700


	//   ....[135]....
        /*0788*/ 	.word	0x0000f800


	//   ....[136]....
        /*078c*/ 	.word	0x0000f860


	//   ....[137]....
        /*0790*/ 	.word	0x0000f940


	//   ....[138]....
        /*0794*/ 	.word	0x0000fa80


	//   ....[139]....
        /*0798*/ 	.word	0x0000fb60


	//   ....[140]....
        /*079c*/ 	.word	0x0000fbe0


	//   ....[141]....
        /*07a0*/ 	.word	0x0000fcc0


	//   ....[142]....
        /*07a4*/ 	.word	0x0000fd20


	//   ....[143]....
        /*07a8*/ 	.word	0x0000fdf0


	//   ....[144]....
        /*07ac*/ 	.word	0x0000fe50


	//   ....[145]....
        /*07b0*/ 	.word	0x0000ff30


	//   ....[146]....
        /*07b4*/ 	.word	0x00010020


	//   ....[147]....
        /*07b8*/ 	.word	0x000100c0


	//   ....[148]....
        /*07bc*/ 	.word	0x00010120


	//   ....[149]....
        /*07c0*/ 	.word	0x00010220


	//   ....[150]....
        /*07c4*/ 	.word	0x00010280


	//   ....[151]....
        /*07c8*/ 	.word	0x00010380


	//   ....[152]....
        /*07cc*/ 	.word	0x000103e0


	//   ....[153]....
        /*07d0*/ 	.word	0x000104b0


	//   ....[154]....
        /*07d4*/ 	.word	0x00010600


	//   ....[155]....
        /*07d8*/ 	.word	0x000106b0


	//   ....[156]....
        /*07dc*/ 	.word	0x000107c0


	//   ....[157]....
        /*07e0*/ 	.word	0x000108a0


	//   ....[158]....
        /*07e4*/ 	.word	0x00010900


	//   ....[159]....
        /*07e8*/ 	.word	0x000109f0


	//   ....[160]....
        /*07ec*/ 	.word	0x00010a50


	//   ....[161]....
        /*07f0*/ 	.word	0x00010b30


	//   ....[162]....
        /*07f4*/ 	.word	0x00010bc0


	//   ....[163]....
        /*07f8*/ 	.word	0x00010c60


	//   ....[164]....
        /*07fc*/ 	.word	0x00010de0


	//   ....[165]....
        /*0800*/ 	.word	0x00010e50


	//   ....[166]....
        /*0804*/ 	.word	0x00010ec0


	//   ....[167]....
        /*0808*/ 	.word	0x00010f30


	//   ....[168]....
        /*080c*/ 	.word	0x00010fa0


	//   ....[169]....
        /*0810*/ 	.word	0x00011020


	//   ....[170]....
        /*0814*/ 	.word	0x000110a0


	//   ....[171]....
        /*0818*/ 	.word	0x00011130


	//   ....[172]....
        /*081c*/ 	.word	0x000111a0


	//   ....[173]....
        /*0820*/ 	.word	0x00011210


	//   ....[174]....
        /*0824*/ 	.word	0x00011280


	//   ....[175]....
        /*0828*/ 	.word	0x00011300


	//   ....[176]....
        /*082c*/ 	.word	0x00011370


	//   ....[177]....
        /*0830*/ 	.word	0x00011410


	//   ....[178]....
        /*0834*/ 	.word	0x00011460


	//   ....[179]....
        /*0838*/ 	.word	0x000114f0


	//   ....[180]....
        /*083c*/ 	.word	0x00011620


	//----- nvinfo : EIATTR_REG_RECONFIG
	.align		4
.L_115:
        /*0840*/ 	.byte	0x01, 0x54
	.zero		2


	//----- nvinfo : EIATTR_SYSCALL_OFFSETS
	.align		4
        /*0844*/ 	.byte	0x04, 0x46
        /*0846*/ 	.short	(.L_117 - .L_116)


	//   ....[0]....
.L_116:
        /*0848*/ 	.word	0x00001900


	//   ....[1]....
        /*084c*/ 	.word	0x0000a6e0


	//   ....[2]....
        /*0850*/ 	.word	0x0000a830


	//   ....[3]....
        /*0854*/ 	.word	0x0000a920


	//   ....[4]....
        /*0858*/ 	.word	0x0000b760


	//----- nvinfo : EIATTR_MBARRIER_INSTR_OFFSETS
	.align		4
.L_117:
        /*085c*/ 	.byte	0x04, 0x39
        /*085e*/ 	.short	(.L_119 - .L_118)


	//   ....[0]....
.L_118:
        /*0860*/ 	.word	0x00000180
        /*0864*/ 	.word	0x000000ff
        /*0868*/ 	.word	0x0002d800
        /*086c*/ 	.short	0x0100
        /*086e*/ 	.byte	0x08
	.zero		1


	//   ....[1]....
        /*0870*/ 	.word	0x00000190
        /*0874*/ 	.word	0x000000ff
        /*0878*/ 	.word	0x0002d820
        /*087c*/ 	.short	0x0100
        /*087e*/ 	.byte	0x08
	.zero		1


	//   ....[2]....
        /*0880*/ 	.word	0x00000280
        /*0884*/ 	.word	0x000000ff
        /*0888*/ 	.word	0x0002d830
        /*088c*/ 	.short	0x0100
        /*088e*/ 	.byte	0x08
	.zero		1


	//   ....[3]....
        /*0890*/ 	.word	0x00000290
        /*0894*/ 	.word	0x000000ff
        /*0898*/ 	.word	0x0002d840
        /*089c*/ 	.short	0x0100
        /*089e*/ 	.byte	0x08
	.zero		1


	//   ....[4]....
        /*08a0*/ 	.word	0x000002a0
        /*08a4*/ 	.word	0x000000ff
        /*08a8*/ 	.word	0x0002d838
        /*08ac*/ 	.short	0x0100
        /*08ae*/ 	.byte	0x08
	.zero		1


	//   ....[5]....
        /*08b0*/ 	.word	0x000002b0
        /*08b4*/ 	.word	0x000000ff
        /*08b8*/ 	.word	0x0002d848
        /*08bc*/ 	.short	0x0100
        /*08be*/ 	.byte	0x08
	.zero		1


	//   ....[6]....
        /*08c0*/ 	.word	0x000003e0
        /*08c4*/ 	.word	0x000000ff
        /*08c8*/ 	.word	0x0002d850
        /*08cc*/ 	.short	0x0100
        /*08ce*/ 	.byte	0x08
	.zero		1


	//   ....[7]....
        /*08d0*/ 	.word	0x000003f0
        /*08d4*/ 	.word	0x000000ff
        /*08d8*/ 	.word	0x0002d860
        /*08dc*/ 	.short	0x0100
        /*08de*/ 	.byte	0x08
	.zero		1


	//   ....[8]....
        /*08e0*/ 	.word	0x00000400
        /*08e4*/ 	.word	0x000000ff
        /*08e8*/ 	.word	0x0002d858
        /*08ec*/ 	.short	0x0100
        /*08ee*/ 	.byte	0x08
	.zero		1


	//   ....[9]....
        /*08f0*/ 	.word	0x00000410
        /*08f4*/ 	.word	0x000000ff
        /*08f8*/ 	.word	0x0002d868
        /*08fc*/ 	.short	0x0100
        /*08fe*/ 	.byte	0x08
	.zero		1


	//   ....[10]....
        /*0900*/ 	.word	0x00000500
        /*0904*/ 	.word	0x000000ff
        /*0908*/ 	.word	0x0002d870
        /*090c*/ 	.short	0x0100
        /*090e*/ 	.byte	0x06
	.zero		1


	//   ....[11]....
        /*0910*/ 	.word	0x00000510
        /*0914*/ 	.word	0x000000ff
        /*0918*/ 	.word	0x0002d880
        /*091c*/ 	.short	0x0100
        /*091e*/ 	.byte	0x06
	.zero		1


	//   ....[12]....
        /*0920*/ 	.word	0x00000520
        /*0924*/ 	.word	0x000000ff
        /*0928*/ 	.word	0x0002d878
        /*092c*/ 	.short	0x0100
        /*092e*/ 	.byte	0x06
	.zero		1


	//   ....[13]....
        /*0930*/ 	.word	0x00000530
        /*0934*/ 	.word	0x000000ff
        /*0938*/ 	.word	0x0002d888
        /*093c*/ 	.short	0x0100
        /*093e*/ 	.byte	0x06
	.zero		1


	//   ....[14]....
        /*0940*/ 	.word	0x00000660
        /*0944*/ 	.word	0x000000ff
        /*0948*/ 	.word	0x0002d890
        /*094c*/ 	.short	0x0100
        /*094e*/ 	.byte	0x08
	.zero		1


	//   ....[15]....
        /*0950*/ 	.word	0x00000670
        /*0954*/ 	.word	0x000000ff
        /*0958*/ 	.word	0x0002d8a0
        /*095c*/ 	.short	0x0100
        /*095e*/ 	.byte	0x08
	.zero		1


	//   ....[16]....
        /*0960*/ 	.word	0x00000680
        /*0964*/ 	.word	0x000000ff
        /*0968*/ 	.word	0x0002d898
        /*096c*/ 	.short	0x0100
        /*096e*/ 	.byte	0x08
	.zero		1


	//   ....[17]....
        /*0970*/ 	.word	0x00000690
        /*0974*/ 	.word	0x000000ff
        /*0978*/ 	.word	0x0002d8a8
        /*097c*/ 	.short	0x0100
        /*097e*/ 	.byte	0x08
	.zero		1


	//   ....[18]....
        /*0980*/ 	.word	0x000007c0
        /*0984*/ 	.word	0x000000ff
        /*0988*/ 	.word	0x0002d8b0
        /*098c*/ 	.short	0x0100
        /*098e*/ 	.byte	0x08
	.zero		1


	//   ....[19]....
        /*0990*/ 	.word	0x000007d0
        /*0994*/ 	.word	0x000000ff
        /*0998*/ 	.word	0x0002d8c0
        /*099c*/ 	.short	0x0100
        /*099e*/ 	.byte	0x08
	.zero		1


	//   ....[20]....
        /*09a0*/ 	.word	0x000007e0
        /*09a4*/ 	.word	0x000000ff
        /*09a8*/ 	.word	0x0002d8b8
        /*09ac*/ 	.short	0x0100
        /*09ae*/ 	.byte	0x08
	.zero		1


	//   ....[21]....
        /*09b0*/ 	.word	0x000007f0
        /*09b4*/ 	.word	0x000000ff
        /*09b8*/ 	.word	0x0002d8c8
        /*09bc*/ 	.short	0x0100
        /*09be*/ 	.byte	0x08
	.zero		1


	//   ....[22]....
        /*09c0*/ 	.word	0x00001970
        /*09c4*/ 	.word	0x000000ff
        /*09c8*/ 	.word	0x0002d800
        /*09cc*/ 	.short	0x010a
        /*09ce*/ 	.byte	0x28
	.zero		1


	//   ....[23]....
        /*09d0*/ 	.word	0x000019e0
        /*09d4*/ 	.word	0x00000005
        /*09d8*/ 	.word	0x0002d830
        /*09dc*/ 	.short	0x010a
        /*09de*/ 	.byte	0x3f
	.zero		1


	//   ....[24]....
        /*09e0*/ 	.word	0x00001a30
        /*09e4*/ 	.word	0x00000005
        /*09e8*/ 	.word	0x0002d830
        /*09ec*/ 	.short	0x010a
        /*09ee*/ 	.byte	0x3f
	.zero		1


	//   ....[25]....
        /*09f0*/ 	.word	0x00002820
        /*09f4*/ 	.word	0x000000ff
        /*09f8*/ 	.word	0x00000000
        /*09fc*/ 	.short	0x0101
        /*09fe*/ 	.byte	0x06
	.zero		1


	//   ....[26]....
        /*0a00*/ 	.word	0x00003de0
        /*0a04*/ 	.word	0x000000ff
        /*0a08*/ 	.word	0x0002d830
        /*0a0c*/ 	.short	0x010a
        /*0a0e*/ 	.byte	0x07
	.zero		1


	//   ....[27]....
        /*0a10*/ 	.word	0x00003e20
        /*0a14*/ 	.word	0x000000ff
        /*0a18*/ 	.word	0x0002d830
        /*0a1c*/ 	.short	0x010a
        /*0a1e*/ 	.byte	0x07
	.zero		1


	//   ....[28]....
        /*0a20*/ 	.word	0x00004100
        /*0a24*/ 	.word	0x000000ff
        /*0a28*/ 	.word	0x0002d850
        /*0a2c*/ 	.short	0x010a
        /*0a2e*/ 	.byte	0x07
	.zero		1


	//   ....[29]....
        /*0a30*/ 	.word	0x00004140
        /*0a34*/ 	.word	0x000000ff
        /*0a38*/ 	.word	0x0002d850
        /*0a3c*/ 	.short	0x010a
        /*0a3e*/ 	.byte	0x07
	.zero		1


	//   ....[30]....
        /*0a40*/ 	.word	0x00004640
        /*0a44*/ 	.word	0x000000ff
        /*0a48*/ 	.word	0x00000000
        /*0a4c*/ 	.short	0x0101
        /*0a4e*/ 	.byte	0x07
	.zero		1


	//   ....[31]....
        /*0a50*/ 	.word	0x00005850
        /*0a54*/ 	.word	0x000000ff
        /*0a58*/ 	.word	0x00000000
        /*0a5c*/ 	.short	0x0101
        /*0a5e*/ 	.byte	0x06
	.zero		1


	//   ....[32]....
        /*0a60*/ 	.word	0x00005e20
        /*0a64*/ 	.word	0x000000ff
        /*0a68*/ 	.word	0x0002d850
        /*0a6c*/ 	.short	0x010a
        /*0a6e*/ 	.byte	0x04
	.zero		1


	//   ....[33]....
        /*0a70*/ 	.word	0x00005e60
        /*0a74*/ 	.word	0x000000ff
        /*0a78*/ 	.word	0x0002d850
        /*0a7c*/ 	.short	0x010a
        /*0a7e*/ 	.byte	0x04
	.zero		1


	//   ....[34]....
        /*0a80*/ 	.word	0x000064e0
        /*0a84*/ 	.word	0x000000ff
        /*0a88*/ 	.word	0x00000000
        /*0a8c*/ 	.short	0x0101
        /*0a8e*/ 	.byte	0x04
	.zero		1


	//   ....[35]....
        /*0a90*/ 	.word	0x000078c0
        /*0a94*/ 	.word	0x000000ff
        /*0a98*/ 	.word	0x00000000
        /*0a9c*/ 	.short	0x0101
        /*0a9e*/ 	.byte	0x04
	.zero		1


	//   ....[36]....
        /*0aa0*/ 	.word	0x00007de0
        /*0aa4*/ 	.word	0x000000ff
        /*0aa8*/ 	.word	0x00000000
        /*0aac*/ 	.short	0x0101
        /*0aae*/ 	.byte	0x04
	.zero		1


	//   ....[37]....
        /*0ab0*/ 	.word	0x0000aee0
        /*0ab4*/ 	.word	0x00000002
        /*0ab8*/ 	.word	0x0002d840
        /*0abc*/ 	.short	0x010a
        /*0abe*/ 	.byte	0x3f
	.zero		1


	//   ....[38]....
        /*0ac0*/ 	.word	0x0000b460
        /*0ac4*/ 	.word	0x00000002
        /*0ac8*/ 	.word	0x0002d830
        /*0acc*/ 	.short	0x0107
        /*0ace*/ 	.byte	0x3f
	.zero		1


	//   ....[39]....
        /*0ad0*/ 	.word	0x0000b530
        /*0ad4*/ 	.word	0x00000002
        /*0ad8*/ 	.word	0x0002d830
        /*0adc*/ 	.short	0x0101
        /*0ade*/ 	.byte	0x3f
	.zero		1


	//   ....[40]....
        /*0ae0*/ 	.word	0x0000c0c0
        /*0ae4*/ 	.word	0x00000011
        /*0ae8*/ 	.word	0x0002d800
        /*0aec*/ 	.short	0x0107
        /*0aee*/ 	.byte	0x3f
	.zero		1


	//   ....[41]....
        /*0af0*/ 	.word	0x0000c1b0
        /*0af4*/ 	.word	0x00000011
        /*0af8*/ 	.word	0x0002d800
        /*0afc*/ 	.short	0x0101
        /*0afe*/ 	.byte	0x3f
	.zero		1


	//   ....[42]....
        /*0b00*/ 	.word	0x0000c1d0
        /*0b04*/ 	.word	0x00000011
        /*0b08*/ 	.word	0x0002d820
        /*0b0c*/ 	.short	0x010a
        /*0b0e*/ 	.byte	0x3f
	.zero		1


	//   ....[43]....
        /*0b10*/ 	.word	0x0000c5f0
        /*0b14*/ 	.word	0x00000005
        /*0b18*/ 	.word	0x0002d840
        /*0b1c*/ 	.short	0x010a
        /*0b1e*/ 	.byte	0x3f
	.zero		1


	//   ....[44]....
        /*0b20*/ 	.word	0x0000ca50
        /*0b24*/ 	.word	0x00000005
        /*0b28*/ 	.word	0x0002d830
        /*0b2c*/ 	.short	0x0107
        /*0b2e*/ 	.byte	0x3f
	.zero		1


	//   ....[45]....
        /*0b30*/ 	.word	0x0000cb10
        /*0b34*/ 	.word	0x00000005
        /*0b38*/ 	.word	0x0002d830
        /*0b3c*/ 	.short	0x0101
        /*0b3e*/ 	.byte	0x3f
	.zero		1


	//   ....[46]....
        /*0b40*/ 	.word	0x0000cb70
        /*0b44*/ 	.word	0x00000005
        /*0b48*/ 	.word	0x0002d860
        /*0b4c*/ 	.short	0x010a
        /*0b4e*/ 	.byte	0x3f
	.zero		1


	//   ....[47]....
        /*0b50*/ 	.word	0x0000d060
        /*0b54*/ 	.word	0x00000005
        /*0b58*/ 	.word	0x0002d850
        /*0b5c*/ 	.short	0x0107
        /*0b5e*/ 	.byte	0x3f
	.zero		1


	//   ....[48]....
        /*0b60*/ 	.word	0x0000d150
        /*0b64*/ 	.word	0x00000005
        /*0b68*/ 	.word	0x0002d850
        /*0b6c*/ 	.short	0x0101
        /*0b6e*/ 	.byte	0x3f
	.zero		1


	//   ....[49]....
        /*0b70*/ 	.word	0x0000d370
        /*0b74*/ 	.word	0x00000000
        /*0b78*/ 	.word	0x0002d860
        /*0b7c*/ 	.short	0x010a
        /*0b7e*/ 	.byte	0x3f
	.zero		1


	//   ....[50]....
        /*0b80*/ 	.word	0x0000d7f0
        /*0b84*/ 	.word	0x00000000
        /*0b88*/ 	.word	0x0002d850
        /*0b8c*/ 	.short	0x0107
        /*0b8e*/ 	.byte	0x3f
	.zero		1


	//   ....[51]....
        /*0b90*/ 	.word	0x0000d8c0
        /*0b94*/ 	.word	0x00000000
        /*0b98*/ 	.word	0x0002d850
        /*0b9c*/ 	.short	0x0101
        /*0b9e*/ 	.byte	0x3f
	.zero		1


	//   ....[52]....
        /*0ba0*/ 	.word	0x0000e5f0
        /*0ba4*/ 	.word	0x00000005
        /*0ba8*/ 	.word	0x0002d820
        /*0bac*/ 	.short	0x010a
        /*0bae*/ 	.byte	0x3f
	.zero		1


	//   ....[53]....
        /*0bb0*/ 	.word	0x0000e770
        /*0bb4*/ 	.word	0x00000003
        /*0bb8*/ 	.word	0x0002d840
        /*0bbc*/ 	.short	0x010a
        /*0bbe*/ 	.byte	0x3f
	.zero		1


	//   ....[54]....
        /*0bc0*/ 	.word	0x0000e810
        /*0bc4*/ 	.word	0x00000005
        /*0bc8*/ 	.word	0x0002d840
        /*0bcc*/ 	.short	0x010a
        /*0bce*/ 	.byte	0x3f
	.zero		1


	//   ....[55]....
        /*0bd0*/ 	.word	0x0000e850
        /*0bd4*/ 	.word	0x00000003
        /*0bd8*/ 	.word	0x0002d860
        /*0bdc*/ 	.short	0x010a
        /*0bde*/ 	.byte	0x3f
	.zero		1


	//   ....[56]....
        /*0be0*/ 	.word	0x0000e890
        /*0be4*/ 	.word	0x00000005
        /*0be8*/ 	.word	0x0002d860
        /*0bec*/ 	.short	0x010a
        /*0bee*/ 	.byte	0x3f
	.zero		1


	//   ....[57]....
        /*0bf0*/ 	.word	0x0000e900
        /*0bf4*/ 	.word	0x00000003
        /*0bf8*/ 	.word	0x0002d800
        /*0bfc*/ 	.short	0x010a
        /*0bfe*/ 	.byte	0x3f
	.zero		1


	//   ....[58]....
        /*0c00*/ 	.word	0x0000e950
        /*0c04*/ 	.word	0x00000005
        /*0c08*/ 	.word	0x0002d830
        /*0c0c*/ 	.short	0x010a
        /*0c0e*/ 	.byte	0x3f
	.zero		1


	//   ....[59]....
        /*0c10*/ 	.word	0x0000e9b0
        /*0c14*/ 	.word	0x00000003
        /*0c18*/ 	.word	0x0002d830
        /*0c1c*/ 	.short	0x010a
        /*0c1e*/ 	.byte	0x3f
	.zero		1


	//   ....[60]....
        /*0c20*/ 	.word	0x0000ea10
        /*0c24*/ 	.word	0x00000003
        /*0c28*/ 	.word	0x0002d850
        /*0c2c*/ 	.short	0x010a
        /*0c2e*/ 	.byte	0x3f
	.zero		1


	//   ....[61]....
        /*0c30*/ 	.word	0x0000ea70
        /*0c34*/ 	.word	0x00000006
        /*0c38*/ 	.word	0x0002d850
        /*0c3c*/ 	.short	0x010a
        /*0c3e*/ 	.byte	0x3f
	.zero		1


	//   ....[62]....
        /*0c40*/ 	.word	0x0000eb90
        /*0c44*/ 	.word	0x00000002
        /*0c48*/ 	.word	0x0002d840
        /*0c4c*/ 	.short	0x010a
        /*0c4e*/ 	.byte	0x3f
	.zero		1


	//   ....[63]....
        /*0c50*/ 	.word	0x0000f980
        /*0c54*/ 	.word	0x00000011
        /*0c58*/ 	.word	0x0002d820
        /*0c5c*/ 	.short	0x010a
        /*0c5e*/ 	.byte	0x3f
	.zero		1


	//   ....[64]....
        /*0c60*/ 	.word	0x0000f9d0
        /*0c64*/ 	.word	0x00000005
        /*0c68*/ 	.word	0x0002d840
        /*0c6c*/ 	.short	0x010a
        /*0c6e*/ 	.byte	0x3f
	.zero		1


	//   ....[65]....
        /*0c70*/ 	.word	0x0000ff70
        /*0c74*/ 	.word	0x00000005
        /*0c78*/ 	.word	0x0002d860
        /*0c7c*/ 	.short	0x010a
        /*0c7e*/ 	.byte	0x3f
	.zero		1


	//   ....[66]....
        /*0c80*/ 	.word	0x00010550
        /*0c84*/ 	.word	0x00000000
        /*0c88*/ 	.word	0x0002d860
        /*0c8c*/ 	.short	0x010a
        /*0c8e*/ 	.byte	0x3f
	.zero		1


	//   ....[67]....
        /*0c90*/ 	.word	0x00011540
        /*0c94*/ 	.word	0x00000005
        /*0c98*/ 	.word	0x0002d820
        /*0c9c*/ 	.short	0x010a
        /*0c9e*/ 	.byte	0x3f
	.zero		1


	//   ....[68]....
        /*0ca0*/ 	.word	0x000116e0
        /*0ca4*/ 	.word	0x00000003
        /*0ca8*/ 	.word	0x0002d840
        /*0cac*/ 	.short	0x010a
        /*0cae*/ 	.byte	0x3f
	.zero		1


	//   ....[69]....
        /*0cb0*/ 	.word	0x00011730
        /*0cb4*/ 	.word	0x00000005
        /*0cb8*/ 	.word	0x0002d840
        /*0cbc*/ 	.short	0x010a
        /*0cbe*/ 	.byte	0x3f
	.zero		1


	//   ....[70]....
        /*0cc0*/ 	.word	0x00011780
        /*0cc4*/ 	.word	0x00000003
        /*0cc8*/ 	.word	0x0002d860
        /*0ccc*/ 	.short	0x010a
        /*0cce*/ 	.byte	0x3f
	.zero		1


	//----- nvinfo : EIATTR_NUM_MBARRIERS
	.align		4
.L_119:
        /*0cd0*/ 	.byte	0x03, 0x38
        /*0cd2*/ 	.short	0x0016


	//----- nvinfo : EIATTR_EXIT_INSTR_OFFSETS
	.align		4
        /*0cd4*/ 	.byte	0x04, 0x1c
        /*0cd6*/ 	.short	(.L_121 - .L_120)


	//   ....[0]....
.L_120:
        /*0cd8*/ 	.word	0x000009a0


	//   ....[1]....
        /*0cdc*/ 	.word	0x00008fb0


	//   ....[2]....
        /*0ce0*/ 	.word	0x0000e8e0


	//----- nvinfo : EIATTR_MAX_THREADS
	.align		4
.L_121:
        /*0ce4*/ 	.byte	0x04, 0x05
        /*0ce6*/ 	.short	(.L_123 - .L_122)
.L_122:
        /*0ce8*/ 	.word	0x00000200
        /*0cec*/ 	.word	0x00000001
        /*0cf0*/ 	.word	0x00000001


	//----- nvinfo : EIATTR_CRS_STACK_SIZE
	.align		4
.L_123:
        /*0cf4*/ 	.byte	0x04, 0x1e
        /*0cf6*/ 	.short	(.L_125 - .L_124)
.L_124:
        /*0cf8*/ 	.word	0x00000000


	//----- nvinfo : EIATTR_CBANK_PARAM_SIZE
	.align		4
.L_125:
        /*0cfc*/ 	.byte	0x03, 0x19
        /*0cfe*/ 	.short	0x0af0


	//----- nvinfo : EIATTR_PARAM_CBANK
	.align		4
        /*0d00*/ 	.byte	0x04, 0x0a
        /*0d02*/ 	.short	(.L_127 - .L_126)
	.align		4
.L_126:
        /*0d04*/ 	.word	index@(.nv.constant0._ZN7cutlass13device_kernelIN5flash11enable_sm90INS1_16FlashAttnFwdSm90INS1_25CollectiveMainloopFwdSm90ILi2EN4cute5tupleIJNS5_1CILi1EEES8_S8_EEENS6_IJNS7_ILi192EEENS7_ILi128EEENS7_ILi96EEEEEELi96ENS_10bfloat16_tEfNS_4arch4Sm90ELb0ELb0ELb0ELb1ELb1ELb0ELb0ELb0ELb1ELb1ELb1ELb0EEENS1_21CollectiveEpilogueFwdINS6_IJSA_SC_SB_EEES9_SE_SG_Li384ELb1ELb1ELb1ELb0EEENS1_36VarlenDynamicPersistentTileSchedulerILi192ELi128ELi384ELi128ELb1ELb1ELb1ELb0ELb1ELb1EEEEEEEEEvNT_6ParamsE)
        /*0d08*/ 	.short	0x0210
        /*0d0a*/ 	.short	0x0af0


	//----- nvinfo : EIATTR_SW_WAR
	.align		4
.L_127:
        /*0d0c*/ 	.byte	0x04, 0x36
        /*0d0e*/ 	.short	(.L_129 - .L_128)
.L_128:
        /*0d10*/ 	.word	0x00000008
.L_129:


//--------------------- .nv.info._ZN7cutlass13device_kernelIN5flash11enable_sm90INS1_16FlashAttnFwdSm90INS1_25CollectiveMainloopFwdSm90ILi2EN4cute5tupleIJNS5_1CILi1EEES8_S8_EEENS6_IJNS7_ILi192EEENS7_ILi128EEENS7_ILi96EEEEEELi96ENS_10bfloat16_tEfNS_4arch4Sm90ELb0ELb0ELb0ELb1ELb1ELb1ELb0ELb0ELb1ELb1ELb1ELb0EEENS1_21CollectiveEpilogueFwdINS6_IJSA_SC_SB_EEES9_SE_SG_Li384ELb1ELb1ELb1ELb0EEENS1_36VarlenDynamicPersistentTileSchedulerILi192ELi128ELi384ELi128ELb1ELb1ELb1ELb0ELb1ELb1EEEEEEEEEvNT_6ParamsE --------------------------
	.section	.nv.info._ZN7cutlass13device_kernelIN5flash11enable_sm90INS1_16FlashAttnFwdSm90INS1_25CollectiveMainloopFwdSm90ILi2EN4cute5tupleIJNS5_1CILi1EEES8_S8_EEENS6_IJNS7_ILi192EEENS7_ILi128EEENS7_ILi96EEEEEELi96ENS_10bfloat16_tEfNS_4arch4Sm90ELb0ELb0ELb0ELb1ELb1ELb1ELb0ELb0ELb1ELb1ELb1ELb0EEENS1_21CollectiveEpilogueFwdINS6_IJSA_SC_SB_EEES9_SE_SG_Li384ELb1ELb1ELb1ELb0EEENS1_36VarlenDynamicPersistentTileSchedulerILi192ELi128ELi384ELi128ELb1ELb1ELb1ELb0ELb1ELb1EEEEEEEEEvNT_6ParamsE,"",@"SHT_CUDA_INFO"
	.sectionflags	@""
	.align	4


	//----- nvinfo : EIATTR_CUDA_API_VERSION
	.align		4
        /*0000*/ 	.byte	0x04, 0x37
        /*0002*/ 	.short	(.L_131 - .L_130)
.L_130:
        /*0004*/ 	.word	0x00000082


	//----- nvinfo : EIATTR_KPARAM_INFO
	.align		4
.L_131:
        /*0008*/ 	.byte	0x04, 0x17
        /*000a*/ 	.short	(.L_133 - .L_132)
.L_132:
        /*000c*/ 	.word	0x00000000
        /*0010*/ 	.short	0x0000
        /*0012*/ 	.short	0x0070
        /*0014*/ 	.byte	0x00, 0xf0, 0x01, 0x2a


	//----- nvinfo : EIATTR_SPARSE_MMA_MASK
	.align		4
.L_133:
        /*0018*/ 	.byte	0x03, 0x50
        /*001a*/ 	.short	0x0000


	//----- nvinfo : EIATTR_MAXREG_COUNT
	.align		4
        /*001c*/ 	.byte	0x03, 0x1b
        /*001e*/ 	.short	0x0080


	//----- nvinfo : EIATTR_NUM_BARRIERS
	.align		4
        /*0020*/ 	.byte	0x02, 0x4c
        /*0022*/ 	.byte	0x10
	.zero		1


	//----- nvinfo : EIATTR_EXTERNS
	.align		4
        /*0024*/ 	.byte	0x04, 0x0f
        /*0026*/ 	.short	(.L_135 - .L_134)


	//   ....[0]....
	.align		4
.L_134:
        /*0028*/ 	.word	index@(__assertfail)


	//----- nvinfo : EIATTR_ANNOTATIONS
	.align		4
.L_135:
        /*002c*/ 	.byte	0x04, 0x55
        /*002e*/ 	.short	(.L_137 - .L_136)


	//   ....[0]....
.L_136:
        /* <DEDUP_REMOVED lines=115> */


	//----- nvinfo : EIATTR_MERCURY_ISA_VERSION
	.align		4
.L_137:
        /*0748*/ 	.byte	0x03, 0x5f
        /*074a*/ 	.short	0x0101


	//----- nvinfo : EIATTR_UNUSED_LOAD_BYTE_OFFSET
	.align		4
        /*074c*/ 	.byte	0x04, 0x44
        /*074e*/ 	.short	(.L_139 - .L_138)


	//   ....[0]....
.L_138:
        /*0750*/ 	.word	0x00000a90
        /*0754*/ 	.word	0x0000fff0


	//   ....[1]....
        /*0758*/ 	.word	0x00011080
        /*075c*/ 	.word	0x0000fff0


	//----- nvinfo : EIATTR_INT_WARP_WIDE_INSTR_OFFSETS
	.align		4
.L_139:
        /*0760*/ 	.byte	0x04, 0x31
        /*0762*/ 	.short	(.L_141 - .L_140)


	//   ....[0]....
.L_140:
        /*0764*/ 	.word	0x00000130


	//   ....[1]....
        /*0768*/ 	.word	0x00000170


	//   ....[2]....
        /*076c*/ 	.word	0x000001e0


	//   ....[3]....
        /*0770*/ 	.word	0x00016a40


	//   ....[4]....
        /*0774*/ 	.word	0x00016ad0


	//   ....[5]....
        /*0778*/ 	.word	0x00019740


	//   ....[6]....
        /*077c*/ 	.word	0x000197d0


	//----- nvinfo : EIATTR_COOP_GROUP_MASK_REGIDS
	.align		4
.L_141:
        /*0780*/ 	.byte	0x04, 0x29
        /*0782*/ 	.short	(.L_143 - .L_142)


	//   ....[0]....
.L_142:
        /*0784*/ 	.word	0xffffffff


	//   ....[1]....
        /*0788*/ 	.word	0xffffffff


	//   ....[2]....
        /*078c*/ 	.word	0xffffffff


	//   ....[3]....
        /*0790*/ 	.word	0xffffffff


	//   ....[4]....
        /*0794*/ 	.word	0xffffffff


	//   ....[5]....
        /*0798*/ 	.word	0xffffffff


	//   ....[6]....
        /*079c*/ 	.word	0xffffffff


	//   ....[7]....
        /*07a0*/ 	.word	0xffffffff


	//   ....[8]....
        /*07a4*/ 	.word	0xffffffff


	//   ....[9]....
        /*07a8*/ 	.word	0xffffffff


	//   ....[10]....
        /*07ac*/ 	.word	0xffffffff


	//   ....[11]....
        /*07b0*/ 	.word	0xffffffff


	//   ....[12]....
        /*07b4*/ 	.word	0xffffffff


	//   ....[13]....
        /*07b8*/ 	.word	0xffffffff


	//   ....[14]....
        /*07bc*/ 	.word	0xffffffff


	//   ....[15]....
        /*07c0*/ 	.word	0xffffffff


	//   ....[16]....
        /*07c4*/ 	.word	0xffffffff


	//   ....[17]....
        /*07c8*/ 	.word	0xffffffff


	//   ....[18]....
        /*07cc*/ 	.word	0xffffffff


	//   ....[19]....
        /*07d0*/ 	.word	0xffffffff


	//   ....[20]....
        /*07d4*/ 	.word	0xffffffff


	//   ....[21]....
        /*07d8*/ 	.word	0xffffffff


	//   ....[22]....
        /*07dc*/ 	.word	0xffffffff


	//   ....[23]....
        /*07e0*/ 	.word	0xffffffff


	//   ....[24]....
        /*07e4*/ 	.word	0xffffffff


	//   ....[25]....
        /*07e8*/ 	.word	0xffffffff


	//   ....[26]....
        /*07ec*/ 	.word	0xffffffff


	//   ....[27]....
        /*07f0*/ 	.word	0xffffffff


	//   ....[28]....
        /*07f4*/ 	.word	0xffffffff


	//   ....[29]....
        /*07f8*/ 	.word	0xffffffff


	//   ....[30]....
        /*07fc*/ 	.word	0xffffffff


	//   ....[31]....
        /*0800*/ 	.word	0xffffffff


	//   ....[32]....
        /*0804*/ 	.word	0xffffffff


	//   ....[33]....
        /*0808*/ 	.word	0xffffffff


	//   ....[34]....
        /*080c*/ 	.word	0xffffffff


	//   ....[35]....
        /*0810*/ 	.word	0xffffffff


	//   ....[36]....
        /*0814*/ 	.word	0xffffffff


	//   ....[37]....
        /*0818*/ 	.word	0xffffffff


	//   ....[38]....
        /*081c*/ 	.word	0xffffffff


	//   ....[39]....
        /*0820*/ 	.word	0xffffffff


	//   ....[40]....
        /*0824*/ 	.word	0xffffffff


	//   ....[41]....
        /*0828*/ 	.word	0xffffffff


	//   ....[42]....
        /*082c*/ 	.word	0xffffffff


	//   ....[43]....
        /*0830*/ 	.word	0xffffffff


	//   ....[44]....
        /*0834*/ 	.word	0xffffffff


	//   ....[45]....
        /*0838*/ 	.word	0xffffffff


	//   ....[46]....
        /*083c*/ 	.word	0xffffffff


	//   ....[47]....
        /*0840*/ 	.word	0xffffffff


	//   ....[48]....
        /*0844*/ 	.word	0xffffffff


	//   ....[49]....
        /*0848*/ 	.word	0xffffffff


	//   ....[50]....
        /*084c*/ 	.word	0xffffffff


	//   ....[51]....
        /*0850*/ 	.word	0xffffffff


	//   ....[52]....
        /*0854*/ 	.word	0xffffffff


	//   ....[53]....
        /*0858*/ 	.word	0xffffffff


	//   ....[54]....
        /*085c*/ 	.word	0xffffffff


	//   ....[55]....
        /*0860*/ 	.word	0xffffffff


	//   ....[56]....
        /*0864*/ 	.word	0xffffffff


	//   ....[57]....
        /*0868*/ 	.word	0xffffffff


	//   ....[58]....
        /*086c*/ 	.word	0xffffffff


	//   ....[59]....
        /*0870*/ 	.word	0xffffffff


	//   ....[60]....
        /*0874*/ 	.word	0xffffffff


	//   ....[61]....
        /*0878*/ 	.word	0xffffffff


	//   ....[62]....
        /*087c*/ 	.word	0xffffffff


	//   ....[63]....
        /*0880*/ 	.word	0xffffffff


	//   ....[64]....
        /*0884*/ 	.word	0xffffffff


	//   ....[65]....
        /*0888*/ 	.word	0xffffffff


	//   ....[66]....
        /*088c*/ 	.word	0xffffffff


	//   ....[67]....
        /*0890*/ 	.word	0xffffffff


	//   ....[68]....
        /*0894*/ 	.word	0xffffffff


	//   ....[69]....
        /*0898*/ 	.word	0xffffffff


	//   ....[70]....
        /*089c*/ 	.word	0xffffffff


	//   ....[71]....
        /*08a0*/ 	.word	0xffffffff


	//   ....[72]....
        /*08a4*/ 	.word	0xffffffff


	//   ....[73]....
        /*08a8*/ 	.word	0xffffffff


	//   ....[74]....
        /*08ac*/ 	.word	0xffffffff


	//   ....[75]....
        /*08b0*/ 	.word	0xffffffff


	//   ....[76]....
        /*08b4*/ 	.word	0xffffffff


	//   ....[77]....
        /*08b8*/ 	.word	0xffffffff


	//   ....[78]....
        /*08bc*/ 	.word	0xffffffff


	//   ....[79]....
        /*08c0*/ 	.word	0xffffffff


	//   ....[80]....
        /*08c4*/ 	.word	0xffffffff


	//   ....[81]....
        /*08c8*/ 	.word	0xffffffff


	//   ....[82]....
        /*08cc*/ 	.word	0xffffffff


	//   ....[83]....
        /*08d0*/ 	.word	0xffffffff


	//   ....[84]....
        /*08d4*/ 	.word	0xffffffff


	//   ....[85]....
        /*08d8*/ 	.word	0xffffffff


	//   ....[86]....
        /*08dc*/ 	.word	0xffffffff


	//   ....[87]....
        /*08e0*/ 	.word	0xffffffff


	//   ....[88]....
        /*08e4*/ 	.word	0xffffffff


	//   ....[89]....
        /*08e8*/ 	.word	0xffffffff


	//   ....[90]....
        /*08ec*/ 	.word	0xffffffff


	//   ....[91]....
        /*08f0*/ 	.word	0xffffffff


	//   ....[92]....
        /*08f4*/ 	.word	0xffffffff


	//   ....[93]....
        /*08f8*/ 	.word	0xffffffff


	//   ....[94]....
        /*08fc*/ 	.word	0xffffffff


	//   ....[95]....
        /*0900*/ 	.word	0xffffffff


	//   ....[96]....
        /*0904*/ 	.word	0xffffffff


	//   ....[97]....
        /*0908*/ 	.word	0xffffffff


	//   ....[98]....
        /*090c*/ 	.word	0xffffffff


	//   ....[99]....
        /*0910*/ 	.word	0xffffffff


	//   ....[100]....
        /*0914*/ 	.word	0xffffffff


	//   ....[101]....
        /*0918*/ 	.word	0xffffffff


	//   ....[102]....
        /*091c*/ 	.word	0xffffffff


	//   ....[103]....
        /*0920*/ 	.word	0xffffffff


	//   ....[104]....
        /*0924*/ 	.word	0xffffffff


	//   ....[105]....
        /*0928*/ 	.word	0xffffffff


	//   ....[106]....
        /*092c*/ 	.word	0xffffffff


	//   ....[107]....
        /*0930*/ 	.word	0xffffffff


	//   ....[108]....
        /*0934*/ 	.word	0xffffffff


	//   ....[109]....
        /*0938*/ 	.word	0xffffffff


	//   ....[110]....
        /*093c*/ 	.word	0xffffffff


	//   ....[111]....
        /*0940*/ 	.word	0xffffffff


	//   ....[112]....
        /*0944*/ 	.word	0xffffffff


	//   ....[113]....
        /*0948*/ 	.word	0xffffffff


	//   ....[114]....
        /*094c*/ 	.word	0xffffffff


	//   ....[115]....
        /*0950*/ 	.word	0xffffffff


	//   ....[116]....
        /*0954*/ 	.word	0xffffffff


	//   ....[117]....
        /*0958*/ 	.word	0xffffffff


	//   ....[118]....
        /*095c*/ 	.word	0xffffffff


	//   ....[119]....
        /*0960*/ 	.word	0xffffffff


	//   ....[120]....
        /*0964*/ 	.word	0xffffffff


	//   ....[121]....
        /*0968*/ 	.word	0xffffffff


	//   ....[122]....
        /*096c*/ 	.word	0xffffffff


	//   ....[123]....
        /*0970*/ 	.word	0xffffffff


	//   ....[124]....
        /*0974*/ 	.word	0xffffffff


	//   ....[125]....
        /*0978*/ 	.word	0xffffffff


	//   ....[126]....
        /*097c*/ 	.word	0xffffffff


	//   ....[127]....
        /*0980*/ 	.word	0xffffffff


	//   ....[128]....
        /*0984*/ 	.word	0xffffffff


	//   ....[129]....
        /*0988*/ 	.word	0xffffffff


	//   ....[130]....
        /*098c*/ 	.word	0xffffffff


	//   ....[131]....
        /*0990*/ 	.word	0xffffffff


	//   ....[132]....
        /*0994*/ 	.word	0xffffffff


	//   ....[133]....
        /*0998*/ 	.word	0xffffffff


	//   ....[134]....
        /*099c*/ 	.word	0xffffffff


	//   ....[135]....
        /*09a0*/ 	.word	0x0500000f


	//   ....[136]....
        /*09a4*/ 	.word	0x0500000f


	//   ....[137]....
        /*09a8*/ 	.word	0x0500000f


	//   ....[138]....
        /*09ac*/ 	.word	0x0500000f


	//   ....[139]....
        /*09b0*/ 	.word	0x0500000f


	//   ....[140]....
        /*09b4*/ 	.word	0x0500000f


	//   ....[141]....
        /*09b8*/ 	.word	0x0500000f


	//   ....[142]....
        /*09bc*/ 	.word	0x0500000f


	//   ....[143]....
        /*09c0*/ 	.word	0x0500000f


	//   ....[144]....
        /*09c4*/ 	.word	0x0500000f


	//   ....[145]....
        /*09c8*/ 	.word	0x0500000f


	//   ....[146]....
        /*09cc*/ 	.word	0x0500000f


	//   ....[147]....
        /*09d0*/ 	.word	0x0500000f


	//   ....[148]....
        /*09d4*/ 	.word	0x0500000f


	//   ....[149]....
        /*09d8*/ 	.word	0x0500000f


	//   ....[150]....
        /*09dc*/ 	.word	0x0500000f


	//   ....[151]....
        /*09e0*/ 	.word	0x0500000f


	//   ....[152]....
        /*09e4*/ 	.word	0x0500000f


	//   ....[153]....
        /*09e8*/ 	.word	0x0500000f


	//   ....[154]....
        /*09ec*/ 	.word	0x0500000f


	//   ....[155]....
        /*09f0*/ 	.word	0x0500000f


	//   ....[156]....
        /*09f4*/ 	.word	0x0500000f


	//   ....[157]....
        /*09f8*/ 	.word	0x0500000f


	//   ....[158]....
        /*09fc*/ 	.word	0x0500000f


	//   ....[159]....
        /*0a00*/ 	.word	0x0500000f


	//   ....[160]....
        /*0a04*/ 	.word	0x0500000f


	//   ....[161]....
        /*0a08*/ 	.word	0x0500000f


	//   ....[162]....
        /*0a0c*/ 	.word	0x0500000f


	//   ....[163]....
        /*0a10*/ 	.word	0x0500000f


	//   ....[164]....
        /*0a14*/ 	.word	0x0500000f


	//   ....[165]....
        /*0a18*/ 	.word	0x0500000f


	//   ....[166]....
        /*0a1c*/ 	.word	0x0500000f


	//   ....[167]....
        /*0a20*/ 	.word	0x0500000f


	//   ....[168]....
        /*0a24*/ 	.word	0x0500000f


	//   ....[169]....
        /*0a28*/ 	.word	0x0500000f


	//   ....[170]....
        /*0a2c*/ 	.word	0x0500000f


	//   ....[171]....
        /*0a30*/ 	.word	0x0500000f


	//   ....[172]....
        /*0a34*/ 	.word	0x0500000f


	//   ....[173]....
        /*0a38*/ 	.word	0x0500000f


	//   ....[174]....
        /*0a3c*/ 	.word	0x0500000f


	//   ....[175]....
        /*0a40*/ 	.word	0x0500000f


	//   ....[176]....
        /*0a44*/ 	.word	0x0500000f


	//   ....[177]....
        /*0a48*/ 	.word	0x0500000f


	//   ....[178]....
        /*0a4c*/ 	.word	0x0500000f


	//   ....[179]....
        /*0a50*/ 	.word	0x0500000f


	//   ....[180]....
        /*0a54*/ 	.word	0x0500000f


	//   ....[181]....
        /*0a58*/ 	.word	0x0500000f


	//   ....[182]....
        /*0a5c*/ 	.word	0x0500000f


	//   ....[183]....
        /*0a60*/ 	.word	0x0500000f


	//   ....[184]....
        /*0a64*/ 	.word	0x0500000f


	//   ....[185]....
        /*0a68*/ 	.word	0x0500000f


	//   ....[186]....
        /*0a6c*/ 	.word	0x0500000f


	//   ....[187]....
        /*0a70*/ 	.word	0x0500000f


	//   ....[188]....
        /*0a74*/ 	.word	0x0500000f


	//   ....[189]....
        /*0a78*/ 	.word	0x0500000f


	//   ....[190]....
        /*0a7c*/ 	.word	0x0500000f


	//   ....[191]....
        /*0a80*/ 	.word	0x0500000f


	//   ....[192]....
        /*0a84*/ 	.word	0x0500000f


	//   ....[193]....
        /*0a88*/ 	.word	0x0500000f


	//   ....[194]....
        /*0a8c*/ 	.word	0x0500000f


	//   ....[195]....
        /*0a90*/ 	.word	0x0500000f


	//   ....[196]....
        /*0a94*/ 	.word	0x0500000f


	//   ....[197]....
        /*0a98*/ 	.word	0x0500000f


	//   ....[198]....
        /*0a9c*/ 	.word	0x0500000f


	//   ....[199]....
        /*0aa0*/ 	.word	0x0500000f


	//   ....[200]....
        /*0aa4*/ 	.word	0x0500000f


	//   ....[201]....
        /*0aa8*/ 	.word	0x0500000f


	//   ....[202]....
        /*0aac*/ 	.word	0x0500000f


	//   ....[203]....
        /*0ab0*/ 	.word	0x0500000f


	//   ....[204]....
        /*0ab4*/ 	.word	0x0500000f


	//   ....[205]....
        /*0ab8*/ 	.word	0x0500000f


	//   ....[206]....
        /*0abc*/ 	.word	0x0500000f


	//   ....[207]....
        /*0ac0*/ 	.word	0x0500000f


	//   ....[208]....
        /*0ac4*/ 	.word	0x0500000f


	//   ....[209]....
        /*0ac8*/ 	.word	0x0500000f


	//   ....[210]....
        /*0acc*/ 	.word	0x0500000f


	//   ....[211]....
        /*0ad0*/ 	.word	0x0500000f


	//   ....[212]....
        /*0ad4*/ 	.word	0x0500000f


	//   ....[213]....
        /*0ad8*/ 	.word	0x0500000f


	//   ....[214]....
        /*0adc*/ 	.word	0x0500000f


	//   ....[215]....
        /*0ae0*/ 	.word	0x0500000f


	//   ....[216]....
        /*0ae4*/ 	.word	0x0500000f


	//   ....[217]....
        /*0ae8*/ 	.word	0x0500000f


	//   ....[218]....
        /*0aec*/ 	.word	0x0500000f


	//   ....[219]....
        /*0af0*/ 	.word	0x0500000f


	//   ....[220]....
        /*0af4*/ 	.word	0x0500000f


	//   ....[221]....
        /*0af8*/ 	.word	0x0500000f


	//   ....[222]....
        /*0afc*/ 	.word	0x0500000f


	//   ....[223]....
        /*0b00*/ 	.word	0x0500000f


	//   ....[224]....
        /*0b04*/ 	.word	0x0500000f


	//   ....[225]....
        /*0b08*/ 	.word	0x0500000f


	//   ....[226]....
        /*0b0c*/ 	.word	0x0500000f


	//----- nvinfo : EIATTR_COOP_GROUP_INSTR_OFFSETS
	.align		4
.L_143:
        /*0b10*/ 	.byte	0x04, 0x28
        /*0b12*/ 	.short	(.L_145 - .L_144)


	//   ....[0]....
.L_144:
        /*0b14*/ 	.word	0x00000070


	//   ....[1]....
        /*0b18*/ 	.word	0x00000140


	//   ....[2]....
        /*0b1c*/ 	.word	0x00000190


	//   ....[3]....
        /*0b20*/ 	.word	0x000003c0


	//   ....[4]....
        /*0b24*/ 	.word	0x00000520


	//   ....[5]....
        /*0b28*/ 	.word	0x00000640


	//   ....[6]....
        /*0b2c*/ 	.word	0x000007a0


	//   ....[7]....
        /*0b30*/ 	.word	0x00003510


	//   ....[8]....
        /*0b34*/ 	.word	0x00003520


	//   ....[9]....
        /*0b38*/ 	.word	0x00005190


	//   ....[10]....
        /*0b3c*/ 	.word	0x000051a0


	//   ....[11]....
        /*0b40*/ 	.word	0x00006bc0


	//   ....[12]....
        /*0b44*/ 	.word	0x00006bd0


	//   ....[13]....
        /*0b48*/ 	.word	0x00007090


	//   ....[14]....
        /*0b4c*/ 	.word	0x000070b0


	//   ....[15]....
        /*0b50*/ 	.word	0x00007920


	//   ....[16]....
        /*0b54*/ 	.word	0x00007ef0


	//   ....[17]....
        /*0b58*/ 	.word	0x00007f00


	//   ....[18]....
        /*0b5c*/ 	.word	0x00007f10


	//   ....[19]....
        /*0b60*/ 	.word	0x00007f20


	//   ....[20]....
        /*0b64*/ 	.word	0x00009ca0


	//   ....[21]....
        /*0b68*/ 	.word	0x00009cb0


	//   ....[22]....
        /*0b6c*/ 	.word	0x00009cc0


	//   ....[23]....
        /*0b70*/ 	.word	0x00009cd0


	//   ....[24]....
        /*0b74*/ 	.word	0x0000caa0


	//   ....[25]....
        /*0b78*/ 	.word	0x0000cac0


	//   ....[26]....
        /*0b7c*/ 	.word	0x0000cae0


	//   ....[27]....
        /*0b80*/ 	.word	0x0000cb00


	//   ....[28]....
        /*0b84*/ 	.word	0x0000dd70


	//   ....[29]....
        /*0b88*/ 	.word	0x0000edd0


	//   ....[30]....
        /*0b8c*/ 	.word	0x0000edf0


	//   ....[31]....
        /*0b90*/ 	.word	0x0000f020


	//   ....[32]....
        /*0b94*/ 	.word	0x0000f040


	//   ....[33]....
        /*0b98*/ 	.word	0x000103e0


	//   ....[34]....
        /*0b9c*/ 	.word	0x000105e0


	//   ....[35]....
        /*0ba0*/ 	.word	0x00010ab0


	//   ....[36]....
        /*0ba4*/ 	.word	0x00010ac0


	//   ....[37]....
        /*0ba8*/ 	.word	0x00010af0


	//   ....[38]....
        /*0bac*/ 	.word	0x00011a40


	//   ....[39]....
        /*0bb0*/ 	.word	0x00011a60


	//   ....[40]....
        /*0bb4*/ 	.word	0x00011a70


	//   ....[41]....
        /*0bb8*/ 	.word	0x00011a80


	//   ....[42]....
        /*0bbc*/ 	.word	0x00012120


	//   ....[43]....
        /*0bc0*/ 	.word	0x00012130


	//   ....[44]....
        /*0bc4*/ 	.word	0x00012280


	//   ....[45]....
        /*0bc8*/ 	.word	0x00012290


	//   ....[46]....
        /*0bcc*/ 	.word	0x00012680


	//   ....[47]....
        /*0bd0*/ 	.word	0x00012690


	//   ....[48]....
        /*0bd4*/ 	.word	0x00012b90


	//   ....[49]....
        /*0bd8*/ 	.word	0x00012ba0


	//   ....[50]....
        /*0bdc*/ 	.word	0x00013950


	//   ....[51]....
        /*0be0*/ 	.word	0x00013960


	//   ....[52]....
        /*0be4*/ 	.word	0x00013ac0


	//   ....[53]....
        /*0be8*/ 	.word	0x00013ad0


	//   ....[54]....
        /*0bec*/ 	.word	0x00013c70


	//   ....[55]....
        /*0bf0*/ 	.word	0x00013e80


	//   ....[56]....
        /*0bf4*/ 	.word	0x00013eb0


	//   ....[57]....
        /*0bf8*/ 	.word	0x00013ee0


	//   ....[58]....
        /*0bfc*/ 	.word	0x00013f10


	//   ....[59]....
        /*0c00*/ 	.word	0x00013f40


	//   ....[60]....
        /*0c04*/ 	.word	0x00013f70


	//   ....[61]....
        /*0c08*/ 	.word	0x00014100


	//   ....[62]....
        /*0c0c*/ 	.word	0x00014130


	//   ....[63]....
        /*0c10*/ 	.word	0x00014160


	//   ....[64]....
        /*0c14*/ 	.word	0x00014190


	//   ....[65]....
        /*0c18*/ 	.word	0x000141c0


	//   ....[66]....
        /*0c1c*/ 	.word	0x000141f0


	//   ....[67]....
        /*0c20*/ 	.word	0x00014280


	//   ....[68]....
        /*0c24*/ 	.word	0x000142b0


	//   ....[69]....
        /*0c28*/ 	.word	0x000142c0


	//   ....[70]....
        /*0c2c*/ 	.word	0x00014360


	//   ....[71]....
        /*0c30*/ 	.word	0x00015350


	//   ....[72]....
        /*0c34*/ 	.word	0x00017660


	//   ....[73]....
        /*0c38*/ 	.word	0x00017670


	//   ....[74]....
        /*0c3c*/ 	.word	0x00017730


	//   ....[75]....
        /*0c40*/ 	.word	0x00017740


	//   ....[76]....
        /*0c44*/ 	.word	0x000177f0


	//   ....[77]....
        /*0c48*/ 	.word	0x00017800


	//   ....[78]....
        /*0c4c*/ 	.word	0x00017810


	//   ....[79]....
        /*0c50*/ 	.word	0x00017820


	//   ....[80]....
        /*0c54*/ 	.word	0x000181e0


	//   ....[81]....
        /*0c58*/ 	.word	0x00018210


	//   ....[82]....
        /*0c5c*/ 	.word	0x000182d0


	//   ....[83]....
        /*0c60*/ 	.word	0x000182f0


	//   ....[84]....
        /*0c64*/ 	.word	0x00018390


	//   ....[85]....
        /*0c68*/ 	.word	0x000183b0


	//   ....[86]....
        /*0c6c*/ 	.word	0x000183c0


	//   ....[87]....
        /*0c70*/ 	.word	0x000183d0


	//   ....[88]....
        /*0c74*/ 	.word	0x000184f0


	//   ....[89]....
        /*0c78*/ 	.word	0x00018500


	//   ....[90]....
        /*0c7c*/ 	.word	0x00018510


	//   ....[91]....
        /*0c80*/ 	.word	0x000185a0


	//   ....[92]....
        /*0c84*/ 	.word	0x00018d60


	//   ....[93]....
        /*0c88*/ 	.word	0x00018d70


	//   ....[94]....
        /*0c8c*/ 	.word	0x00018d90


	//   ....[95]....
        /*0c90*/ 	.word	0x00018e10


	//   ....[96]....
        /*0c94*/ 	.word	0x00018e20


	//   ....[97]....
        /*0c98*/ 	.word	0x00018e80


	//   ....[98]....
        /*0c9c*/ 	.word	0x00018eb0


	//   ....[99]....
        /*0ca0*/ 	.word	0x00018ef0


	//   ....[100]....
        /*0ca4*/ 	.word	0x000191a0


	//   ....[101]....
        /*0ca8*/ 	.word	0x000191c0


	//   ....[102]....
        /*0cac*/ 	.word	0x00019260


	//   ....[103]....
        /*0cb0*/ 	.word	0x00019270


	//   ....[104]....
        /*0cb4*/ 	.word	0x00019300


	//   ....[105]....
        /*0cb8*/ 	.word	0x00019310


	//   ....[106]....
        /*0cbc*/ 	.word	0x00019320


	//   ....[107]....
        /*0cc0*/ 	.word	0x000193b0


	//   ....[108]....
        /*0cc4*/ 	.word	0x00019980


	//   ....[109]....
        /*0cc8*/ 	.word	0x00019990


	//   ....[110]....
        /*0ccc*/ 	.word	0x00019a20


	//   ....[111]....
        /*0cd0*/ 	.word	0x00019ac0


	//   ....[112]....
        /*0cd4*/ 	.word	0x00019ae0


	//   ....[113]....
        /*0cd8*/ 	.word	0x00019b60


	//   ....[114]....
        /*0cdc*/ 	.word	0x00019b80


	//   ....[115]....
        /*0ce0*/ 	.word	0x00019b90


	//   ....[116]....
        /*0ce4*/ 	.word	0x00019fd0


	//   ....[117]....
        /*0ce8*/ 	.word	0x0001a000


	//   ....[118]....
        /*0cec*/ 	.word	0x0001a070


	//   ....[119]....
        /*0cf0*/ 	.word	0x0001a0a0


	//   ....[120]....
        /*0cf4*/ 	.word	0x0001a0d0


	//   ....[121]....
        /*0cf8*/ 	.word	0x0001a100


	//   ....[122]....
        /*0cfc*/ 	.word	0x0001a130


	//   ....[123]....
        /*0d00*/ 	.word	0x0001a160


	//   ....[124]....
        /*0d04*/ 	.word	0x0001a300


	//   ....[125]....
        /*0d08*/ 	.word	0x0001a330


	//   ....[126]....
        /*0d0c*/ 	.word	0x0001a360


	//   ....[127]....
        /*0d10*/ 	.word	0x0001a390


	//   ....[128]....
        /*0d14*/ 	.word	0x0001a3c0


	//   ....[129]....
        /*0d18*/ 	.word	0x0001a3f0


	//   ....[130]....
        /*0d1c*/ 	.word	0x0001a4b0


	//   ....[131]....
        /*0d20*/ 	.word	0x0001a4d0


	//   ....[132]....
        /*0d24*/ 	.word	0x0001a4e0


	//   ....[133]....
        /*0d28*/ 	.word	0x0001a540


	//   ....[134]....
        /*0d2c*/ 	.word	0x0001ab60


	//   ....[135]....
        /*0d30*/ 	.word	0x0001aea0


	//   ....[136]....
        /*0d34*/ 	.word	0x0001af30


	//   ....[137]....
        /*0d38*/ 	.word	0x0001b020


	//   ....[138]....
        /*0d3c*/ 	.word	0x0001b0b0


	//   ....[139]....
        /*0d40*/ 	.word	0x0001b190


	//   ....[140]....
        /*0d44*/ 	.word	0x0001b220


	//   ....[141]....
        /*0d48*/ 	.word	0x0001b300


	//   ....[142]....
        /*0d4c*/ 	.word	0x0001b3b0


	//   ....[143]....
        /*0d50*/ 	.word	0x0001b440


	//   ....[144]....
        /*0d54*/ 	.word	0x0001b490


	//   ....[145]....
        /*0d58*/ 	.word	0x0001b4e0


	//   ....[146]....
        /*0d5c*/ 	.word	0x0001b5d0


	//   ....[147]....
        /*0d60*/ 	.word	0x0001b660


	//   ....[148]....
        /*0d64*/ 	.word	0x0001b6b0


	//   ....[149]....
        /*0d68*/ 	.word	0x0001b700


	//   ....[150]....
        /*0d6c*/ 	.word	0x0001b920


	//   ....[151]....
        /*0d70*/ 	.word	0x0001b970


	//   ....[152]....
        /*0d74*/ 	.word	0x0001ba00


	//   ....[153]....
        /*0d78*/ 	.word	0x0001ba90


	//   ....[154]....
        /*0d7c*/ 	.word	0x0001bb10


	//   ....[155]....
        /*0d80*/ 	.word	0x0001bb60


	//   ....[156]....
        /*0d84*/ 	.word	0x0001bbf0


	//   ....[157]....
        /*0d88*/ 	.word	0x0001bc80


	//   ....[158]....
        /*0d8c*/ 	.word	0x0001bd00


	//   ....[159]....
        /*0d90*/ 	.word	0x0001bd50


	//   ....[160]....
        /*0d94*/ 	.word	0x0001bde0


	//   ....[161]....
        /*0d98*/ 	.word	0x0001be70


	//   ....[162]....
        /*0d9c*/ 	.word	0x0001bf30


	//   ....[163]....
        /*0da0*/ 	.word	0x0001c210


	//   ....[164]....
        /*0da4*/ 	.word	0x0001c300


	//   ....[165]....
        /*0da8*/ 	.word	0x0001c390


	//   ....[166]....
        /*0dac*/ 	.word	0x0001c3f0


	//   ....[167]....
        /*0db0*/ 	.word	0x0001c510


	//   ....[168]....
        /*0db4*/ 	.word	0x0001c570


	//   ....[169]....
        /*0db8*/ 	.word	0x0001c690


	//   ....[170]....
        /*0dbc*/ 	.word	0x0001c6f0


	//   ....[171]....
        /*0dc0*/ 	.word	0x0001c7a0


	//   ....[172]....
        /*0dc4*/ 	.word	0x0001c8b0


	//   ....[173]....
        /*0dc8*/ 	.word	0x0001c920


	//   ....[174]....
        /*0dcc*/ 	.word	0x0001c980


	//   ....[175]....
        /*0dd0*/ 	.word	0x0001ca90


	//   ....[176]....
        /*0dd4*/ 	.word	0x0001caf0


	//   ....[177]....
        /*0dd8*/ 	.word	0x0001cc10


	//   ....[178]....
        /*0ddc*/ 	.word	0x0001cc70


	//   ....[179]....
        /*0de0*/ 	.word	0x0001cd10


	//   ....[180]....
        /*0de4*/ 	.word	0x0001cde0


	//   ....[181]....
        /*0de8*/ 	.word	0x0001cee0


	//   ....[182]....
        /*0dec*/ 	.word	0x0001cf40


	//   ....[183]....
        /*0df0*/ 	.word	0x0001cfe0


	//   ....[184]....
        /*0df4*/ 	.word	0x0001d180


	//   ....[185]....
        /*0df8*/ 	.word	0x0001d260


	//   ....[186]....
        /*0dfc*/ 	.word	0x0001d2e0


	//   ....[187]....
        /*0e00*/ 	.word	0x0001d3c0


	//   ....[188]....
        /*0e04*/ 	.word	0x0001d420


	//   ....[189]....
        /*0e08*/ 	.word	0x0001d4f0


	//   ....[190]....
        /*0e0c*/ 	.word	0x0001d550


	//   ....[191]....
        /*0e10*/ 	.word	0x0001d630


	//   ....[192]....
        /*0e14*/ 	.word	0x0001d720


	//   ....[193]....
        /*0e18*/ 	.word	0x0001d7c0


	//   ....[194]....
        /*0e1c*/ 	.word	0x0001d820


	//   ....[195]....
        /*0e20*/ 	.word	0x0001d920


	//   ....[196]....
        /*0e24*/ 	.word	0x0001d980


	//   ....[197]....
        /*0e28*/ 	.word	0x0001da80


	//   ....[198]....
        /*0e2c*/ 	.word	0x0001dae0


	//   ....[199]....
        /*0e30*/ 	.word	0x0001dbb0


	//   ....[200]....
        /*0e34*/ 	.word	0x0001dd00


	//   ....[201]....
        /*0e38*/ 	.word	0x0001ddb0


	//   ....[202]....
        /*0e3c*/ 	.word	0x0001dec0


	//   ....[203]....
        /*0e40*/ 	.word	0x0001dfa0


	//   ....[204]....
        /*0e44*/ 	.word	0x0001e000


	//   ....[205]....
        /*0e48*/ 	.word	0x0001e0f0


	//   ....[206]....
        /*0e4c*/ 	.word	0x0001e150


	//   ....[207]....
        /*0e50*/ 	.word	0x0001e230


	//   ....[208]....
        /*0e54*/ 	.word	0x0001e2c0


	//   ....[209]....
        /*0e58*/ 	.word	0x0001e360


	//   ....[210]....
        /*0e5c*/ 	.word	0x0001e4e0


	//   ....[211]....
        /*0e60*/ 	.word	0x0001e550


	//   ....[212]....
        /*0e64*/ 	.word	0x0001e5c0


	//   ....[213]....
        /*0e68*/ 	.word	0x0001e630


	//   ....[214]....
        /*0e6c*/ 	.word	0x0001e6a0


	//   ....[215]....
        /*0e70*/ 	.word	0x0001e720


	//   ....[216]....
        /*0e74*/ 	.word	0x0001e7a0


	//   ....[217]....
        /*0e78*/ 	.word	0x0001e830


	//   ....[218]....
        /*0e7c*/ 	.word	0x0001e8a0


	//   ....[219]....
        /*0e80*/ 	.word	0x0001e910


	//   ....[220]....
        /*0e84*/ 	.word	0x0001e980


	//   ....[221]....
        /*0e88*/ 	.word	0x0001ea00


	//   ....[222]....
        /*0e8c*/ 	.word	0x0001ea70


	//   ....[223]....
        /*0e90*/ 	.word	0x0001eb10


	//   ....[224]....
        /*0e94*/ 	.word	0x0001eb60


	//   ....[225]....
        /*0e98*/ 	.word	0x0001ebf0


	//   ....[226]....
        /*0e9c*/ 	.word	0x0001ed20


	//----- nvinfo : EIATTR_REG_RECONFIG
	.align		4
.L_145:
        /*0ea0*/ 	.byte	0x01, 0x54
	.zero		2


	//----- nvinfo : EIATTR_SYSCALL_OFFSETS
	.align		4
        /*0ea4*/ 	.byte	0x04, 0x46
        /*0ea6*/ 	.short	(.L_147 - .L_146)


	//   ....[0]....
.L_146:
        /*0ea8*/ 	.word	0x00002030


	//   ....[1]....
        /*0eac*/ 	.word	0x00002180


	//   ....[2]....
        /*0eb0*/ 	.word	0x00007af0


	//   ....[3]....
        /*0eb4*/ 	.word	0x00007e70


	//   ....[4]....
        /*0eb8*/ 	.word	0x00016c30


	//   ....[5]....
        /*0ebc*/ 	.word	0x00016d80


	//   ....[6]....
        /*0ec0*/ 	.word	0x00016e70


	//   ....[7]....
        /*0ec4*/ 	.word	0x00017ca0


	//----- nvinfo : EIATTR_MBARRIER_INSTR_OFFSETS
	.align		4
.L_147:
        /*0ec8*/ 	.byte	0x04, 0x39
        /*0eca*/ 	.short	(.L_149 - .L_148)


	//   ....[0]....
.L_148:
        /*0ecc*/ 	.word	0x00000270
        /*0ed0*/ 	.word	0x000000ff
        /*0ed4*/ 	.word	0x0002d800
        /*0ed8*/ 	.short	0x0100
        /*0eda*/ 	.byte	0x08
	.zero		1


	//   ....[1]....
        /*0edc*/ 	.word	0x00000280
        /*0ee0*/ 	.word	0x000000ff
        /*0ee4*/ 	.word	0x0002d820
        /*0ee8*/ 	.short	0x0100
        /*0eea*/ 	.byte	0x08
	.zero		1


	//   ....[2]....
        /*0eec*/ 	.word	0x00000370
        /*0ef0*/ 	.word	0x000000ff
        /*0ef4*/ 	.word	0x0002d830
        /*0ef8*/ 	.short	0x0100
        /*0efa*/ 	.byte	0x08
	.zero		1


	//   ....[3]....
        /*0efc*/ 	.word	0x00000380
        /*0f00*/ 	.word	0x000000ff
        /*0f04*/ 	.word	0x0002d840
        /*0f08*/ 	.short	0x0100
        /*0f0a*/ 	.byte	0x08
	.zero		1


	//   ....[4]....
        /*0f0c*/ 	.word	0x00000390
        /*0f10*/ 	.word	0x000000ff
        /*0f14*/ 	.word	0x0002d838
        /*0f18*/ 	.short	0x0100
        /*0f1a*/ 	.byte	0x08
	.zero		1


	//   ....[5]....
        /*0f1c*/ 	.word	0x000003a0
        /*0f20*/ 	.word	0x000000ff
        /*0f24*/ 	.word	0x0002d848
        /*0f28*/ 	.short	0x0100
        /*0f2a*/ 	.byte	0x08
	.zero		1


	//   ....[6]....
        /*0f2c*/ 	.word	0x000004d0
        /*0f30*/ 	.word	0x000000ff
        /*0f34*/ 	.word	0x0002d850
        /*0f38*/ 	.short	0x0100
        /*0f3a*/ 	.byte	0x08
	.zero		1


	//   ....[7]....
        /*0f3c*/ 	.word	0x000004e0
        /*0f40*/ 	.word	0x000000ff
        /*0f44*/ 	.word	0x0002d860
        /*0f48*/ 	.short	0x0100
        /*0f4a*/ 	.byte	0x08
	.zero		1


	//   ....[8]....
        /*0f4c*/ 	.word	0x000004f0
        /*0f50*/ 	.word	0x000000ff
        /*0f54*/ 	.word	0x0002d858
        /*0f58*/ 	.short	0x0100
        /*0f5a*/ 	.byte	0x08
	.zero		1


	//   ....[9]....
        /*0f5c*/ 	.word	0x00000500
        /*0f60*/ 	.word	0x000000ff
        /*0f64*/ 	.word	0x0002d868
        /*0f68*/ 	.short	0x0100
        /*0f6a*/ 	.byte	0x08
	.zero		1


	//   ....[10]....
        /*0f6c*/ 	.word	0x000005f0
        /*0f70*/ 	.word	0x000000ff
        /*0f74*/ 	.word	0x0002d870
        /*0f78*/ 	.short	0x0100
        /*0f7a*/ 	.byte	0x06
	.zero		1


	//   ....[11]....
        /*0f7c*/ 	.word	0x00000600
        /*0f80*/ 	.word	0x000000ff
        /*0f84*/ 	.word	0x0002d880
        /*0f88*/ 	.short	0x0100
        /*0f8a*/ 	.byte	0x06
	.zero		1


	//   ....[12]....
        /*0f8c*/ 	.word	0x00000610
        /*0f90*/ 	.word	0x000000ff
        /*0f94*/ 	.word	0x0002d878
        /*0f98*/ 	.short	0x0100
        /*0f9a*/ 	.byte	0x06
	.zero		1


	//   ....[13]....
        /*0f9c*/ 	.word	0x00000620
        /*0fa0*/ 	.word	0x000000ff
        /*0fa4*/ 	.word	0x0002d888
        /*0fa8*/ 	.short	0x0100
        /*0faa*/ 	.byte	0x06
	.zero		1


	//   ....[14]....
        /*0fac*/ 	.word	0x00000750
        /*0fb0*/ 	.word	0x000000ff
        /*0fb4*/ 	.word	0x0002d890
        /*0fb8*/ 	.short	0x0100
        /*0fba*/ 	.byte	0x08
	.zero		1


	//   ....[15]....
        /*0fbc*/ 	.word	0x00000760
        /*0fc0*/ 	.word	0x000000ff
        /*0fc4*/ 	.word	0x0002d8a0
        /*0fc8*/ 	.short	0x0100
        /*0fca*/ 	.byte	0x08
	.zero		1


	//   ....[16]....
        /*0fcc*/ 	.word	0x00000770
        /*0fd0*/ 	.word	0x000000ff
        /*0fd4*/ 	.word	0x0002d898
        /*0fd8*/ 	.short	0x0100
        /*0fda*/ 	.byte	0x08
	.zero		1


	//   ....[17]....
        /*0fdc*/ 	.word	0x00000780
        /*0fe0*/ 	.word	0x000000ff
        /*0fe4*/ 	.word	0x0002d8a8
        /*0fe8*/ 	.short	0x0100
        /*0fea*/ 	.byte	0x08
	.zero		1


	//   ....[18]....
        /*0fec*/ 	.word	0x000008b0
        /*0ff0*/ 	.word	0x000000ff
        /*0ff4*/ 	.word	0x0002d8b0
        /*0ff8*/ 	.short	0x0100
        /*0ffa*/ 	.byte	0x08
	.zero		1


	//   ....[19]....
        /*0ffc*/ 	.word	0x000008c0
        /*1000*/ 	.word	0x000000ff
        /*1004*/ 	.word	0x0002d8c0
        /*1008*/ 	.short	0x0100
        /*100a*/ 	.byte	0x08
	.zero		1


	//   ....[20]....
        /*100c*/ 	.word	0x000008d0
        /*1010*/ 	.word	0x000000ff
        /*1014*/ 	.word	0x0002d8b8
        /*1018*/ 	.short	0x0100
        /*101a*/ 	.byte	0x08
	.zero		1


	//   ....[21]....
        /*101c*/ 	.word	0x000008e0
        /*1020*/ 	.word	0x000000ff
        /*1024*/ 	.word	0x0002d8c8
        /*1028*/ 	.short	0x0100
        /*102a*/ 	.byte	0x08
	.zero		1


	//   ....[22]....
        /*102c*/ 	.word	0x000034c0
        /*1030*/ 	.word	0x0000001f
        /*1034*/ 	.word	0x0002d890
        /*1038*/ 	.short	0x010a
        /*103a*/ 	.byte	0x3f
	.zero		1


	//   ....[23]....
        /*103c*/ 	.word	0x00005140
        /*1040*/ 	.word	0x0000001f
        /*1044*/ 	.word	0x0002d890
        /*1048*/ 	.short	0x010a
        /*104a*/ 	.byte	0x3f
	.zero		1


	//   ....[24]....
        /*104c*/ 	.word	0x00006a30
        /*1050*/ 	.word	0x0000001f
        /*1054*/ 	.word	0x0002d890
        /*1058*/ 	.short	0x010a
        /*105a*/ 	.byte	0x3f
	.zero		1


	//   ....[25]....
        /*105c*/ 	.word	0x00006f00
        /*1060*/ 	.word	0x0000000b
        /*1064*/ 	.word	0x00000000
        /*1068*/ 	.short	0x0101
        /*106a*/ 	.byte	0x3f
	.zero		1


	//   ....[26]....
        /*106c*/ 	.word	0x00006f40
        /*1070*/ 	.word	0x0000001f
        /*1074*/ 	.word	0x0002d8b0
        /*1078*/ 	.short	0x010a
        /*107a*/ 	.byte	0x3f
	.zero		1


	//   ....[27]....
        /*107c*/ 	.word	0x000073d0
        /*1080*/ 	.word	0x0000001f
        /*1084*/ 	.word	0x00000000
        /*1088*/ 	.short	0x0101
        /*108a*/ 	.byte	0x3f
	.zero		1


	//   ....[28]....
        /*108c*/ 	.word	0x00007b90
        /*1090*/ 	.word	0x00000002
        /*1094*/ 	.word	0x0002d800
        /*1098*/ 	.short	0x010a
        /*109a*/ 	.byte	0x3f
	.zero		1


	//   ....[29]....
        /*109c*/ 	.word	0x00007be0
        /*10a0*/ 	.word	0x00000002
        /*10a4*/ 	.word	0x0002d800
        /*10a8*/ 	.short	0x010a
        /*10aa*/ 	.byte	0x3f
	.zero		1


	//   ....[30]....
        /*10ac*/ 	.word	0x00008690
        /*10b0*/ 	.word	0x00000002
        /*10b4*/ 	.word	0x0002d800
        /*10b8*/ 	.short	0x010a
        /*10ba*/ 	.byte	0x3f
	.zero		1


	//   ....[31]....
        /*10bc*/ 	.word	0x0000a210
        /*10c0*/ 	.word	0x00000002
        /*10c4*/ 	.word	0x0002d800
        /*10c8*/ 	.short	0x010a
        /*10ca*/ 	.byte	0x3f
	.zero		1


	//   ....[32]....
        /*10cc*/ 	.word	0x0000ba90
        /*10d0*/ 	.word	0x00000008
        /*10d4*/ 	.word	0x0002d830
        /*10d8*/ 	.short	0x010a
        /*10da*/ 	.byte	0x3f
	.zero		1


	//   ....[33]....
        /*10dc*/ 	.word	0x0000bb60
        /*10e0*/ 	.word	0x00000008
        /*10e4*/ 	.word	0x0002d830
        /*10e8*/ 	.short	0x010a
        /*10ea*/ 	.byte	0x3f
	.zero		1


	//   ....[34]....
        /*10ec*/ 	.word	0x0000cd20
        /*10f0*/ 	.word	0x00000008
        /*10f4*/ 	.word	0x00000000
        /*10f8*/ 	.short	0x0101
        /*10fa*/ 	.byte	0x3f
	.zero		1


	//   ....[35]....
        /*10fc*/ 	.word	0x0000e030
        /*1100*/ 	.word	0x00000003
        /*1104*/ 	.word	0x0002d830
        /*1108*/ 	.short	0x010a
        /*110a*/ 	.byte	0x3f
	.zero		1


	//   ....[36]....
        /*110c*/ 	.word	0x0000e080
        /*1110*/ 	.word	0x00000003
        /*1114*/ 	.word	0x0002d830
        /*1118*/ 	.short	0x010a
        /*111a*/ 	.byte	0x3f
	.zero		1


	//   ....[37]....
        /*111c*/ 	.word	0x0000e510
        /*1120*/ 	.word	0x00000003
        /*1124*/ 	.word	0x0002d850
        /*1128*/ 	.short	0x010a
        /*112a*/ 	.byte	0x3f
	.zero		1


	//   ....[38]....
        /*112c*/ 	.word	0x0000e550
        /*1130*/ 	.word	0x00000003
        /*1134*/ 	.word	0x0002d850
        /*1138*/ 	.short	0x010a
        /*113a*/ 	.byte	0x3f
	.zero		1


	//   ....[39]....
        /*113c*/ 	.word	0x0000ebc0
        /*1140*/ 	.word	0x00000000
        /*1144*/ 	.word	0x00000000
        /*1148*/ 	.short	0x0101
        /*114a*/ 	.byte	0x3f
	.zero		1


	//   ....[40]....
        /*114c*/ 	.word	0x0000fd80
        /*1150*/ 	.word	0x00000004
        /*1154*/ 	.word	0x00000000
        /*1158*/ 	.short	0x0101
        /*115a*/ 	.byte	0x3f
	.zero		1


	//   ....[41]....
        /*115c*/ 	.word	0x00010460
        /*1160*/ 	.word	0x0000000c
        /*1164*/ 	.word	0x0002d850
        /*1168*/ 	.short	0x010a
        /*116a*/ 	.byte	0x3f
	.zero		1


	//   ....[42]....
        /*116c*/ 	.word	0x00010510
        /*1170*/ 	.word	0x0000000c
        /*1174*/ 	.word	0x0002d850
        /*1178*/ 	.short	0x010a
        /*117a*/ 	.byte	0x3f
	.zero		1


	//   ....[43]....
        /*117c*/ 	.word	0x00010d10
        /*1180*/ 	.word	0x0000000c
        /*1184*/ 	.word	0x00000000
        /*1188*/ 	.short	0x0101
        /*118a*/ 	.byte	0x3f
	.zero		1


	//   ....[44]....
        /*118c*/ 	.word	0x00012080
        /*1190*/ 	.word	0x00000000
        /*1194*/ 	.word	0x00000000
        /*1198*/ 	.short	0x0101
        /*119a*/ 	.byte	0x3f
	.zero		1


	//   ....[45]....
        /*119c*/ 	.word	0x00012600
        /*11a0*/ 	.word	0x00000008
        /*11a4*/ 	.word	0x00000000
        /*11a8*/ 	.short	0x0101
        /*11aa*/ 	.byte	0x3f
	.zero		1


	//   ....[46]....
        /*11ac*/ 	.word	0x00015430
        /*11b0*/ 	.word	0x00000010
        /*11b4*/ 	.word	0x0002d820
        /*11b8*/ 	.short	0x010a
        /*11ba*/ 	.byte	0x3f
	.zero		1


	//   ....[47]....
        /*11bc*/ 	.word	0x000154f0
        /*11c0*/ 	.word	0x00000009
        /*11c4*/ 	.word	0x0002d8a0
        /*11c8*/ 	.short	0x010a
        /*11ca*/ 	.byte	0x3f
	.zero		1


	//   ....[48]....
        /*11cc*/ 	.word	0x00015920
        /*11d0*/ 	.word	0x00000009
        /*11d4*/ 	.word	0x0002d8c0
        /*11d8*/ 	.short	0x010a
        /*11da*/ 	.byte	0x3f
	.zero		1


	//   ....[49]....
        /*11dc*/ 	.word	0x00015e80
        /*11e0*/ 	.word	0x00000009
        /*11e4*/ 	.word	0x0002d8a0
        /*11e8*/ 	.short	0x010a
        /*11ea*/ 	.byte	0x3f
	.zero		1


	//   ....[50]....
        /*11ec*/ 	.word	0x000162a0
        /*11f0*/ 	.word	0x00000009
        /*11f4*/ 	.word	0x0002d8c0
        /*11f8*/ 	.short	0x010a
        /*11fa*/ 	.byte	0x3f
	.zero		1


	//   ....[51]....
        /*11fc*/ 	.word	0x00017420
        /*1200*/ 	.word	0x00000000
        /*1204*/ 	.word	0x0002d840
        /*1208*/ 	.short	0x010a
        /*120a*/ 	.byte	0x3f
	.zero		1


	//   ....[52]....
        /*120c*/ 	.word	0x00017970
        /*1210*/ 	.word	0x00000000
        /*1214*/ 	.word	0x0002d830
        /*1218*/ 	.short	0x0107
        /*121a*/ 	.byte	0x3f
	.zero		1


	//   ....[53]....
        /*121c*/ 	.word	0x00017a40
        /*1220*/ 	.word	0x00000000
        /*1224*/ 	.word	0x0002d830
        /*1228*/ 	.short	0x0101
        /*122a*/ 	.byte	0x3f
	.zero		1


	//   ....[54]....
        /*122c*/ 	.word	0x00018660
        /*1230*/ 	.word	0x00000010
        /*1234*/ 	.word	0x0002d800
        /*1238*/ 	.short	0x0107
        /*123a*/ 	.byte	0x3f
	.zero		1


	//   ....[55]....
        /*123c*/ 	.word	0x00018750
        /*1240*/ 	.word	0x00000010
        /*1244*/ 	.word	0x0002d800
        /*1248*/ 	.short	0x0101
        /*124a*/ 	.byte	0x3f
	.zero		1


	//   ....[56]....
        /*124c*/ 	.word	0x00018770
        /*1250*/ 	.word	0x00000010
        /*1254*/ 	.word	0x0002d820
        /*1258*/ 	.short	0x010a
        /*125a*/ 	.byte	0x3f
	.zero		1


	//   ....[57]....
        /*125c*/ 	.word	0x00018b90
        /*1260*/ 	.word	0x00000005
        /*1264*/ 	.word	0x0002d840
        /*1268*/ 	.short	0x010a
        /*126a*/ 	.byte	0x3f
	.zero		1


	//   ....[58]....
        /*126c*/ 	.word	0x00018fa0
        /*1270*/ 	.word	0x00000005
        /*1274*/ 	.word	0x0002d830
        /*1278*/ 	.short	0x0107
        /*127a*/ 	.byte	0x3f
	.zero		1


	//   ....[59]....
        /*127c*/ 	.word	0x00019060
        /*1280*/ 	.word	0x00000005
        /*1284*/ 	.word	0x0002d830
        /*1288*/ 	.short	0x0101
        /*128a*/ 	.byte	0x3f
	.zero		1


	//   ....[60]....
        /*128c*/ 	.word	0x000190c0
        /*1290*/ 	.word	0x00000005
        /*1294*/ 	.word	0x0002d860
        /*1298*/ 	.short	0x010a
        /*129a*/ 	.byte	0x3f
	.zero		1


	//   ....[61]....
        /*129c*/ 	.word	0x00019570
        /*12a0*/ 	.word	0x00000005
        /*12a4*/ 	.word	0x0002d850
        /*12a8*/ 	.short	0x0107
        /*12aa*/ 	.byte	0x3f
	.zero		1


	//   ....[62]....
        /*12ac*/ 	.word	0x00019660
        /*12b0*/ 	.word	0x00000005
        /*12b4*/ 	.word	0x0002d850
        /*12b8*/ 	.short	0x0101
        /*12ba*/ 	.byte	0x3f
	.zero		1


	//   ....[63]....
        /*12bc*/ 	.word	0x00019890
        /*12c0*/ 	.word	0x00000000
        /*12c4*/ 	.word	0x0002d860
        /*12c8*/ 	.short	0x010a
        /*12ca*/ 	.byte	0x3f
	.zero		1


	//   ....[64]....
        /*12cc*/ 	.word	0x00019cc0
        /*12d0*/ 	.word	0x00000000
        /*12d4*/ 	.word	0x0002d850
        /*12d8*/ 	.short	0x0107
        /*12da*/ 	.byte	0x3f
	.zero		1


	//   ....[65]....
        /*12dc*/ 	.word	0x00019da0
        /*12e0*/ 	.word	0x00000000
        /*12e4*/ 	.word	0x0002d850
        /*12e8*/ 	.short	0x0101
        /*12ea*/ 	.byte	0x3f
	.zero		1


	//   ....[66]....
        /*12ec*/ 	.word	0x0001aae0
        /*12f0*/ 	.word	0x00000005
        /*12f4*/ 	.word	0x0002d820
        /*12f8*/ 	.short	0x010a
        /*12fa*/ 	.byte	0x3f
	.zero		1


	//   ....[67]....
        /*12fc*/ 	.word	0x0001ac80
        /*1300*/ 	.word	0x00000003
        /*1304*/ 	.word	0x0002d840
        /*1308*/ 	.short	0x010a
        /*130a*/ 	.byte	0x3f
	.zero		1


	//   ....[68]....
        /*130c*/ 	.word	0x0001ad10
        /*1310*/ 	.word	0x00000005
        /*1314*/ 	.word	0x0002d840
        /*1318*/ 	.short	0x010a
        /*131a*/ 	.byte	0x3f
	.zero		1


	//   ....[69]....
        /*131c*/ 	.word	0x0001ad50
        /*1320*/ 	.word	0x00000003
        /*1324*/ 	.word	0x0002d860
        /*1328*/ 	.short	0x010a
        /*132a*/ 	.byte	0x3f
	.zero		1


	//   ....[70]....
        /*132c*/ 	.word	0x0001ad90
        /*1330*/ 	.word	0x00000005
        /*1334*/ 	.word	0x0002d860
        /*1338*/ 	.short	0x010a
        /*133a*/ 	.byte	0x3f
	.zero		1


	//   ....[71]....
        /*133c*/ 	.word	0x0001adf0
        /*1340*/ 	.word	0x0000001f
        /*1344*/ 	.word	0x0002d890
        /*1348*/ 	.short	0x010a
        /*134a*/ 	.byte	0x3f
	.zero		1


	//   ....[72]....
        /*134c*/ 	.word	0x0001af70
        /*1350*/ 	.word	0x0000001f
        /*1354*/ 	.word	0x0002d890
        /*1358*/ 	.short	0x010a
        /*135a*/ 	.byte	0x3f
	.zero		1


	//   ....[73]....
        /*135c*/ 	.word	0x0001b0f0
        /*1360*/ 	.word	0x0000001f
        /*1364*/ 	.word	0x0002d890
        /*1368*/ 	.short	0x010a
        /*136a*/ 	.byte	0x3f
	.zero		1


	//   ....[74]....
        /*136c*/ 	.word	0x0001b260
        /*1370*/ 	.word	0x0000001f
        /*1374*/ 	.word	0x0002d8b0
        /*1378*/ 	.short	0x010a
        /*137a*/ 	.byte	0x3f
	.zero		1


	//   ....[75]....
        /*137c*/ 	.word	0x0001b520
        /*1380*/ 	.word	0x00000002
        /*1384*/ 	.word	0x0002d800
        /*1388*/ 	.short	0x010a
        /*138a*/ 	.byte	0x3f
	.zero		1


	//   ....[76]....
        /*138c*/ 	.word	0x0001b740
        /*1390*/ 	.word	0x00000002
        /*1394*/ 	.word	0x0002d800
        /*1398*/ 	.short	0x010a
        /*139a*/ 	.byte	0x3f
	.zero		1


	//   ....[77]....
        /*139c*/ 	.word	0x0001b790
        /*13a0*/ 	.word	0x00000008
        /*13a4*/ 	.word	0x0002d830
        /*13a8*/ 	.short	0x010a
        /*13aa*/ 	.byte	0x3f
	.zero		1


	//   ....[78]....
        /*13ac*/ 	.word	0x0001b7e0
        /*13b0*/ 	.word	0x00000003
        /*13b4*/ 	.word	0x0002d830
        /*13b8*/ 	.short	0x010a
        /*13ba*/ 	.byte	0x3f
	.zero		1


	//   ....[79]....
        /*13bc*/ 	.word	0x0001b830
        /*13c0*/ 	.word	0x00000003
        /*13c4*/ 	.word	0x0002d850
        /*13c8*/ 	.short	0x010a
        /*13ca*/ 	.byte	0x3f
	.zero		1


	//   ....[80]....
        /*13cc*/ 	.word	0x0001b880
        /*13d0*/ 	.word	0x0000000c
        /*13d4*/ 	.word	0x0002d850
        /*13d8*/ 	.short	0x010a
        /*13da*/ 	.byte	0x3f
	.zero		1


	//   ....[81]....
        /*13dc*/ 	.word	0x0001bff0
        /*13e0*/ 	.word	0x00000010
        /*13e4*/ 	.word	0x0002d820
        /*13e8*/ 	.short	0x010a
        /*13ea*/ 	.byte	0x3f
	.zero		1


	//   ....[82]....
        /*13ec*/ 	.word	0x0001c040
        /*13f0*/ 	.word	0x00000009
        /*13f4*/ 	.word	0x0002d8a0
        /*13f8*/ 	.short	0x010a
        /*13fa*/ 	.byte	0x3f
	.zero		1


	//   ....[83]....
        /*13fc*/ 	.word	0x0001c090
        /*1400*/ 	.word	0x00000009
        /*1404*/ 	.word	0x0002d8c0
        /*1408*/ 	.short	0x010a
        /*140a*/ 	.byte	0x3f
	.zero		1


	//   ....[84]....
        /*140c*/ 	.word	0x0001c0e0
        /*1410*/ 	.word	0x00000009
        /*1414*/ 	.word	0x0002d8a0
        /*1418*/ 	.short	0x010a
        /*141a*/ 	.byte	0x3f
	.zero		1


	//   ....[85]....
        /*141c*/ 	.word	0x0001c130
        /*1420*/ 	.word	0x00000009
        /*1424*/ 	.word	0x0002d8c0
        /*1428*/ 	.short	0x010a
        /*142a*/ 	.byte	0x3f
	.zero		1


	//   ....[86]....
        /*142c*/ 	.word	0x0001c250
        /*1430*/ 	.word	0x00000000
        /*1434*/ 	.word	0x0002d840
        /*1438*/ 	.short	0x010a
        /*143a*/ 	.byte	0x3f
	.zero		1


	//   ....[87]....
        /*143c*/ 	.word	0x0001d080
        /*1440*/ 	.word	0x00000010
        /*1444*/ 	.word	0x0002d820
        /*1448*/ 	.short	0x010a
        /*144a*/ 	.byte	0x3f
	.zero		1


	//   ....[88]....
        /*144c*/ 	.word	0x0001d0d0
        /*1450*/ 	.word	0x00000005
        /*1454*/ 	.word	0x0002d840
        /*1458*/ 	.short	0x010a
        /*145a*/ 	.byte	0x3f
	.zero		1


	//   ....[89]....
        /*145c*/ 	.word	0x0001d670
        /*1460*/ 	.word	0x00000005
        /*1464*/ 	.word	0x0002d860
        /*1468*/ 	.short	0x010a
        /*146a*/ 	.byte	0x3f
	.zero		1


	//   ....[90]....
        /*146c*/ 	.word	0x0001dc50
        /*1470*/ 	.word	0x00000000
        /*1474*/ 	.word	0x0002d860
        /*1478*/ 	.short	0x010a
        /*147a*/ 	.byte	0x3f
	.zero		1


	//   ....[91]....
        /*147c*/ 	.word	0x0001ec40
        /*1480*/ 	.word	0x00000005
        /*1484*/ 	.word	0x0002d820
        /*1488*/ 	.short	0x010a
        /*148a*/ 	.byte	0x3f
	.zero		1


	//   ....[92]....
        /*148c*/ 	.word	0x0001ede0
        /*1490*/ 	.word	0x00000003
        /*1494*/ 	.word	0x0002d840
        /*1498*/ 	.short	0x010a
        /*149a*/ 	.byte	0x3f
	.zero		1


	//   ....[93]....
        /*149c*/ 	.word	0x0001ee30
        /*14a0*/ 	.word	0x00000005
        /*14a4*/ 	.word	0x0002d840
        /*14a8*/ 	.short	0x010a
        /*14aa*/ 	.byte	0x3f
	.zero		1


	//   ....[94]....
        /*14ac*/ 	.word	0x0001ee80
        /*14b0*/ 	.word	0x00000003
        /*14b4*/ 	.word	0x0002d860
        /*14b8*/ 	.short	0x010a
        /*14ba*/ 	.byte	0x3f
	.zero		1


	//----- nvinfo : EIATTR_NUM_MBARRIERS
	.align		4
.L_149:
        /*14bc*/ 	.byte	0x03, 0x38
        /*14be*/ 	.short	0x0016


	//----- nvinfo : EIATTR_EXIT_INSTR_OFFSETS
	.align		4
        /*14c0*/ 	.byte	0x04, 0x1c
        /*14c2*/ 	.short	(.L_151 - .L_150)


	//   ....[0]....
.L_150:
        /*14c4*/ 	.word	0x0001ade0


	//----- nvinfo : EIATTR_MAX_THREADS
	.align		4
.L_151:
        /*14c8*/ 	.byte	0x04, 0x05
        /*14ca*/ 	.short	(.L_153 - .L_152)
.L_152:
        /*14cc*/ 	.word	0x00000200
        /*14d0*/ 	.word	0x00000001
        /*14d4*/ 	.word	0x00000001


	//----- nvinfo : EIATTR_CRS_STACK_SIZE
	.align		4
.L_153:
        /*14d8*/ 	.byte	0x04, 0x1e
        /*14da*/ 	.short	(.L_155 - .L_154)
.L_154:
        /*14dc*/ 	.word	0x00000000


	//----- nvinfo : EIATTR_CBANK_PARAM_SIZE
	.align		4
.L_155:
        /*14e0*/ 	.byte	0x03, 0x19
        /*14e2*/ 	.short	0x0af0


	//----- nvinfo : EIATTR_PARAM_CBANK
	.align		4
        /*14e4*/ 	.byte	0x04, 0x0a
        /*14e6*/ 	.short	(.L_157 - .L_156)
	.align		4
.L_156:
        /*14e8*/ 	.word	index@(.nv.constant0._ZN7cutlass13device_kernelIN5flash11enable_sm90INS1_16FlashAttnFwdSm90INS1_25CollectiveMainloopFwdSm90ILi2EN4cute5tupleIJNS5_1CILi1EEES8_S8_EEENS6_IJNS7_ILi192EEENS7_ILi128EEENS7_ILi96EEEEEELi96ENS_10bfloat16_tEfNS_4arch4Sm90ELb0ELb0ELb0ELb1ELb1ELb1ELb0ELb0ELb1ELb1ELb1ELb0EEENS1_21CollectiveEpilogueFwdINS6_IJSA_SC_SB_EEES9_SE_SG_Li384ELb1ELb1ELb1ELb0EEENS1_36VarlenDynamicPersistentTileSchedulerILi192ELi128ELi384ELi128ELb1ELb1ELb1ELb0ELb1ELb1EEEEEEEEEvNT_6ParamsE)
        /*14ec*/ 	.short	0x0210
        /*14ee*/ 	.short	0x0af0


	//----- nvinfo : EIATTR_SW_WAR
	.align		4
.L_157:
        /*14f0*/ 	.byte	0x04, 0x36
        /*14f2*/ 	.short	(.L_159 - .L_158)
.L_158:
        /*14f4*/ 	.word	0x00000008
.L_159:


//--------------------- .nv.info._ZN7cutlass13device_kernelIN5flash11enable_sm90INS1_16FlashAttnFwdSm90INS1_25CollectiveMainloopFwdSm90ILi2EN4cute5tupleIJNS5_1CILi1EEES8_S8_EEENS6_IJNS7_ILi192EEENS7_ILi128EEENS7_ILi96EEEEEELi96ENS_10bfloat16_tEfNS_4arch4Sm90ELb0ELb1ELb0ELb0ELb1ELb0ELb0ELb0ELb1ELb1ELb1ELb0EEENS1_21CollectiveEpilogueFwdINS6_IJSA_SC_SB_EEES9_SE_SG_Li384ELb0ELb1ELb1ELb0EEENS1_19SingleTileSchedulerILb0ELb1ELb1ELi192EEEEEEEEEvNT_6ParamsE --------------------------
	.section	.nv.info._ZN7cutlass13device_kernelIN5flash11enable_sm90INS1_16FlashAttnFwdSm90INS1_25CollectiveMainloopFwdSm90ILi2EN4cute5tupleIJNS5_1CILi1EEES8_S8_EEENS6_IJNS7_ILi192EEENS7_ILi128EEENS7_ILi96EEEEEELi96ENS_10bfloat16_tEfNS_4arch4Sm90ELb0ELb1ELb0ELb0ELb1ELb0ELb0ELb0ELb1ELb1ELb1ELb0EEENS1_21CollectiveEpilogueFwdINS6_IJSA_SC_SB_EEES9_SE_SG_Li384ELb0ELb1ELb1ELb0EEENS1_19SingleTileSchedulerILb0ELb1ELb1ELi192EEEEEEEEEvNT_6ParamsE,"",@"SHT_CUDA_INFO"
	.sectionflags	@""
	.align	4


	//----- nvinfo : EIATTR_CUDA_API_VERSION
	.align		4
        /*0000*/ 	.byte	0x04, 0x37
        /*0002*/ 	.short	(.L_161 - .L_160)
.L_160:
        /*0004*/ 	.word	0x00000082


	//----- nvinfo : EIATTR_KPARAM_INFO
	.align		4
.L_161:
        /*0008*/ 	.byte	0x04, 0x17
        /*000a*/ 	.short	(.L_163 - .L_162)
.L_162:
        /*000c*/ 	.word	0x00000000
        /*0010*/ 	.short	0x0000
        /*0012*/ 	.short	0x0070
        /*0014*/ 	.byte	0x00, 0xf0, 0x01, 0x28


	//----- nvinfo : EIATTR_SPARSE_MMA_MASK
	.align		4
.L_163:
        /*0018*/ 	.byte	0x03, 0x50
        /*001a*/ 	.short	0x0000


	//----- nvinfo : EIATTR_MAXREG_COUNT
	.align		4
        /*001c*/ 	.byte	0x03, 0x1b
        /*001e*/ 	.short	0x0080


	//----- nvinfo : EIATTR_NUM_BARRIERS
	.align		4
        /*0020*/ 	.byte	0x02, 0x4c
        /*0022*/ 	.byte	0x10
	.zero		1


	//----- nvinfo : EIATTR_EXTERNS
	.align		4
        /*0024*/ 	.byte	0x04, 0x0f
        /*0026*/ 	.short	(.L_165 - .L_164)


	//   ....[0]....
	.align		4
.L_164:
        /*0028*/ 	.word	index@(__assertfail)


	//----- nvinfo : EIATTR_ANNOTATIONS
	.align		4
.L_165:
        /*002c*/ 	.byte	0x04, 0x55
        /*002e*/ 	.short	(.L_167 - .L_166)


	//   ....[0]....
.L_166:
        /*0030*/ 	.word	0x00000001
        /*0034*/ 	.byte	0xb0, 0x08, 0x00, 0x00, 0x01, 0x00, 0x00, 0x00, 0x10, 0x0a, 0x00, 0x00, 0x01, 0x00, 0x00, 0x00
        /*0044*/ 	.byte	0xb0, 0x17, 0x00, 0x00, 0x01, 0x00, 0x00, 0x00, 0xc0, 0xe3, 0x00, 0x00, 0x01, 0x00, 0x00, 0x00
        /*0054*/ 	.byte	0xd0, 0xf6, 0x00, 0x00, 0x01, 0x00, 0x00, 0x00, 0x50, 0x0a, 0x01, 0x00, 0x01, 0x00, 0x00, 0x00
        /*0064*/ 	.byte	0x70, 0x0a, 0x01, 0x00, 0x01, 0x00, 0x00, 0x00, 0xd0, 0x0b, 0x01, 0x00, 0x01, 0x00, 0x00, 0x00
        /*0074*/ 	.byte	0x20, 0x22, 0x01, 0x00, 0x01, 0x00, 0x00, 0x00, 0x40, 0x22, 0x01, 0x00, 0x01, 0x00, 0x00, 0x00
        /*0084*/ 	.byte	0x60, 0x36, 0x01, 0x00


	//----- nvinfo : EIATTR_MERCURY_ISA_VERSION
	.align		4
.L_167:
        /*0088*/ 	.byte	0x03, 0x5f
        /*008a*/ 	.short	0x0101


	//----- nvinfo : EIATTR_INT_WARP_WIDE_INSTR_OFFSETS
	.align		4
        /*008c*/ 	.byte	0x04, 0x31
        /*008e*/ 	.short	(.L_169 - .L_168)


	//   ....[0]....
.L_168:
        /*0090*/ 	.word	0x000000c0


	//   ....[1]....
        /*0094*/ 	.word	0x000000d0


	//   ....[2]....
        /*0098*/ 	.word	0x00000170


	//----- nvinfo : EIATTR_COOP_GROUP_MASK_REGIDS
	.align		4
.L_169:
        /*009c*/ 	.byte	0x04, 0x29
        /*009e*/ 	.short	(.L_171 - .L_170)


	//   ....[0]....
.L_170:
        /*00a0*/ 	.word	0xffffffff


	//   ....[1]....
        /*00a4*/ 	.word	0xffffffff


	//   ....[2]....
        /*00a8*/ 	.word	0xffffffff


	//   ....[3]....
        /*00ac*/ 	.word	0xffffffff


	//   ....[4]....
        /*00b0*/ 	.word	0xffffffff


	//   ....[5]....
        /*00b4*/ 	.word	0xffffffff


	//   ....[6]....
        /*00b8*/ 	.word	0xffffffff


	//   ....[7]....
        /*00bc*/ 	.word	0xffffffff


	//   ....[8]....
        /*00c0*/ 	.word	0xffffffff


	//   ....[9]....
        /*00c4*/ 	.word	0xffffffff


	//   ....[10]....
        /*00c8*/ 	.word	0xffffffff


	//   ....[11]....
        /*00cc*/ 	.word	0xffffffff


	//   ....[12]....
        /*00d0*/ 	.word	0xffffffff


	//   ....[13]....
        /*00d4*/ 	.word	0xffffffff


	//   ....[14]....
        /*00d8*/ 	.word	0xffffffff


	//   ....[15]....
        /*00dc*/ 	.word	0xffffffff


	//   ....[16]....
        /*00e0*/ 	.word	0xffffffff


	//   ....[17]....
        /*00e4*/ 	.word	0xffffffff


	//   ....[18]....
        /*00e8*/ 	.word	0xffffffff


	//   ....[19]....
        /*00ec*/ 	.word	0xffffffff


	//   ....[20]....
        /*00f0*/ 	.word	0xffffffff


	//   ....[21]....
        /*00f4*/ 	.word	0xffffffff


	//   ....[22]....
        /*00f8*/ 	.word	0xffffffff


	//   ....[23]....
        /*00fc*/ 	.word	0xffffffff


	//   ....[24]....
        /*0100*/ 	.word	0xffffffff


	//   ....[25]....
        /*0104*/ 	.word	0xffffffff


	//   ....[26]....
        /*0108*/ 	.word	0xffffffff


	//   ....[27]....
        /*010c*/ 	.word	0xffffffff


	//   ....[28]....
        /*0110*/ 	.word	0xffffffff


	//   ....[29]....
        /*0114*/ 	.word	0xffffffff


	//   ....[30]....
        /*0118*/ 	.word	0xffffffff


	//   ....[31]....
        /*011c*/ 	.word	0xffffffff


	//   ....[32]....
        /*0120*/ 	.word	0xffffffff


	//   ....[33]....
        /*0124*/ 	.word	0xffffffff


	//   ....[34]....
        /*0128*/ 	.word	0xffffffff


	//   ....[35]....
        /*012c*/ 	.word	0xffffffff


	//   ....[36]....
        /*0130*/ 	.word	0xffffffff


	//   ....[37]....
        /*0134*/ 	.word	0xffffffff


	//   ....[38]....
        /*0138*/ 	.word	0xffffffff


	//   ....[39]....
        /*013c*/ 	.word	0xffffffff


	//   ....[40]....
        /*0140*/ 	.word	0xffffffff


	//   ....[41]....
        /*0144*/ 	.word	0xffffffff


	//   ....[42]....
        /*0148*/ 	.word	0xffffffff


	//   ....[43]....
        /*014c*/ 	.word	0xffffffff


	//   ....[44]....
        /*0150*/ 	.word	0xffffffff


	//   ....[45]....
        /*0154*/ 	.word	0xffffffff


	//   ....[46]....
        /*0158*/ 	.word	0xffffffff


	//   ....[47]....
        /*015c*/ 	.word	0xffffffff


	//   ....[48]....
        /*0160*/ 	.word	0xffffffff


	//   ....[49]....
        /*0164*/ 	.word	0xffffffff


	//   ....[50]....
        /*0168*/ 	.word	0xffffffff


	//   ....[51]....
        /*016c*/ 	.word	0xffffffff


	//   ....[52]....
        /*0170*/ 	.word	0xffffffff


	//   ....[53]....
        /*0174*/ 	.word	0xffffffff


	//   ....[54]....
        /*0178*/ 	.word	0xffffffff


	//   ....[55]....
        /*017c*/ 	.word	0xffffffff


	//   ....[56]....
        /*0180*/ 	.word	0xffffffff


	//   ....[57]....
        /*0184*/ 	.word	0xffffffff


	//   ....[58]....
        /*0188*/ 	.word	0xffffffff


	//   ....[59]....
        /*018c*/ 	.word	0xffffffff


	//   ....[60]....
        /*0190*/ 	.word	0xffffffff


	//   ....[61]....
        /*0194*/ 	.word	0xffffffff


	//   ....[62]....
        /*0198*/ 	.word	0xffffffff


	//   ....[63]....
        /*019c*/ 	.word	0xffffffff


	//   ....[64]....
        /*01a0*/ 	.word	0xffffffff


	//   ....[65]....
        /*01a4*/ 	.word	0xffffffff


	//   ....[66]....
        /*01a8*/ 	.word	0xffffffff


	//   ....[67]....
        /*01ac*/ 	.word	0xffffffff


	//   ....[68]....
        /*01b0*/ 	.word	0xffffffff


	//   ....[69]....
        /*01b4*/ 	.word	0xffffffff


	//   ....[70]....
        /*01b8*/ 	.word	0xffffffff


	//   ....[71]....
        /*01bc*/ 	.word	0xffffffff


	//   ....[72]....
        /*01c0*/ 	.word	0xffffffff


	//   ....[73]....
        /*01c4*/ 	.word	0xffffffff


	//   ....[74]....
        /*01c8*/ 	.word	0xffffffff


	//   ....[75]....
        /*01cc*/ 	.word	0xffffffff


	//   ....[76]....
        /*01d0*/ 	.word	0xffffffff


	//   ....[77]....
        /*01d4*/ 	.word	0xffffffff


	//   ....[78]....
        /*01d8*/ 	.word	0xffffffff


	//   ....[79]....
        /*01dc*/ 	.word	0xffffffff


	//   ....[80]....
        /*01e0*/ 	.word	0xffffffff


	//   ....[81]....
        /*01e4*/ 	.word	0xffffffff


	//   ....[82]....
        /*01e8*/ 	.word	0xffffffff


	//   ....[83]....
        /*01ec*/ 	.word	0xffffffff


	//   ....[84]....
        /*01f0*/ 	.word	0xffffffff


	//   ....[85]....
        /*01f4*/ 	.word	0xffffffff


	//   ....[86]....
        /*01f8*/ 	.word	0xffffffff


	//   ....[87]....
        /*01fc*/ 	.word	0xffffffff


	//   ....[88]....
        /*0200*/ 	.word	0xffffffff


	//   ....[89]....
        /*0204*/ 	.word	0xffffffff


	//   ....[90]....
        /*0208*/ 	.word	0xffffffff


	//   ....[91]....
        /*020c*/ 	.word	0x0500000f


	//   ....[92]....
        /*0210*/ 	.word	0x0500000f


	//   ....[93]....
        /*0214*/ 	.word	0x0500000f


	//   ....[94]....
        /*0218*/ 	.word	0x0500000f


	//   ....[95]....
        /*021c*/ 	.word	0x0500000f


	//   ....[96]....
        /*0220*/ 	.word	0x0500000f


	//   ....[97]....
        /*0224*/ 	.word	0x0500000f


	//   ....[98]....
        /*0228*/ 	.word	0x0500000f


	//   ....[99]....
        /*022c*/ 	.word	0x0500000f


	//   ....[100]....
        /*0230*/ 	.word	0x0500000f


	//   ....[101]....
        /*0234*/ 	.word	0x0500000f


	//   ....[102]....
        /*0238*/ 	.word	0x0500000f


	//   ....[103]....
        /*023c*/ 	.word	0x0500000f


	//   ....[104]....
        /*0240*/ 	.word	0x0500000f


	//   ....[105]....
        /*0244*/ 	.word	0x0500000f


	//   ....[106]....
        /*0248*/ 	.word	0x0500000f


	//   ....[107]....
        /*024c*/ 	.word	0x0500000f


	//   ....[108]....
        /*0250*/ 	.word	0x0500000f


	//   ....[109]....
        /*0254*/ 	.word	0x0500000f


	//   ....[110]....
        /*0258*/ 	.word	0x0500000f


	//   ....[111]....
        /*025c*/ 	.word	0x0500000f


	//   ....[112]....
        /*0260*/ 	.word	0x0500000f


	//   ....[113]....
        /*0264*/ 	.word	0x0500000f


	//   ....[114]....
        /*0268*/ 	.word	0x0500000f


	//   ....[115]....
        /*026c*/ 	.word	0x0500000f


	//   ....[116]....
        /*0270*/ 	.word	0x0500000f


	//   ....[117]....
        /*0274*/ 	.word	0x0500000f


	//   ....[118]....
        /*0278*/ 	.word	0x0500000f


	//   ....[119]....
        /*027c*/ 	.word	0x0500000f


	//   ....[120]....
        /*0280*/ 	.word	0x0500000f


	//   ....[121]....
        /*0284*/ 	.word	0x0500000f


	//   ....[122]....
        /*0288*/ 	.word	0x0500000f


	//   ....[123]....
        /*028c*/ 	.word	0x0500000f


	//   ....[124]....
        /*0290*/ 	.word	0x0500000f


	//   ....[125]....
        /*0294*/ 	.word	0x0500000f


	//   ....[126]....
        /*0298*/ 	.word	0x0500000f


	//   ....[127]....
        /*029c*/ 	.word	0x0500000f


	//   ....[128]....
        /*02a0*/ 	.word	0x0500000f


	//   ....[129]....
        /*02a4*/ 	.word	0x0500000f


	//   ....[130]....
        /*02a8*/ 	.word	0x0500000f


	//   ....[131]....
        /*02ac*/ 	.word	0x0500000f


	//   ....[132]....
        /*02b0*/ 	.word	0x0500000f


	//   ....[133]....
        /*02b4*/ 	.word	0x0500000f


	//   ....[134]....
        /*02b8*/ 	.word	0x0500000f


	//   ....[135]....
        /*02bc*/ 	.word	0x0500000f


	//   ....[136]....
        /*02c0*/ 	.word	0x0500000f


	//----- nvinfo : EIATTR_COOP_GROUP_INSTR_OFFSETS
	.align		4
.L_171:
        /*02c4*/ 	.byte	0x04, 0x28
        /*02c6*/ 	.short	(.L_173 - .L_172)


	//   ....[0]....
.L_172:
        /*02c8*/ 	.word	0x00000080


	//   ....[1]....
        /*02cc*/ 	.word	0x00000090


	//   ....[2]....
        /*02d0*/ 	.word	0x000002d0


	//   ....[3]....
        /*02d4*/ 	.word	0x00000430


	//   ....[4]....
        /*02d8*/ 	.word	0x00000550


	//   ....[5]....
        /*02dc*/ 	.word	0x000006b0


	//   ....[6]....
        /*02e0*/ 	.word	0x00001510


	//   ....[7]....
        /*02e4*/ 	.word	0x00001f80


	//   ....[8]....
        /*02e8*/ 	.word	0x00002df0


	//   ....[9]....
        /*02ec*/ 	.word	0x00003590


	//   ....[10]....
        /*02f0*/ 	.word	0x000036a0


	//   ....[11]....
        /*02f4*/ 	.word	0x00003f50


	//   ....[12]....
        /*02f8*/ 	.word	0x00003fc0


	//   ....[13]....
        /*02fc*/ 	.word	0x00004c10


	//   ....[14]....
        /*0300*/ 	.word	0x00005a10


	//   ....[15]....
        /*0304*/ 	.word	0x00005c30


	//   ....[16]....
        /*0308*/ 	.word	0x00006820


	//   ....[17]....
        /*030c*/ 	.word	0x00006920


	//   ....[18]....
        /*0310*/ 	.word	0x00007170


	//   ....[19]....
        /*0314*/ 	.word	0x000071f0


	//   ....[20]....
        /*0318*/ 	.word	0x00008220


	//   ....[21]....
        /*031c*/ 	.word	0x000092c0


	//   ....[22]....
        /*0320*/ 	.word	0x000092d0


	//   ....[23]....
        /*0324*/ 	.word	0x00009300


	//   ....[24]....
        /*0328*/ 	.word	0x00009310


	//   ....[25]....
        /*032c*/ 	.word	0x0000a670


	//   ....[26]....
        /*0330*/ 	.word	0x0000b120


	//   ....[27]....
        /*0334*/ 	.word	0x0000b380


	//   ....[28]....
        /*0338*/ 	.word	0x0000bfc0


	//   ....[29]....
        /*033c*/ 	.word	0x0000c0c0


	//   ....[30]....
        /*0340*/ 	.word	0x0000c920


	//   ....[31]....
        /*0344*/ 	.word	0x0000c9a0


	//   ....[32]....
        /*0348*/ 	.word	0x0000d9d0


	//   ....[33]....
        /*034c*/ 	.word	0x0000db00


	//   ....[34]....
        /*0350*/ 	.word	0x0000db40


	//   ....[35]....
        /*0354*/ 	.word	0x0000dc40


	//   ....[36]....
        /*0358*/ 	.word	0x0000dc50


	//   ....[37]....
        /*035c*/ 	.word	0x0000eb80


	//   ....[38]....
        /*0360*/ 	.word	0x0000ebc0


	//   ....[39]....
        /*0364*/ 	.word	0x0000ec00


	//   ....[40]....
        /*0368*/ 	.word	0x0000ec40


	//   ....[41]....
        /*036c*/ 	.word	0x0000ec60


	//   ....[42]....
        /*0370*/ 	.word	0x0000ec90


	//   ....[43]....
        /*0374*/ 	.word	0x0000f160


	//   ....[44]....
        /*0378*/ 	.word	0x0000f170


	//   ....[45]....
        /*037c*/ 	.word	0x0000fa40


	//   ....[46]....
        /*0380*/ 	.word	0x00011100


	//   ....[47]....
        /*0384*/ 	.word	0x00011110


	//   ....[48]....
        /*0388*/ 	.word	0x00011120


	//   ....[49]....
        /*038c*/ 	.word	0x00011130


	//   ....[50]....
        /*0390*/ 	.word	0x00011150


	//   ....[51]....
        /*0394*/ 	.word	0x00011180


	//   ....[52]....
        /*0398*/ 	.word	0x000111b0


	//   ....[53]....
        /*039c*/ 	.word	0x000111e0


	//   ....[54]....
        /*03a0*/ 	.word	0x00011af0


	//   ....[55]....
        /*03a4*/ 	.word	0x00011b10


	//   ....[56]....
        /*03a8*/ 	.word	0x00011b20


	//   ....[57]....
        /*03ac*/ 	.word	0x00011ba0


	//   ....[58]....
        /*03b0*/ 	.word	0x00011c40


	//   ....[59]....
        /*03b4*/ 	.word	0x00011c50


	//   ....[60]....
        /*03b8*/ 	.word	0x00011cf0


	//   ....[61]....
        /*03bc*/ 	.word	0x00011d20


	//   ....[62]....
        /*03c0*/ 	.word	0x00011d80


	//   ....[63]....
        /*03c4*/ 	.word	0x00011d90


	//   ....[64]....
        /*03c8*/ 	.word	0x00011dc0


	//   ....[65]....
        /*03cc*/ 	.word	0x00011e10


	//   ....[66]....
        /*03d0*/ 	.word	0x00012650


	//   ....[67]....
        /*03d4*/ 	.word	0x00012660


	//   ....[68]....
        /*03d8*/ 	.word	0x00012680


	//   ....[69]....
        /*03dc*/ 	.word	0x00012700


	//   ....[70]....
        /*03e0*/ 	.word	0x00012710


	//   ....[71]....
        /*03e4*/ 	.word	0x00012770


	//   ....[72]....
        /*03e8*/ 	.word	0x000127a0


	//   ....[73]....
        /*03ec*/ 	.word	0x000127e0


	//   ....[74]....
        /*03f0*/ 	.word	0x00012a00


	//   ....[75]....
        /*03f4*/ 	.word	0x00012a20


	//   ....[76]....
        /*03f8*/ 	.word	0x00012a40


	//   ....[77]....
        /*03fc*/ 	.word	0x00012ac0


	//   ....[78]....
        /*0400*/ 	.word	0x00012ae0


	//   ....[79]....
        /*0404*/ 	.word	0x00012b60


	//   ....[80]....
        /*0408*/ 	.word	0x00012b80


	//   ....[81]....
        /*040c*/ 	.word	0x00012b90


	//   ....[82]....
        /*0410*/ 	.word	0x000130c0


	//   ....[83]....
        /*0414*/ 	.word	0x000130f0


	//   ....[84]....
        /*0418*/ 	.word	0x00013120


	//   ....[85]....
        /*041c*/ 	.word	0x00013150


	//   ....[86]....
        /*0420*/ 	.word	0x00013180


	//   ....[87]....
        /*0424*/ 	.word	0x000131b0


	//   ....[88]....
        /*0428*/ 	.word	0x000131d0


	//   ....[89]....
        /*042c*/ 	.word	0x00013270


	//   ....[90]....
        /*0430*/ 	.word	0x000135f0


	//   ....[91]....
        /*0434*/ 	.word	0x00013c30


	//   ....[92]....
        /*0438*/ 	.word	0x00013d20


	//   ....[93]....
        /*043c*/ 	.word	0x00013dc0


	//   ....[94]....
        /*0440*/ 	.word	0x00013e50


	//   ....[95]....
        /*0444*/ 	.word	0x00013f30


	//   ....[96]....
        /*0448*/ 	.word	0x00013fa0


	//   ....[97]....
        /*044c*/ 	.word	0x00014080


	//   ....[98]....
        /*0450*/ 	.word	0x00014130


	//   ....[99]....
        /*0454*/ 	.word	0x00014230


	//   ....[100]....
        /*0458*/ 	.word	0x000142d0


	//   ....[101]....
        /*045c*/ 	.word	0x00014330


	//   ....[102]....
        /*0460*/ 	.word	0x000143e0


	//   ....[103]....
        /*0464*/ 	.word	0x000144b0


	//   ....[104]....
        /*0468*/ 	.word	0x00014540


	//   ....[105]....
        /*046c*/ 	.word	0x00014610


	//   ....[106]....
        /*0470*/ 	.word	0x00014690


	//   ....[107]....
        /*0474*/ 	.word	0x00014750


	//   ....[108]....
        /*0478*/ 	.word	0x000147f0


	//   ....[109]....
        /*047c*/ 	.word	0x000148c0


	//   ....[110]....
        /*0480*/ 	.word	0x00014930


	//   ....[111]....
        /*0484*/ 	.word	0x000149f0


	//   ....[112]....
        /*0488*/ 	.word	0x00014b30


	//   ....[113]....
        /*048c*/ 	.word	0x00014c10


	//   ....[114]....
        /*0490*/ 	.word	0x00014c90


	//   ....[115]....
        /*0494*/ 	.word	0x00014d70


	//   ....[116]....
        /*0498*/ 	.word	0x00014dd0


	//   ....[117]....
        /*049c*/ 	.word	0x00014ea0


	//   ....[118]....
        /*04a0*/ 	.word	0x00014f00


	//   ....[119]....
        /*04a4*/ 	.word	0x00014fe0


	//   ....[120]....
        /*04a8*/ 	.word	0x000150d0


	//   ....[121]....
        /*04ac*/ 	.word	0x00015170


	//   ....[122]....
        /*04b0*/ 	.word	0x000151d0


	//   ....[123]....
        /*04b4*/ 	.word	0x000152c0


	//   ....[124]....
        /*04b8*/ 	.word	0x00015320


	//   ....[125]....
        /*04bc*/ 	.word	0x00015410


	//   ....[126]....
        /*04c0*/ 	.word	0x00015470


	//   ....[127]....
        /*04c4*/ 	.word	0x00015530


	//   ....[128]....
        /*04c8*/ 	.word	0x00015670


	//   ....[129]....
        /*04cc*/ 	.word	0x00015720


	//   ....[130]....
        /*04d0*/ 	.word	0x00015810


	//   ....[131]....
        /*04d4*/ 	.word	0x00015920


	//   ....[132]....
        /*04d8*/ 	.word	0x000159a0


	//   ....[133]....
        /*04dc*/ 	.word	0x00015a90


	//   ....[134]....
        /*04e0*/ 	.word	0x00015b00


	//   ....[135]....
        /*04e4*/ 	.word	0x00015bd0


	//   ....[136]....
        /*04e8*/ 	.word	0x00015ce0


	//----- nvinfo : EIATTR_REG_RECONFIG
	.align		4
.L_173:
        /*04ec*/ 	.byte	0x01, 0x54
	.zero		2


	//----- nvinfo : EIATTR_SYSCALL_OFFSETS
	.align		4
        /*04f0*/ 	.byte	0x04, 0x46
        /*04f2*/ 	.short	(.L_175 - .L_174)


	//   ....[0]....
.L_174:
        /*04f4*/ 	.word	0x00001720


	//   ....[1]....
        /*04f8*/ 	.word	0x00010600


	//   ....[2]....
        /*04fc*/ 	.word	0x00010740


	//   ....[3]....
        /*0500*/ 	.word	0x00010830


	//   ....[4]....
        /*0504*/ 	.word	0x00011620


	//----- nvinfo : EIATTR_MBARRIER_INSTR_OFFSETS
	.align		4
.L_175:
        /*0508*/ 	.byte	0x04, 0x39
        /*050a*/ 	.short	(.L_177 - .L_176)


	//   ....[0]....
.L_176:
        /*050c*/ 	.word	0x00000180
        /*0510*/ 	.word	0x000000ff
        /*0514*/ 	.word	0x0002d800
        /*0518*/ 	.short	0x0100
        /*051a*/ 	.byte	0x08
	.zero		1


	//   ....[1]....
        /*051c*/ 	.word	0x00000190
        /*0520*/ 	.word	0x000000ff
        /*0524*/ 	.word	0x0002d820
        /*0528*/ 	.short	0x0100
        /*052a*/ 	.byte	0x08
	.zero		1


	//   ....[2]....
        /*052c*/ 	.word	0x00000280
        /*0530*/ 	.word	0x000000ff
        /*0534*/ 	.word	0x0002d830
        /*0538*/ 	.short	0x0100
        /*053a*/ 	.byte	0x08
	.zero		1


	//   ....[3]....
        /*053c*/ 	.word	0x00000290
        /*0540*/ 	.word	0x000000ff
        /*0544*/ 	.word	0x0002d840
        /*0548*/ 	.short	0x0100
        /*054a*/ 	.byte	0x08
	.zero		1


	//   ....[4]....
        /*054c*/ 	.word	0x000002a0
        /*0550*/ 	.word	0x000000ff
        /*0554*/ 	.word	0x0002d838
        /*0558*/ 	.short	0x0100
        /*055a*/ 	.byte	0x08
	.zero		1


	//   ....[5]....
        /*055c*/ 	.word	0x000002b0
        /*0560*/ 	.word	0x000000ff
        /*0564*/ 	.word	0x0002d848
        /*0568*/ 	.short	0x0100
        /*056a*/ 	.byte	0x08
	.zero		1


	//   ....[6]....
        /*056c*/ 	.word	0x000003e0
        /*0570*/ 	.word	0x000000ff
        /*0574*/ 	.word	0x0002d850
        /*0578*/ 	.short	0x0100
        /*057a*/ 	.byte	0x08
	.zero		1


	//   ....[7]....
        /*057c*/ 	.word	0x000003f0
        /*0580*/ 	.word	0x000000ff
        /*0584*/ 	.word	0x0002d860
        /*0588*/ 	.short	0x0100
        /*058a*/ 	.byte	0x08
	.zero		1


	//   ....[8]....
        /*058c*/ 	.word	0x00000400
        /*0590*/ 	.word	0x000000ff
        /*0594*/ 	.word	0x0002d858
        /*0598*/ 	.short	0x0100
        /*059a*/ 	.byte	0x08
	.zero		1


	//   ....[9]....
        /*059c*/ 	.word	0x00000410
        /*05a0*/ 	.word	0x000000ff
        /*05a4*/ 	.word	0x0002d868
        /*05a8*/ 	.short	0x0100
        /*05aa*/ 	.byte	0x08
	.zero		1


	//   ....[10]....
        /*05ac*/ 	.word	0x00000500
        /*05b0*/ 	.word	0x000000ff
        /*05b4*/ 	.word	0x0002d870
        /*05b8*/ 	.short	0x0100
        /*05ba*/ 	.byte	0x06
	.zero		1


	//   ....[11]....
        /*05bc*/ 	.word	0x00000510
        /*05c0*/ 	.word	0x000000ff
        /*05c4*/ 	.word	0x0002d880
        /*05c8*/ 	.short	0x0100
        /*05ca*/ 	.byte	0x06
	.zero		1


	//   ....[12]....
        /*05cc*/ 	.word	0x00000520
        /*05d0*/ 	.word	0x000000ff
        /*05d4*/ 	.word	0x0002d878
        /*05d8*/ 	.short	0x0100
        /*05da*/ 	.byte	0x06
	.zero		1


	//   ....[13]....
        /*05dc*/ 	.word	0x00000530
        /*05e0*/ 	.word	0x000000ff
        /*05e4*/ 	.word	0x0002d888
        /*05e8*/ 	.short	0x0100
        /*05ea*/ 	.byte	0x06
	.zero		1


	//   ....[14]....
        /*05ec*/ 	.word	0x00000660
        /*05f0*/ 	.word	0x000000ff
        /*05f4*/ 	.word	0x0002d890
        /*05f8*/ 	.short	0x0100
        /*05fa*/ 	.byte	0x08
	.zero		1


	//   ....[15]....
        /*05fc*/ 	.word	0x00000670
        /*0600*/ 	.word	0x000000ff
        /*0604*/ 	.word	0x0002d8a0
        /*0608*/ 	.short	0x0100
        /*060a*/ 	.byte	0x08
	.zero		1


	//   ....[16]....
        /*060c*/ 	.word	0x00000680
        /*0610*/ 	.word	0x000000ff
        /*0614*/ 	.word	0x0002d898
        /*0618*/ 	.short	0x0100
        /*061a*/ 	.byte	0x08
	.zero		1


	//   ....[17]....
        /*061c*/ 	.word	0x00000690
        /*0620*/ 	.word	0x000000ff
        /*0624*/ 	.word	0x0002d8a8
        /*0628*/ 	.short	0x0100
        /*062a*/ 	.byte	0x08
	.zero		1


	//   ....[18]....
        /*062c*/ 	.word	0x000007d0
        /*0630*/ 	.word	0x000000ff
        /*0634*/ 	.word	0x0002d8b0
        /*0638*/ 	.short	0x0100
        /*063a*/ 	.byte	0x08
	.zero		1


	//   ....[19]....
        /*063c*/ 	.word	0x000007e0
        /*0640*/ 	.word	0x000000ff
        /*0644*/ 	.word	0x0002d8c0
        /*0648*/ 	.short	0x0100
        /*064a*/ 	.byte	0x08
	.zero		1


	//   ....[20]....
        /*064c*/ 	.word	0x000007f0
        /*0650*/ 	.word	0x000000ff
        /*0654*/ 	.word	0x0002d8b8
        /*0658*/ 	.short	0x0100
        /*065a*/ 	.byte	0x08
	.zero		1


	//   ....[21]....
        /*065c*/ 	.word	0x00000800
        /*0660*/ 	.word	0x000000ff
        /*0664*/ 	.word	0x0002d8c8
        /*0668*/ 	.short	0x0100
        /*066a*/ 	.byte	0x08
	.zero		1


	//   ....[22]....
        /*066c*/ 	.word	0x00001750
        /*0670*/ 	.word	0x000000ff
        /*0674*/ 	.word	0x0002d800
        /*0678*/ 	.short	0x010a
        /*067a*/ 	.byte	0x26
	.zero		1


	//   ....[23]....
        /*067c*/ 	.word	0x00001870
        /*0680*/ 	.word	0x000000ff
        /*0684*/ 	.word	0x0002d830
        /*0688*/ 	.short	0x010a
        /*068a*/ 	.byte	0x26
	.zero		1


	//   ....[24]....
        /*068c*/ 	.word	0x000018d0
        /*0690*/ 	.word	0x000000ff
        /*0694*/ 	.word	0x0002d830
        /*0698*/ 	.short	0x010a
        /*069a*/ 	.byte	0x26
	.zero		1


	//   ....[25]....
        /*069c*/ 	.word	0x00002010
        /*06a0*/ 	.word	0x000000ff
        /*06a4*/ 	.word	0x00000000
        /*06a8*/ 	.short	0x0101
        /*06aa*/ 	.byte	0x04
	.zero		1


	//   ....[26]....
        /*06ac*/ 	.word	0x000050e0
        /*06b0*/ 	.word	0x000000ff
        /*06b4*/ 	.word	0x0002d830
        /*06b8*/ 	.short	0x010a
        /*06ba*/ 	.byte	0x04
	.zero		1


	//   ....[27]....
        /*06bc*/ 	.word	0x00005120
        /*06c0*/ 	.word	0x000000ff
        /*06c4*/ 	.word	0x0002d830
        /*06c8*/ 	.short	0x010a
        /*06ca*/ 	.byte	0x04
	.zero		1


	//   ....[28]....
        /*06cc*/ 	.word	0x00005410
        /*06d0*/ 	.word	0x000000ff
        /*06d4*/ 	.word	0x0002d850
        /*06d8*/ 	.short	0x010a
        /*06da*/ 	.byte	0x0a
	.zero		1


	//   ....[29]....
        /*06dc*/ 	.word	0x00005450
        /*06e0*/ 	.word	0x000000ff
        /*06e4*/ 	.word	0x0002d850
        /*06e8*/ 	.short	0x010a
        /*06ea*/ 	.byte	0x0a
	.zero		1


	//   ....[30]....
        /*06ec*/ 	.word	0x000059e0
        /*06f0*/ 	.word	0x000000ff
        /*06f4*/ 	.word	0x00000000
        /*06f8*/ 	.short	0x0101
        /*06fa*/ 	.byte	0x0a
	.zero		1


	//   ....[31]....
        /*06fc*/ 	.word	0x00007db0
        /*0700*/ 	.word	0x000000ff
        /*0704*/ 	.word	0x00000000
        /*0708*/ 	.short	0x0101
        /*070a*/ 	.byte	0x06
	.zero		1


	//   ....[32]....
        /*070c*/ 	.word	0x00008640
        /*0710*/ 	.word	0x000000ff
        /*0714*/ 	.word	0x0002d830
        /*0718*/ 	.short	0x010a
        /*071a*/ 	.byte	0x04
	.zero		1


	//   ....[33]....
        /*071c*/ 	.word	0x00008680
        /*0720*/ 	.word	0x000000ff
        /*0724*/ 	.word	0x0002d830
        /*0728*/ 	.short	0x010a
        /*072a*/ 	.byte	0x04
	.zero		1


	//   ....[34]....
        /*072c*/ 	.word	0x000089a0
        /*0730*/ 	.word	0x000000ff
        /*0734*/ 	.word	0x0002d850
        /*0738*/ 	.short	0x010a
        /*073a*/ 	.byte	0x0e
	.zero		1


	//   ....[35]....
        /*073c*/ 	.word	0x000089e0
        /*0740*/ 	.word	0x000000ff
        /*0744*/ 	.word	0x0002d850
        /*0748*/ 	.short	0x010a
        /*074a*/ 	.byte	0x0e
	.zero		1


	//   ....[36]....
        /*074c*/ 	.word	0x00008fd0
        /*0750*/ 	.word	0x000000ff
        /*0754*/ 	.word	0x00000000
        /*0758*/ 	.short	0x0101
        /*075a*/ 	.byte	0x0e
	.zero		1


	//   ....[37]....
        /*075c*/ 	.word	0x0000a1f0
        /*0760*/ 	.word	0x000000ff
        /*0764*/ 	.word	0x00000000
        /*0768*/ 	.short	0x0101
        /*076a*/ 	.byte	0x0a
	.zero		1


	//   ....[38]....
        /*076c*/ 	.word	0x0000a940
        /*0770*/ 	.word	0x000000ff
        /*0774*/ 	.word	0x0002d830
        /*0778*/ 	.short	0x010a
        /*077a*/ 	.byte	0x0a
	.zero		1


	//   ....[39]....
        /*077c*/ 	.word	0x0000a980
        /*0780*/ 	.word	0x000000ff
        /*0784*/ 	.word	0x0002d830
        /*0788*/ 	.short	0x010a
        /*078a*/ 	.byte	0x0a
	.zero		1


	//   ....[40]....
        /*078c*/ 	.word	0x0000ac20
        /*0790*/ 	.word	0x000000ff
        /*0794*/ 	.word	0x0002d850
        /*0798*/ 	.short	0x010a
        /*079a*/ 	.byte	0x0a
	.zero		1


	//   ....[41]....
        /*079c*/ 	.word	0x0000ac60
        /*07a0*/ 	.word	0x000000ff
        /*07a4*/ 	.word	0x0002d850
        /*07a8*/ 	.short	0x010a
        /*07aa*/ 	.byte	0x0a
	.zero		1


	//   ....[42]....
        /*07ac*/ 	.word	0x0000b0f0
        /*07b0*/ 	.word	0x000000ff
        /*07b4*/ 	.word	0x00000000
        /*07b8*/ 	.short	0x0101
        /*07ba*/ 	.byte	0x0a
	.zero		1


	//   ....[43]....
        /*07bc*/ 	.word	0x0000d540
        /*07c0*/ 	.word	0x000000ff
        /*07c4*/ 	.word	0x00000000
        /*07c8*/ 	.short	0x0101
        /*07ca*/ 	.byte	0x06
	.zero		1


	//   ....[44]....
        /*07cc*/ 	.word	0x0000da50
        /*07d0*/ 	.word	0x000000ff
        /*07d4*/ 	.word	0x0002d850
        /*07d8*/ 	.short	0x010a
        /*07da*/ 	.byte	0x06
	.zero		1


	//   ....[45]....
        /*07dc*/ 	.word	0x0000da90
        /*07e0*/ 	.word	0x000000ff
        /*07e4*/ 	.word	0x0002d850
        /*07e8*/ 	.short	0x010a
        /*07ea*/ 	.byte	0x06
	.zero		1


	//   ....[46]....
        /*07ec*/ 	.word	0x0000e270
        /*07f0*/ 	.word	0x000000ff
        /*07f4*/ 	.word	0x00000000
        /*07f8*/ 	.short	0x0101
        /*07fa*/ 	.byte	0x06
	.zero		1


	//   ....[47]....
        /*07fc*/ 	.word	0x0000ec80
        /*0800*/ 	.word	0x000000ff
        /*0804*/ 	.word	0x00000000
        /*0808*/ 	.short	0x0101
        /*080a*/ 	.byte	0x04
	.zero		1


	//   ....[48]....
        /*080c*/ 	.word	0x00010d20
        /*0810*/ 	.word	0x000000ff
        /*0814*/ 	.word	0x0002d840
        /*0818*/ 	.short	0x010a
        /*081a*/ 	.byte	0x2f
	.zero		1


	//   ....[49]....
        /*081c*/ 	.word	0x000113e0
        /*0820*/ 	.word	0x000000ff
        /*0824*/ 	.word	0x0002d830
        /*0828*/ 	.short	0x0107
        /*082a*/ 	.byte	0x2f
	.zero		1


	//   ....[50]....
        /*082c*/ 	.word	0x00011450
        /*0830*/ 	.word	0x000000ff
        /*0834*/ 	.word	0x0002d830
        /*0838*/ 	.short	0x0101
        /*083a*/ 	.byte	0x2f
	.zero		1


	//   ....[51]....
        /*083c*/ 	.word	0x00011f60
        /*0840*/ 	.word	0x000000ff
        /*0844*/ 	.word	0x0002d800
        /*0848*/ 	.short	0x0107
        /*084a*/ 	.byte	0x2f
	.zero		1


	//   ....[52]....
        /*084c*/ 	.word	0x00011fc0
        /*0850*/ 	.word	0x000000ff
        /*0854*/ 	.word	0x0002d800
        /*0858*/ 	.short	0x0101
        /*085a*/ 	.byte	0x2f
	.zero		1


	//   ....[53]....
        /*085c*/ 	.word	0x00011ff0
        /*0860*/ 	.word	0x000000ff
        /*0864*/ 	.word	0x0002d820
        /*0868*/ 	.short	0x010a
        /*086a*/ 	.byte	0x2f
	.zero		1


	//   ....[54]....
        /*086c*/ 	.word	0x00012420
        /*0870*/ 	.word	0x00000007
        /*0874*/ 	.word	0x0002d840
        /*0878*/ 	.short	0x010a
        /*087a*/ 	.byte	0x3f
	.zero		1


	//   ....[55]....
        /*087c*/ 	.word	0x00012890
        /*0880*/ 	.word	0x00000007
        /*0884*/ 	.word	0x0002d830
        /*0888*/ 	.short	0x0107
        /*088a*/ 	.byte	0x3f
	.zero		1


	//   ....[56]....
        /*088c*/ 	.word	0x00012940
        /*0890*/ 	.word	0x00000007
        /*0894*/ 	.word	0x0002d830
        /*0898*/ 	.short	0x0101
        /*089a*/ 	.byte	0x3f
	.zero		1


	//   ....[57]....
        /*089c*/ 	.word	0x000129a0
        /*08a0*/ 	.word	0x00000007
        /*08a4*/ 	.word	0x0002d860
        /*08a8*/ 	.short	0x010a
        /*08aa*/ 	.byte	0x3f
	.zero		1


	//   ....[58]....
        /*08ac*/ 	.word	0x00012d00
        /*08b0*/ 	.word	0x00000007
        /*08b4*/ 	.word	0x0002d850
        /*08b8*/ 	.short	0x0107
        /*08ba*/ 	.byte	0x3f
	.zero		1


	//   ....[59]....
        /*08bc*/ 	.word	0x00012e50
        /*08c0*/ 	.word	0x00000007
        /*08c4*/ 	.word	0x0002d850
        /*08c8*/ 	.short	0x0101
        /*08ca*/ 	.byte	0x3f
	.zero		1


	//   ....[60]....
        /*08cc*/ 	.word	0x00012ff0
        /*08d0*/ 	.word	0x00000000
        /*08d4*/ 	.word	0x0002d860
        /*08d8*/ 	.short	0x010a
        /*08da*/ 	.byte	0x3f
	.zero		1


	//   ....[61]....
        /*08dc*/ 	.word	0x00013430
        /*08e0*/ 	.word	0x00000000
        /*08e4*/ 	.word	0x0002d850
        /*08e8*/ 	.short	0x0107
        /*08ea*/ 	.byte	0x3f
	.zero		1


	//   ....[62]....
        /*08ec*/ 	.word	0x000134f0
        /*08f0*/ 	.word	0x00000000
        /*08f4*/ 	.word	0x0002d850
        /*08f8*/ 	.short	0x0101
        /*08fa*/ 	.byte	0x3f
	.zero		1


	//   ....[63]....
        /*08fc*/ 	.word	0x00013580
        /*0900*/ 	.word	0x00000007
        /*0904*/ 	.word	0x0002d820
        /*0908*/ 	.short	0x010a
        /*090a*/ 	.byte	0x3f
	.zero		1


	//   ....[64]....
        /*090c*/ 	.word	0x00013700
        /*0910*/ 	.word	0x00000005
        /*0914*/ 	.word	0x0002d840
        /*0918*/ 	.short	0x010a
        /*091a*/ 	.byte	0x3f
	.zero		1


	//   ....[65]....
        /*091c*/ 	.word	0x000137a0
        /*0920*/ 	.word	0x00000003
        /*0924*/ 	.word	0x0002d840
        /*0928*/ 	.short	0x010a
        /*092a*/ 	.byte	0x3f
	.zero		1


	//   ....[66]....
        /*092c*/ 	.word	0x000137e0
        /*0930*/ 	.word	0x00000005
        /*0934*/ 	.word	0x0002d860
        /*0938*/ 	.short	0x010a
        /*093a*/ 	.byte	0x3f
	.zero		1


	//   ....[67]....
        /*093c*/ 	.word	0x00013820
        /*0940*/ 	.word	0x00000003
        /*0944*/ 	.word	0x0002d860
        /*0948*/ 	.short	0x010a
        /*094a*/ 	.byte	0x3f
	.zero		1


	//   ....[68]....
        /*094c*/ 	.word	0x00013890
        /*0950*/ 	.word	0x00000004
        /*0954*/ 	.word	0x0002d800
        /*0958*/ 	.short	0x010a
        /*095a*/ 	.byte	0x3f
	.zero		1


	//   ....[69]....
        /*095c*/ 	.word	0x000138f0
        /*0960*/ 	.word	0x00000006
        /*0964*/ 	.word	0x0002d830
        /*0968*/ 	.short	0x010a
        /*096a*/ 	.byte	0x3f
	.zero		1


	//   ....[70]....
        /*096c*/ 	.word	0x00013950
        /*0970*/ 	.word	0x0000000f
        /*0974*/ 	.word	0x0002d830
        /*0978*/ 	.short	0x010a
        /*097a*/ 	.byte	0x3f
	.zero		1


	//   ....[71]....
        /*097c*/ 	.word	0x000139b0
        /*0980*/ 	.word	0x0000000f
        /*0984*/ 	.word	0x0002d850
        /*0988*/ 	.short	0x010a
        /*098a*/ 	.byte	0x3f
	.zero		1


	//   ....[72]....
        /*098c*/ 	.word	0x00013a10
        /*0990*/ 	.word	0x0000000f
        /*0994*/ 	.word	0x0002d830
        /*0998*/ 	.short	0x010a
        /*099a*/ 	.byte	0x3f
	.zero		1


	//   ....[73]....
        /*099c*/ 	.word	0x00013a70
        /*09a0*/ 	.word	0x0000000f
        /*09a4*/ 	.word	0x0002d850
        /*09a8*/ 	.short	0x010a
        /*09aa*/ 	.byte	0x3f
	.zero		1


	//   ....[74]....
        /*09ac*/ 	.word	0x00013ad0
        /*09b0*/ 	.word	0x0000000d
        /*09b4*/ 	.word	0x0002d830
        /*09b8*/ 	.short	0x010a
        /*09ba*/ 	.byte	0x3f
	.zero		1


	//   ....[75]....
        /*09bc*/ 	.word	0x00013b30
        /*09c0*/ 	.word	0x0000000d
        /*09c4*/ 	.word	0x0002d850
        /*09c8*/ 	.short	0x010a
        /*09ca*/ 	.byte	0x3f
	.zero		1


	//   ....[76]....
        /*09cc*/ 	.word	0x00013b90
        /*09d0*/ 	.word	0x00000005
        /*09d4*/ 	.word	0x0002d850
        /*09d8*/ 	.short	0x010a
        /*09da*/ 	.byte	0x3f
	.zero		1


	//   ....[77]....
        /*09dc*/ 	.word	0x00013c70
        /*09e0*/ 	.word	0x00000003
        /*09e4*/ 	.word	0x0002d840
        /*09e8*/ 	.short	0x010a
        /*09ea*/ 	.byte	0x3f
	.zero		1


	//   ....[78]....
        /*09ec*/ 	.word	0x00014a30
        /*09f0*/ 	.word	0x00000003
        /*09f4*/ 	.word	0x0002d820
        /*09f8*/ 	.short	0x010a
        /*09fa*/ 	.byte	0x3f
	.zero		1


	//   ....[79]....
        /*09fc*/ 	.word	0x00014a80
        /*0a00*/ 	.word	0x00000007
        /*0a04*/ 	.word	0x0002d840
        /*0a08*/ 	.short	0x010a
        /*0a0a*/ 	.byte	0x3f
	.zero		1


	//   ....[80]....
        /*0a0c*/ 	.word	0x00015020
        /*0a10*/ 	.word	0x00000007
        /*0a14*/ 	.word	0x0002d860
        /*0a18*/ 	.short	0x010a
        /*0a1a*/ 	.byte	0x3f
	.zero		1


	//   ....[81]....
        /*0a1c*/ 	.word	0x000155c0
        /*0a20*/ 	.word	0x00000000
        /*0a24*/ 	.word	0x0002d860
        /*0a28*/ 	.short	0x010a
        /*0a2a*/ 	.byte	0x3f
	.zero		1


	//   ....[82]....
        /*0a2c*/ 	.word	0x00015c00
        /*0a30*/ 	.word	0x00000007
        /*0a34*/ 	.word	0x0002d820
        /*0a38*/ 	.short	0x010a
        /*0a3a*/ 	.byte	0x3f
	.zero		1


	//   ....[83]....
        /*0a3c*/ 	.word	0x00015da0
        /*0a40*/ 	.word	0x00000005
        /*0a44*/ 	.word	0x0002d840
        /*0a48*/ 	.short	0x010a
        /*0a4a*/ 	.byte	0x3f
	.zero		1


	//   ....[84]....
        /*0a4c*/ 	.word	0x00015df0
        /*0a50*/ 	.word	0x00000003
        /*0a54*/ 	.word	0x0002d840
        /*0a58*/ 	.short	0x010a
        /*0a5a*/ 	.byte	0x3f
	.zero		1


	//   ....[85]....
        /*0a5c*/ 	.word	0x00015e40
        /*0a60*/ 	.word	0x00000005
        /*0a64*/ 	.word	0x0002d860
        /*0a68*/ 	.short	0x010a
        /*0a6a*/ 	.byte	0x3f
	.zero		1


	//----- nvinfo : EIATTR_NUM_MBARRIERS
	.align		4
.L_177:
        /*0a6c*/ 	.byte	0x03, 0x38
        /*0a6e*/ 	.short	0x0016


	//----- nvinfo : EIATTR_EXIT_INSTR_OFFSETS
	.align		4
        /*0a70*/ 	.byte	0x04, 0x1c
        /*0a72*/ 	.short	(.L_179 - .L_178)


	//   ....[0]....
.L_178:
        /*0a74*/ 	.word	0x00013870


	//----- nvinfo : EIATTR_MAX_THREADS
	.align		4
.L_179:
        /*0a78*/ 	.byte	0x04, 0x05
        /*0a7a*/ 	.short	(.L_181 - .L_180)
.L_180:
        /*0a7c*/ 	.word	0x00000200
        /*0a80*/ 	.word	0x00000001
        /*0a84*/ 	.word	0x00000001


	//----- nvinfo : EIATTR_CRS_STACK_SIZE
	.align		4
.L_181:
        /*0a88*/ 	.byte	0x04, 0x1e
        /*0a8a*/ 	.short	(.L_183 - .L_182)
.L_182:
        /*0a8c*/ 	.word	0x00000000


	//----- nvinfo : EIATTR_CBANK_PARAM_SIZE
	.align		4
.L_183:
        /*0a90*/ 	.byte	0x03, 0x19
        /*0a92*/ 	.short	0x0a70


	//----- nvinfo : EIATTR_PARAM_CBANK
	.align		4
        /*0a94*/ 	.byte	0x04, 0x0a
        /*0a96*/ 	.short	(.L_185 - .L_184)
	.align		4
.L_184:
        /*0a98*/ 	.word	index@(.nv.constant0._ZN7cutlass13device_kernelIN5flash11enable_sm90INS1_16FlashAttnFwdSm90INS1_25CollectiveMainloopFwdSm90ILi2EN4cute5tupleIJNS5_1CILi1EEES8_S8_EEENS6_IJNS7_ILi192EEENS7_ILi128EEENS7_ILi96EEEEEELi96ENS_10bfloat16_tEfNS_4arch4Sm90ELb0ELb1ELb0ELb0ELb1ELb0ELb0ELb0ELb1ELb1ELb1ELb0EEENS1_21CollectiveEpilogueFwdINS6_IJSA_SC_SB_EEES9_SE_SG_Li384ELb0ELb1ELb1ELb0EEENS1_19SingleTileSchedulerILb0ELb1ELb1ELi192EEEEEEEEEvNT_6ParamsE)
        /*0a9c*/ 	.short	0x0210
        /*0a9e*/ 	.short	0x0a70


	//----- nvinfo : EIATTR_SW_WAR
	.align		4
.L_185:
        /*0aa0*/ 	.byte	0x04, 0x36
        /*0aa2*/ 	.short	(.L_187 - .L_186)
.L_186:
        /*0aa4*/ 	.word	0x00000008
.L_187:


//--------------------- .nv.info._ZN7cutlass13device_kernelIN5flash11enable_sm90INS1_16FlashAttnFwdSm90INS1_25CollectiveMainloopFwdSm90ILi2EN4cute5tupleIJNS5_1CILi1EEES8_S8_EEENS6_IJNS7_ILi192EEENS7_ILi128EEENS7_ILi96EEEEEELi96ENS_10bfloat16_tEfNS_4arch4Sm90ELb0ELb1ELb0ELb1ELb1ELb0ELb0ELb0ELb1ELb1ELb1ELb0EEENS1_21CollectiveEpilogueFwdINS6_IJSA_SC_SB_EEES9_SE_SG_Li384ELb1ELb1ELb1ELb0EEENS1_36VarlenDynamicPersistentTileSchedulerILi192ELi128ELi384ELi128ELb1ELb1ELb1ELb1ELb0ELb1EEEEEEEEEvNT_6ParamsE --------------------------
	.section	.nv.info._ZN7cutlass13device_kernelIN5flash11enable_sm90INS1_16FlashAttnFwdSm90INS1_25CollectiveMainloopFwdSm90ILi2EN4cute5tupleIJNS5_1CILi1EEES8_S8_EEENS6_IJNS7_ILi192EEENS7_ILi128EEENS7_ILi96EEEEEELi96ENS_10bfloat16_tEfNS_4arch4Sm90ELb0ELb1ELb0ELb1ELb1ELb0ELb0ELb0ELb1ELb1ELb1ELb0EEENS1_21CollectiveEpilogueFwdINS6_IJSA_SC_SB_EEES9_SE_SG_Li384ELb1ELb1ELb1ELb0EEENS1_36VarlenDynamicPersistentTileSchedulerILi192ELi128ELi384ELi128ELb1ELb1ELb1ELb1ELb0ELb1EEEEEEEEEvNT_6ParamsE,"",@"SHT_CUDA_INFO"
	.sectionflags	@""
	.align	4


	//----- nvinfo : EIATTR_CUDA_API_VERSION
	.align		4
        /*0000*/ 	.byte	0x04, 0x37
        /*0002*/ 	.short	(.L_189 - .L_188)
.L_188:
        /*0004*/ 	.word	0x00000082


	//----- nvinfo : EIATTR_KPARAM_INFO
	.align		4
.L_189:
        /*0008*/ 	.byte	0x04, 0x17
        /*000a*/ 	.short	(.L_191 - .L_190)
.L_190:
        /*000c*/ 	.word	0x00000000
        /*0010*/ 	.short	0x0000
        /*0012*/ 	.short	0x0070
        /*0014*/ 	.byte	0x00, 0xf0, 0x01, 0x2a


	//----- nvinfo : EIATTR_SPARSE_MMA_MASK
	.align		4
.L_191:
        /*0018*/ 	.byte	0x03, 0x50
        /*001a*/ 	.short	0x0000


	//----- nvinfo : EIATTR_MAXREG_COUNT
	.align		4
        /*001c*/ 	.byte	0x03, 0x1b
        /*001e*/ 	.short	0x0080


	//----- nvinfo : EIATTR_NUM_BARRIERS
	.align		4
        /*0020*/ 	.byte	0x02, 0x4c
        /*0022*/ 	.byte	0x10
	.zero		1


	//----- nvinfo : EIATTR_EXTERNS
	.align		4
        /*0024*/ 	.byte	0x04, 0x0f
        /*0026*/ 	.short	(.L_193 - .L_192)


	//   ....[0]....
	.align		4
.L_192:
        /*0028*/ 	.word	index@(__assertfail)


	//----- nvinfo : EIATTR_ANNOTATIONS
	.align		4
.L_193:
        /*002c*/ 	.byte	0x04, 0x55
        /*002e*/ 	.short	(.L_195 - .L_194)


	//   ....[0]....
.L_194:
        /* <DEDUP_REMOVED lines=19> */
        /*0154*/ 	.byte	0x50, 0x75, 0x01, 0x00, 0x01, 0x00, 0x00, 0x00, 0x00, 0x83, 0x01, 0x00


	//----- nvinfo : EIATTR_MERCURY_ISA_VERSION
	.align		4
.L_195:
        /*0160*/ 	.byte	0x03, 0x5f
        /*0162*/ 	.short	0x0101


	//----- nvinfo : EIATTR_UNUSED_LOAD_BYTE_OFFSET
	.align		4
        /*0164*/ 	.byte	0x04, 0x44
        /*0166*/ 	.short	(.L_197 - .L_196)


	//   ....[0]....
.L_196:
        /*0168*/ 	.word	0x00000980
        /*016c*/ 	.word	0x0000fff0


	//   ....[1]....
        /*0170*/ 	.word	0x0000ebb0
        /*0174*/ 	.word	0x0000fff0


	//----- nvinfo : EIATTR_INT_WARP_WIDE_INSTR_OFFSETS
	.align		4
.L_197:
        /*0178*/ 	.byte	0x04, 0x31
        /*017a*/ 	.short	(.L_199 - .L_198)


	//   ....[0]....
.L_198:
        /*017c*/ 	.word	0x000000c0


	//   ....[1]....
        /*0180*/ 	.word	0x000000d0


	//   ....[2]....
        /*0184*/ 	.word	0x00000170


	//   ....[3]....
        /*0188*/ 	.word	0x000130e0


	//   ....[4]....
        /*018c*/ 	.word	0x00013170


	//   ....[5]....
        /*0190*/ 	.word	0x00015e10


	//   ....[6]....
        /*0194*/ 	.word	0x00015ea0


	//----- nvinfo : EIATTR_COOP_GROUP_MASK_REGIDS
	.align		4
.L_199:
        /*0198*/ 	.byte	0x04, 0x29
        /*019a*/ 	.short	(.L_201 - .L_200)


	//   ....[0]....
.L_200:
        /*019c*/ 	.word	0xffffffff


	//   ....[1]....
        /*01a0*/ 	.word	0xffffffff


	//   ....[2]....
        /*01a4*/ 	.word	0xffffffff


	//   ....[3]....
        /*01a8*/ 	.word	0xffffffff


	//   ....[4]....
        /*01ac*/ 	.word	0xffffffff


	//   ....[5]....
        /*01b0*/ 	.word	0xffffffff


	//   ....[6]....
        /*01b4*/ 	.word	0xffffffff


	//   ....[7]....
        /*01b8*/ 	.word	0xffffffff


	//   ....[8]....
        /*01bc*/ 	.word	0xffffffff


	//   ....[9]....
        /*01c0*/ 	.word	0xffffffff


	//   ....[10]....
        /*01c4*/ 	.word	0xffffffff


	//   ....[11]....
        /*01c8*/ 	.word	0xffffffff


	//   ....[12]....
        /*01cc*/ 	.word	0xffffffff


	//   ....[13]....
        /*01d0*/ 	.word	0xffffffff


	//   ....[14]....
        /*01d4*/ 	.word	0xffffffff


	//   ....[15]....
        /*01d8*/ 	.word	0xffffffff


	//   ....[16]....
        /*01dc*/ 	.word	0xffffffff


	//   ....[17]....
        /*01e0*/ 	.word	0xffffffff


	//   ....[18]....
        /*01e4*/ 	.word	0xffffffff


	//   ....[19]....
        /*01e8*/ 	.word	0xffffffff


	//   ....[20]....
        /*01ec*/ 	.word	0xffffffff


	//   ....[21]....
        /*01f0*/ 	.word	0xffffffff


	//   ....[22]....
        /*01f4*/ 	.word	0xffffffff


	//   ....[23]....
        /*01f8*/ 	.word	0xffffffff


	//   ....[24]....
        /*01fc*/ 	.word	0xffffffff


	//   ....[25]....
        /*0200*/ 	.word	0xffffffff


	//   ....[26]....
        /*0204*/ 	.word	0xffffffff


	//   ....[27]....
        /*0208*/ 	.word	0xffffffff


	//   ....[28]....
        /*020c*/ 	.word	0xffffffff


	//   ....[29]....
        /*0210*/ 	.word	0xffffffff


	//   ....[30]....
        /*0214*/ 	.word	0xffffffff


	//   ....[31]....
        /*0218*/ 	.word	0xffffffff


	//   ....[32]....
        /*021c*/ 	.word	0xffffffff


	//   ....[33]....
        /*0220*/ 	.word	0xffffffff


	//   ....[34]....
        /*0224*/ 	.word	0xffffffff


	//   ....[35]....
        /*0228*/ 	.word	0xffffffff


	//   ....[36]....
        /*022c*/ 	.word	0xffffffff


	//   ....[37]....
        /*0230*/ 	.word	0xffffffff


	//   ....[38]....
        /*0234*/ 	.word	0xffffffff


	//   ....[39]....
        /*0238*/ 	.word	0xffffffff


	//   ....[40]....
        /*023c*/ 	.word	0xffffffff


	//   ....[41]....
        /*0240*/ 	.word	0xffffffff


	//   ....[42]....
        /*0244*/ 	.word	0xffffffff


	//   ....[43]....
        /*0248*/ 	.word	0xffffffff


	//   ....[44]....
        /*024c*/ 	.word	0xffffffff


	//   ....[45]....
        /*0250*/ 	.word	0xffffffff


	//   ....[46]....
        /*0254*/ 	.word	0xffffffff


	//   ....[47]....
        /*0258*/ 	.word	0xffffffff


	//   ....[48]....
        /*025c*/ 	.word	0xffffffff


	//   ....[49]....
        /*0260*/ 	.word	0xffffffff


	//   ....[50]....
        /*0264*/ 	.word	0xffffffff


	//   ....[51]....
        /*0268*/ 	.word	0xffffffff


	//   ....[52]....
        /*026c*/ 	.word	0xffffffff


	//   ....[53]....
        /*0270*/ 	.word	0xffffffff


	//   ....[54]....
        /*0274*/ 	.word	0xffffffff


	//   ....[55]....
        /*0278*/ 	.word	0xffffffff


	//   ....[56]....
        /*027c*/ 	.word	0xffffffff


	//   ....[57]....
        /*0280*/ 	.word	0xffffffff


	//   ....[58]....
        /*0284*/ 	.word	0xffffffff


	//   ....[59]....
        /*0288*/ 	.word	0xffffffff


	//   ....[60]....
        /*028c*/ 	.word	0xffffffff


	//   ....[61]....
        /*0290*/ 	.word	0xffffffff


	//   ....[62]....
        /*0294*/ 	.word	0xffffffff


	//   ....[63]....
        /*0298*/ 	.word	0xffffffff


	//   ....[64]....
        /*029c*/ 	.word	0xffffffff


	//   ....[65]....
        /*02a0*/ 	.word	0xffffffff


	//   ....[66]....
        /*02a4*/ 	.word	0xffffffff


	//   ....[67]....
        /*02a8*/ 	.word	0xffffffff


	//   ....[68]....
        /*02ac*/ 	.word	0xffffffff


	//   ....[69]....
        /*02b0*/ 	.word	0xffffffff


	//   ....[70]....
        /*02b4*/ 	.word	0xffffffff


	//   ....[71]....
        /*02b8*/ 	.word	0xffffffff


	//   ....[72]....
        /*02bc*/ 	.word	0xffffffff


	//   ....[73]....
        /*02c0*/ 	.word	0xffffffff


	//   ....[74]....
        /*02c4*/ 	.word	0xffffffff


	//   ....[75]....
        /*02c8*/ 	.word	0xffffffff


	//   ....[76]....
        /*02cc*/ 	.word	0xffffffff


	//   ....[77]....
        /*02d0*/ 	.word	0xffffffff


	//   ....[78]....
        /*02d4*/ 	.word	0xffffffff


	//   ....[79]....
        /*02d8*/ 	.word	0xffffffff


	//   ....[80]....
        /*02dc*/ 	.word	0xffffffff


	//   ....[81]....
        /*02e0*/ 	.word	0xffffffff


	//   ....[82]....
        /*02e4*/ 	.word	0xffffffff


	//   ....[83]....
        /*02e8*/ 	.word	0xffffffff


	//   ....[84]....
        /*02ec*/ 	.word	0xffffffff


	//   ....[85]....
        /*02f0*/ 	.word	0xffffffff


	//   ....[86]....
        /*02f4*/ 	.word	0xffffffff


	//   ....[87]....
        /*02f8*/ 	.word	0xffffffff


	//   ....[88]....
        /*02fc*/ 	.word	0xffffffff


	//   ....[89]....
        /*0300*/ 	.word	0xffffffff


	//   ....[90]....
        /*0304*/ 	.word	0xffffffff


	//   ....[91]....
        /*0308*/ 	.word	0xffffffff


	//   ....[92]....
        /*030c*/ 	.word	0xffffffff


	//   ....[93]....
        /*0310*/ 	.word	0xffffffff


	//   ....[94]....
        /*0314*/ 	.word	0xffffffff


	//   ....[95]....
        /*0318*/ 	.word	0xffffffff


	//   ....[96]....
        /*031c*/ 	.word	0xffffffff


	//   ....[97]....
        /*0320*/ 	.word	0xffffffff


	//   ....[98]....
        /*0324*/ 	.word	0xffffffff


	//   ....[99]....
        /*0328*/ 	.word	0xffffffff


	//   ....[100]....
        /*032c*/ 	.word	0xffffffff


	//   ....[101]....
        /*0330*/ 	.word	0xffffffff


	//   ....[102]....
        /*0334*/ 	.word	0xffffffff


	//   ....[103]....
        /*0338*/ 	.word	0xffffffff


	//   ....[104]....
        /*033c*/ 	.word	0xffffffff


	//   ....[105]....
        /*0340*/ 	.word	0xffffffff


	//   ....[106]....
        /*0344*/ 	.word	0xffffffff


	//   ....[107]....
        /*0348*/ 	.word	0xffffffff


	//   ....[108]....
        /*034c*/ 	.word	0xffffffff


	//   ....[109]....
        /*0350*/ 	.word	0xffffffff


	//   ....[110]....
        /*0354*/ 	.word	0xffffffff


	//   ....[111]....
        /*0358*/ 	.word	0xffffffff


	//   ....[112]....
        /*035c*/ 	.word	0xffffffff


	//   ....[113]....
        /*0360*/ 	.word	0xffffffff


	//   ....[114]....
        /*0364*/ 	.word	0xffffffff


	//   ....[115]....
        /*0368*/ 	.word	0xffffffff


	//   ....[116]....
        /*036c*/ 	.word	0xffffffff


	//   ....[117]....
        /*0370*/ 	.word	0xffffffff


	//   ....[118]....
        /*0374*/ 	.word	0xffffffff


	//   ....[119]....
        /*0378*/ 	.word	0xffffffff


	//   ....[120]....
        /*037c*/ 	.word	0xffffffff


	//   ....[121]....
        /*0380*/ 	.word	0xffffffff


	//   ....[122]....
        /*0384*/ 	.word	0xffffffff


	//   ....[123]....
        /*0388*/ 	.word	0xffffffff


	//   ....[124]....
        /*038c*/ 	.word	0xffffffff


	//   ....[125]....
        /*0390*/ 	.word	0xffffffff


	//   ....[126]....
        /*0394*/ 	.word	0xffffffff


	//   ....[127]....
        /*0398*/ 	.word	0xffffffff


	//   ....[128]....
        /*039c*/ 	.word	0xffffffff


	//   ....[129]....
        /*03a0*/ 	.word	0xffffffff


	//   ....[130]....
        /*03a4*/ 	.word	0xffffffff


	//   ....[131]....
        /*03a8*/ 	.word	0xffffffff


	//   ....[132]....
        /*03ac*/ 	.word	0xffffffff


	//   ....[133]....
        /*03b0*/ 	.word	0x0500000f


	//   ....[134]....
        /*03b4*/ 	.word	0x0500000f


	//   ....[135]....
        /*03b8*/ 	.word	0x0500000f


	//   ....[136]....
        /*03bc*/ 	.word	0x0500000f


	//   ....[137]....
        /*03c0*/ 	.word	0x0500000f


	//   ....[138]....
        /*03c4*/ 	.word	0x0500000f


	//   ....[139]....
        /*03c8*/ 	.word	0x0500000f


	//   ....[140]....
        /*03cc*/ 	.word	0x0500000f


	//   ....[141]....
        /*03d0*/ 	.word	0x0500000f


	//   ....[142]....
        /*03d4*/ 	.word	0x0500000f


	//   ....[143]....
        /*03d8*/ 	.word	0x0500000f


	//   ....[144]....
        /*03dc*/ 	.word	0x0500000f


	//   ....[145]....
        /*03e0*/ 	.word	0x0500000f


	//   ....[146]....
        /*03e4*/ 	.word	0x0500000f


	//   ....[147]....
        /*03e8*/ 	.word	0x0500000f


	//   ....[148]....
        /*03ec*/ 	.word	0x0500000f


	//   ....[149]....
        /*03f0*/ 	.word	0x0500000f


	//   ....[150]....
        /*03f4*/ 	.word	0x0500000f


	//   ....[151]....
        /*03f8*/ 	.word	0x0500000f


	//   ....[152]....
        /*03fc*/ 	.word	0x0500000f


	//   ....[153]....
        /*0400*/ 	.word	0x0500000f


	//   ....[154]....
        /*0404*/ 	.word	0x0500000f


	//   ....[155]....
        /*0408*/ 	.word	0x0500000f


	//   ....[156]....
        /*040c*/ 	.word	0x0500000f


	//   ....[157]....
        /*0410*/ 	.word	0x0500000f


	//   ....[158]....
        /*0414*/ 	.word	0x0500000f


	//   ....[159]....
        /*0418*/ 	.word	0x0500000f


	//   ....[160]....
        /*041c*/ 	.word	0x0500000f


	//   ....[161]....
        /*0420*/ 	.word	0x0500000f


	//   ....[162]....
        /*0424*/ 	.word	0x0500000f


	//   ....[163]....
        /*0428*/ 	.word	0x0500000f


	//   ....[164]....
        /*042c*/ 	.word	0x0500000f


	//   ....[165]....
        /*0430*/ 	.word	0x0500000f


	//   ....[166]....
        /*0434*/ 	.word	0x0500000f


	//   ....[167]....
        /*0438*/ 	.word	0x0500000f


	//   ....[168]....
        /*043c*/ 	.word	0x0500000f


	//   ....[169]....
        /*0440*/ 	.word	0x0500000f


	//   ....[170]....
        /*0444*/ 	.word	0x0500000f


	//   ....[171]....
        /*0448*/ 	.word	0x0500000f


	//   ....[172]....
        /*044c*/ 	.word	0x0500000f


	//   ....[173]....
        /*0450*/ 	.word	0x0500000f


	//   ....[174]....
        /*0454*/ 	.word	0x0500000f


	//   ....[175]....
        /*0458*/ 	.word	0x0500000f


	//   ....[176]....
        /*045c*/ 	.word	0x0500000f


	//   ....[177]....
        /*0460*/ 	.word	0x0500000f


	//   ....[178]....
        /*0464*/ 	.word	0x0500000f


	//   ....[179]....
        /*0468*/ 	.word	0x0500000f


	//   ....[180]....
        /*046c*/ 	.word	0x0500000f


	//   ....[181]....
        /*0470*/ 	.word	0x0500000f


	//   ....[182]....
        /*0474*/ 	.word	0x0500000f


	//   ....[183]....
        /*0478*/ 	.word	0x0500000f


	//   ....[184]....
        /*047c*/ 	.word	0x0500000f


	//   ....[185]....
        /*0480*/ 	.word	0x0500000f


	//   ....[186]....
        /*0484*/ 	.word	0x0500000f


	//   ....[187]....
        /*0488*/ 	.word	0x0500000f


	//   ....[188]....
        /*048c*/ 	.word	0x0500000f


	//   ....[189]....
        /*0490*/ 	.word	0x0500000f


	//   ....[190]....
        /*0494*/ 	.word	0x0500000f


	//   ....[191]....
        /*0498*/ 	.word	0x0500000f


	//   ....[192]....
        /*049c*/ 	.word	0x0500000f


	//   ....[193]....
        /*04a0*/ 	.word	0x0500000f


	//   ....[194]....
        /*04a4*/ 	.word	0x0500000f


	//   ....[195]....
        /*04a8*/ 	.word	0x0500000f


	//   ....[196]....
        /*04ac*/ 	.word	0x0500000f


	//----- nvinfo : EIATTR_COOP_GROUP_INSTR_OFFSETS
	.align		4
.L_201:
        /*04b0*/ 	.byte	0x04, 0x28
        /*04b2*/ 	.short	(.L_203 - .L_202)


	//   ....[0]....
.L_202:
        /*04b4*/ 	.word	0x00000080


	//   ....[1]....
        /*04b8*/ 	.word	0x00000090


	//   ....[2]....
        /*04bc*/ 	.word	0x000002d0


	//   ....[3]....
        /*04c0*/ 	.word	0x00000430


	//   ....[4]....
        /*04c4*/ 	.word	0x00000550


	//   ....[5]....
        /*04c8*/ 	.word	0x000006b0


	//   ....[6]....
        /*04cc*/ 	.word	0x00001e90


	//   ....[7]....
        /*04d0*/ 	.word	0x00002630


	//   ....[8]....
        /*04d4*/ 	.word	0x00002870


	//   ....[9]....
        /*04d8*/ 	.word	0x00003be0


	//   ....[10]....
        /*04dc*/ 	.word	0x00003cf0


	//   ....[11]....
        /*04e0*/ 	.word	0x00004530


	//   ....[12]....
        /*04e4*/ 	.word	0x000045a0


	//   ....[13]....
        /*04e8*/ 	.word	0x00005160


	//   ....[14]....
        /*04ec*/ 	.word	0x00005ef0


	//   ....[15]....
        /*04f0*/ 	.word	0x00006120


	//   ....[16]....
        /*04f4*/ 	.word	0x00007070


	//   ....[17]....
        /*04f8*/ 	.word	0x00007160


	//   ....[18]....
        /*04fc*/ 	.word	0x000078d0


	//   ....[19]....
        /*0500*/ 	.word	0x00007930


	//   ....[20]....
        /*0504*/ 	.word	0x00008930


	//   ....[21]....
        /*0508*/ 	.word	0x00009710


	//   ....[22]....
        /*050c*/ 	.word	0x00009730


	//   ....[23]....
        /*0510*/ 	.word	0x00009950


	//   ....[24]....
        /*0514*/ 	.word	0x00009980


	//   ....[25]....
        /*0518*/ 	.word	0x0000acb0


	//   ....[26]....
        /*051c*/ 	.word	0x0000b700


	//   ....[27]....
        /*0520*/ 	.word	0x0000b930


	//   ....[28]....
        /*0524*/ 	.word	0x0000c880


	//   ....[29]....
        /*0528*/ 	.word	0x0000c970


	//   ....[30]....
        /*052c*/ 	.word	0x0000d0e0


	//   ....[31]....
        /*0530*/ 	.word	0x0000d140


	//   ....[32]....
        /*0534*/ 	.word	0x0000e140


	//   ....[33]....
        /*0538*/ 	.word	0x0000e250


	//   ....[34]....
        /*053c*/ 	.word	0x0000e2b0


	//   ....[35]....
        /*0540*/ 	.word	0x0000e370


	//   ....[36]....
        /*0544*/ 	.word	0x0000e3a0


	//   ....[37]....
        /*0548*/ 	.word	0x0000f5e0


	//   ....[38]....
        /*054c*/ 	.word	0x0000f600


	//   ....[39]....
        /*0550*/ 	.word	0x0000f610


	//   ....[40]....
        /*0554*/ 	.word	0x0000f620


	//   ....[41]....
        /*0558*/ 	.word	0x0000fc40


	//   ....[42]....
        /*055c*/ 	.word	0x0000fc60


	//   ....[43]....
        /*0560*/ 	.word	0x0000fd90


	//   ....[44]....
        /*0564*/ 	.word	0x0000fdb0


	//   ....[45]....
        /*0568*/ 	.word	0x00010220


	//   ....[46]....
        /*056c*/ 	.word	0x00010230


	//   ....[47]....
        /*0570*/ 	.word	0x00010570


	//   ....[48]....
        /*0574*/ 	.word	0x00010580


	//   ....[49]....
        /*0578*/ 	.word	0x000111c0


	//   ....[50]....
        /*057c*/ 	.word	0x000111d0


	//   ....[51]....
        /*0580*/ 	.word	0x000112d0


	//   ....[52]....
        /*0584*/ 	.word	0x000112f0


	//   ....[53]....
        /*0588*/ 	.word	0x00011480


	//   ....[54]....
        /*058c*/ 	.word	0x00011680


	//   ....[55]....
        /*0590*/ 	.word	0x000116b0


	//   ....[56]....
        /*0594*/ 	.word	0x000116e0


	//   ....[57]....
        /*0598*/ 	.word	0x00011710


	//   ....[58]....
        /*059c*/ 	.word	0x00011740


	//   ....[59]....
        /*05a0*/ 	.word	0x00011770


	//   ....[60]....
        /*05a4*/ 	.word	0x000118d0


	//   ....[61]....
        /*05a8*/ 	.word	0x00011900


	//   ....[62]....
        /*05ac*/ 	.word	0x00011930


	//   ....[63]....
        /*05b0*/ 	.word	0x00011960


	//   ....[64]....
        /*05b4*/ 	.word	0x00011990


	//   ....[65]....
        /*05b8*/ 	.word	0x000119c0


	//   ....[66]....
        /*05bc*/ 	.word	0x00011a50


	//   ....[67]....
        /*05c0*/ 	.word	0x00011a80


	//   ....[68]....
        /*05c4*/ 	.word	0x00011a90


	//   ....[69]....
        /*05c8*/ 	.word	0x00011ad0


	//   ....[70]....
        /*05cc*/ 	.word	0x00013d40


	//   ....[71]....
        /*05d0*/ 	.word	0x00013d60


	//   ....[72]....
        /*05d4*/ 	.word	0x00013e10


	//   ....[73]....
        /*05d8*/ 	.word	0x00013e30


	//   ....[74]....
        /*05dc*/ 	.word	0x00013ed0


	//   ....[75]....
        /*05e0*/ 	.word	0x00013ef0


	//   ....[76]....
        /*05e4*/ 	.word	0x00013f00


	//   ....[77]....
        /*05e8*/ 	.word	0x00013f10


	//   ....[78]....
        /*05ec*/ 	.word	0x00014890


	//   ....[79]....
        /*05f0*/ 	.word	0x000148a0


	//   ....[80]....
        /*05f4*/ 	.word	0x00014900


	//   ....[81]....
        /*05f8*/ 	.word	0x00014940


	//   ....[82]....
        /*05fc*/ 	.word	0x000149a0


	//   ....[83]....
        /*0600*/ 	.word	0x000149e0


	//   ....[84]....
        /*0604*/ 	.word	0x000149f0


	//   ....[85]....
        /*0608*/ 	.word	0x00014a10


	//   ....[86]....
        /*060c*/ 	.word	0x00014af0


	//   ....[87]....
        /*0610*/ 	.word	0x00014b30


	//   ....[88]....
        /*0614*/ 	.word	0x00014b40


	//   ....[89]....
        /*0618*/ 	.word	0x00014b60


	//   ....[90]....
        /*061c*/ 	.word	0x000153f0


	//   ....[91]....
        /*0620*/ 	.word	0x00015400


	//   ....[92]....
        /*0624*/ 	.word	0x00015420


	//   ....[93]....
        /*0628*/ 	.word	0x000154a0


	//   ....[94]....
        /*062c*/ 	.word	0x000154b0


	//   ....[95]....
        /*0630*/ 	.word	0x00015510


	//   ....[96]....
        /*0634*/ 	.word	0x00015540


	//   ....[97]....
        /*0638*/ 	.word	0x00015580


	//   ....[98]....
        /*063c*/ 	.word	0x00015870


	//   ....[99]....
        /*0640*/ 	.word	0x00015890


	//   ....[100]....
        /*0644*/ 	.word	0x00015930


	//   ....[101]....
        /*0648*/ 	.word	0x00015940


	//   ....[102]....
        /*064c*/ 	.word	0x000159d0


	//   ....[103]....
        /*0650*/ 	.word	0x000159e0


	//   ....[104]....
        /*0654*/ 	.word	0x000159f0


	//   ....[105]....
        /*0658*/ 	.word	0x00015a80


	//   ....[106]....
        /*065c*/ 	.word	0x00016090


	//   ....[107]....
        /*0660*/ 	.word	0x000160a0


	//   ....[108]....
        /*0664*/ 	.word	0x00016130


	//   ....[109]....
        /*0668*/ 	.word	0x000161d0


	//   ....[110]....
        /*066c*/ 	.word	0x000161f0


	//   ....[111]....
        /*0670*/ 	.word	0x00016270


	//   ....[112]....
        /*0674*/ 	.word	0x00016290


	//   ....[113]....
        /*0678*/ 	.word	0x000162a0


	//   ....[114]....
        /*067c*/ 	.word	0x000166d0


	//   ....[115]....
        /*0680*/ 	.word	0x00016700


	//   ....[116]....
        /*0684*/ 	.word	0x00016760


	//   ....[117]....
        /*0688*/ 	.word	0x00016790


	//   ....[118]....
        /*068c*/ 	.word	0x000167c0


	//   ....[119]....
        /*0690*/ 	.word	0x000167f0


	//   ....[120]....
        /*0694*/ 	.word	0x00016820


	//   ....[121]....
        /*0698*/ 	.word	0x00016850


	//   ....[122]....
        /*069c*/ 	.word	0x000169f0


	//   ....[123]....
        /*06a0*/ 	.word	0x00016a20


	//   ....[124]....
        /*06a4*/ 	.word	0x00016a50


	//   ....[125]....
        /*06a8*/ 	.word	0x00016a80


	//   ....[126]....
        /*06ac*/ 	.word	0x00016ab0


	//   ....[127]....
        /*06b0*/ 	.word	0x00016ae0


	//   ....[128]....
        /*06b4*/ 	.word	0x00016ba0


	//   ....[129]....
        /*06b8*/ 	.word	0x00016bc0


	//   ....[130]....
        /*06bc*/ 	.word	0x00016be0


	//   ....[131]....
        /*06c0*/ 	.word	0x00016c40


	//   ....[132]....
        /*06c4*/ 	.word	0x00017670


	//   ....[133]....
        /*06c8*/ 	.word	0x00017cd0


	//   ....[134]....
        /*06cc*/ 	.word	0x00017dc0


	//   ....[135]....
        /*06d0*/ 	.word	0x00017e60


	//   ....[136]....
        /*06d4*/ 	.word	0x00017ec0


	//   ....[137]....
        /*06d8*/ 	.word	0x00017fd0


	//   ....[138]....
        /*06dc*/ 	.word	0x00018040


	//   ....[139]....
        /*06e0*/ 	.word	0x00018150


	//   ....[140]....
        /*06e4*/ 	.word	0x000181c0


	//   ....[141]....
        /*06e8*/ 	.word	0x00018260


	//   ....[142]....
        /*06ec*/ 	.word	0x00018380


	//   ....[143]....
        /*06f0*/ 	.word	0x000183e0


	//   ....[144]....
        /*06f4*/ 	.word	0x00018440


	//   ....[145]....
        /*06f8*/ 	.word	0x00018550


	//   ....[146]....
        /*06fc*/ 	.word	0x000185b0


	//   ....[147]....
        /*0700*/ 	.word	0x000186b0


	//   ....[148]....
        /*0704*/ 	.word	0x00018710


	//   ....[149]....
        /*0708*/ 	.word	0x00018810


	//   ....[150]....
        /*070c*/ 	.word	0x00018870


	//   ....[151]....
        /*0710*/ 	.word	0x00018980


	//   ....[152]....
        /*0714*/ 	.word	0x000189e0


	//   ....[153]....
        /*0718*/ 	.word	0x00018ac0


	//   ....[154]....
        /*071c*/ 	.word	0x00018c00


	//   ....[155]....
        /*0720*/ 	.word	0x00018ce0


	//   ....[156]....
        /*0724*/ 	.word	0x00018d60


	//   ....[157]....
        /*0728*/ 	.word	0x00018e40


	//   ....[158]....
        /*072c*/ 	.word	0x00018ea0


	//   ....[159]....
        /*0730*/ 	.word	0x00018f70


	//   ....[160]....
        /*0734*/ 	.word	0x00018fd0


	//   ....[161]....
        /*0738*/ 	.word	0x000190b0


	//   ....[162]....
        /*073c*/ 	.word	0x000191a0


	//   ....[163]....
        /*0740*/ 	.word	0x00019240


	//   ....[164]....
        /*0744*/ 	.word	0x000192a0


	//   ....[165]....
        /*0748*/ 	.word	0x000193a0


	//   ....[166]....
        /*074c*/ 	.word	0x00019400


	//   ....[167]....
        /*0750*/ 	.word	0x00019500


	//   ....[168]....
        /*0754*/ 	.word	0x00019560


	//   ....[169]....
        /*0758*/ 	.word	0x00019630


	//   ....[170]....
        /*075c*/ 	.word	0x00019780


	//   ....[171]....
        /*0760*/ 	.word	0x00019830


	//   ....[172]....
        /*0764*/ 	.word	0x00019940


	//   ....[173]....
        /*0768*/ 	.word	0x00019a20


	//   ....[174]....
        /*076c*/ 	.word	0x00019a80


	//   ....[175]....
        /*0770*/ 	.word	0x00019b70


	//   ....[176]....
        /*0774*/ 	.word	0x00019bd0


	//   ....[177]....
        /*0778*/ 	.word	0x00019cb0


	//   ....[178]....
        /*077c*/ 	.word	0x00019d40


	//   ....[179]....
        /*0780*/ 	.word	0x00019de0


	//   ....[180]....
        /*0784*/ 	.word	0x00019f50


	//   ....[181]....
        /*0788*/ 	.word	0x00019fc0


	//   ....[182]....
        /*078c*/ 	.word	0x0001a030


	//   ....[183]....
        /*0790*/ 	.word	0x0001a0a0


	//   ....[184]....
        /*0794*/ 	.word	0x0001a110


	//   ....[185]....
        /*0798*/ 	.word	0x0001a190


	//   ....[186]....
        /*079c*/ 	.word	0x0001a210


	//   ....[187]....
        /*07a0*/ 	.word	0x0001a2a0


	//   ....[188]....
        /*07a4*/ 	.word	0x0001a310


	//   ....[189]....
        /*07a8*/ 	.word	0x0001a380


	//   ....[190]....
        /*07ac*/ 	.word	0x0001a3f0


	//   ....[191]....
        /*07b0*/ 	.word	0x0001a470


	//   ....[192]....
        /*07b4*/ 	.word	0x0001a4e0


	//   ....[193]....
        /*07b8*/ 	.word	0x0001a590


	//   ....[194]....
        /*07bc*/ 	.word	0x0001a5e0


	//   ....[195]....
        /*07c0*/ 	.word	0x0001a670


	//   ....[196]....
        /*07c4*/ 	.word	0x0001a7a0


	//----- nvinfo : EIATTR_REG_RECONFIG
	.align		4
.L_203:
        /*07c8*/ 	.byte	0x01, 0x54
	.zero		2


	//----- nvinfo : EIATTR_SYSCALL_OFFSETS
	.align		4
        /*07cc*/ 	.byte	0x04, 0x46
        /*07ce*/ 	.short	(.L_205 - .L_204)


	//   ....[0]....
.L_204:
        /*07d0*/ 	.word	0x00002080


	//   ....[1]....
        /*07d4*/ 	.word	0x000132d0


	//   ....[2]....
        /*07d8*/ 	.word	0x00013420


	//   ....[3]....
        /*07dc*/ 	.word	0x00013510


	//   ....[4]....
        /*07e0*/ 	.word	0x00014300


	//----- nvinfo : EIATTR_MBARRIER_INSTR_OFFSETS
	.align		4
.L_205:
        /*07e4*/ 	.byte	0x04, 0x39
        /*07e6*/ 	.short	(.L_207 - .L_206)


	//   ....[0]....
.L_206:
        /*07e8*/ 	.word	0x00000180
        /*07ec*/ 	.word	0x000000ff
        /*07f0*/ 	.word	0x0002d800
        /*07f4*/ 	.short	0x0100
        /*07f6*/ 	.byte	0x08
	.zero		1


	//   ....[1]....
        /*07f8*/ 	.word	0x00000190
        /*07fc*/ 	.word	0x000000ff
        /*0800*/ 	.word	0x0002d820
        /*0804*/ 	.short	0x0100
        /*0806*/ 	.byte	0x08
	.zero		1


	//   ....[2]....
        /*0808*/ 	.word	0x00000280
        /*080c*/ 	.word	0x000000ff
        /*0810*/ 	.word	0x0002d830
        /*0814*/ 	.short	0x0100
        /*0816*/ 	.byte	0x08
	.zero		1


	//   ....[3]....
        /*0818*/ 	.word	0x00000290
        /*081c*/ 	.word	0x000000ff
        /*0820*/ 	.word	0x0002d840
        /*0824*/ 	.short	0x0100
        /*0826*/ 	.byte	0x08
	.zero		1


	//   ....[4]....
        /*0828*/ 	.word	0x000002a0
        /*082c*/ 	.word	0x000000ff
        /*0830*/ 	.word	0x0002d838
        /*0834*/ 	.short	0x0100
        /*0836*/ 	.byte	0x08
	.zero		1


	//   ....[5]....
        /*0838*/ 	.word	0x000002b0
        /*083c*/ 	.word	0x000000ff
        /*0840*/ 	.word	0x0002d848
        /*0844*/ 	.short	0x0100
        /*0846*/ 	.byte	0x08
	.zero		1


	//   ....[6]....
        /*0848*/ 	.word	0x000003e0
        /*084c*/ 	.word	0x000000ff
        /*0850*/ 	.word	0x0002d850
        /*0854*/ 	.short	0x0100
        /*0856*/ 	.byte	0x08
	.zero		1


	//   ....[7]....
        /*0858*/ 	.word	0x000003f0
        /*085c*/ 	.word	0x000000ff
        /*0860*/ 	.word	0x0002d860
        /*0864*/ 	.short	0x0100
        /*0866*/ 	.byte	0x08
	.zero		1


	//   ....[8]....
        /*0868*/ 	.word	0x00000400
        /*086c*/ 	.word	0x000000ff
        /*0870*/ 	.word	0x0002d858
        /*0874*/ 	.short	0x0100
        /*0876*/ 	.byte	0x08
	.zero		1


	//   ....[9]....
        /*0878*/ 	.word	0x00000410
        /*087c*/ 	.word	0x000000ff
        /*0880*/ 	.word	0x0002d868
        /*0884*/ 	.short	0x0100
        /*0886*/ 	.byte	0x08
	.zero		1


	//   ....[10]....
        /*0888*/ 	.word	0x00000500
        /*088c*/ 	.word	0x000000ff
        /*0890*/ 	.word	0x0002d870
        /*0894*/ 	.short	0x0100
        /*0896*/ 	.byte	0x06
	.zero		1


	//   ....[11]....
        /*0898*/ 	.word	0x00000510
        /*089c*/ 	.word	0x000000ff
        /*08a0*/ 	.word	0x0002d880
        /*08a4*/ 	.short	0x0100
        /*08a6*/ 	.byte	0x06
	.zero		1


	//   ....[12]....
        /*08a8*/ 	.word	0x00000520
        /*08ac*/ 	.word	0x000000ff
        /*08b0*/ 	.word	0x0002d878
        /*08b4*/ 	.short	0x0100
        /*08b6*/ 	.byte	0x06
	.zero		1


	//   ....[13]....
        /*08b8*/ 	.word	0x00000530
        /*08bc*/ 	.word	0x000000ff
        /*08c0*/ 	.word	0x0002d888
        /*08c4*/ 	.short	0x0100
        /*08c6*/ 	.byte	0x06
	.zero		1


	//   ....[14]....
        /*08c8*/ 	.word	0x00000660
        /*08cc*/ 	.word	0x000000ff
        /*08d0*/ 	.word	0x0002d890
        /*08d4*/ 	.short	0x0100
        /*08d6*/ 	.byte	0x08
	.zero		1


	//   ....[15]....
        /*08d8*/ 	.word	0x00000670
        /*08dc*/ 	.word	0x000000ff
        /*08e0*/ 	.word	0x0002d8a0
        /*08e4*/ 	.short	0x0100
        /*08e6*/ 	.byte	0x08
	.zero		1


	//   ....[16]....
        /*08e8*/ 	.word	0x00000680
        /*08ec*/ 	.word	0x000000ff
        /*08f0*/ 	.word	0x0002d898
        /*08f4*/ 	.short	0x0100
        /*08f6*/ 	.byte	0x08
	.zero		1


	//   ....[17]....
        /*08f8*/ 	.word	0x00000690
        /*08fc*/ 	.word	0x000000ff
        /*0900*/ 	.word	0x0002d8a8
        /*0904*/ 	.short	0x0100
        /*0906*/ 	.byte	0x08
	.zero		1


	//   ....[18]....
        /*0908*/ 	.word	0x000007d0
        /*090c*/ 	.word	0x000000ff
        /*0910*/ 	.word	0x0002d8b0
        /*0914*/ 	.short	0x0100
        /*0916*/ 	.byte	0x08
	.zero		1


	//   ....[19]....
        /*0918*/ 	.word	0x000007e0
        /*091c*/ 	.word	0x000000ff
        /*0920*/ 	.word	0x0002d8c0
        /*0924*/ 	.short	0x0100
        /*0926*/ 	.byte	0x08
	.zero		1


	//   ....[20]....
        /*0928*/ 	.word	0x000007f0
        /*092c*/ 	.word	0x000000ff
        /*0930*/ 	.word	0x0002d8b8
        /*0934*/ 	.short	0x0100
        /*0936*/ 	.byte	0x08
	.zero		1


	//   ....[21]....
        /*0938*/ 	.word	0x00000800
        /*093c*/ 	.word	0x000000ff
        /*0940*/ 	.word	0x0002d8c8
        /*0944*/ 	.short	0x0100
        /*0946*/ 	.byte	0x08
	.zero		1


	//   ....[22]....
        /*0948*/ 	.word	0x00002100
        /*094c*/ 	.word	0x000000ff
        /*0950*/ 	.word	0x0002d800
        /*0954*/ 	.short	0x010a
        /*0956*/ 	.byte	0x29
	.zero		1


	//   ....[23]....
        /*0958*/ 	.word	0x00002180
        /*095c*/ 	.word	0x00000003
        /*0960*/ 	.word	0x0002d830
        /*0964*/ 	.short	0x010a
        /*0966*/ 	.byte	0x3f
	.zero		1


	//   ....[24]....
        /*0968*/ 	.word	0x000021c0
        /*096c*/ 	.word	0x00000003
        /*0970*/ 	.word	0x0002d830
        /*0974*/ 	.short	0x010a
        /*0976*/ 	.byte	0x3f
	.zero		1


	//   ....[25]....
        /*0978*/ 	.word	0x00002620
        /*097c*/ 	.word	0x000000ff
        /*0980*/ 	.word	0x00000000
        /*0984*/ 	.short	0x0101
        /*0986*/ 	.byte	0x06
	.zero		1


	//   ....[26]....
        /*0988*/ 	.word	0x00005600
        /*098c*/ 	.word	0x000000ff
        /*0990*/ 	.word	0x0002d830
        /*0994*/ 	.short	0x010a
        /*0996*/ 	.byte	0x06
	.zero		1


	//   ....[27]....
        /*0998*/ 	.word	0x00005640
        /*099c*/ 	.word	0x000000ff
        /*09a0*/ 	.word	0x0002d830
        /*09a4*/ 	.short	0x010a
        /*09a6*/ 	.byte	0x06
	.zero		1


	//   ....[28]....
        /*09a8*/ 	.word	0x00005910
        /*09ac*/ 	.word	0x000000ff
        /*09b0*/ 	.word	0x0002d850
        /*09b4*/ 	.short	0x010a
        /*09b6*/ 	.byte	0x06
	.zero		1


	//   ....[29]....
        /*09b8*/ 	.word	0x00005950
        /*09bc*/ 	.word	0x000000ff
        /*09c0*/ 	.word	0x0002d850
        /*09c4*/ 	.short	0x010a
        /*09c6*/ 	.byte	0x06
	.zero		1


	//   ....[30]....
        /*09c8*/ 	.word	0x00005f40
        /*09cc*/ 	.word	0x000000ff
        /*09d0*/ 	.word	0x00000000
        /*09d4*/ 	.short	0x0101
        /*09d6*/ 	.byte	0x06
	.zero		1


	//   ....[31]....
        /*09d8*/ 	.word	0x000083d0
        /*09dc*/ 	.word	0x000000ff
        /*09e0*/ 	.word	0x00000000
        /*09e4*/ 	.short	0x0101
        /*09e6*/ 	.byte	0x06
	.zero		1


	//   ....[32]....
        /*09e8*/ 	.word	0x00008d00
        /*09ec*/ 	.word	0x000000ff
        /*09f0*/ 	.word	0x0002d830
        /*09f4*/ 	.short	0x010a
        /*09f6*/ 	.byte	0x06
	.zero		1


	//   ....[33]....
        /*09f8*/ 	.word	0x00008d40
        /*09fc*/ 	.word	0x000000ff
        /*0a00*/ 	.word	0x0002d830
        /*0a04*/ 	.short	0x010a
        /*0a06*/ 	.byte	0x06
	.zero		1


	//   ....[34]....
        /*0a08*/ 	.word	0x00009010
        /*0a0c*/ 	.word	0x000000ff
        /*0a10*/ 	.word	0x0002d850
        /*0a14*/ 	.short	0x010a
        /*0a16*/ 	.byte	0x06
	.zero		1


	//   ....[35]....
        /*0a18*/ 	.word	0x00009050
        /*0a1c*/ 	.word	0x000000ff
        /*0a20*/ 	.word	0x0002d850
        /*0a24*/ 	.short	0x010a
        /*0a26*/ 	.byte	0x06
	.zero		1


	//   ....[36]....
        /*0a28*/ 	.word	0x00009550
        /*0a2c*/ 	.word	0x000000ff
        /*0a30*/ 	.word	0x00000000
        /*0a34*/ 	.short	0x0101
        /*0a36*/ 	.byte	0x06
	.zero		1


	//   ....[37]....
        /*0a38*/ 	.word	0x0000a750
        /*0a3c*/ 	.word	0x000000ff
        /*0a40*/ 	.word	0x00000000
        /*0a44*/ 	.short	0x0101
        /*0a46*/ 	.byte	0x06
	.zero		1


	//   ....[38]....
        /*0a48*/ 	.word	0x0000ae50
        /*0a4c*/ 	.word	0x000000ff
        /*0a50*/ 	.word	0x0002d830
        /*0a54*/ 	.short	0x010a
        /*0a56*/ 	.byte	0x06
	.zero		1


	//   ....[39]....
        /*0a58*/ 	.word	0x0000ae90
        /*0a5c*/ 	.word	0x000000ff
        /*0a60*/ 	.word	0x0002d830
        /*0a64*/ 	.short	0x010a
        /*0a66*/ 	.byte	0x06
	.zero		1


	//   ....[40]....
        /*0a68*/ 	.word	0x0000b160
        /*0a6c*/ 	.word	0x000000ff
        /*0a70*/ 	.word	0x0002d850
        /*0a74*/ 	.short	0x010a
        /*0a76*/ 	.byte	0x06
	.zero		1


	//   ....[41]....
        /*0a78*/ 	.word	0x0000b1a0
        /*0a7c*/ 	.word	0x000000ff
        /*0a80*/ 	.word	0x0002d850
        /*0a84*/ 	.short	0x010a
        /*0a86*/ 	.byte	0x06
	.zero		1


	//   ....[42]....
        /*0a88*/ 	.word	0x0000b750
        /*0a8c*/ 	.word	0x000000ff
        /*0a90*/ 	.word	0x00000000
        /*0a94*/ 	.short	0x0101
        /*0a96*/ 	.byte	0x06
	.zero		1


	//   ....[43]....
        /*0a98*/ 	.word	0x0000dbe0
        /*0a9c*/ 	.word	0x000000ff
        /*0aa0*/ 	.word	0x00000000
        /*0aa4*/ 	.short	0x0101
        /*0aa6*/ 	.byte	0x06
	.zero		1


	//   ....[44]....
        /*0aa8*/ 	.word	0x0000e1c0
        /*0aac*/ 	.word	0x000000ff
        /*0ab0*/ 	.word	0x0002d850
        /*0ab4*/ 	.short	0x010a
        /*0ab6*/ 	.byte	0x08
	.zero		1


	//   ....[45]....
        /*0ab8*/ 	.word	0x0000e200
        /*0abc*/ 	.word	0x000000ff
        /*0ac0*/ 	.word	0x0002d850
        /*0ac4*/ 	.short	0x010a
        /*0ac6*/ 	.byte	0x08
	.zero		1


	//   ....[46]....
        /*0ac8*/ 	.word	0x0000e890
        /*0acc*/ 	.word	0x000000ff
        /*0ad0*/ 	.word	0x00000000
        /*0ad4*/ 	.short	0x0101
        /*0ad6*/ 	.byte	0x08
	.zero		1


	//   ....[47]....
        /*0ad8*/ 	.word	0x0000fc70
        /*0adc*/ 	.word	0x000000ff
        /*0ae0*/ 	.word	0x00000000
        /*0ae4*/ 	.short	0x0101
        /*0ae6*/ 	.byte	0x04
	.zero		1


	//   ....[48]....
        /*0ae8*/ 	.word	0x00010130
        /*0aec*/ 	.word	0x000000ff
        /*0af0*/ 	.word	0x00000000
        /*0af4*/ 	.short	0x0101
        /*0af6*/ 	.byte	0x04
	.zero		1


	//   ....[49]....
        /*0af8*/ 	.word	0x00013ac0
        /*0afc*/ 	.word	0x00000004
        /*0b00*/ 	.word	0x0002d840
        /*0b04*/ 	.short	0x010a
        /*0b06*/ 	.byte	0x3f
	.zero		1


	//   ....[50]....
        /*0b08*/ 	.word	0x00014050
        /*0b0c*/ 	.word	0x00000004
        /*0b10*/ 	.word	0x0002d830
        /*0b14*/ 	.short	0x0107
        /*0b16*/ 	.byte	0x3f
	.zero		1


	//   ....[51]....
        /*0b18*/ 	.word	0x00014120
        /*0b1c*/ 	.word	0x00000004
        /*0b20*/ 	.word	0x0002d830
        /*0b24*/ 	.short	0x0101
        /*0b26*/ 	.byte	0x3f
	.zero		1


	//   ....[52]....
        /*0b28*/ 	.word	0x00014ca0
        /*0b2c*/ 	.word	0x00000011
        /*0b30*/ 	.word	0x0002d800
        /*0b34*/ 	.short	0x0107
        /*0b36*/ 	.byte	0x3f
	.zero		1


	//   ....[53]....
        /*0b38*/ 	.word	0x00014d90
        /*0b3c*/ 	.word	0x00000011
        /*0b40*/ 	.word	0x0002d800
        /*0b44*/ 	.short	0x0101
        /*0b46*/ 	.byte	0x3f
	.zero		1


	//   ....[54]....
        /*0b48*/ 	.word	0x00014db0
        /*0b4c*/ 	.word	0x00000011
        /*0b50*/ 	.word	0x0002d820
        /*0b54*/ 	.short	0x010a
        /*0b56*/ 	.byte	0x3f
	.zero		1


	//   ....[55]....
        /*0b58*/ 	.word	0x000151d0
        /*0b5c*/ 	.word	0x00000005
        /*0b60*/ 	.word	0x0002d840
        /*0b64*/ 	.short	0x010a
        /*0b66*/ 	.byte	0x3f
	.zero		1


	//   ....[56]....
        /*0b68*/ 	.word	0x00015630
        /*0b6c*/ 	.word	0x00000005
        /*0b70*/ 	.word	0x0002d830
        /*0b74*/ 	.short	0x0107
        /*0b76*/ 	.byte	0x3f
	.zero		1


	//   ....[57]....
        /*0b78*/ 	.word	0x000156f0
        /*0b7c*/ 	.word	0x00000005
        /*0b80*/ 	.word	0x0002d830
        /*0b84*/ 	.short	0x0101
        /*0b86*/ 	.byte	0x3f
	.zero		1


	//   ....[58]....
        /*0b88*/ 	.word	0x00015750
        /*0b8c*/ 	.word	0x00000005
        /*0b90*/ 	.word	0x0002d860
        /*0b94*/ 	.short	0x010a
        /*0b96*/ 	.byte	0x3f
	.zero		1


	//   ....[59]....
        /*0b98*/ 	.word	0x00015c40
        /*0b9c*/ 	.word	0x00000005
        /*0ba0*/ 	.word	0x0002d850
        /*0ba4*/ 	.short	0x0107
        /*0ba6*/ 	.byte	0x3f
	.zero		1


	//   ....[60]....
        /*0ba8*/ 	.word	0x00015d30
        /*0bac*/ 	.word	0x00000005
        /*0bb0*/ 	.word	0x0002d850
        /*0bb4*/ 	.short	0x0101
        /*0bb6*/ 	.byte	0x3f
	.zero		1


	//   ....[61]....
        /*0bb8*/ 	.word	0x00015f50
        /*0bbc*/ 	.word	0x00000000
        /*0bc0*/ 	.word	0x0002d860
        /*0bc4*/ 	.short	0x010a
        /*0bc6*/ 	.byte	0x3f
	.zero		1


	//   ....[62]....
        /*0bc8*/ 	.word	0x000163d0
        /*0bcc*/ 	.word	0x00000000
        /*0bd0*/ 	.word	0x0002d850
        /*0bd4*/ 	.short	0x0107
        /*0bd6*/ 	.byte	0x3f
	.zero		1


	//   ....[63]....
        /*0bd8*/ 	.word	0x000164a0
        /*0bdc*/ 	.word	0x00000000
        /*0be0*/ 	.word	0x0002d850
        /*0be4*/ 	.short	0x0101
        /*0be6*/ 	.byte	0x3f
	.zero		1


	//   ....[64]....
        /*0be8*/ 	.word	0x000175f0
        /*0bec*/ 	.word	0x00000005
        /*0bf0*/ 	.word	0x0002d820
        /*0bf4*/ 	.short	0x010a
        /*0bf6*/ 	.byte	0x3f
	.zero		1


	//   ....[65]....
        /*0bf8*/ 	.word	0x00017770
        /*0bfc*/ 	.word	0x00000003
        /*0c00*/ 	.word	0x0002d840
        /*0c04*/ 	.short	0x010a
        /*0c06*/ 	.byte	0x3f
	.zero		1


	//   ....[66]....
        /*0c08*/ 	.word	0x00017810
        /*0c0c*/ 	.word	0x00000017
        /*0c10*/ 	.word	0x0002d840
        /*0c14*/ 	.short	0x010a
        /*0c16*/ 	.byte	0x3f
	.zero		1


	//   ....[67]....
        /*0c18*/ 	.word	0x00017850
        /*0c1c*/ 	.word	0x00000003
        /*0c20*/ 	.word	0x0002d860
        /*0c24*/ 	.short	0x010a
        /*0c26*/ 	.byte	0x3f
	.zero		1


	//   ....[68]....
        /*0c28*/ 	.word	0x00017890
        /*0c2c*/ 	.word	0x00000017
        /*0c30*/ 	.word	0x0002d860
        /*0c34*/ 	.short	0x010a
        /*0c36*/ 	.byte	0x3f
	.zero		1


	//   ....[69]....
        /*0c38*/ 	.word	0x00017900
        /*0c3c*/ 	.word	0x00000003
        /*0c40*/ 	.word	0x0002d800
        /*0c44*/ 	.short	0x010a
        /*0c46*/ 	.byte	0x3f
	.zero		1


	//   ....[70]....
        /*0c48*/ 	.word	0x00017950
        /*0c4c*/ 	.word	0x00000003
        /*0c50*/ 	.word	0x0002d830
        /*0c54*/ 	.short	0x010a
        /*0c56*/ 	.byte	0x3f
	.zero		1


	//   ....[71]....
        /*0c58*/ 	.word	0x000179b0
        /*0c5c*/ 	.word	0x00000008
        /*0c60*/ 	.word	0x0002d830
        /*0c64*/ 	.short	0x010a
        /*0c66*/ 	.byte	0x3f
	.zero		1


	//   ....[72]....
        /*0c68*/ 	.word	0x00017a10
        /*0c6c*/ 	.word	0x00000007
        /*0c70*/ 	.word	0x0002d850
        /*0c74*/ 	.short	0x010a
        /*0c76*/ 	.byte	0x3f
	.zero		1


	//   ....[73]....
        /*0c78*/ 	.word	0x00017a70
        /*0c7c*/ 	.word	0x00000006
        /*0c80*/ 	.word	0x0002d830
        /*0c84*/ 	.short	0x010a
        /*0c86*/ 	.byte	0x3f
	.zero		1


	//   ....[74]....
        /*0c88*/ 	.word	0x00017ad0
        /*0c8c*/ 	.word	0x00000005
        /*0c90*/ 	.word	0x0002d850
        /*0c94*/ 	.short	0x010a
        /*0c96*/ 	.byte	0x3f
	.zero		1


	//   ....[75]....
        /*0c98*/ 	.word	0x00017b30
        /*0c9c*/ 	.word	0x00000008
        /*0ca0*/ 	.word	0x0002d830
        /*0ca4*/ 	.short	0x010a
        /*0ca6*/ 	.byte	0x3f
	.zero		1


	//   ....[76]....
        /*0ca8*/ 	.word	0x00017b90
        /*0cac*/ 	.word	0x00000007
        /*0cb0*/ 	.word	0x0002d850
        /*0cb4*/ 	.short	0x010a
        /*0cb6*/ 	.byte	0x3f
	.zero		1


	//   ....[77]....
        /*0cb8*/ 	.word	0x00017bf0
        /*0cbc*/ 	.word	0x00000005
        /*0cc0*/ 	.word	0x0002d850
        /*0cc4*/ 	.short	0x010a
        /*0cc6*/ 	.byte	0x3f
	.zero		1


	//   ....[78]....
        /*0cc8*/ 	.word	0x00017d10
        /*0ccc*/ 	.word	0x00000004
        /*0cd0*/ 	.word	0x0002d840
        /*0cd4*/ 	.short	0x010a
        /*0cd6*/ 	.byte	0x3f
	.zero		1


	//   ....[79]....
        /*0cd8*/ 	.word	0x00018b00
        /*0cdc*/ 	.word	0x00000011
        /*0ce0*/ 	.word	0x0002d820
        /*0ce4*/ 	.short	0x010a
        /*0ce6*/ 	.byte	0x3f
	.zero		1


	//   ....[80]....
        /*0ce8*/ 	.word	0x00018b50
        /*0cec*/ 	.word	0x00000005
        /*0cf0*/ 	.word	0x0002d840
        /*0cf4*/ 	.short	0x010a
        /*0cf6*/ 	.byte	0x3f
	.zero		1


	//   ....[81]....
        /*0cf8*/ 	.word	0x000190f0
        /*0cfc*/ 	.word	0x00000005
        /*0d00*/ 	.word	0x0002d860
        /*0d04*/ 	.short	0x010a
        /*0d06*/ 	.byte	0x3f
	.zero		1


	//   ....[82]....
        /*0d08*/ 	.word	0x000196d0
        /*0d0c*/ 	.word	0x00000000
        /*0d10*/ 	.word	0x0002d860
        /*0d14*/ 	.short	0x010a
        /*0d16*/ 	.byte	0x3f
	.zero		1


	//   ....[83]....
        /*0d18*/ 	.word	0x0001a6c0
        /*0d1c*/ 	.word	0x00000005
        /*0d20*/ 	.word	0x0002d820
        /*0d24*/ 	.short	0x010a
        /*0d26*/ 	.byte	0x3f
	.zero		1


	//   ....[84]....
        /*0d28*/ 	.word	0x0001a860
        /*0d2c*/ 	.word	0x00000003
        /*0d30*/ 	.word	0x0002d840
        /*0d34*/ 	.short	0x010a
        /*0d36*/ 	.byte	0x3f
	.zero		1


	//   ....[85]....
        /*0d38*/ 	.word	0x0001a8b0
        /*0d3c*/ 	.word	0x00000017
        /*0d40*/ 	.word	0x0002d840
        /*0d44*/ 	.short	0x010a
        /*0d46*/ 	.byte	0x3f
	.zero		1


	//   ....[86]....
        /*0d48*/ 	.word	0x0001a900
        /*0d4c*/ 	.word	0x00000003
        /*0d50*/ 	.word	0x0002d860
        /*0d54*/ 	.short	0x010a
        /*0d56*/ 	.byte	0x3f
	.zero		1


	//----- nvinfo : EIATTR_NUM_MBARRIERS
	.align		4
.L_207:
        /*0d58*/ 	.byte	0x03, 0x38
        /*0d5a*/ 	.short	0x0016


	//----- nvinfo : EIATTR_EXIT_INSTR_OFFSETS
	.align		4
        /*0d5c*/ 	.byte	0x04, 0x1c
        /*0d5e*/ 	.short	(.L_209 - .L_208)


	//   ....[0]....
.L_208:
        /*0d60*/ 	.word	0x000009b0


	//   ....[1]....
        /*0d64*/ 	.word	0x00011420


	//   ....[2]....
        /*0d68*/ 	.word	0x000178e0


	//----- nvinfo : EIATTR_MAX_THREADS
	.align		4
.L_209:
        /*0d6c*/ 	.byte	0x04, 0x05
        /*0d6e*/ 	.short	(.L_211 - .L_210)
.L_210:
        /*0d70*/ 	.word	0x00000200
        /*0d74*/ 	.word	0x00000001
        /*0d78*/ 	.word	0x00000001


	//----- nvinfo : EIATTR_CRS_STACK_SIZE
	.align		4
.L_211:
        /*0d7c*/ 	.byte	0x04, 0x1e
        /*0d7e*/ 	.short	(.L_213 - .L_212)
.L_212:
        /*0d80*/ 	.word	0x00000000


	//----- nvinfo : EIATTR_CBANK_PARAM_SIZE
	.align		4
.L_213:
        /*0d84*/ 	.byte	0x03, 0x19
        /*0d86*/ 	.short	0x0af0


	//----- nvinfo : EIATTR_PARAM_CBANK
	.align		4
        /*0d88*/ 	.byte	0x04, 0x0a
        /*0d8a*/ 	.short	(.L_215 - .L_214)
	.align		4
.L_214:
        /*0d8c*/ 	.word	index@(.nv.constant0._ZN7cutlass13device_kernelIN5flash11enable_sm90INS1_16FlashAttnFwdSm90INS1_25CollectiveMainloopFwdSm90ILi2EN4cute5tupleIJNS5_1CILi1EEES8_S8_EEENS6_IJNS7_ILi192EEENS7_ILi128EEENS7_ILi96EEEEEELi96ENS_10bfloat16_tEfNS_4arch4Sm90ELb0ELb1ELb0ELb1ELb1ELb0ELb0ELb0ELb1ELb1ELb1ELb0EEENS1_21CollectiveEpilogueFwdINS6_IJSA_SC_SB_EEES9_SE_SG_Li384ELb1ELb1ELb1ELb0EEENS1_36VarlenDynamicPersistentTileSchedulerILi192ELi128ELi384ELi128ELb1ELb1ELb1ELb1ELb0ELb1EEEEEEEEEvNT_6ParamsE)
        /*0d90*/ 	.short	0x0210
        /*0d92*/ 	.short	0x0af0


	//----- nvinfo : EIATTR_SW_WAR
	.align		4
.L_215:
        /*0d94*/ 	.byte	0x04, 0x36
        /*0d96*/ 	.short	(.L_217 - .L_216)
.L_216:
        /*0d98*/ 	.word	0x00000008
.L_217:


//--------------------- .nv.info._ZN7cutlass13device_kernelIN5flash11enable_sm90INS1_16FlashAttnFwdSm90INS1_25CollectiveMainloopFwdSm90ILi2EN4cute5tupleIJNS5_1CILi1EEES8_S8_EEENS6_IJNS7_ILi192EEENS7_ILi128EEENS7_ILi96EEEEEELi96ENS_10bfloat16_tEfNS_4arch4Sm90ELb0ELb1ELb0ELb1ELb1ELb1ELb0ELb0ELb1ELb1ELb1ELb0EEENS1_21CollectiveEpilogueFwdINS6_IJSA_SC_SB_EEES9_SE_SG_Li384ELb1ELb1ELb1ELb0EEENS1_36VarlenDynamicPersistentTileSchedulerILi192ELi128ELi384ELi128ELb1ELb1ELb1ELb1ELb0ELb1EEEEEEEEEvNT_6ParamsE --------------------------
	.section	.nv.info._ZN7cutlass13device_kernelIN5flash11enable_sm90INS1_16FlashAttnFwdSm90INS1_25CollectiveMainloopFwdSm90ILi2EN4cute5tupleIJNS5_1CILi1EEES8_S8_EEENS6_IJNS7_ILi192EEENS7_ILi128EEENS7_ILi96EEEEEELi96ENS_10bfloat16_tEfNS_4arch4Sm90ELb0ELb1ELb0ELb1ELb1ELb1ELb0ELb0ELb1ELb1ELb1ELb0EEENS1_21CollectiveEpilogueFwdINS6_IJSA_SC_SB_EEES9_SE_SG_Li384ELb1ELb1ELb1ELb0EEENS1_36VarlenDynamicPersistentTileSchedulerILi192ELi128ELi384ELi128ELb1ELb1ELb1ELb1ELb0ELb1EEEEEEEEEvNT_6ParamsE,"",@"SHT_CUDA_INFO"
	.sectionflags	@""
	.align	4


	//----- nvinfo : EIATTR_CUDA_API_VERSION
	.align		4
        /*0000*/ 	.byte	0x04, 0x37
        /*0002*/ 	.short	(.L_219 - .L_218)
.L_218:
        /*0004*/ 	.word	0x00000082


	//----- nvinfo : EIATTR_KPARAM_INFO
	.align		4
.L_219:
        /*0008*/ 	.byte	0x04, 0x17
        /*000a*/ 	.short	(.L_221 - .L_220)
.L_220:
        /*000c*/ 	.word	0x00000000
        /*0010*/ 	.short	0x0000
        /*0012*/ 	.short	0x0070
        /*0014*/ 	.byte	0x00, 0xf0, 0x01, 0x2a


	//----- nvinfo : EIATTR_SPARSE_MMA_MASK
	.align		4
.L_221:
        /*0018*/ 	.byte	0x03, 0x50
        /*001a*/ 	.short	0x0000


	//----- nvinfo : EIATTR_MAXREG_COUNT
	.align		4
        /*001c*/ 	.byte	0x03, 0x1b
        /*001e*/ 	.short	0x0080


	//----- nvinfo : EIATTR_NUM_BARRIERS
	.align		4
        /*0020*/ 	.byte	0x02, 0x4c
        /*0022*/ 	.byte	0x10
	.zero		1


	//----- nvinfo : EIATTR_EXTERNS
	.align		4
        /*0024*/ 	.byte	0x04, 0x0f
        /*0026*/ 	.short	(.L_223 - .L_222)


	//   ....[0]....
	.align		4
.L_222:
        /*0028*/ 	.word	index@(__assertfail)


	//----- nvinfo : EIATTR_ANNOTATIONS
	.align		4
.L_223:
        /*002c*/ 	.byte	0x04, 0x55
        /*002e*/ 	.short	(.L_225 - .L_224)


	//   ....[0]....
.L_224:
        /* <DEDUP_REMOVED lines=114> */


	//----- nvinfo : EIATTR_MERCURY_ISA_VERSION
	.align		4
.L_225:
        /*0738*/ 	.byte	0x03, 0x5f
        /*073a*/ 	.short	0x0101


	//----- nvinfo : EIATTR_UNUSED_LOAD_BYTE_OFFSET
	.align		4
        /*073c*/ 	.byte	0x04, 0x44
        /*073e*/ 	.short	(.L_227 - .L_226)


	//   ....[0]....
.L_226:
        /*0740*/ 	.word	0x00000a90
        /*0744*/ 	.word	0x0000fff0


	//   ....[1]....
        /*0748*/ 	.word	0x00019f80
        /*074c*/ 	.word	0x0000fff0


	//----- nvinfo : EIATTR_INT_WARP_WIDE_INSTR_OFFSETS
	.align		4
.L_227:
        /*0750*/ 	.byte	0x04, 0x31
        /*0752*/ 	.short	(.L_229 - .L_228)


	//   ....[0]....
.L_228:
        /*0754*/ 	.word	0x00000130


	//   ....[1]....
        /*0758*/ 	.word	0x00000170


	//   ....[2]....
        /*075c*/ 	.word	0x000001e0


	//   ....[3]....
        /*0760*/ 	.word	0x00020640


	//   ....[4]....
        /*0764*/ 	.word	0x000206d0


	//   ....[5]....
        /*0768*/ 	.word	0x00023310


	//   ....[6]....
        /*076c*/ 	.word	0x000233a0


	//----- nvinfo : EIATTR_COOP_GROUP_MASK_REGIDS
	.align		4
.L_229:
        /*0770*/ 	.byte	0x04, 0x29
        /*0772*/ 	.short	(.L_231 - .L_230)


	//   ....[0]....
.L_230:
        /*0774*/ 	.word	0xffffffff


	//   ....[1]....
        /*0778*/ 	.word	0xffffffff


	//   ....[2]....
        /*077c*/ 	.word	0xffffffff


	//   ....[3]....
        /*0780*/ 	.word	0xffffffff


	//   ....[4]....
        /*0784*/ 	.word	0xffffffff


	//   ....[5]....
        /*0788*/ 	.word	0xffffffff


	//   ....[6]....
        /*078c*/ 	.word	0xffffffff


	//   ....[7]....
        /*0790*/ 	.word	0xffffffff


	//   ....[8]....
        /*0794*/ 	.word	0xffffffff


	//   ....[9]....
        /*0798*/ 	.word	0xffffffff


	//   ....[10]....
        /*079c*/ 	.word	0xffffffff


	//   ....[11]....
        /*07a0*/ 	.word	0xffffffff


	//   ....[12]....
        /*07a4*/ 	.word	0xffffffff


	//   ....[13]....
        /*07a8*/ 	.word	0xffffffff


	//   ....[14]....
        /*07ac*/ 	.word	0xffffffff


	//   ....[15]....
        /*07b0*/ 	.word	0xffffffff


	//   ....[16]....
        /*07b4*/ 	.word	0xffffffff


	//   ....[17]....
        /*07b8*/ 	.word	0xffffffff


	//   ....[18]....
        /*07bc*/ 	.word	0xffffffff


	//   ....[19]....
        /*07c0*/ 	.word	0xffffffff


	//   ....[20]....
        /*07c4*/ 	.word	0xffffffff


	//   ....[21]....
        /*07c8*/ 	.word	0xffffffff


	//   ....[22]....
        /*07cc*/ 	.word	0xffffffff


	//   ....[23]....
        /*07d0*/ 	.word	0xffffffff


	//   ....[24]....
        /*07d4*/ 	.word	0xffffffff


	//   ....[25]....
        /*07d8*/ 	.word	0xffffffff


	//   ....[26]....
        /*07dc*/ 	.word	0xffffffff


	//   ....[27]....
        /*07e0*/ 	.word	0xffffffff


	//   ....[28]....
        /*07e4*/ 	.word	0xffffffff


	//   ....[29]....
        /*07e8*/ 	.word	0xffffffff


	//   ....[30]....
        /*07ec*/ 	.word	0xffffffff


	//   ....[31]....
        /*07f0*/ 	.word	0xffffffff


	//   ....[32]....
        /*07f4*/ 	.word	0xffffffff


	//   ....[33]....
        /*07f8*/ 	.word	0xffffffff


	//   ....[34]....
        /*07fc*/ 	.word	0xffffffff


	//   ....[35]....
        /*0800*/ 	.word	0xffffffff


	//   ....[36]....
        /*0804*/ 	.word	0xffffffff


	//   ....[37]....
        /*0808*/ 	.word	0xffffffff


	//   ....[38]....
        /*080c*/ 	.word	0xffffffff


	//   ....[39]....
        /*0810*/ 	.word	0xffffffff


	//   ....[40]....
        /*0814*/ 	.word	0xffffffff


	//   ....[41]....
        /*0818*/ 	.word	0xffffffff


	//   ....[42]....
        /*081c*/ 	.word	0xffffffff


	//   ....[43]....
        /*0820*/ 	.word	0xffffffff


	//   ....[44]....
        /*0824*/ 	.word	0xffffffff


	//   ....[45]....
        /*0828*/ 	.word	0xffffffff


	//   ....[46]....
        /*082c*/ 	.word	0xffffffff


	//   ....[47]....
        /*0830*/ 	.word	0xffffffff


	//   ....[48]....
        /*0834*/ 	.word	0xffffffff


	//   ....[49]....
        /*0838*/ 	.word	0xffffffff


	//   ....[50]....
        /*083c*/ 	.word	0xffffffff


	//   ....[51]....
        /*0840*/ 	.word	0xffffffff


	//   ....[52]....
        /*0844*/ 	.word	0xffffffff


	//   ....[53]....
        /*0848*/ 	.word	0xffffffff


	//   ....[54]....
        /*084c*/ 	.word	0xffffffff


	//   ....[55]....
        /*0850*/ 	.word	0xffffffff


	//   ....[56]....
        /*0854*/ 	.word	0xffffffff


	//   ....[57]....
        /*0858*/ 	.word	0xffffffff


	//   ....[58]....
        /*085c*/ 	.word	0xffffffff


	//   ....[59]....
        /*0860*/ 	.word	0xffffffff


	//   ....[60]....
        /*0864*/ 	.word	0xffffffff


	//   ....[61]....
        /*0868*/ 	.word	0xffffffff


	//   ....[62]....
        /*086c*/ 	.word	0xffffffff


	//   ....[63]....
        /*0870*/ 	.word	0xffffffff


	//   ....[64]....
        /*0874*/ 	.word	0xffffffff


	//   ....[65]....
        /*0878*/ 	.word	0xffffffff


	//   ....[66]....
        /*087c*/ 	.word	0xffffffff


	//   ....[67]....
        /*0880*/ 	.word	0xffffffff


	//   ....[68]....
        /*0884*/ 	.word	0xffffffff


	//   ....[69]....
        /*0888*/ 	.word	0xffffffff


	//   ....[70]....
        /*088c*/ 	.word	0xffffffff


	//   ....[71]....
        /*0890*/ 	.word	0xffffffff


	//   ....[72]....
        /*0894*/ 	.word	0xffffffff


	//   ....[73]....
        /*0898*/ 	.word	0xffffffff


	//   ....[74]....
        /*089c*/ 	.word	0xffffffff


	//   ....[75]....
        /*08a0*/ 	.word	0xffffffff


	//   ....[76]....
        /*08a4*/ 	.word	0xffffffff


	//   ....[77]....
        /*08a8*/ 	.word	0xffffffff


	//   ....[78]....
        /*08ac*/ 	.word	0xffffffff


	//   ....[79]....
        /*08b0*/ 	.word	0xffffffff


	//   ....[80]....
        /*08b4*/ 	.word	0xffffffff


	//   ....[81]....
        /*08b8*/ 	.word	0xffffffff


	//   ....[82]....
        /*08bc*/ 	.word	0xffffffff


	//   ....[83]....
        /*08c0*/ 	.word	0xffffffff


	//   ....[84]....
        /*08c4*/ 	.word	0xffffffff


	//   ....[85]....
        /*08c8*/ 	.word	0xffffffff


	//   ....[86]....
        /*08cc*/ 	.word	0xffffffff


	//   ....[87]....
        /*08d0*/ 	.word	0xffffffff


	//   ....[88]....
        /*08d4*/ 	.word	0xffffffff


	//   ....[89]....
        /*08d8*/ 	.word	0xffffffff


	//   ....[90]....
        /*08dc*/ 	.word	0xffffffff


	//   ....[91]....
        /*08e0*/ 	.word	0xffffffff


	//   ....[92]....
        /*08e4*/ 	.word	0xffffffff


	//   ....[93]....
        /*08e8*/ 	.word	0xffffffff


	//   ....[94]....
        /*08ec*/ 	.word	0xffffffff


	//   ....[95]....
        /*08f0*/ 	.word	0xffffffff


	//   ....[96]....
        /*08f4*/ 	.word	0xffffffff


	//   ....[97]....
        /*08f8*/ 	.word	0xffffffff


	//   ....[98]....
        /*08fc*/ 	.word	0xffffffff


	//   ....[99]....
        /*0900*/ 	.word	0xffffffff


	//   ....[100]....
        /*0904*/ 	.word	0xffffffff


	//   ....[101]....
        /*0908*/ 	.word	0xffffffff


	//   ....[102]....
        /*090c*/ 	.word	0xffffffff


	//   ....[103]....
        /*0910*/ 	.word	0xffffffff


	//   ....[104]....
        /*0914*/ 	.word	0xffffffff


	//   ....[105]....
        /*0918*/ 	.word	0xffffffff


	//   ....[106]....
        /*091c*/ 	.word	0xffffffff


	//   ....[107]....
        /*0920*/ 	.word	0xffffffff


	//   ....[108]....
        /*0924*/ 	.word	0xffffffff


	//   ....[109]....
        /*0928*/ 	.word	0xffffffff


	//   ....[110]....
        /*092c*/ 	.word	0xffffffff


	//   ....[111]....
        /*0930*/ 	.word	0xffffffff


	//   ....[112]....
        /*0934*/ 	.word	0xffffffff


	//   ....[113]....
        /*0938*/ 	.word	0xffffffff


	//   ....[114]....
        /*093c*/ 	.word	0xffffffff


	//   ....[115]....
        /*0940*/ 	.word	0xffffffff


	//   ....[116]....
        /*0944*/ 	.word	0xffffffff


	//   ....[117]....
        /*0948*/ 	.word	0xffffffff


	//   ....[118]....
        /*094c*/ 	.word	0xffffffff


	//   ....[119]....
        /*0950*/ 	.word	0xffffffff


	//   ....[120]....
        /*0954*/ 	.word	0xffffffff


	//   ....[121]....
        /*0958*/ 	.word	0xffffffff


	//   ....[122]....
        /*095c*/ 	.word	0xffffffff


	//   ....[123]....
        /*0960*/ 	.word	0xffffffff


	//   ....[124]....
        /*0964*/ 	.word	0xffffffff


	//   ....[125]....
        /*0968*/ 	.word	0xffffffff


	//   ....[126]....
        /*096c*/ 	.word	0xffffffff


	//   ....[127]....
        /*0970*/ 	.word	0xffffffff


	//   ....[128]....
        /*0974*/ 	.word	0xffffffff


	//   ....[129]....
        /*0978*/ 	.word	0xffffffff


	//   ....[130]....
        /*097c*/ 	.word	0xffffffff


	//   ....[131]....
        /*0980*/ 	.word	0xffffffff


	//   ....[132]....
        /*0984*/ 	.word	0xffffffff


	//   ....[133]....
        /*0988*/ 	.word	0xffffffff


	//   ....[134]....
        /*098c*/ 	.word	0xffffffff


	//   ....[135]....
        /*0990*/ 	.word	0xffffffff


	//   ....[136]....
        /*0994*/ 	.word	0xffffffff


	//   ....[137]....
        /*0998*/ 	.word	0xffffffff


	//   ....[138]....
        /*099c*/ 	.word	0xffffffff


	//   ....[139]....
        /*09a0*/ 	.word	0xffffffff


	//   ....[140]....
        /*09a4*/ 	.word	0xffffffff


	//   ....[141]....
        /*09a8*/ 	.word	0xffffffff


	//   ....[142]....
        /*09ac*/ 	.word	0xffffffff


	//   ....[143]....
        /*09b0*/ 	.word	0xffffffff


	//   ....[144]....
        /*09b4*/ 	.word	0xffffffff


	//   ....[145]....
        /*09b8*/ 	.word	0xffffffff


	//   ....[146]....
        /*09bc*/ 	.word	0xffffffff


	//   ....[147]....
        /*09c0*/ 	.word	0xffffffff


	//   ....[148]....
        /*09c4*/ 	.word	0xffffffff


	//   ....[149]....
        /*09c8*/ 	.word	0xffffffff


	//   ....[150]....
        /*09cc*/ 	.word	0xffffffff


	//   ....[151]....
        /*09d0*/ 	.word	0x0500000f


	//   ....[152]....
        /*09d4*/ 	.word	0x0500000f


	//   ....[153]....
        /*09d8*/ 	.word	0x0500000f


	//   ....[154]....
        /*09dc*/ 	.word	0x0500000f


	//   ....[155]....
        /*09e0*/ 	.word	0x0500000f


	//   ....[156]....
        /*09e4*/ 	.word	0x0500000f


	//   ....[157]....
        /*09e8*/ 	.word	0x0500000f


	//   ....[158]....
        /*09ec*/ 	.word	0x0500000f


	//   ....[159]....
        /*09f0*/ 	.word	0x0500000f


	//   ....[160]....
        /*09f4*/ 	.word	0x0500000f


	//   ....[161]....
        /*09f8*/ 	.word	0x0500000f


	//   ....[162]....
        /*09fc*/ 	.word	0x0500000f


	//   ....[163]....
        /*0a00*/ 	.word	0x0500000f


	//   ....[164]....
        /*0a04*/ 	.word	0x0500000f


	//   ....[165]....
        /*0a08*/ 	.word	0x0500000f


	//   ....[166]....
        /*0a0c*/ 	.word	0x0500000f


	//   ....[167]....
        /*0a10*/ 	.word	0x0500000f


	//   ....[168]....
        /*0a14*/ 	.word	0x0500000f


	//   ....[169]....
        /*0a18*/ 	.word	0x0500000f


	//   ....[170]....
        /*0a1c*/ 	.word	0x0500000f


	//   ....[171]....
        /*0a20*/ 	.word	0x0500000f


	//   ....[172]....
        /*0a24*/ 	.word	0x0500000f


	//   ....[173]....
        /*0a28*/ 	.word	0x0500000f


	//   ....[174]....
        /*0a2c*/ 	.word	0x0500000f


	//   ....[175]....
        /*0a30*/ 	.word	0x0500000f


	//   ....[176]....
        /*0a34*/ 	.word	0x0500000f


	//   ....[177]....
        /*0a38*/ 	.word	0x0500000f


	//   ....[178]....
        /*0a3c*/ 	.word	0x0500000f


	//   ....[179]....
        /*0a40*/ 	.word	0x0500000f


	//   ....[180]....
        /*0a44*/ 	.word	0x0500000f


	//   ....[181]....
        /*0a48*/ 	.word	0x0500000f


	//   ....[182]....
        /*0a4c*/ 	.word	0x0500000f


	//   ....[183]....
        /*0a50*/ 	.word	0x0500000f


	//   ....[184]....
        /*0a54*/ 	.word	0x0500000f


	//   ....[185]....
        /*0a58*/ 	.word	0x0500000f


	//   ....[186]....
        /*0a5c*/ 	.word	0x0500000f


	//   ....[187]....
        /*0a60*/ 	.word	0x0500000f


	//   ....[188]....
        /*0a64*/ 	.word	0x0500000f


	//   ....[189]....
        /*0a68*/ 	.word	0x0500000f


	//   ....[190]....
        /*0a6c*/ 	.word	0x0500000f


	//   ....[191]....
        /*0a70*/ 	.word	0x0500000f


	//   ....[192]....
        /*0a74*/ 	.word	0x0500000f


	//   ....[193]....
        /*0a78*/ 	.word	0x0500000f


	//   ....[194]....
        /*0a7c*/ 	.word	0x0500000f


	//   ....[195]....
        /*0a80*/ 	.word	0x0500000f


	//   ....[196]....
        /*0a84*/ 	.word	0x0500000f


	//   ....[197]....
        /*0a88*/ 	.word	0x0500000f


	//   ....[198]....
        /*0a8c*/ 	.word	0x0500000f


	//   ....[199]....
        /*0a90*/ 	.word	0x0500000f


	//   ....[200]....
        /*0a94*/ 	.word	0x0500000f


	//   ....[201]....
        /*0a98*/ 	.word	0x0500000f


	//   ....[202]....
        /*0a9c*/ 	.word	0x0500000f


	//   ....[203]....
        /*0aa0*/ 	.word	0x0500000f


	//   ....[204]....
        /*0aa4*/ 	.word	0x0500000f


	//   ....[205]....
        /*0aa8*/ 	.word	0x0500000f


	//   ....[206]....
        /*0aac*/ 	.word	0x0500000f


	//   ....[207]....
        /*0ab0*/ 	.word	0x0500000f


	//   ....[208]....
        /*0ab4*/ 	.word	0x0500000f


	//   ....[209]....
        /*0ab8*/ 	.word	0x0500000f


	//   ....[210]....
        /*0abc*/ 	.word	0x0500000f


	//   ....[211]....
        /*0ac0*/ 	.word	0x0500000f


	//   ....[212]....
        /*0ac4*/ 	.word	0x0500000f


	//   ....[213]....
        /*0ac8*/ 	.word	0x0500000f


	//   ....[214]....
        /*0acc*/ 	.word	0x0500000f


	//   ....[215]....
        /*0ad0*/ 	.word	0x0500000f


	//   ....[216]....
        /*0ad4*/ 	.word	0x0500000f


	//   ....[217]....
        /*0ad8*/ 	.word	0x0500000f


	//   ....[218]....
        /*0adc*/ 	.word	0x0500000f


	//   ....[219]....
        /*0ae0*/ 	.word	0x0500000f


	//   ....[220]....
        /*0ae4*/ 	.word	0x0500000f


	//   ....[221]....
        /*0ae8*/ 	.word	0x0500000f


	//   ....[222]....
        /*0aec*/ 	.word	0x0500000f


	//   ....[223]....
        /*0af0*/ 	.word	0x0500000f


	//   ....[224]....
        /*0af4*/ 	.word	0x0500000f


	//   ....[225]....
        /*0af8*/ 	.word	0x0500000f


	//   ....[226]....
        /*0afc*/ 	.word	0x0500000f


	//   ....[227]....
        /*0b00*/ 	.word	0x0500000f


	//   ....[228]....
        /*0b04*/ 	.word	0x0500000f


	//   ....[229]....
        /*0b08*/ 	.word	0x0500000f


	//   ....[230]....
        /*0b0c*/ 	.word	0x0500000f


	//   ....[231]....
        /*0b10*/ 	.word	0x0500000f


	//   ....[232]....
        /*0b14*/ 	.word	0x0500000f


	//   ....[233]....
        /*0b18*/ 	.word	0x0500000f


	//   ....[234]....
        /*0b1c*/ 	.word	0x0500000f


	//   ....[235]....
        /*0b20*/ 	.word	0x0500000f


	//   ....[236]....
        /*0b24*/ 	.word	0x0500000f


	//   ....[237]....
        /*0b28*/ 	.word	0x0500000f


	//   ....[238]....
        /*0b2c*/ 	.word	0x0500000f


	//   ....[239]....
        /*0b30*/ 	.word	0x0500000f


	//   ....[240]....
        /*0b34*/ 	.word	0x0500000f


	//   ....[241]....
        /*0b38*/ 	.word	0x0500000f


	//   ....[242]....
        /*0b3c*/ 	.word	0x0500000f


	//----- nvinfo : EIATTR_COOP_GROUP_INSTR_OFFSETS
	.align		4
.L_231:
        /*0b40*/ 	.byte	0x04, 0x28
        /*0b42*/ 	.short	(.L_233 - .L_232)


	//   ....[0]....
.L_232:
        /*0b44*/ 	.word	0x00000070


	//   ....[1]....
        /*0b48*/ 	.word	0x00000140


	//   ....[2]....
        /*0b4c*/ 	.word	0x00000190


	//   ....[3]....
        /*0b50*/ 	.word	0x000003c0


	//   ....[4]....
        /*0b54*/ 	.word	0x00000520


	//   ....[5]....
        /*0b58*/ 	.word	0x00000640


	//   ....[6]....
        /*0b5c*/ 	.word	0x000007a0


	//   ....[7]....
        /*0b60*/ 	.word	0x00003950


	//   ....[8]....
        /*0b64*/ 	.word	0x00003960


	//   ....[9]....
        /*0b68*/ 	.word	0x00005660


	//   ....[10]....
        /*0b6c*/ 	.word	0x00005670


	//   ....[11]....
        /*0b70*/ 	.word	0x00007180


	//   ....[12]....
        /*0b74*/ 	.word	0x00007190


	//   ....[13]....
        /*0b78*/ 	.word	0x000076d0


	//   ....[14]....
        /*0b7c*/ 	.word	0x000076f0


	//   ....[15]....
        /*0b80*/ 	.word	0x00008430


	//   ....[16]....
        /*0b84*/ 	.word	0x00008bf0


	//   ....[17]....
        /*0b88*/ 	.word	0x00008c00


	//   ....[18]....
        /*0b8c*/ 	.word	0x00008c10


	//   ....[19]....
        /*0b90*/ 	.word	0x00008c20


	//   ....[20]....
        /*0b94*/ 	.word	0x0000ab80


	//   ....[21]....
        /*0b98*/ 	.word	0x0000ab90


	//   ....[22]....
        /*0b9c*/ 	.word	0x0000aba0


	//   ....[23]....
        /*0ba0*/ 	.word	0x0000abb0


	//   ....[24]....
        /*0ba4*/ 	.word	0x0000d130


	//   ....[25]....
        /*0ba8*/ 	.word	0x0000d300


	//   ....[26]....
        /*0bac*/ 	.word	0x0000e530


	//   ....[27]....
        /*0bb0*/ 	.word	0x0000e640


	//   ....[28]....
        /*0bb4*/ 	.word	0x0000f060


	//   ....[29]....
        /*0bb8*/ 	.word	0x0000f100


	//   ....[30]....
        /*0bbc*/ 	.word	0x0000fbf0


	//   ....[31]....
        /*0bc0*/ 	.word	0x00010be0


	//   ....[32]....
        /*0bc4*/ 	.word	0x00010e10


	//   ....[33]....
        /*0bc8*/ 	.word	0x00011e00


	//   ....[34]....
        /*0bcc*/ 	.word	0x00011f00


	//   ....[35]....
        /*0bd0*/ 	.word	0x000122e0


	//   ....[36]....
        /*0bd4*/ 	.word	0x00012460


	//   ....[37]....
        /*0bd8*/ 	.word	0x00013560


	//   ....[38]....
        /*0bdc*/ 	.word	0x00014720


	//   ....[39]....
        /*0be0*/ 	.word	0x00014740


	//   ....[40]....
        /*0be4*/ 	.word	0x00014970


	//   ....[41]....
        /*0be8*/ 	.word	0x00014990


	//   ....[42]....
        /*0bec*/ 	.word	0x00015d00


	//   ....[43]....
        /*0bf0*/ 	.word	0x00016a60


	//   ....[44]....
        /*0bf4*/ 	.word	0x00016c90


	//   ....[45]....
        /*0bf8*/ 	.word	0x00017c10


	//   ....[46]....
        /*0bfc*/ 	.word	0x00017ca0


	//   ....[47]....
        /*0c00*/ 	.word	0x00018240


	//   ....[48]....
        /*0c04*/ 	.word	0x000182a0


	//   ....[49]....
        /*0c08*/ 	.word	0x000192e0


	//   ....[50]....
        /*0c0c*/ 	.word	0x000194e0


	//   ....[51]....
        /*0c10*/ 	.word	0x00019990


	//   ....[52]....
        /*0c14*/ 	.word	0x000199d0


	//   ....[53]....
        /*0c18*/ 	.word	0x00019a10


	//   ....[54]....
        /*0c1c*/ 	.word	0x0001a930


	//   ....[55]....
        /*0c20*/ 	.word	0x0001a950


	//   ....[56]....
        /*0c24*/ 	.word	0x0001a960


	//   ....[57]....
        /*0c28*/ 	.word	0x0001a970


	//   ....[58]....
        /*0c2c*/ 	.word	0x0001b000


	//   ....[59]....
        /*0c30*/ 	.word	0x0001b010


	//   ....[60]....
        /*0c34*/ 	.word	0x0001b170


	//   ....[61]....
        /*0c38*/ 	.word	0x0001b180


	//   ....[62]....
        /*0c3c*/ 	.word	0x0001b570


	//   ....[63]....
        /*0c40*/ 	.word	0x0001b580


	//   ....[64]....
        /*0c44*/ 	.word	0x0001bb10


	//   ....[65]....
        /*0c48*/ 	.word	0x0001bb20


	//   ....[66]....
        /*0c4c*/ 	.word	0x0001c940


	//   ....[67]....
        /*0c50*/ 	.word	0x0001c950


	//   ....[68]....
        /*0c54*/ 	.word	0x0001cab0


	//   ....[69]....
        /*0c58*/ 	.word	0x0001cac0


	//   ....[70]....
        /*0c5c*/ 	.word	0x0001cc70


	//   ....[71]....
        /*0c60*/ 	.word	0x0001ce70


	//   ....[72]....
        /*0c64*/ 	.word	0x0001cea0


	//   ....[73]....
        /*0c68*/ 	.word	0x0001ced0


	//   ....[74]....
        /*0c6c*/ 	.word	0x0001cf00


	//   ....[75]....
        /*0c70*/ 	.word	0x0001cf30


	//   ....[76]....
        /*0c74*/ 	.word	0x0001cf60


	//   ....[77]....
        /*0c78*/ 	.word	0x0001d0f0


	//   ....[78]....
        /*0c7c*/ 	.word	0x0001d120


	//   ....[79]....
        /*0c80*/ 	.word	0x0001d150


	//   ....[80]....
        /*0c84*/ 	.word	0x0001d180


	//   ....[81]....
        /*0c88*/ 	.word	0x0001d1b0


	//   ....[82]....
        /*0c8c*/ 	.word	0x0001d1e0


	//   ....[83]....
        /*0c90*/ 	.word	0x0001d270


	//   ....[84]....
        /*0c94*/ 	.word	0x0001d2a0


	//   ....[85]....
        /*0c98*/ 	.word	0x0001d2b0


	//   ....[86]....
        /*0c9c*/ 	.word	0x0001d2f0


	//   ....[87]....
        /*0ca0*/ 	.word	0x0001eb20


	//   ....[88]....
        /*0ca4*/ 	.word	0x00021240


	//   ....[89]....
        /*0ca8*/ 	.word	0x00021260


	//   ....[90]....
        /*0cac*/ 	.word	0x00021310


	//   ....[91]....
        /*0cb0*/ 	.word	0x00021330


	//   ....[92]....
        /*0cb4*/ 	.word	0x000213d0


	//   ....[93]....
        /*0cb8*/ 	.word	0x000213f0


	//   ....[94]....
        /*0cbc*/ 	.word	0x00021400


	//   ....[95]....
        /*0cc0*/ 	.word	0x00021410


	//   ....[96]....
        /*0cc4*/ 	.word	0x00021db0


	//   ....[97]....
        /*0cc8*/ 	.word	0x00021de0


	//   ....[98]....
        /*0ccc*/ 	.word	0x00021ea0


	//   ....[99]....
        /*0cd0*/ 	.word	0x00021ec0


	//   ....[100]....
        /*0cd4*/ 	.word	0x00021f60


	//   ....[101]....
        /*0cd8*/ 	.word	0x00021f80


	//   ....[102]....
        /*0cdc*/ 	.word	0x00021f90


	//   ....[103]....
        /*0ce0*/ 	.word	0x00021fa0


	//   ....[104]....
        /*0ce4*/ 	.word	0x000220c0


	//   ....[105]....
        /*0ce8*/ 	.word	0x000220d0


	//   ....[106]....
        /*0cec*/ 	.word	0x000220e0


	//   ....[107]....
        /*0cf0*/ 	.word	0x00022170


	//   ....[108]....
        /*0cf4*/ 	.word	0x00022930


	//   ....[109]....
        /*0cf8*/ 	.word	0x00022940


	//   ....[110]....
        /*0cfc*/ 	.word	0x00022960


	//   ....[111]....
        /*0d00*/ 	.word	0x000229e0


	//   ....[112]....
        /*0d04*/ 	.word	0x000229f0


	//   ....[113]....
        /*0d08*/ 	.word	0x00022a50


	//   ....[114]....
        /*0d0c*/ 	.word	0x00022a80


	//   ....[115]....
        /*0d10*/ 	.word	0x00022ac0


	//   ....[116]....
        /*0d14*/ 	.word	0x00022d70


	//   ....[117]....
        /*0d18*/ 	.word	0x00022d90


	//   ....[118]....
        /*0d1c*/ 	.word	0x00022e30


	//   ....[119]....
        /*0d20*/ 	.word	0x00022e40


	//   ....[120]....
        /*0d24*/ 	.word	0x00022ed0


	//   ....[121]....
        /*0d28*/ 	.word	0x00022ee0


	//   ....[122]....
        /*0d2c*/ 	.word	0x00022ef0


	//   ....[123]....
        /*0d30*/ 	.word	0x00022f80


	//   ....[124]....
        /*0d34*/ 	.word	0x00023550


	//   ....[125]....
        /*0d38*/ 	.word	0x00023560


	//   ....[126]....
        /*0d3c*/ 	.word	0x000235f0


	//   ....[127]....
        /*0d40*/ 	.word	0x00023690


	//   ....[128]....
        /*0d44*/ 	.word	0x000236b0


	//   ....[129]....
        /*0d48*/ 	.word	0x00023730


	//   ....[130]....
        /*0d4c*/ 	.word	0x00023750


	//   ....[131]....
        /*0d50*/ 	.word	0x00023760


	//   ....[132]....
        /*0d54*/ 	.word	0x00023bb0


	//   ....[133]....
        /*0d58*/ 	.word	0x00023be0


	//   ....[134]....
        /*0d5c*/ 	.word	0x00023c40


	//   ....[135]....
        /*0d60*/ 	.word	0x00023c70


	//   ....[136]....
        /*0d64*/ 	.word	0x00023ca0


	//   ....[137]....
        /*0d68*/ 	.word	0x00023cd0


	//   ....[138]....
        /*0d6c*/ 	.word	0x00023d00


	//   ....[139]....
        /*0d70*/ 	.word	0x00023d30


	//   ....[140]....
        /*0d74*/ 	.word	0x00023ed0


	//   ....[141]....
        /*0d78*/ 	.word	0x00023f00


	//   ....[142]....
        /*0d7c*/ 	.word	0x00023f30


	//   ....[143]....
        /*0d80*/ 	.word	0x00023f60


	//   ....[144]....
        /*0d84*/ 	.word	0x00023f90


	//   ....[145]....
        /*0d88*/ 	.word	0x00023fc0


	//   ....[146]....
        /*0d8c*/ 	.word	0x00024080


	//   ....[147]....
        /*0d90*/ 	.word	0x000240a0


	//   ....[148]....
        /*0d94*/ 	.word	0x000240c0


	//   ....[149]....
        /*0d98*/ 	.word	0x00024120


	//   ....[150]....
        /*0d9c*/ 	.word	0x00024b50


	//   ....[151]....
        /*0da0*/ 	.word	0x00024e90


	//   ....[152]....
        /*0da4*/ 	.word	0x00024f20


	//   ....[153]....
        /*0da8*/ 	.word	0x00025010


	//   ....[154]....
        /*0dac*/ 	.word	0x000250a0


	//   ....[155]....
        /*0db0*/ 	.word	0x00025180


	//   ....[156]....
        /*0db4*/ 	.word	0x00025210


	//   ....[157]....
        /*0db8*/ 	.word	0x000252f0


	//   ....[158]....
        /*0dbc*/ 	.word	0x00025390


	//   ....[159]....
        /*0dc0*/ 	.word	0x00025420


	//   ....[160]....
        /*0dc4*/ 	.word	0x00025470


	//   ....[161]....
        /*0dc8*/ 	.word	0x000254c0


	//   ....[162]....
        /*0dcc*/ 	.word	0x000255a0


	//   ....[163]....
        /*0dd0*/ 	.word	0x00025630


	//   ....[164]....
        /*0dd4*/ 	.word	0x00025680


	//   ....[165]....
        /*0dd8*/ 	.word	0x000256d0


	//   ....[166]....
        /*0ddc*/ 	.word	0x00025a30


	//   ....[167]....
        /*0de0*/ 	.word	0x00025a80


	//   ....[168]....
        /*0de4*/ 	.word	0x00025b10


	//   ....[169]....
        /*0de8*/ 	.word	0x00025ba0


	//   ....[170]....
        /*0dec*/ 	.word	0x00025c20


	//   ....[171]....
        /*0df0*/ 	.word	0x00025c70


	//   ....[172]....
        /*0df4*/ 	.word	0x00025d00


	//   ....[173]....
        /*0df8*/ 	.word	0x00025d90


	//   ....[174]....
        /*0dfc*/ 	.word	0x00025e10


	//   ....[175]....
        /*0e00*/ 	.word	0x00025e60


	//   ....[176]....
        /*0e04*/ 	.word	0x00025ef0


	//   ....[177]....
        /*0e08*/ 	.word	0x00025f80


	//   ....[178]....
        /*0e0c*/ 	.word	0x00026040


	//   ....[179]....
        /*0e10*/ 	.word	0x00026320


	//   ....[180]....
        /*0e14*/ 	.word	0x00026410


	//   ....[181]....
        /*0e18*/ 	.word	0x000264b0


	//   ....[182]....
        /*0e1c*/ 	.word	0x00026510


	//   ....[183]....
        /*0e20*/ 	.word	0x00026620


	//   ....[184]....
        /*0e24*/ 	.word	0x00026690


	//   ....[185]....
        /*0e28*/ 	.word	0x000267a0


	//   ....[186]....
        /*0e2c*/ 	.word	0x00026810


	//   ....[187]....
        /*0e30*/ 	.word	0x000268b0


	//   ....[188]....
        /*0e34*/ 	.word	0x000269c0


	//   ....[189]....
        /*0e38*/ 	.word	0x00026a30


	//   ....[190]....
        /*0e3c*/ 	.word	0x00026a90


	//   ....[191]....
        /*0e40*/ 	.word	0x00026ba0


	//   ....[192]....
        /*0e44*/ 	.word	0x00026c00


	//   ....[193]....
        /*0e48*/ 	.word	0x00026d20


	//   ....[194]....
        /*0e4c*/ 	.word	0x00026d80


	//   ....[195]....
        /*0e50*/ 	.word	0x00026e20


	//   ....[196]....
        /*0e54*/ 	.word	0x00026ef0


	//   ....[197]....
        /*0e58*/ 	.word	0x00026ff0


	//   ....[198]....
        /*0e5c*/ 	.word	0x00027050


	//   ....[199]....
        /*0e60*/ 	.word	0x000270f0


	//   ....[200]....
        /*0e64*/ 	.word	0x00027290


	//   ....[201]....
        /*0e68*/ 	.word	0x00027370


	//   ....[202]....
        /*0e6c*/ 	.word	0x000273f0


	//   ....[203]....
        /*0e70*/ 	.word	0x000274d0


	//   ....[204]....
        /*0e74*/ 	.word	0x00027530


	//   ....[205]....
        /*0e78*/ 	.word	0x00027600


	//   ....[206]....
        /*0e7c*/ 	.word	0x00027660


	//   ....[207]....
        /*0e80*/ 	.word	0x00027740


	//   ....[208]....
        /*0e84*/ 	.word	0x00027830


	//   ....[209]....
        /*0e88*/ 	.word	0x000278d0


	//   ....[210]....
        /*0e8c*/ 	.word	0x00027930


	//   ....[211]....
        /*0e90*/ 	.word	0x00027a30


	//   ....[212]....
        /*0e94*/ 	.word	0x00027a90


	//   ....[213]....
        /*0e98*/ 	.word	0x00027b90


	//   ....[214]....
        /*0e9c*/ 	.word	0x00027bf0


	//   ....[215]....
        /*0ea0*/ 	.word	0x00027cc0


	//   ....[216]....
        /*0ea4*/ 	.word	0x00027e10


	//   ....[217]....
        /*0ea8*/ 	.word	0x00027ec0


	//   ....[218]....
        /*0eac*/ 	.word	0x00027fd0


	//   ....[219]....
        /*0eb0*/ 	.word	0x000280b0


	//   ....[220]....
        /*0eb4*/ 	.word	0x00028110


	//   ....[221]....
        /*0eb8*/ 	.word	0x00028200


	//   ....[222]....
        /*0ebc*/ 	.word	0x00028260


	//   ....[223]....
        /*0ec0*/ 	.word	0x00028340


	//   ....[224]....
        /*0ec4*/ 	.word	0x000283d0


	//   ....[225]....
        /*0ec8*/ 	.word	0x00028470


	//   ....[226]....
        /*0ecc*/ 	.word	0x000285e0


	//   ....[227]....
        /*0ed0*/ 	.word	0x00028650


	//   ....[228]....
        /*0ed4*/ 	.word	0x000286c0


	//   ....[229]....
        /*0ed8*/ 	.word	0x00028730


	//   ....[230]....
        /*0edc*/ 	.word	0x000287a0


	//   ....[231]....
        /*0ee0*/ 	.word	0x00028820


	//   ....[232]....
        /*0ee4*/ 	.word	0x000288a0


	//   ....[233]....
        /*0ee8*/ 	.word	0x00028930


	//   ....[234]....
        /*0eec*/ 	.word	0x000289a0


	//   ....[235]....
        /*0ef0*/ 	.word	0x00028a10


	//   ....[236]....
        /*0ef4*/ 	.word	0x00028a80


	//   ....[237]....
        /*0ef8*/ 	.word	0x00028b00


	//   ....[238]....
        /*0efc*/ 	.word	0x00028b70


	//   ....[239]....
        /*0f00*/ 	.word	0x00028c20


	//   ....[240]....
        /*0f04*/ 	.word	0x00028c70


	//   ....[241]....
        /*0f08*/ 	.word	0x00028d00


	//   ....[242]....
        /*0f0c*/ 	.word	0x00028e30


	//----- nvinfo : EIATTR_REG_RECONFIG
	.align		4
.L_233:
        /*0f10*/ 	.byte	0x01, 0x54
	.zero		2


	//----- nvinfo : EIATTR_SYSCALL_OFFSETS
	.align		4
        /*0f14*/ 	.byte	0x04, 0x46
        /*0f16*/ 	.short	(.L_235 - .L_234)


	//   ....[0]....
.L_234:
        /*0f18*/ 	.word	0x00002350


	//   ....[1]....
        /*0f1c*/ 	.word	0x000024a0


	//   ....[2]....
        /*0f20*/ 	.word	0x00008650


	//   ....[3]....
        /*0f24*/ 	.word	0x00008970


	//   ....[4]....
        /*0f28*/ 	.word	0x00020830


	//   ....[5]....
        /*0f2c*/ 	.word	0x00020980


	//   ....[6]....
        /*0f30*/ 	.word	0x00020a70


	//   ....[7]....
        /*0f34*/ 	.word	0x00021870


	//----- nvinfo : EIATTR_MBARRIER_INSTR_OFFSETS
	.align		4
.L_235:
        /*0f38*/ 	.byte	0x04, 0x39
        /*0f3a*/ 	.short	(.L_237 - .L_236)


	//   ....[0]....
.L_236:
        /*0f3c*/ 	.word	0x00000270
        /*0f40*/ 	.word	0x000000ff
        /*0f44*/ 	.word	0x0002d800
        /*0f48*/ 	.short	0x0100
        /*0f4a*/ 	.byte	0x08
	.zero		1


	//   ....[1]....
        /*0f4c*/ 	.word	0x00000280
        /*0f50*/ 	.word	0x000000ff
        /*0f54*/ 	.word	0x0002d820
        /*0f58*/ 	.short	0x0100
        /*0f5a*/ 	.byte	0x08
	.zero		1


	//   ....[2]....
        /*0f5c*/ 	.word	0x00000370
        /*0f60*/ 	.word	0x000000ff
        /*0f64*/ 	.word	0x0002d830
        /*0f68*/ 	.short	0x0100
        /*0f6a*/ 	.byte	0x08
	.zero		1


	//   ....[3]....
        /*0f6c*/ 	.word	0x00000380
        /*0f70*/ 	.word	0x000000ff
        /*0f74*/ 	.word	0x0002d840
        /*0f78*/ 	.short	0x0100
        /*0f7a*/ 	.byte	0x08
	.zero		1


	//   ....[4]....
        /*0f7c*/ 	.word	0x00000390
        /*0f80*/ 	.word	0x000000ff
        /*0f84*/ 	.word	0x0002d838
        /*0f88*/ 	.short	0x0100
        /*0f8a*/ 	.byte	0x08
	.zero		1


	//   ....[5]....
        /*0f8c*/ 	.word	0x000003a0
        /*0f90*/ 	.word	0x000000ff
        /*0f94*/ 	.word	0x0002d848
        /*0f98*/ 	.short	0x0100
        /*0f9a*/ 	.byte	0x08
	.zero		1


	//   ....[6]....
        /*0f9c*/ 	.word	0x000004d0
        /*0fa0*/ 	.word	0x000000ff
        /*0fa4*/ 	.word	0x0002d850
        /*0fa8*/ 	.short	0x0100
        /*0faa*/ 	.byte	0x08
	.zero		1


	//   ....[7]....
        /*0fac*/ 	.word	0x000004e0
        /*0fb0*/ 	.word	0x000000ff
        /*0fb4*/ 	.word	0x0002d860
        /*0fb8*/ 	.short	0x0100
        /*0fba*/ 	.byte	0x08
	.zero		1


	//   ....[8]....
        /*0fbc*/ 	.word	0x000004f0
        /*0fc0*/ 	.word	0x000000ff
        /*0fc4*/ 	.word	0x0002d858
        /*0fc8*/ 	.short	0x0100
        /*0fca*/ 	.byte	0x08
	.zero		1


	//   ....[9]....
        /*0fcc*/ 	.word	0x00000500
        /*0fd0*/ 	.word	0x000000ff
        /*0fd4*/ 	.word	0x0002d868
        /*0fd8*/ 	.short	0x0100
        /*0fda*/ 	.byte	0x08
	.zero		1


	//   ....[10]....
        /*0fdc*/ 	.word	0x000005f0
        /*0fe0*/ 	.word	0x000000ff
        /*0fe4*/ 	.word	0x0002d870
        /*0fe8*/ 	.short	0x0100
        /*0fea*/ 	.byte	0x06
	.zero		1


	//   ....[11]....
        /*0fec*/ 	.word	0x00000600
        /*0ff0*/ 	.word	0x000000ff
        /*0ff4*/ 	.word	0x0002d880
        /*0ff8*/ 	.short	0x0100
        /*0ffa*/ 	.byte	0x06
	.zero		1


	//   ....[12]....
        /*0ffc*/ 	.word	0x00000610
        /*1000*/ 	.word	0x000000ff
        /*1004*/ 	.word	0x0002d878
        /*1008*/ 	.short	0x0100
        /*100a*/ 	.byte	0x06
	.zero		1


	//   ....[13]....
        /*100c*/ 	.word	0x00000620
        /*1010*/ 	.word	0x000000ff
        /*1014*/ 	.word	0x0002d888
        /*1018*/ 	.short	0x0100
        /*101a*/ 	.byte	0x06
	.zero		1


	//   ....[14]....
        /*101c*/ 	.word	0x00000750
        /*1020*/ 	.word	0x000000ff
        /*1024*/ 	.word	0x0002d890
        /*1028*/ 	.short	0x0100
        /*102a*/ 	.byte	0x08
	.zero		1


	//   ....[15]....
        /*102c*/ 	.word	0x00000760
        /*1030*/ 	.word	0x000000ff
        /*1034*/ 	.word	0x0002d8a0
        /*1038*/ 	.short	0x0100
        /*103a*/ 	.byte	0x08
	.zero		1


	//   ....[16]....
        /*103c*/ 	.word	0x00000770
        /*1040*/ 	.word	0x000000ff
        /*1044*/ 	.word	0x0002d898
        /*1048*/ 	.short	0x0100
        /*104a*/ 	.byte	0x08
	.zero		1


	//   ....[17]....
        /*104c*/ 	.word	0x00000780
        /*1050*/ 	.word	0x000000ff
        /*1054*/ 	.word	0x0002d8a8
        /*1058*/ 	.short	0x0100
        /*105a*/ 	.byte	0x08
	.zero		1


	//   ....[18]....
        /*105c*/ 	.word	0x000008b0
        /*1060*/ 	.word	0x000000ff
        /*1064*/ 	.word	0x0002d8b0
        /*1068*/ 	.short	0x0100
        /*106a*/ 	.byte	0x08
	.zero		1


	//   ....[19]....
        /*106c*/ 	.word	0x000008c0
        /*1070*/ 	.word	0x000000ff
        /*1074*/ 	.word	0x0002d8c0
        /*1078*/ 	.short	0x0100
        /*107a*/ 	.byte	0x08
	.zero		1


	//   ....[20]....
        /*107c*/ 	.word	0x000008d0
        /*1080*/ 	.word	0x000000ff
        /*1084*/ 	.word	0x0002d8b8
        /*1088*/ 	.short	0x0100
        /*108a*/ 	.byte	0x08
	.zero		1


	//   ....[21]....
        /*108c*/ 	.word	0x000008e0
        /*1090*/ 	.word	0x000000ff
        /*1094*/ 	.word	0x0002d8c8
        /*1098*/ 	.short	0x0100
        /*109a*/ 	.byte	0x08
	.zero		1


	//   ....[22]....
        /*109c*/ 	.word	0x00003900
        /*10a0*/ 	.word	0x00000022
        /*10a4*/ 	.word	0x0002d890
        /*10a8*/ 	.short	0x010a
        /*10aa*/ 	.byte	0x3f
	.zero		1


	//   ....[23]....
        /*10ac*/ 	.word	0x00005610
        /*10b0*/ 	.word	0x00000022
        /*10b4*/ 	.word	0x0002d890
        /*10b8*/ 	.short	0x010a
        /*10ba*/ 	.byte	0x3f
	.zero		1


	//   ....[24]....
        /*10bc*/ 	.word	0x00006fa0
        /*10c0*/ 	.word	0x00000022
        /*10c4*/ 	.word	0x0002d890
        /*10c8*/ 	.short	0x010a
        /*10ca*/ 	.byte	0x3f
	.zero		1


	//   ....[25]....
        /*10cc*/ 	.word	0x00007510
        /*10d0*/ 	.word	0x0000000b
        /*10d4*/ 	.word	0x00000000
        /*10d8*/ 	.short	0x0101
        /*10da*/ 	.byte	0x3f
	.zero		1


	//   ....[26]....
        /*10dc*/ 	.word	0x00007550
        /*10e0*/ 	.word	0x00000022
        /*10e4*/ 	.word	0x0002d8b0
        /*10e8*/ 	.short	0x010a
        /*10ea*/ 	.byte	0x3f
	.zero		1


	//   ....[27]....
        /*10ec*/ 	.word	0x00007a80
        /*10f0*/ 	.word	0x00000022
        /*10f4*/ 	.word	0x00000000
        /*10f8*/ 	.short	0x0101
        /*10fa*/ 	.byte	0x3f
	.zero		1


	//   ....[28]....
        /*10fc*/ 	.word	0x000086f0
        /*1100*/ 	.word	0x00000002
        /*1104*/ 	.word	0x0002d800
        /*1108*/ 	.short	0x010a
        /*110a*/ 	.byte	0x3f
	.zero		1


	//   ....[29]....
        /*110c*/ 	.word	0x00008740
        /*1110*/ 	.word	0x00000002
        /*1114*/ 	.word	0x0002d800
        /*1118*/ 	.short	0x010a
        /*111a*/ 	.byte	0x3f
	.zero		1


	//   ....[30]....
        /*111c*/ 	.word	0x000093a0
        /*1120*/ 	.word	0x00000002
        /*1124*/ 	.word	0x0002d800
        /*1128*/ 	.short	0x010a
        /*112a*/ 	.byte	0x3f
	.zero		1


	//   ....[31]....
        /*112c*/ 	.word	0x0000b200
        /*1130*/ 	.word	0x00000002
        /*1134*/ 	.word	0x0002d800
        /*1138*/ 	.short	0x010a
        /*113a*/ 	.byte	0x3f
	.zero		1


	//   ....[32]....
        /*113c*/ 	.word	0x0000ca70
        /*1140*/ 	.word	0x00000000
        /*1144*/ 	.word	0x0002d830
        /*1148*/ 	.short	0x010a
        /*114a*/ 	.byte	0x3f
	.zero		1


	//   ....[33]....
        /*114c*/ 	.word	0x0000cb20
        /*1150*/ 	.word	0x00000000
        /*1154*/ 	.word	0x0002d830
        /*1158*/ 	.short	0x010a
        /*115a*/ 	.byte	0x3f
	.zero		1


	//   ....[34]....
        /*115c*/ 	.word	0x0000d150
        /*1160*/ 	.word	0x00000000
        /*1164*/ 	.word	0x00000000
        /*1168*/ 	.short	0x0101
        /*116a*/ 	.byte	0x3f
	.zero		1


	//   ....[35]....
        /*116c*/ 	.word	0x000100d0
        /*1170*/ 	.word	0x00000009
        /*1174*/ 	.word	0x0002d830
        /*1178*/ 	.short	0x010a
        /*117a*/ 	.byte	0x3f
	.zero		1


	//   ....[36]....
        /*117c*/ 	.word	0x00010120
        /*1180*/ 	.word	0x00000009
        /*1184*/ 	.word	0x0002d830
        /*1188*/ 	.short	0x010a
        /*118a*/ 	.byte	0x3f
	.zero		1


	//   ....[37]....
        /*118c*/ 	.word	0x00010550
        /*1190*/ 	.word	0x00000009
        /*1194*/ 	.word	0x0002d850
        /*1198*/ 	.short	0x010a
        /*119a*/ 	.byte	0x3f
	.zero		1


	//   ....[38]....
        /*119c*/ 	.word	0x00010590
        /*11a0*/ 	.word	0x00000009
        /*11a4*/ 	.word	0x0002d850
        /*11a8*/ 	.short	0x010a
        /*11aa*/ 	.byte	0x3f
	.zero		1


	//   ....[39]....
        /*11ac*/ 	.word	0x00010c00
        /*11b0*/ 	.word	0x00000008
        /*11b4*/ 	.word	0x00000000
        /*11b8*/ 	.short	0x0101
        /*11ba*/ 	.byte	0x3f
	.zero		1


	//   ....[40]....
        /*11bc*/ 	.word	0x00012f90
        /*11c0*/ 	.word	0x00000011
        /*11c4*/ 	.word	0x00000000
        /*11c8*/ 	.short	0x0101
        /*11ca*/ 	.byte	0x3f
	.zero		1


	//   ....[41]....
        /*11cc*/ 	.word	0x000139b0
        /*11d0*/ 	.word	0x00000003
        /*11d4*/ 	.word	0x0002d830
        /*11d8*/ 	.short	0x010a
        /*11da*/ 	.byte	0x3f
	.zero		1


	//   ....[42]....
        /*11dc*/ 	.word	0x00013a00
        /*11e0*/ 	.word	0x00000003
        /*11e4*/ 	.word	0x0002d830
        /*11e8*/ 	.short	0x010a
        /*11ea*/ 	.byte	0x3f
	.zero		1


	//   ....[43]....
        /*11ec*/ 	.word	0x00013e60
        /*11f0*/ 	.word	0x00000003
        /*11f4*/ 	.word	0x0002d850
        /*11f8*/ 	.short	0x010a
        /*11fa*/ 	.byte	0x3f
	.zero		1


	//   ....[44]....
        /*11fc*/ 	.word	0x00013ea0
        /*1200*/ 	.word	0x00000003
        /*1204*/ 	.word	0x0002d850
        /*1208*/ 	.short	0x010a
        /*120a*/ 	.byte	0x3f
	.zero		1


	//   ....[45]....
        /*120c*/ 	.word	0x00014510
        /*1210*/ 	.word	0x00000000
        /*1214*/ 	.word	0x00000000
        /*1218*/ 	.short	0x0101
        /*121a*/ 	.byte	0x3f
	.zero		1


	//   ....[46]....
        /*121c*/ 	.word	0x000156e0
        /*1220*/ 	.word	0x00000006
        /*1224*/ 	.word	0x00000000
        /*1228*/ 	.short	0x0101
        /*122a*/ 	.byte	0x3f
	.zero		1


	//   ....[47]....
        /*122c*/ 	.word	0x00015e70
        /*1230*/ 	.word	0x00000003
        /*1234*/ 	.word	0x0002d830
        /*1238*/ 	.short	0x010a
        /*123a*/ 	.byte	0x3f
	.zero		1


	//   ....[48]....
        /*123c*/ 	.word	0x00015ec0
        /*1240*/ 	.word	0x00000003
        /*1244*/ 	.word	0x0002d830
        /*1248*/ 	.short	0x010a
        /*124a*/ 	.byte	0x3f
	.zero		1


	//   ....[49]....
        /*124c*/ 	.word	0x00016320
        /*1250*/ 	.word	0x00000003
        /*1254*/ 	.word	0x0002d850
        /*1258*/ 	.short	0x010a
        /*125a*/ 	.byte	0x3f
	.zero		1


	//   ....[50]....
        /*125c*/ 	.word	0x00016360
        /*1260*/ 	.word	0x00000003
        /*1264*/ 	.word	0x0002d850
        /*1268*/ 	.short	0x010a
        /*126a*/ 	.byte	0x3f
	.zero		1


	//   ....[51]....
        /*126c*/ 	.word	0x00016a80
        /*1270*/ 	.word	0x00000000
        /*1274*/ 	.word	0x00000000
        /*1278*/ 	.short	0x0101
        /*127a*/ 	.byte	0x3f
	.zero		1


	//   ....[52]....
        /*127c*/ 	.word	0x00018cc0
        /*1280*/ 	.word	0x00000008
        /*1284*/ 	.word	0x00000000
        /*1288*/ 	.short	0x0101
        /*128a*/ 	.byte	0x3f
	.zero		1


	//   ....[53]....
        /*128c*/ 	.word	0x00019360
        /*1290*/ 	.word	0x0000000e
        /*1294*/ 	.word	0x0002d850
        /*1298*/ 	.short	0x010a
        /*129a*/ 	.byte	0x3f
	.zero		1


	//   ....[54]....
        /*129c*/ 	.word	0x00019410
        /*12a0*/ 	.word	0x0000000e
        /*12a4*/ 	.word	0x0002d850
        /*12a8*/ 	.short	0x010a
        /*12aa*/ 	.byte	0x3f
	.zero		1


	//   ....[55]....
        /*12ac*/ 	.word	0x00019c10
        /*12b0*/ 	.word	0x0000000e
        /*12b4*/ 	.word	0x00000000
        /*12b8*/ 	.short	0x0101
        /*12ba*/ 	.byte	0x3f
	.zero		1


	//   ....[56]....
        /*12bc*/ 	.word	0x0001afb0
        /*12c0*/ 	.word	0x00000000
        /*12c4*/ 	.word	0x00000000
        /*12c8*/ 	.short	0x0101
        /*12ca*/ 	.byte	0x3f
	.zero		1


	//   ....[57]....
        /*12cc*/ 	.word	0x0001b370
        /*12d0*/ 	.word	0x0000000a
        /*12d4*/ 	.word	0x00000000
        /*12d8*/ 	.short	0x0101
        /*12da*/ 	.byte	0x3f
	.zero		1


	//   ....[58]....
        /*12dc*/ 	.word	0x0001ec00
        /*12e0*/ 	.word	0x00000012
        /*12e4*/ 	.word	0x0002d820
        /*12e8*/ 	.short	0x010a
        /*12ea*/ 	.byte	0x3f
	.zero		1


	//   ....[59]....
        /*12ec*/ 	.word	0x0001ecc0
        /*12f0*/ 	.word	0x0000000a
        /*12f4*/ 	.word	0x0002d8a0
        /*12f8*/ 	.short	0x010a
        /*12fa*/ 	.byte	0x3f
	.zero		1


	//   ....[60]....
        /*12fc*/ 	.word	0x0001f0f0
        /*1300*/ 	.word	0x0000000a
        /*1304*/ 	.word	0x0002d8c0
        /*1308*/ 	.short	0x010a
        /*130a*/ 	.byte	0x3f
	.zero		1


	//   ....[61]....
        /*130c*/ 	.word	0x0001f650
        /*1310*/ 	.word	0x00000009
        /*1314*/ 	.word	0x0002d8a0
        /*1318*/ 	.short	0x010a
        /*131a*/ 	.byte	0x3f
	.zero		1


	//   ....[62]....
        /*131c*/ 	.word	0x0001fa70
        /*1320*/ 	.word	0x00000009
        /*1324*/ 	.word	0x0002d8c0
        /*1328*/ 	.short	0x010a
        /*132a*/ 	.byte	0x3f
	.zero		1


	//   ....[63]....
        /*132c*/ 	.word	0x00021010
        /*1330*/ 	.word	0x00000002
        /*1334*/ 	.word	0x0002d840
        /*1338*/ 	.short	0x010a
        /*133a*/ 	.byte	0x3f
	.zero		1


	//   ....[64]....
        /*133c*/ 	.word	0x00021550
        /*1340*/ 	.word	0x00000002
        /*1344*/ 	.word	0x0002d830
        /*1348*/ 	.short	0x0107
        /*134a*/ 	.byte	0x3f
	.zero		1


	//   ....[65]....
        /*134c*/ 	.word	0x00021620
        /*1350*/ 	.word	0x00000002
        /*1354*/ 	.word	0x0002d830
        /*1358*/ 	.short	0x0101
        /*135a*/ 	.byte	0x3f
	.zero		1


	//   ....[66]....
        /*135c*/ 	.word	0x00022230
        /*1360*/ 	.word	0x00000012
        /*1364*/ 	.word	0x0002d800
        /*1368*/ 	.short	0x0107
        /*136a*/ 	.byte	0x3f
	.zero		1


	//   ....[67]....
        /*136c*/ 	.word	0x00022320
        /*1370*/ 	.word	0x00000012
        /*1374*/ 	.word	0x0002d800
        /*1378*/ 	.short	0x0101
        /*137a*/ 	.byte	0x3f
	.zero		1


	//   ....[68]....
        /*137c*/ 	.word	0x00022340
        /*1380*/ 	.word	0x00000012
        /*1384*/ 	.word	0x0002d820
        /*1388*/ 	.short	0x010a
        /*138a*/ 	.byte	0x3f
	.zero		1


	//   ....[69]....
        /*138c*/ 	.word	0x00022760
        /*1390*/ 	.word	0x00000005
        /*1394*/ 	.word	0x0002d840
        /*1398*/ 	.short	0x010a
        /*139a*/ 	.byte	0x3f
	.zero		1


	//   ....[70]....
        /*139c*/ 	.word	0x00022b70
        /*13a0*/ 	.word	0x00000005
        /*13a4*/ 	.word	0x0002d830
        /*13a8*/ 	.short	0x0107
        /*13aa*/ 	.byte	0x3f
	.zero		1


	//   ....[71]....
        /*13ac*/ 	.word	0x00022c30
        /*13b0*/ 	.word	0x00000005
        /*13b4*/ 	.word	0x0002d830
        /*13b8*/ 	.short	0x0101
        /*13ba*/ 	.byte	0x3f
	.zero		1


	//   ....[72]....
        /*13bc*/ 	.word	0x00022c90
        /*13c0*/ 	.word	0x00000005
        /*13c4*/ 	.word	0x0002d860
        /*13c8*/ 	.short	0x010a
        /*13ca*/ 	.byte	0x3f
	.zero		1


	//   ....[73]....
        /*13cc*/ 	.word	0x00023140
        /*13d0*/ 	.word	0x00000005
        /*13d4*/ 	.word	0x0002d850
        /*13d8*/ 	.short	0x0107
        /*13da*/ 	.byte	0x3f
	.zero		1


	//   ....[74]....
        /*13dc*/ 	.word	0x00023230
        /*13e0*/ 	.word	0x00000005
        /*13e4*/ 	.word	0x0002d850
        /*13e8*/ 	.short	0x0101
        /*13ea*/ 	.byte	0x3f
	.zero		1


	//   ....[75]....
        /*13ec*/ 	.word	0x00023460
        /*13f0*/ 	.word	0x00000000
        /*13f4*/ 	.word	0x0002d860
        /*13f8*/ 	.short	0x010a
        /*13fa*/ 	.byte	0x3f
	.zero		1


	//   ....[76]....
        /*13fc*/ 	.word	0x00023890
        /*1400*/ 	.word	0x00000000
        /*1404*/ 	.word	0x0002d850
        /*1408*/ 	.short	0x0107
        /*140a*/ 	.byte	0x3f
	.zero		1


	//   ....[77]....
        /*140c*/ 	.word	0x00023970
        /*1410*/ 	.word	0x00000000
        /*1414*/ 	.word	0x0002d850
        /*1418*/ 	.short	0x0101
        /*141a*/ 	.byte	0x3f
	.zero		1


	//   ....[78]....
        /*141c*/ 	.word	0x00024ad0
        /*1420*/ 	.word	0x00000005
        /*1424*/ 	.word	0x0002d820
        /*1428*/ 	.short	0x010a
        /*142a*/ 	.byte	0x3f
	.zero		1


	//   ....[79]....
        /*142c*/ 	.word	0x00024c70
        /*1430*/ 	.word	0x00000003
        /*1434*/ 	.word	0x0002d840
        /*1438*/ 	.short	0x010a
        /*143a*/ 	.byte	0x3f
	.zero		1


	//   ....[80]....
        /*143c*/ 	.word	0x00024d00
        /*1440*/ 	.word	0x00000005
        /*1444*/ 	.word	0x0002d840
        /*1448*/ 	.short	0x010a
        /*144a*/ 	.byte	0x3f
	.zero		1


	//   ....[81]....
        /*144c*/ 	.word	0x00024d40
        /*1450*/ 	.word	0x00000003
        /*1454*/ 	.word	0x0002d860
        /*1458*/ 	.short	0x010a
        /*145a*/ 	.byte	0x3f
	.zero		1


	//   ....[82]....
        /*145c*/ 	.word	0x00024d80
        /*1460*/ 	.word	0x00000005
        /*1464*/ 	.word	0x0002d860
        /*1468*/ 	.short	0x010a
        /*146a*/ 	.byte	0x3f
	.zero		1


	//   ....[83]....
        /*146c*/ 	.word	0x00024de0
        /*1470*/ 	.word	0x00000022
        /*1474*/ 	.word	0x0002d890
        /*1478*/ 	.short	0x010a
        /*147a*/ 	.byte	0x3f
	.zero		1


	//   ....[84]....
        /*147c*/ 	.word	0x00024f60
        /*1480*/ 	.word	0x00000022
        /*1484*/ 	.word	0x0002d890
        /*1488*/ 	.short	0x010a
        /*148a*/ 	.byte	0x3f
	.zero		1


	//   ....[85]....
        /*148c*/ 	.word	0x000250e0
        /*1490*/ 	.word	0x00000022
        /*1494*/ 	.word	0x0002d890
        /*1498*/ 	.short	0x010a
        /*149a*/ 	.byte	0x3f
	.zero		1


	//   ....[86]....
        /*149c*/ 	.word	0x00025250
        /*14a0*/ 	.word	0x00000022
        /*14a4*/ 	.word	0x0002d8b0
        /*14a8*/ 	.short	0x010a
        /*14aa*/ 	.byte	0x3f
	.zero		1


	//   ....[87]....
        /*14ac*/ 	.word	0x00025500
        /*14b0*/ 	.word	0x00000002
        /*14b4*/ 	.word	0x0002d800
        /*14b8*/ 	.short	0x010a
        /*14ba*/ 	.byte	0x3f
	.zero		1


	//   ....[88]....
        /*14bc*/ 	.word	0x00025710
        /*14c0*/ 	.word	0x00000002
        /*14c4*/ 	.word	0x0002d800
        /*14c8*/ 	.short	0x010a
        /*14ca*/ 	.byte	0x3f
	.zero		1


	//   ....[89]....
        /*14cc*/ 	.word	0x00025760
        /*14d0*/ 	.word	0x00000000
        /*14d4*/ 	.word	0x0002d830
        /*14d8*/ 	.short	0x010a
        /*14da*/ 	.byte	0x3f
	.zero		1


	//   ....[90]....
        /*14dc*/ 	.word	0x000257b0
        /*14e0*/ 	.word	0x00000009
        /*14e4*/ 	.word	0x0002d830
        /*14e8*/ 	.short	0x010a
        /*14ea*/ 	.byte	0x3f
	.zero		1


	//   ....[91]....
        /*14ec*/ 	.word	0x00025800
        /*14f0*/ 	.word	0x00000009
        /*14f4*/ 	.word	0x0002d850
        /*14f8*/ 	.short	0x010a
        /*14fa*/ 	.byte	0x3f
	.zero		1


	//   ....[92]....
        /*14fc*/ 	.word	0x00025850
        /*1500*/ 	.word	0x00000003
        /*1504*/ 	.word	0x0002d830
        /*1508*/ 	.short	0x010a
        /*150a*/ 	.byte	0x3f
	.zero		1


	//   ....[93]....
        /*150c*/ 	.word	0x000258a0
        /*1510*/ 	.word	0x00000003
        /*1514*/ 	.word	0x0002d850
        /*1518*/ 	.short	0x010a
        /*151a*/ 	.byte	0x3f
	.zero		1


	//   ....[94]....
        /*151c*/ 	.word	0x000258f0
        /*1520*/ 	.word	0x00000003
        /*1524*/ 	.word	0x0002d830
        /*1528*/ 	.short	0x010a
        /*152a*/ 	.byte	0x3f
	.zero		1


	//   ....[95]....
        /*152c*/ 	.word	0x00025940
        /*1530*/ 	.word	0x00000003
        /*1534*/ 	.word	0x0002d850
        /*1538*/ 	.short	0x010a
        /*153a*/ 	.byte	0x3f
	.zero		1


	//   ....[96]....
        /*153c*/ 	.word	0x00025990
        /*1540*/ 	.word	0x0000000e
        /*1544*/ 	.word	0x0002d850
        /*1548*/ 	.short	0x010a
        /*154a*/ 	.byte	0x3f
	.zero		1


	//   ....[97]....
        /*154c*/ 	.word	0x00026100
        /*1550*/ 	.word	0x00000012
        /*1554*/ 	.word	0x0002d820
        /*1558*/ 	.short	0x010a
        /*155a*/ 	.byte	0x3f
	.zero		1


	//   ....[98]....
        /*155c*/ 	.word	0x00026150
        /*1560*/ 	.word	0x0000000a
        /*1564*/ 	.word	0x0002d8a0
        /*1568*/ 	.short	0x010a
        /*156a*/ 	.byte	0x3f
	.zero		1


	//   ....[99]....
        /*156c*/ 	.word	0x000261a0
        /*1570*/ 	.word	0x0000000a
        /*1574*/ 	.word	0x0002d8c0
        /*1578*/ 	.short	0x010a
        /*157a*/ 	.byte	0x3f
	.zero		1


	//   ....[100]....
        /*157c*/ 	.word	0x000261f0
        /*1580*/ 	.word	0x00000009
        /*1584*/ 	.word	0x0002d8a0
        /*1588*/ 	.short	0x010a
        /*158a*/ 	.byte	0x3f
	.zero		1


	//   ....[101]....
        /*158c*/ 	.word	0x00026240
        /*1590*/ 	.word	0x00000009
        /*1594*/ 	.word	0x0002d8c0
        /*1598*/ 	.short	0x010a
        /*159a*/ 	.byte	0x3f
	.zero		1


	//   ....[102]....
        /*159c*/ 	.word	0x00026360
        /*15a0*/ 	.word	0x00000002
        /*15a4*/ 	.word	0x0002d840
        /*15a8*/ 	.short	0x010a
        /*15aa*/ 	.byte	0x3f
	.zero		1


	//   ....[103]....
        /*15ac*/ 	.word	0x00027190
        /*15b0*/ 	.word	0x00000012
        /*15b4*/ 	.word	0x0002d820
        /*15b8*/ 	.short	0x010a
        /*15ba*/ 	.byte	0x3f
	.zero		1


	//   ....[104]....
        /*15bc*/ 	.word	0x000271e0
        /*15c0*/ 	.word	0x00000005
        /*15c4*/ 	.word	0x0002d840
        /*15c8*/ 	.short	0x010a
        /*15ca*/ 	.byte	0x3f
	.zero		1


	//   ....[105]....
        /*15cc*/ 	.word	0x00027780
        /*15d0*/ 	.word	0x00000005
        /*15d4*/ 	.word	0x0002d860
        /*15d8*/ 	.short	0x010a
        /*15da*/ 	.byte	0x3f
	.zero		1


	//   ....[106]....
        /*15dc*/ 	.word	0x00027d60
        /*15e0*/ 	.word	0x00000000
        /*15e4*/ 	.word	0x0002d860
        /*15e8*/ 	.short	0x010a
        /*15ea*/ 	.byte	0x3f
	.zero		1


	//   ....[107]....
        /*15ec*/ 	.word	0x00028d50
        /*15f0*/ 	.word	0x00000005
        /*15f4*/ 	.word	0x0002d820
        /*15f8*/ 	.short	0x010a
        /*15fa*/ 	.byte	0x3f
	.zero		1


	//   ....[108]....
        /*15fc*/ 	.word	0x00028ef0
        /*1600*/ 	.word	0x00000003
        /*1604*/ 	.word	0x0002d840
        /*1608*/ 	.short	0x010a
        /*160a*/ 	.byte	0x3f
	.zero		1


	//   ....[109]....
        /*160c*/ 	.word	0x00028f40
        /*1610*/ 	.word	0x00000005
        /*1614*/ 	.word	0x0002d840
        /*1618*/ 	.short	0x010a
        /*161a*/ 	.byte	0x3f
	.zero		1


	//   ....[110]....
        /*161c*/ 	.word	0x00028f90
        /*1620*/ 	.word	0x00000003
        /*1624*/ 	.word	0x0002d860
        /*1628*/ 	.short	0x010a
        /*162a*/ 	.byte	0x3f
	.zero		1


	//----- nvinfo : EIATTR_NUM_MBARRIERS
	.align		4
.L_237:
        /*162c*/ 	.byte	0x03, 0x38
        /*162e*/ 	.short	0x0016


	//----- nvinfo : EIATTR_EXIT_INSTR_OFFSETS
	.align		4
        /*1630*/ 	.byte	0x04, 0x1c
        /*1632*/ 	.short	(.L_239 - .L_238)


	//   ....[0]....
.L_238:
        /*1634*/ 	.word	0x00024dd0


	//----- nvinfo : EIATTR_MAX_THREADS
	.align		4
.L_239:
        /*1638*/ 	.byte	0x04, 0x05
        /*163a*/ 	.short	(.L_241 - .L_240)
.L_240:
        /*163c*/ 	.word	0x00000200
        /*1640*/ 	.word	0x00000001
        /*1644*/ 	.word	0x00000001


	//----- nvinfo : EIATTR_CRS_STACK_SIZE
	.align		4
.L_241:
        /*1648*/ 	.byte	0x04, 0x1e
        /*164a*/ 	.short	(.L_243 - .L_242)
.L_242:
        /*164c*/ 	.word	0x00000000


	//----- nvinfo : EIATTR_CBANK_PARAM_SIZE
	.align		4
.L_243:
        /*1650*/ 	.byte	0x03, 0x19
        /*1652*/ 	.short	0x0af0


	//----- nvinfo : EIATTR_PARAM_CBANK
	.align		4
        /*1654*/ 	.byte	0x04, 0x0a
        /*1656*/ 	.short	(.L_245 - .L_244)
	.align		4
.L_244:
        /*1658*/ 	.word	index@(.nv.constant0._ZN7cutlass13device_kernelIN5flash11enable_sm90INS1_16FlashAttnFwdSm90INS1_25CollectiveMainloopFwdSm90ILi2EN4cute5tupleIJNS5_1CILi1EEES8_S8_EEENS6_IJNS7_ILi192EEENS7_ILi128EEENS7_ILi96EEEEEELi96ENS_10bfloat16_tEfNS_4arch4Sm90ELb0ELb1ELb0ELb1ELb1ELb1ELb0ELb0ELb1ELb1ELb1ELb0EEENS1_21CollectiveEpilogueFwdINS6_IJSA_SC_SB_EEES9_SE_SG_Li384ELb1ELb1ELb1ELb0EEENS1_36VarlenDynamicPersistentTileSchedulerILi192ELi128ELi384ELi128ELb1ELb1ELb1ELb1ELb0ELb1EEEEEEEEEvNT_6ParamsE)
        /*165c*/ 	.short	0x0210
        /*165e*/ 	.short	0x0af0


	//----- nvinfo : EIATTR_SW_WAR
	.align		4
.L_245:
        /*1660*/ 	.byte	0x04, 0x36
        /*1662*/ 	.short	(.L_247 - .L_246)
.L_246:
        /*1664*/ 	.word	0x00000008
.L_247:


//--------------------- .nv.info._ZN7cutlass13device_kernelIN5flash11enable_sm90INS1_16FlashAttnFwdSm90INS1_25CollectiveMainloopFwdSm90ILi2EN4cute5tupleIJNS5_1CILi1EEES8_S8_EEENS6_IJNS7_ILi192EEENS7_ILi128EEENS7_ILi96EEEEEELi96ENS_10bfloat16_tEfNS_4arch4Sm90ELb1ELb0ELb0ELb0ELb1ELb0ELb0ELb0ELb1ELb1ELb1ELb0EEENS1_21CollectiveEpilogueFwdINS6_IJSA_SC_SB_EEES9_SE_SG_Li384ELb0ELb1ELb1ELb0EEENS1_19SingleTileSchedulerILb0ELb1ELb1ELi192EEEEEEEEEvNT_6ParamsE --------------------------
	.section	.nv.info._ZN7cutlass13device_kernelIN5flash11enable_sm90INS1_16FlashAttnFwdSm90INS1_25CollectiveMainloopFwdSm90ILi2EN4cute5tupleIJNS5_1CILi1EEES8_S8_EEENS6_IJNS7_ILi192EEENS7_ILi128EEENS7_ILi96EEEEEELi96ENS_10bfloat16_tEfNS_4arch4Sm90ELb1ELb0ELb0ELb0ELb1ELb0ELb0ELb0ELb1ELb1ELb1ELb0EEENS1_21CollectiveEpilogueFwdINS6_IJSA_SC_SB_EEES9_SE_SG_Li384ELb0ELb1ELb1ELb0EEENS1_19SingleTileSchedulerILb0ELb1ELb1ELi192EEEEEEEEEvNT_6ParamsE,"",@"SHT_CUDA_INFO"
	.sectionflags	@""
	.align	4


	//----- nvinfo : EIATTR_CUDA_API_VERSION
	.align		4
        /*0000*/ 	.byte	0x04, 0x37
        /*0002*/ 	.short	(.L_249 - .L_248)
.L_248:
        /*0004*/ 	.word	0x00000082


	//----- nvinfo : EIATTR_KPARAM_INFO
	.align		4
.L_249:
        /*0008*/ 	.byte	0x04, 0x17
        /*000a*/ 	.short	(.L_251 - .L_250)
.L_250:
        /*000c*/ 	.word	0x00000000
        /*0010*/ 	.short	0x0000
        /*0012*/ 	.short	0x0070
        /*0014*/ 	.byte	0x00, 0xf0, 0x01, 0x28


	//----- nvinfo : EIATTR_SPARSE_MMA_MASK
	.align		4
.L_251:
        /*0018*/ 	.byte	0x03, 0x50
        /*001a*/ 	.short	0x0000


	//----- nvinfo : EIATTR_MAXREG_COUNT
	.align		4
        /*001c*/ 	.byte	0x03, 0x1b
        /*001e*/ 	.short	0x0080


	//----- nvinfo : EIATTR_NUM_BARRIERS
	.align		4
        /*0020*/ 	.byte	0x02, 0x4c
        /*0022*/ 	.byte	0x10
	.zero		1


	//----- nvinfo : EIATTR_EXTERNS
	.align		4
        /*0024*/ 	.byte	0x04, 0x0f
        /*0026*/ 	.short	(.L_253 - .L_252)


	//   ....[0]....
	.align		4
.L_252:
        /*0028*/ 	.word	index@(__assertfail)


	//----- nvinfo : EIATTR_ANNOTATIONS
	.align		4
.L_253:
        /*002c*/ 	.byte	0x04, 0x55
        /*002e*/ 	.short	(.L_255 - .L_254)


	//   ....[0]....
.L_254:
        /*0030*/ 	.word	0x00000001
        /*0034*/ 	.byte	0xb0, 0x08, 0x00, 0x00, 0x01, 0x00, 0x00, 0x00, 0x10, 0x0a, 0x00, 0x00, 0x01, 0x00, 0x00, 0x00
        /*0044*/ 	.byte	0x20, 0x14, 0x00, 0x00, 0x01, 0x00, 0x00, 0x00, 0x70, 0x93, 0x00, 0x00, 0x01, 0x00, 0x00, 0x00
        /*0054*/ 	.byte	0x80, 0xa6, 0x00, 0x00, 0x01, 0x00, 0x00, 0x00, 0x70, 0xb6, 0x00, 0x00, 0x01, 0x00, 0x00, 0x00
        /*0064*/ 	.byte	0x90, 0xb6, 0x00, 0x00, 0x01, 0x00, 0x00, 0x00, 0xf0, 0xb7, 0x00, 0x00, 0x01, 0x00, 0x00, 0x00
        /*0074*/ 	.byte	0x60, 0xce, 0x00, 0x00, 0x01, 0x00, 0x00, 0x00, 0x80, 0xce, 0x00, 0x00, 0x01, 0x00, 0x00, 0x00
        /*0084*/ 	.byte	0xa0, 0xe2, 0x00, 0x00


	//----- nvinfo : EIATTR_MERCURY_ISA_VERSION
	.align		4
.L_255:
        /*0088*/ 	.byte	0x03, 0x5f
        /*008a*/ 	.short	0x0101


	//----- nvinfo : EIATTR_INT_WARP_WIDE_INSTR_OFFSETS
	.align		4
        /*008c*/ 	.byte	0x04, 0x31
        /*008e*/ 	.short	(.L_257 - .L_256)


	//   ....[0]....
.L_256:
        /*0090*/ 	.word	0x000000c0


	//   ....[1]....
        /*0094*/ 	.word	0x000000d0


	//   ....[2]....
        /*0098*/ 	.word	0x00000170


	//----- nvinfo : EIATTR_COOP_GROUP_MASK_REGIDS
	.align		4
.L_257:
        /*009c*/ 	.byte	0x04, 0x29
        /*009e*/ 	.short	(.L_259 - .L_258)


	//   ....[0]....
.L_258:
        /*00a0*/ 	.word	0xffffffff


	//   ....[1]....
        /*00a4*/ 	.word	0xffffffff


	//   ....[2]....
        /*00a8*/ 	.word	0xffffffff


	//   ....[3]....
        /*00ac*/ 	.word	0xffffffff


	//   ....[4]....
        /*00b0*/ 	.word	0xffffffff


	//   ....[5]....
        /*00b4*/ 	.word	0xffffffff


	//   ....[6]....
        /*00b8*/ 	.word	0xffffffff


	//   ....[7]....
        /*00bc*/ 	.word	0xffffffff


	//   ....[8]....
        /*00c0*/ 	.word	0xffffffff


	//   ....[9]....
        /*00c4*/ 	.word	0xffffffff


	//   ....[10]....
        /*00c8*/ 	.word	0xffffffff


	//   ....[11]....
        /*00cc*/ 	.word	0xffffffff


	//   ....[12]....
        /*00d0*/ 	.word	0xffffffff


	//   ....[13]....
        /*00d4*/ 	.word	0xffffffff


	//   ....[14]....
        /*00d8*/ 	.word	0xffffffff


	//   ....[15]....
        /*00dc*/ 	.word	0xffffffff


	//   ....[16]....
        /*00e0*/ 	.word	0xffffffff


	//   ....[17]....
        /*00e4*/ 	.word	0xffffffff


	//   ....[18]....
        /*00e8*/ 	.word	0xffffffff


	//   ....[19]....
        /*00ec*/ 	.word	0xffffffff


	//   ....[20]....
        /*00f0*/ 	.word	0xffffffff


	//   ....[21]....
        /*00f4*/ 	.word	0xffffffff


	//   ....[22]....
        /*00f8*/ 	.word	0xffffffff


	//   ....[23]....
        /*00fc*/ 	.word	0xffffffff


	//   ....[24]....
        /*0100*/ 	.word	0xffffffff


	//   ....[25]....
        /*0104*/ 	.word	0xffffffff


	//   ....[26]....
        /*0108*/ 	.word	0xffffffff


	//   ....[27]....
        /*010c*/ 	.word	0xffffffff


	//   ....[28]....
        /*0110*/ 	.word	0xffffffff


	//   ....[29]....
        /*0114*/ 	.word	0xffffffff


	//   ....[30]....
        /*0118*/ 	.word	0xffffffff


	//   ....[31]....
        /*011c*/ 	.word	0xffffffff


	//   ....[32]....
        /*0120*/ 	.word	0xffffffff


	//   ....[33]....
        /*0124*/ 	.word	0xffffffff


	//   ....[34]....
        /*0128*/ 	.word	0xffffffff


	//   ....[35]....
        /*012c*/ 	.word	0xffffffff


	//   ....[36]....
        /*0130*/ 	.word	0xffffffff


	//   ....[37]....
        /*0134*/ 	.word	0xffffffff


	//   ....[38]....
        /*0138*/ 	.word	0xffffffff


	//   ....[39]....
        /*013c*/ 	.word	0xffffffff


	//   ....[40]....
        /*0140*/ 	.word	0xffffffff


	//   ....[41]....
        /*0144*/ 	.word	0xffffffff


	//   ....[42]....
        /*0148*/ 	.word	0xffffffff


	//   ....[43]....
        /*014c*/ 	.word	0xffffffff


	//   ....[44]....
        /*0150*/ 	.word	0xffffffff


	//   ....[45]....
        /*0154*/ 	.word	0xffffffff


	//   ....[46]....
        /*0158*/ 	.word	0xffffffff


	//   ....[47]....
        /*015c*/ 	.word	0xffffffff


	//   ....[48]....
        /*0160*/ 	.word	0xffffffff


	//   ....[49]....
        /*0164*/ 	.word	0xffffffff


	//   ....[50]....
        /*0168*/ 	.word	0xffffffff


	//   ....[51]....
        /*016c*/ 	.word	0xffffffff


	//   ....[52]....
        /*0170*/ 	.word	0xffffffff


	//   ....[53]....
        /*0174*/ 	.word	0xffffffff


	//   ....[54]....
        /*0178*/ 	.word	0xffffffff


	//   ....[55]....
        /*017c*/ 	.word	0xffffffff


	//   ....[56]....
        /*0180*/ 	.word	0xffffffff


	//   ....[57]....
        /*0184*/ 	.word	0xffffffff


	//   ....[58]....
        /*0188*/ 	.word	0xffffffff


	//   ....[59]....
        /*018c*/ 	.word	0xffffffff


	//   ....[60]....
        /*0190*/ 	.word	0xffffffff


	//   ....[61]....
        /*0194*/ 	.word	0xffffffff


	//   ....[62]....
        /*0198*/ 	.word	0xffffffff


	//   ....[63]....
        /*019c*/ 	.word	0xffffffff


	//   ....[64]....
        /*01a0*/ 	.word	0xffffffff


	//   ....[65]....
        /*01a4*/ 	.word	0xffffffff


	//   ....[66]....
        /*01a8*/ 	.word	0xffffffff


	//   ....[67]....
        /*01ac*/ 	.word	0xffffffff


	//   ....[68]....
        /*01b0*/ 	.word	0xffffffff


	//   ....[69]....
        /*01b4*/ 	.word	0xffffffff


	//   ....[70]....
        /*01b8*/ 	.word	0xffffffff


	//   ....[71]....
        /*01bc*/ 	.word	0xffffffff


	//   ....[72]....
        /*01c0*/ 	.word	0xffffffff


	//   ....[73]....
        /*01c4*/ 	.word	0xffffffff


	//   ....[74]....
        /*01c8*/ 	.word	0xffffffff


	//   ....[75]....
        /*01cc*/ 	.word	0xffffffff


	//   ....[76]....
        /*01d0*/ 	.word	0xffffffff


	//   ....[77]....
        /*01d4*/ 	.word	0xffffffff


	//   ....[78]....
        /*01d8*/ 	.word	0xffffffff


	//   ....[79]....
        /*01dc*/ 	.word	0xffffffff


	//   ....[80]....
        /*01e0*/ 	.word	0xffffffff


	//   ....[81]....
        /*01e4*/ 	.word	0xffffffff


	//   ....[82]....
        /*01e8*/ 	.word	0xffffffff


	//   ....[83]....
        /*01ec*/ 	.word	0xffffffff


	//   ....[84]....
        /*01f0*/ 	.word	0x0500000f


	//   ....[85]....
        /*01f4*/ 	.word	0x0500000f


	//   ....[86]....
        /*01f8*/ 	.word	0x0500000f


	//   ....[87]....
        /*01fc*/ 	.word	0x0500000f


	//   ....[88]....
        /*0200*/ 	.word	0x0500000f


	//   ....[89]....
        /*0204*/ 	.word	0x0500000f


	//   ....[90]....
        /*0208*/ 	.word	0x0500000f


	//   ....[91]....
        /*020c*/ 	.word	0x0500000f


	//   ....[92]....
        /*0210*/ 	.word	0x0500000f


	//   ....[93]....
        /*0214*/ 	.word	0x0500000f


	//   ....[94]....
        /*0218*/ 	.word	0x0500000f


	//   ....[95]....
        /*021c*/ 	.word	0x0500000f


	//   ....[96]....
        /*0220*/ 	.word	0x0500000f


	//   ....[97]....
        /*0224*/ 	.word	0x0500000f


	//   ....[98]....
        /*0228*/ 	.word	0x0500000f


	//   ....[99]....
        /*022c*/ 	.word	0x0500000f


	//   ....[100]....
        /*0230*/ 	.word	0x0500000f


	//   ....[101]....
        /*0234*/ 	.word	0x0500000f


	//   ....[102]....
        /*0238*/ 	.word	0x0500000f


	//   ....[103]....
        /*023c*/ 	.word	0x0500000f


	//   ....[104]....
        /*0240*/ 	.word	0x0500000f


	//   ....[105]....
        /*0244*/ 	.word	0x0500000f


	//   ....[106]....
        /*0248*/ 	.word	0x0500000f


	//   ....[107]....
        /*024c*/ 	.word	0x0500000f


	//   ....[108]....
        /*0250*/ 	.word	0x0500000f


	//   ....[109]....
        /*0254*/ 	.word	0x0500000f


	//   ....[110]....
        /*0258*/ 	.word	0x0500000f


	//   ....[111]....
        /*025c*/ 	.word	0x0500000f


	//   ....[112]....
        /*0260*/ 	.word	0x0500000f


	//   ....[113]....
        /*0264*/ 	.word	0x0500000f


	//   ....[114]....
        /*0268*/ 	.word	0x0500000f


	//   ....[115]....
        /*026c*/ 	.word	0x0500000f


	//   ....[116]....
        /*0270*/ 	.word	0x0500000f


	//   ....[117]....
        /*0274*/ 	.word	0x0500000f


	//   ....[118]....
        /*0278*/ 	.word	0x0500000f


	//   ....[119]....
        /*027c*/ 	.word	0x0500000f


	//   ....[120]....
        /*0280*/ 	.word	0x0500000f


	//   ....[121]....
        /*0284*/ 	.word	0x0500000f


	//   ....[122]....
        /*0288*/ 	.word	0x0500000f


	//   ....[123]....
        /*028c*/ 	.word	0x0500000f


	//   ....[124]....
        /*0290*/ 	.word	0x0500000f


	//   ....[125]....
        /*0294*/ 	.word	0x0500000f


	//   ....[126]....
        /*0298*/ 	.word	0x0500000f


	//   ....[127]....
        /*029c*/ 	.word	0x0500000f


	//   ....[128]....
        /*02a0*/ 	.word	0x0500000f


	//   ....[129]....
        /*02a4*/ 	.word	0x0500000f


	//----- nvinfo : EIATTR_COOP_GROUP_INSTR_OFFSETS
	.align		4
.L_259:
        /*02a8*/ 	.byte	0x04, 0x28
        /*02aa*/ 	.short	(.L_261 - .L_260)


	//   ....[0]....
.L_260:
        /*02ac*/ 	.word	0x00000080


	//   ....[1]....
        /*02b0*/ 	.word	0x00000090


	//   ....[2]....
        /*02b4*/ 	.word	0x000002d0


	//   ....[3]....
        /*02b8*/ 	.word	0x00000430


	//   ....[4]....
        /*02bc*/ 	.word	0x00000550


	//   ....[5]....
        /*02c0*/ 	.word	0x000006b0


	//   ....[6]....
        /*02c4*/ 	.word	0x00001150


	//   ....[7]....
        /*02c8*/ 	.word	0x00001cc0


	//   ....[8]....
        /*02cc*/ 	.word	0x00001d00


	//   ....[9]....
        /*02d0*/ 	.word	0x000024a0


	//   ....[10]....
        /*02d4*/ 	.word	0x000024c0


	//   ....[11]....
        /*02d8*/ 	.word	0x00002ed0


	//   ....[12]....
        /*02dc*/ 	.word	0x00002f30


	//   ....[13]....
        /*02e0*/ 	.word	0x00003be0


	//   ....[14]....
        /*02e4*/ 	.word	0x00004670


	//   ....[15]....
        /*02e8*/ 	.word	0x000046d0


	//   ....[16]....
        /*02ec*/ 	.word	0x00004d40


	//   ....[17]....
        /*02f0*/ 	.word	0x00004e40


	//   ....[18]....
        /*02f4*/ 	.word	0x00005650


	//   ....[19]....
        /*02f8*/ 	.word	0x000056b0


	//   ....[20]....
        /*02fc*/ 	.word	0x00006760


	//   ....[21]....
        /*0300*/ 	.word	0x00007530


	//   ....[22]....
        /*0304*/ 	.word	0x00007540


	//   ....[23]....
        /*0308*/ 	.word	0x000075a0


	//   ....[24]....
        /*030c*/ 	.word	0x000075c0


	//   ....[25]....
        /*0310*/ 	.word	0x00008960


	//   ....[26]....
        /*0314*/ 	.word	0x00008aa0


	//   ....[27]....
        /*0318*/ 	.word	0x00008ad0


	//   ....[28]....
        /*031c*/ 	.word	0x00008b80


	//   ....[29]....
        /*0320*/ 	.word	0x00008bc0


	//   ....[30]....
        /*0324*/ 	.word	0x00009b30


	//   ....[31]....
        /*0328*/ 	.word	0x00009b70


	//   ....[32]....
        /*032c*/ 	.word	0x00009bb0


	//   ....[33]....
        /*0330*/ 	.word	0x00009bf0


	//   ....[34]....
        /*0334*/ 	.word	0x00009c10


	//   ....[35]....
        /*0338*/ 	.word	0x00009c40


	//   ....[36]....
        /*033c*/ 	.word	0x0000a110


	//   ....[37]....
        /*0340*/ 	.word	0x0000a120


	//   ....[38]....
        /*0344*/ 	.word	0x0000a9f0


	//   ....[39]....
        /*0348*/ 	.word	0x0000bd20


	//   ....[40]....
        /*034c*/ 	.word	0x0000bd30


	//   ....[41]....
        /*0350*/ 	.word	0x0000bd40


	//   ....[42]....
        /*0354*/ 	.word	0x0000bd50


	//   ....[43]....
        /*0358*/ 	.word	0x0000bd70


	//   ....[44]....
        /*035c*/ 	.word	0x0000bda0


	//   ....[45]....
        /*0360*/ 	.word	0x0000bdd0


	//   ....[46]....
        /*0364*/ 	.word	0x0000be00


	//   ....[47]....
        /*0368*/ 	.word	0x0000c740


	//   ....[48]....
        /*036c*/ 	.word	0x0000c760


	//   ....[49]....
        /*0370*/ 	.word	0x0000c770


	//   ....[50]....
        /*0374*/ 	.word	0x0000c7f0


	//   ....[51]....
        /*0378*/ 	.word	0x0000c890


	//   ....[52]....
        /*037c*/ 	.word	0x0000c8a0


	//   ....[53]....
        /*0380*/ 	.word	0x0000c940


	//   ....[54]....
        /*0384*/ 	.word	0x0000c970


	//   ....[55]....
        /*0388*/ 	.word	0x0000c9d0


	//   ....[56]....
        /*038c*/ 	.word	0x0000c9e0


	//   ....[57]....
        /*0390*/ 	.word	0x0000ca10


	//   ....[58]....
        /*0394*/ 	.word	0x0000ca60


	//   ....[59]....
        /*0398*/ 	.word	0x0000d290


	//   ....[60]....
        /*039c*/ 	.word	0x0000d2a0


	//   ....[61]....
        /*03a0*/ 	.word	0x0000d2c0


	//   ....[62]....
        /*03a4*/ 	.word	0x0000d340


	//   ....[63]....
        /*03a8*/ 	.word	0x0000d350


	//   ....[64]....
        /*03ac*/ 	.word	0x0000d3b0


	//   ....[65]....
        /*03b0*/ 	.word	0x0000d3e0


	//   ....[66]....
        /*03b4*/ 	.word	0x0000d420


	//   ....[67]....
        /*03b8*/ 	.word	0x0000d640


	//   ....[68]....
        /*03bc*/ 	.word	0x0000d660


	//   ....[69]....
        /*03c0*/ 	.word	0x0000d680


	//   ....[70]....
        /*03c4*/ 	.word	0x0000d700


	//   ....[71]....
        /*03c8*/ 	.word	0x0000d720


	//   ....[72]....
        /*03cc*/ 	.word	0x0000d7a0


	//   ....[73]....
        /*03d0*/ 	.word	0x0000d7c0


	//   ....[74]....
        /*03d4*/ 	.word	0x0000d7d0


	//   ....[75]....
        /*03d8*/ 	.word	0x0000dd00


	//   ....[76]....
        /*03dc*/ 	.word	0x0000dd30


	//   ....[77]....
        /*03e0*/ 	.word	0x0000dd60


	//   ....[78]....
        /*03e4*/ 	.word	0x0000dd90


	//   ....[79]....
        /*03e8*/ 	.word	0x0000ddc0


	//   ....[80]....
        /*03ec*/ 	.word	0x0000ddf0


	//   ....[81]....
        /*03f0*/ 	.word	0x0000de10


	//   ....[82]....
        /*03f4*/ 	.word	0x0000deb0


	//   ....[83]....
        /*03f8*/ 	.word	0x0000e230


	//   ....[84]....
        /*03fc*/ 	.word	0x0000e7d0


	//   ....[85]....
        /*0400*/ 	.word	0x0000e8c0


	//   ....[86]....
        /*0404*/ 	.word	0x0000e960


	//   ....[87]....
        /*0408*/ 	.word	0x0000e9f0


	//   ....[88]....
        /*040c*/ 	.word	0x0000ead0


	//   ....[89]....
        /*0410*/ 	.word	0x0000eb40


	//   ....[90]....
        /*0414*/ 	.word	0x0000ec20


	//   ....[91]....
        /*0418*/ 	.word	0x0000ecd0


	//   ....[92]....
        /*041c*/ 	.word	0x0000edd0


	//   ....[93]....
        /*0420*/ 	.word	0x0000ee70


	//   ....[94]....
        /*0424*/ 	.word	0x0000eee0


	//   ....[95]....
        /*0428*/ 	.word	0x0000ef90


	//   ....[96]....
        /*042c*/ 	.word	0x0000f060


	//   ....[97]....
        /*0430*/ 	.word	0x0000f0f0


	//   ....[98]....
        /*0434*/ 	.word	0x0000f1c0


	//   ....[99]....
        /*0438*/ 	.word	0x0000f240


	//   ....[100]....
        /*043c*/ 	.word	0x0000f300


	//   ....[101]....
        /*0440*/ 	.word	0x0000f3a0


	//   ....[102]....
        /*0444*/ 	.word	0x0000f470


	//   ....[103]....
        /*0448*/ 	.word	0x0000f4e0


	//   ....[104]....
        /*044c*/ 	.word	0x0000f5a0


	//   ....[105]....
        /*0450*/ 	.word	0x0000f6e0


	//   ....[106]....
        /*0454*/ 	.word	0x0000f7c0


	//   ....[107]....
        /*0458*/ 	.word	0x0000f840


	//   ....[108]....
        /*045c*/ 	.word	0x0000f920


	//   ....[109]....
        /*0460*/ 	.word	0x0000f980


	//   ....[110]....
        /*0464*/ 	.word	0x0000fa50


	//   ....[111]....
        /*0468*/ 	.word	0x0000fab0


	//   ....[112]....
        /*046c*/ 	.word	0x0000fb90


	//   ....[113]....
        /*0470*/ 	.word	0x0000fc80


	//   ....[114]....
        /*0474*/ 	.word	0x0000fd20


	//   ....[115]....
        /*0478*/ 	.word	0x0000fd80


	//   ....[116]....
        /*047c*/ 	.word	0x0000fe70


	//   ....[117]....
        /*0480*/ 	.word	0x0000fed0


	//   ....[118]....
        /*0484*/ 	.word	0x0000ffc0


	//   ....[119]....
        /*0488*/ 	.word	0x00010020


	//   ....[120]....
        /*048c*/ 	.word	0x000100e0


	//   ....[121]....
        /*0490*/ 	.word	0x00010220


	//   ....[122]....
        /*0494*/ 	.word	0x000102d0


	//   ....[123]....
        /*0498*/ 	.word	0x000103c0


	//   ....[124]....
        /*049c*/ 	.word	0x000104d0


	//   ....[125]....
        /*04a0*/ 	.word	0x00010550


	//   ....[126]....
        /*04a4*/ 	.word	0x00010640


	//   ....[127]....
        /*04a8*/ 	.word	0x000106b0


	//   ....[128]....
        /*04ac*/ 	.word	0x00010780


	//   ....[129]....
        /*04b0*/ 	.word	0x00010890


	//----- nvinfo : EIATTR_REG_RECONFIG
	.align		4
.L_261:
        /*04b4*/ 	.byte	0x01, 0x54
	.zero		2


	//----- nvinfo : EIATTR_SYSCALL_OFFSETS
	.align		4
        /*04b8*/ 	.byte	0x04, 0x46
        /*04ba*/ 	.short	(.L_263 - .L_262)


	//   ....[0]....
.L_262:
        /*04bc*/ 	.word	0x00001380


	//   ....[1]....
        /*04c0*/ 	.word	0x0000b220


	//   ....[2]....
        /*04c4*/ 	.word	0x0000b360


	//   ....[3]....
        /*04c8*/ 	.word	0x0000b450


	//   ....[4]....
        /*04cc*/ 	.word	0x0000c240


	//----- nvinfo : EIATTR_MBARRIER_INSTR_OFFSETS
	.align		4
.L_263:
        /*04d0*/ 	.byte	0x04, 0x39
        /*04d2*/ 	.short	(.L_265 - .L_264)


	//   ....[0]....
.L_264:
        /*04d4*/ 	.word	0x00000180
        /*04d8*/ 	.word	0x000000ff
        /*04dc*/ 	.word	0x0002d800
        /*04e0*/ 	.short	0x0100
        /*04e2*/ 	.byte	0x08
	.zero		1


	//   ....[1]....
        /*04e4*/ 	.word	0x00000190
        /*04e8*/ 	.word	0x000000ff
        /*04ec*/ 	.word	0x0002d820
        /*04f0*/ 	.short	0x0100
        /*04f2*/ 	.byte	0x08
	.zero		1


	//   ....[2]....
        /*04f4*/ 	.word	0x00000280
        /*04f8*/ 	.word	0x000000ff
        /*04fc*/ 	.word	0x0002d830
        /*0500*/ 	.short	0x0100
        /*0502*/ 	.byte	0x08
	.zero		1


	//   ....[3]....
        /*0504*/ 	.word	0x00000290
        /*0508*/ 	.word	0x000000ff
        /*050c*/ 	.word	0x0002d840
        /*0510*/ 	.short	0x0100
        /*0512*/ 	.byte	0x08
	.zero		1


	//   ....[4]....
        /*0514*/ 	.word	0x000002a0
        /*0518*/ 	.word	0x000000ff
        /*051c*/ 	.word	0x0002d838
        /*0520*/ 	.short	0x0100
        /*0522*/ 	.byte	0x08
	.zero		1


	//   ....[5]....
        /*0524*/ 	.word	0x000002b0
        /*0528*/ 	.word	0x000000ff
        /*052c*/ 	.word	0x0002d848
        /*0530*/ 	.short	0x0100
        /*0532*/ 	.byte	0x08
	.zero		1


	//   ....[6]....
        /*0534*/ 	.word	0x000003e0
        /*0538*/ 	.word	0x000000ff
        /*053c*/ 	.word	0x0002d850
        /*0540*/ 	.short	0x0100
        /*0542*/ 	.byte	0x08
	.zero		1


	//   ....[7]....
        /*0544*/ 	.word	0x000003f0
        /*0548*/ 	.word	0x000000ff
        /*054c*/ 	.word	0x0002d860
        /*0550*/ 	.short	0x0100
        /*0552*/ 	.byte	0x08
	.zero		1


	//   ....[8]....
        /*0554*/ 	.word	0x00000400
        /*0558*/ 	.word	0x000000ff
        /*055c*/ 	.word	0x0002d858
        /*0560*/ 	.short	0x0100
        /*0562*/ 	.byte	0x08
	.zero		1


	//   ....[9]....
        /*0564*/ 	.word	0x00000410
        /*0568*/ 	.word	0x000000ff
        /*056c*/ 	.word	0x0002d868
        /*0570*/ 	.short	0x0100
        /*0572*/ 	.byte	0x08
	.zero		1


	//   ....[10]....
        /*0574*/ 	.word	0x00000500
        /*0578*/ 	.word	0x000000ff
        /*057c*/ 	.word	0x0002d870
        /*0580*/ 	.short	0x0100
        /*0582*/ 	.byte	0x06
	.zero		1


	//   ....[11]....
        /*0584*/ 	.word	0x00000510
        /*0588*/ 	.word	0x000000ff
        /*058c*/ 	.word	0x0002d880
        /*0590*/ 	.short	0x0100
        /*0592*/ 	.byte	0x06
	.zero		1


	//   ....[12]....
        /*0594*/ 	.word	0x00000520
        /*0598*/ 	.word	0x000000ff
        /*059c*/ 	.word	0x0002d878
        /*05a0*/ 	.short	0x0100
        /*05a2*/ 	.byte	0x06
	.zero		1


	//   ....[13]....
        /*05a4*/ 	.word	0x00000530
        /*05a8*/ 	.word	0x000000ff
        /*05ac*/ 	.word	0x0002d888
        /*05b0*/ 	.short	0x0100
        /*05b2*/ 	.byte	0x06
	.zero		1


	//   ....[14]....
        /*05b4*/ 	.word	0x00000660
        /*05b8*/ 	.word	0x000000ff
        /*05bc*/ 	.word	0x0002d890
        /*05c0*/ 	.short	0x0100
        /*05c2*/ 	.byte	0x08
	.zero		1


	//   ....[15]....
        /*05c4*/ 	.word	0x00000670
        /*05c8*/ 	.word	0x000000ff
        /*05cc*/ 	.word	0x0002d8a0
        /*05d0*/ 	.short	0x0100
        /*05d2*/ 	.byte	0x08
	.zero		1


	//   ....[16]....
        /*05d4*/ 	.word	0x00000680
        /*05d8*/ 	.word	0x000000ff
        /*05dc*/ 	.word	0x0002d898
        /*05e0*/ 	.short	0x0100
        /*05e2*/ 	.byte	0x08
	.zero		1


	//   ....[17]....
        /*05e4*/ 	.word	0x00000690
        /*05e8*/ 	.word	0x000000ff
        /*05ec*/ 	.word	0x0002d8a8
        /*05f0*/ 	.short	0x0100
        /*05f2*/ 	.byte	0x08
	.zero		1


	//   ....[18]....
        /*05f4*/ 	.word	0x000007d0
        /*05f8*/ 	.word	0x000000ff
        /*05fc*/ 	.word	0x0002d8b0
        /*0600*/ 	.short	0x0100
        /*0602*/ 	.byte	0x08
	.zero		1


	//   ....[19]....
        /*0604*/ 	.word	0x000007e0
        /*0608*/ 	.word	0x000000ff
        /*060c*/ 	.word	0x0002d8c0
        /*0610*/ 	.short	0x0100
        /*0612*/ 	.byte	0x08
	.zero		1


	//   ....[20]....
        /*0614*/ 	.word	0x000007f0
        /*0618*/ 	.word	0x000000ff
        /*061c*/ 	.word	0x0002d8b8
        /*0620*/ 	.short	0x0100
        /*0622*/ 	.byte	0x08
	.zero		1


	//   ....[21]....
        /*0624*/ 	.word	0x00000800
        /*0628*/ 	.word	0x000000ff
        /*062c*/ 	.word	0x0002d8c8
        /*0630*/ 	.short	0x0100
        /*0632*/ 	.byte	0x08
	.zero		1


	//   ....[22]....
        /*0634*/ 	.word	0x000013d0
        /*0638*/ 	.word	0x000000ff
        /*063c*/ 	.word	0x0002d800
        /*0640*/ 	.short	0x010a
        /*0642*/ 	.byte	0x04
	.zero		1


	//   ....[23]....
        /*0644*/ 	.word	0x000014f0
        /*0648*/ 	.word	0x000000ff
        /*064c*/ 	.word	0x0002d830
        /*0650*/ 	.short	0x010a
        /*0652*/ 	.byte	0x04
	.zero		1


	//   ....[24]....
        /*0654*/ 	.word	0x00001560
        /*0658*/ 	.word	0x000000ff
        /*065c*/ 	.word	0x0002d830
        /*0660*/ 	.short	0x010a
        /*0662*/ 	.byte	0x04
	.zero		1


	//   ....[25]....
        /*0664*/ 	.word	0x00001df0
        /*0668*/ 	.word	0x000000ff
        /*066c*/ 	.word	0x00000000
        /*0670*/ 	.short	0x0101
        /*0672*/ 	.byte	0x04
	.zero		1


	//   ....[26]....
        /*0674*/ 	.word	0x00003d70
        /*0678*/ 	.word	0x000000ff
        /*067c*/ 	.word	0x0002d830
        /*0680*/ 	.short	0x010a
        /*0682*/ 	.byte	0x04
	.zero		1


	//   ....[27]....
        /*0684*/ 	.word	0x00003db0
        /*0688*/ 	.word	0x000000ff
        /*068c*/ 	.word	0x0002d830
        /*0690*/ 	.short	0x010a
        /*0692*/ 	.byte	0x04
	.zero		1


	//   ....[28]....
        /*0694*/ 	.word	0x000040c0
        /*0698*/ 	.word	0x000000ff
        /*069c*/ 	.word	0x0002d850
        /*06a0*/ 	.short	0x010a
        /*06a2*/ 	.byte	0x0a
	.zero		1


	//   ....[29]....
        /*06a4*/ 	.word	0x00004100
        /*06a8*/ 	.word	0x000000ff
        /*06ac*/ 	.word	0x0002d850
        /*06b0*/ 	.short	0x010a
        /*06b2*/ 	.byte	0x0a
	.zero		1


	//   ....[30]....
        /*06b4*/ 	.word	0x00004770
        /*06b8*/ 	.word	0x000000ff
        /*06bc*/ 	.word	0x00000000
        /*06c0*/ 	.short	0x0101
        /*06c2*/ 	.byte	0x0a
	.zero		1


	//   ....[31]....
        /*06c4*/ 	.word	0x000062c0
        /*06c8*/ 	.word	0x000000ff
        /*06cc*/ 	.word	0x00000000
        /*06d0*/ 	.short	0x0101
        /*06d2*/ 	.byte	0x06
	.zero		1


	//   ....[32]....
        /*06d4*/ 	.word	0x00006a60
        /*06d8*/ 	.word	0x000000ff
        /*06dc*/ 	.word	0x0002d830
        /*06e0*/ 	.short	0x010a
        /*06e2*/ 	.byte	0x0a
	.zero		1


	//   ....[33]....
        /*06e4*/ 	.word	0x00006aa0
        /*06e8*/ 	.word	0x000000ff
        /*06ec*/ 	.word	0x0002d830
        /*06f0*/ 	.short	0x010a
        /*06f2*/ 	.byte	0x0a
	.zero		1


	//   ....[34]....
        /*06f4*/ 	.word	0x00006d60
        /*06f8*/ 	.word	0x000000ff
        /*06fc*/ 	.word	0x0002d850
        /*0700*/ 	.short	0x010a
        /*0702*/ 	.byte	0x0a
	.zero		1


	//   ....[35]....
        /*0704*/ 	.word	0x00006da0
        /*0708*/ 	.word	0x000000ff
        /*070c*/ 	.word	0x0002d850
        /*0710*/ 	.short	0x010a
        /*0712*/ 	.byte	0x0a
	.zero		1


	//   ....[36]....
        /*0714*/ 	.word	0x000075b0
        /*0718*/ 	.word	0x000000ff
        /*071c*/ 	.word	0x00000000
        /*0720*/ 	.short	0x0101
        /*0722*/ 	.byte	0x0a
	.zero		1


	//   ....[37]....
        /*0724*/ 	.word	0x000084b0
        /*0728*/ 	.word	0x000000ff
        /*072c*/ 	.word	0x00000000
        /*0730*/ 	.short	0x0101
        /*0732*/ 	.byte	0x06
	.zero		1


	//   ....[38]....
        /*0734*/ 	.word	0x000089f0
        /*0738*/ 	.word	0x000000ff
        /*073c*/ 	.word	0x0002d850
        /*0740*/ 	.short	0x010a
        /*0742*/ 	.byte	0x06
	.zero		1


	//   ....[39]....
        /*0744*/ 	.word	0x00008a30
        /*0748*/ 	.word	0x000000ff
        /*074c*/ 	.word	0x0002d850
        /*0750*/ 	.short	0x010a
        /*0752*/ 	.byte	0x06
	.zero		1


	//   ....[40]....
        /*0754*/ 	.word	0x00009220
        /*0758*/ 	.word	0x000000ff
        /*075c*/ 	.word	0x00000000
        /*0760*/ 	.short	0x0101
        /*0762*/ 	.byte	0x06
	.zero		1


	//   ....[41]....
        /*0764*/ 	.word	0x00009c30
        /*0768*/ 	.word	0x000000ff
        /*076c*/ 	.word	0x00000000
        /*0770*/ 	.short	0x0101
        /*0772*/ 	.byte	0x04
	.zero		1


	//   ....[42]....
        /*0774*/ 	.word	0x0000b940
        /*0778*/ 	.word	0x000000ff
        /*077c*/ 	.word	0x0002d840
        /*0780*/ 	.short	0x010a
        /*0782*/ 	.byte	0x2c
	.zero		1


	//   ....[43]....
        /*0784*/ 	.word	0x0000c000
        /*0788*/ 	.word	0x000000ff
        /*078c*/ 	.word	0x0002d830
        /*0790*/ 	.short	0x0107
        /*0792*/ 	.byte	0x2c
	.zero		1


	//   ....[44]....
        /*0794*/ 	.word	0x0000c070
        /*0798*/ 	.word	0x000000ff
        /*079c*/ 	.word	0x0002d830
        /*07a0*/ 	.short	0x0101
        /*07a2*/ 	.byte	0x2c
	.zero		1


	//   ....[45]....
        /*07a4*/ 	.word	0x0000cbb0
        /*07a8*/ 	.word	0x000000ff
        /*07ac*/ 	.word	0x0002d800
        /*07b0*/ 	.short	0x0107
        /*07b2*/ 	.byte	0x2c
	.zero		1


	//   ....[46]....
        /*07b4*/ 	.word	0x0000cc10
        /*07b8*/ 	.word	0x000000ff
        /*07bc*/ 	.word	0x0002d800
        /*07c0*/ 	.short	0x0101
        /*07c2*/ 	.byte	0x2c
	.zero		1


	//   ....[47]....
        /*07c4*/ 	.word	0x0000cc40
        /*07c8*/ 	.word	0x000000ff
        /*07cc*/ 	.word	0x0002d820
        /*07d0*/ 	.short	0x010a
        /*07d2*/ 	.byte	0x2c
	.zero		1


	//   ....[48]....
        /*07d4*/ 	.word	0x0000d060
        /*07d8*/ 	.word	0x00000007
        /*07dc*/ 	.word	0x0002d840
        /*07e0*/ 	.short	0x010a
        /*07e2*/ 	.byte	0x3f
	.zero		1


	//   ....[49]....
        /*07e4*/ 	.word	0x0000d4d0
        /*07e8*/ 	.word	0x00000007
        /*07ec*/ 	.word	0x0002d830
        /*07f0*/ 	.short	0x0107
        /*07f2*/ 	.byte	0x3f
	.zero		1


	//   ....[50]....
        /*07f4*/ 	.word	0x0000d580
        /*07f8*/ 	.word	0x00000007
        /*07fc*/ 	.word	0x0002d830
        /*0800*/ 	.short	0x0101
        /*0802*/ 	.byte	0x3f
	.zero		1


	//   ....[51]....
        /*0804*/ 	.word	0x0000d5e0
        /*0808*/ 	.word	0x00000007
        /*080c*/ 	.word	0x0002d860
        /*0810*/ 	.short	0x010a
        /*0812*/ 	.byte	0x3f
	.zero		1


	//   ....[52]....
        /*0814*/ 	.word	0x0000d940
        /*0818*/ 	.word	0x00000007
        /*081c*/ 	.word	0x0002d850
        /*0820*/ 	.short	0x0107
        /*0822*/ 	.byte	0x3f
	.zero		1


	//   ....[53]....
        /*0824*/ 	.word	0x0000da90
        /*0828*/ 	.word	0x00000007
        /*082c*/ 	.word	0x0002d850
        /*0830*/ 	.short	0x0101
        /*0832*/ 	.byte	0x3f
	.zero		1


	//   ....[54]....
        /*0834*/ 	.word	0x0000dc30
        /*0838*/ 	.word	0x00000000
        /*083c*/ 	.word	0x0002d860
        /*0840*/ 	.short	0x010a
        /*0842*/ 	.byte	0x3f
	.zero		1


	//   ....[55]....
        /*0844*/ 	.word	0x0000e070
        /*0848*/ 	.word	0x00000000
        /*084c*/ 	.word	0x0002d850
        /*0850*/ 	.short	0x0107
        /*0852*/ 	.byte	0x3f
	.zero		1


	//   ....[56]....
        /*0854*/ 	.word	0x0000e130
        /*0858*/ 	.word	0x00000000
        /*085c*/ 	.word	0x0002d850
        /*0860*/ 	.short	0x0101
        /*0862*/ 	.byte	0x3f
	.zero		1


	//   ....[57]....
        /*0864*/ 	.word	0x0000e1c0
        /*0868*/ 	.word	0x00000007
        /*086c*/ 	.word	0x0002d820
        /*0870*/ 	.short	0x010a
        /*0872*/ 	.byte	0x3f
	.zero		1


	//   ....[58]....
        /*0874*/ 	.word	0x0000e340
        /*0878*/ 	.word	0x00000005
        /*087c*/ 	.word	0x0002d840
        /*0880*/ 	.short	0x010a
        /*0882*/ 	.byte	0x3f
	.zero		1


	//   ....[59]....
        /*0884*/ 	.word	0x0000e3e0
        /*0888*/ 	.word	0x00000003
        /*088c*/ 	.word	0x0002d840
        /*0890*/ 	.short	0x010a
        /*0892*/ 	.byte	0x3f
	.zero		1


	//   ....[60]....
        /*0894*/ 	.word	0x0000e420
        /*0898*/ 	.word	0x00000005
        /*089c*/ 	.word	0x0002d860
        /*08a0*/ 	.short	0x010a
        /*08a2*/ 	.byte	0x3f
	.zero		1


	//   ....[61]....
        /*08a4*/ 	.word	0x0000e460
        /*08a8*/ 	.word	0x00000003
        /*08ac*/ 	.word	0x0002d860
        /*08b0*/ 	.short	0x010a
        /*08b2*/ 	.byte	0x3f
	.zero		1


	//   ....[62]....
        /*08b4*/ 	.word	0x0000e4e0
        /*08b8*/ 	.word	0x00000005
        /*08bc*/ 	.word	0x0002d800
        /*08c0*/ 	.short	0x010a
        /*08c2*/ 	.byte	0x3f
	.zero		1


	//   ....[63]....
        /*08c4*/ 	.word	0x0000e550
        /*08c8*/ 	.word	0x00000009
        /*08cc*/ 	.word	0x0002d830
        /*08d0*/ 	.short	0x010a
        /*08d2*/ 	.byte	0x3f
	.zero		1


	//   ....[64]....
        /*08d4*/ 	.word	0x0000e5b0
        /*08d8*/ 	.word	0x0000000d
        /*08dc*/ 	.word	0x0002d830
        /*08e0*/ 	.short	0x010a
        /*08e2*/ 	.byte	0x3f
	.zero		1


	//   ....[65]....
        /*08e4*/ 	.word	0x0000e610
        /*08e8*/ 	.word	0x0000000d
        /*08ec*/ 	.word	0x0002d850
        /*08f0*/ 	.short	0x010a
        /*08f2*/ 	.byte	0x3f
	.zero		1


	//   ....[66]....
        /*08f4*/ 	.word	0x0000e670
        /*08f8*/ 	.word	0x0000000d
        /*08fc*/ 	.word	0x0002d830
        /*0900*/ 	.short	0x010a
        /*0902*/ 	.byte	0x3f
	.zero		1


	//   ....[67]....
        /*0904*/ 	.word	0x0000e6d0
        /*0908*/ 	.word	0x0000000d
        /*090c*/ 	.word	0x0002d850
        /*0910*/ 	.short	0x010a
        /*0912*/ 	.byte	0x3f
	.zero		1


	//   ....[68]....
        /*0914*/ 	.word	0x0000e730
        /*0918*/ 	.word	0x00000004
        /*091c*/ 	.word	0x0002d850
        /*0920*/ 	.short	0x010a
        /*0922*/ 	.byte	0x3f
	.zero		1


	//   ....[69]....
        /*0924*/ 	.word	0x0000e810
        /*0928*/ 	.word	0x00000003
        /*092c*/ 	.word	0x0002d840
        /*0930*/ 	.short	0x010a
        /*0932*/ 	.byte	0x3f
	.zero		1


	//   ....[70]....
        /*0934*/ 	.word	0x0000f5e0
        /*0938*/ 	.word	0x00000003
        /*093c*/ 	.word	0x0002d820
        /*0940*/ 	.short	0x010a
        /*0942*/ 	.byte	0x3f
	.zero		1


	//   ....[71]....
        /*0944*/ 	.word	0x0000f630
        /*0948*/ 	.word	0x00000007
        /*094c*/ 	.word	0x0002d840
        /*0950*/ 	.short	0x010a
        /*0952*/ 	.byte	0x3f
	.zero		1


	//   ....[72]....
        /*0954*/ 	.word	0x0000fbd0
        /*0958*/ 	.word	0x00000007
        /*095c*/ 	.word	0x0002d860
        /*0960*/ 	.short	0x010a
        /*0962*/ 	.byte	0x3f
	.zero		1


	//   ....[73]....
        /*0964*/ 	.word	0x00010170
        /*0968*/ 	.word	0x00000000
        /*096c*/ 	.word	0x0002d860
        /*0970*/ 	.short	0x010a
        /*0972*/ 	.byte	0x3f
	.zero		1


	//   ....[74]....
        /*0974*/ 	.word	0x000107b0
        /*0978*/ 	.word	0x00000007
        /*097c*/ 	.word	0x0002d820
        /*0980*/ 	.short	0x010a
        /*0982*/ 	.byte	0x3f
	.zero		1


	//   ....[75]....
        /*0984*/ 	.word	0x00010950
        /*0988*/ 	.word	0x00000005
        /*098c*/ 	.word	0x0002d840
        /*0990*/ 	.short	0x010a
        /*0992*/ 	.byte	0x3f
	.zero		1


	//   ....[76]....
        /*0994*/ 	.word	0x000109a0
        /*0998*/ 	.word	0x00000003
        /*099c*/ 	.word	0x0002d840
        /*09a0*/ 	.short	0x010a
        /*09a2*/ 	.byte	0x3f
	.zero		1


	//   ....[77]....
        /*09a4*/ 	.word	0x000109f0
        /*09a8*/ 	.word	0x00000005
        /*09ac*/ 	.word	0x0002d860
        /*09b0*/ 	.short	0x010a
        /*09b2*/ 	.byte	0x3f
	.zero		1


	//----- nvinfo : EIATTR_NUM_MBARRIERS
	.align		4
.L_265:
        /*09b4*/ 	.byte	0x03, 0x38
        /*09b6*/ 	.short	0x0016


	//----- nvinfo : EIATTR_EXIT_INSTR_OFFSETS
	.align		4
        /*09b8*/ 	.byte	0x04, 0x1c
        /*09ba*/ 	.short	(.L_267 - .L_266)


	//   ....[0]....
.L_266:
        /*09bc*/ 	.word	0x0000e4b0


	//----- nvinfo : EIATTR_MAX_THREADS
	.align		4
.L_267:
        /*09c0*/ 	.byte	0x04, 0x05
        /*09c2*/ 	.short	(.L_269 - .L_268)
.L_268:
        /*09c4*/ 	.word	0x00000200
        /*09c8*/ 	.word	0x00000001
        /*09cc*/ 	.word	0x00000001


	//----- nvinfo : EIATTR_CRS_STACK_SIZE
	.align		4
.L_269:
        /*09d0*/ 	.byte	0x04, 0x1e
        /*09d2*/ 	.short	(.L_271 - .L_270)
.L_270:
        /*09d4*/ 	.word	0x00000000


	//----- nvinfo : EIATTR_CBANK_PARAM_SIZE
	.align		4
.L_271:
        /*09d8*/ 	.byte	0x03, 0x19
        /*09da*/ 	.short	0x0a70


	//----- nvinfo : EIATTR_PARAM_CBANK
	.align		4
        /*09dc*/ 	.byte	0x04, 0x0a
        /*09de*/ 	.short	(.L_273 - .L_272)
	.align		4
.L_272:
        /*09e0*/ 	.word	index@(.nv.constant0._ZN7cutlass13device_kernelIN5flash11enable_sm90INS1_16FlashAttnFwdSm90INS1_25CollectiveMainloopFwdSm90ILi2EN4cute5tupleIJNS5_1CILi1EEES8_S8_EEENS6_IJNS7_ILi192EEENS7_ILi128EEENS7_ILi96EEEEEELi96ENS_10bfloat16_tEfNS_4arch4Sm90ELb1ELb0ELb0ELb0ELb1ELb0ELb0ELb0ELb1ELb1ELb1ELb0EEENS1_21CollectiveEpilogueFwdINS6_IJSA_SC_SB_EEES9_SE_SG_Li384ELb0ELb1ELb1ELb0EEENS1_19SingleTileSchedulerILb0ELb1ELb1ELi192EEEEEEEEEvNT_6ParamsE)
        /*09e4*/ 	.short	0x0210
        /*09e6*/ 	.short	0x0a70


	//----- nvinfo : EIATTR_SW_WAR
	.align		4
.L_273:
        /*09e8*/ 	.byte	0x04, 0x36
        /*09ea*/ 	.short	(.L_275 - .L_274)
.L_274:
        /*09ec*/ 	.word	0x00000008
.L_275:


//--------------------- .nv.info._ZN7cutlass13device_kernelIN5flash11enable_sm90INS1_16FlashAttnFwdSm90INS1_25CollectiveMainloopFwdSm90ILi2EN4cute5tupleIJNS5_1CILi1EEES8_S8_EEENS6_IJNS7_ILi192EEENS7_ILi128EEENS7_ILi96EEEEEELi96ENS_10bfloat16_tEfNS_4arch4Sm90ELb1ELb0ELb0ELb1ELb1ELb0ELb0ELb0ELb1ELb1ELb1ELb0EEENS1_21CollectiveEpilogueFwdINS6_IJSA_SC_SB_EEES9_SE_SG_Li384ELb1ELb1ELb1ELb0EEENS1_36VarlenDynamicPersistentTileSchedulerILi192ELi128ELi384ELi128ELb1ELb1ELb1ELb1ELb1ELb1EEEEEEEEEvNT_6ParamsE --------------------------
	.section	.nv.info._ZN7cutlass13device_kernelIN5flash11enable_sm90INS1_16FlashAttnFwdSm90INS1_25CollectiveMainloopFwdSm90ILi2EN4cute5tupleIJNS5_1CILi1EEES8_S8_EEENS6_IJNS7_ILi192EEENS7_ILi128EEENS7_ILi96EEEEEELi96ENS_10bfloat16_tEfNS_4arch4Sm90ELb1ELb0ELb0ELb1ELb1ELb0ELb0ELb0ELb1ELb1ELb1ELb0EEENS1_21CollectiveEpilogueFwdINS6_IJSA_SC_SB_EEES9_SE_SG_Li384ELb1ELb1ELb1ELb0EEENS1_36VarlenDynamicPersistentTileSchedulerILi192ELi128ELi384ELi128ELb1ELb1ELb1ELb1ELb1ELb1EEEEEEEEEvNT_6ParamsE,"",@"SHT_CUDA_INFO"
	.sectionflags	@""
	.align	4


	//----- nvinfo : EIATTR_CUDA_API_VERSION
	.align		4
        /*0000*/ 	.byte	0x04, 0x37
        /*0002*/ 	.short	(.L_277 - .L_276)
.L_276:
        /*0004*/ 	.word	0x00000082


	//----- nvinfo : EIATTR_KPARAM_INFO
	.align		4
.L_277:
        /*0008*/ 	.byte	0x04, 0x17
        /*000a*/ 	.short	(.L_279 - .L_278)
.L_278:
        /*000c*/ 	.word	0x00000000
        /*0010*/ 	.short	0x0000
        /*0012*/ 	.short	0x0070
        /*0014*/ 	.byte	0x00, 0xf0, 0x01, 0x2a


	//----- nvinfo : EIATTR_SPARSE_MMA_MASK
	.align		4
.L_279:
        /*0018*/ 	.byte	0x03, 0x50
        /*001a*/ 	.short	0x0000


	//----- nvinfo : EIATTR_MAXREG_COUNT
	.align		4
        /*001c*/ 	.byte	0x03, 0x1b
        /*001e*/ 	.short	0x0080


	//----- nvinfo : EIATTR_NUM_BARRIERS
	.align		4
        /*0020*/ 	.byte	0x02, 0x4c
        /*0022*/ 	.byte	0x10
	.zero		1


	//----- nvinfo : EIATTR_EXTERNS
	.align		4
        /*0024*/ 	.byte	0x04, 0x0f
        /*0026*/ 	.short	(.L_281 - .L_280)


	//   ....[0]....
	.align		4
.L_280:
        /*0028*/ 	.word	index@(__assertfail)


	//----- nvinfo : EIATTR_ANNOTATIONS
	.align		4
.L_281:
        /*002c*/ 	.byte	0x04, 0x55
        /*002e*/ 	.short	(.L_283 - .L_282)


	//   ....[0]....
.L_282:
        /* <DEDUP_REMOVED lines=37> */


	//----- nvinfo : EIATTR_MERCURY_ISA_VERSION
	.align		4
.L_283:
        /*0268*/ 	.byte	0x03, 0x5f
        /*026a*/ 	.short	0x0101


	//----- nvinfo : EIATTR_UNUSED_LOAD_BYTE_OFFSET
	.align		4
        /*026c*/ 	.byte	0x04, 0x44
        /*026e*/ 	.short	(.L_285 - .L_284)


	//   ....[0]....
.L_284:
        /*0270*/ 	.word	0x00000970
        /*0274*/ 	.word	0x0000fff0


	//   ....[1]....
        /*0278*/ 	.word	0x000094d0
        /*027c*/ 	.word	0x0000fff0


	//----- nvinfo : EIATTR_INT_WARP_WIDE_INSTR_OFFSETS
	.align		4
.L_285:
        /*0280*/ 	.byte	0x04, 0x31
        /*0282*/ 	.short	(.L_287 - .L_286)


	//   ....[0]....
.L_286:
        /*0284*/ 	.word	0x000000c0


	//   ....[1]....
        /*0288*/ 	.word	0x000000d0


	//   ....[2]....
        /*028c*/ 	.word	0x00000170


	//   ....[3]....
        /*0290*/ 	.word	0x0000d760


	//   ....[4]....
        /*0294*/ 	.word	0x0000d7f0


	//   ....[5]....
        /*0298*/ 	.word	0x000104a0


	//   ....[6]....
        /*029c*/ 	.word	0x00010530


	//----- nvinfo : EIATTR_COOP_GROUP_MASK_REGIDS
	.align		4
.L_287:
        /*02a0*/ 	.byte	0x04, 0x29
        /*02a2*/ 	.short	(.L_289 - .L_288)


	//   ....[0]....
.L_288:
        /*02a4*/ 	.word	0xffffffff


	//   ....[1]....
        /*02a8*/ 	.word	0xffffffff


	//   ....[2]....
        /*02ac*/ 	.word	0xffffffff


	//   ....[3]....
        /*02b0*/ 	.word	0xffffffff


	//   ....[4]....
        /*02b4*/ 	.word	0xffffffff


	//   ....[5]....
        /*02b8*/ 	.word	0xffffffff


	//   ....[6]....
        /*02bc*/ 	.word	0xffffffff


	//   ....[7]....
        /*02c0*/ 	.word	0xffffffff


	//   ....[8]....
        /*02c4*/ 	.word	0xffffffff


	//   ....[9]....
        /*02c8*/ 	.word	0xffffffff


	//   ....[10]....
        /*02cc*/ 	.word	0xffffffff


	//   ....[11]....
        /*02d0*/ 	.word	0xffffffff


	//   ....[12]....
        /*02d4*/ 	.word	0xffffffff


	//   ....[13]....
        /*02d8*/ 	.word	0xffffffff


	//   ....[14]....
        /*02dc*/ 	.word	0xffffffff


	//   ....[15]....
        /*02e0*/ 	.word	0xffffffff


	//   ....[16]....
        /*02e4*/ 	.word	0xffffffff


	//   ....[17]....
        /*02e8*/ 	.word	0xffffffff


	//   ....[18]....
        /*02ec*/ 	.word	0xffffffff


	//   ....[19]....
        /*02f0*/ 	.word	0xffffffff


	//   ....[20]....
        /*02f4*/ 	.word	0xffffffff


	//   ....[21]....
        /*02f8*/ 	.word	0xffffffff


	//   ....[22]....
        /*02fc*/ 	.word	0xffffffff


	//   ....[23]....
        /*0300*/ 	.word	0xffffffff


	//   ....[24]....
        /*0304*/ 	.word	0xffffffff


	//   ....[25]....
        /*0308*/ 	.word	0xffffffff


	//   ....[26]....
        /*030c*/ 	.word	0xffffffff


	//   ....[27]....
        /*0310*/ 	.word	0xffffffff


	//   ....[28]....
        /*0314*/ 	.word	0xffffffff


	//   ....[29]....
        /*0318*/ 	.word	0xffffffff


	//   ....[30]....
        /*031c*/ 	.word	0xffffffff


	//   ....[31]....
        /*0320*/ 	.word	0xffffffff


	//   ....[32]....
        /*0324*/ 	.word	0xffffffff


	//   ....[33]....
        /*0328*/ 	.word	0xffffffff


	//   ....[34]....
        /*032c*/ 	.word	0xffffffff


	//   ....[35]....
        /*0330*/ 	.word	0xffffffff


	//   ....[36]....
        /*0334*/ 	.word	0xffffffff


	//   ....[37]....
        /*0338*/ 	.word	0xffffffff


	//   ....[38]....
        /*033c*/ 	.word	0xffffffff


	//   ....[39]....
        /*0340*/ 	.word	0xffffffff


	//   ....[40]....
        /*0344*/ 	.word	0xffffffff


	//   ....[41]....
        /*0348*/ 	.word	0xffffffff


	//   ....[42]....
        /*034c*/ 	.word	0xffffffff


	//   ....[43]....
        /*0350*/ 	.word	0xffffffff


	//   ....[44]....
        /*0354*/ 	.word	0xffffffff


	//   ....[45]....
        /*0358*/ 	.word	0xffffffff


	//   ....[46]....
        /*035c*/ 	.word	0xffffffff


	//   ....[47]....
        /*0360*/ 	.word	0xffffffff


	//   ....[48]....
        /*0364*/ 	.word	0xffffffff


	//   ....[49]....
        /*0368*/ 	.word	0xffffffff


	//   ....[50]....
        /*036c*/ 	.word	0xffffffff


	//   ....[51]....
        /*0370*/ 	.word	0xffffffff


	//   ....[52]....
        /*0374*/ 	.word	0xffffffff


	//   ....[53]....
        /*0378*/ 	.word	0xffffffff


	//   ....[54]....
        /*037c*/ 	.word	0xffffffff


	//   ....[55]....
        /*0380*/ 	.word	0xffffffff


	//   ....[56]....
        /*0384*/ 	.word	0xffffffff


	//   ....[57]....
        /*0388*/ 	.word	0xffffffff


	//   ....[58]....
        /*038c*/ 	.word	0xffffffff


	//   ....[59]....
        /*0390*/ 	.word	0xffffffff


	//   ....[60]....
        /*0394*/ 	.word	0xffffffff


	//   ....[61]....
        /*0398*/ 	.word	0xffffffff


	//   ....[62]....
        /*039c*/ 	.word	0xffffffff


	//   ....[63]....
        /*03a0*/ 	.word	0xffffffff


	//   ....[64]....
        /*03a4*/ 	.word	0xffffffff


	//   ....[65]....
        /*03a8*/ 	.word	0xffffffff


	//   ....[66]....
        /*03ac*/ 	.word	0xffffffff


	//   ....[67]....
        /*03b0*/ 	.word	0xffffffff


	//   ....[68]....
        /*03b4*/ 	.word	0xffffffff


	//   ....[69]....
        /*03b8*/ 	.word	0xffffffff


	//   ....[70]....
        /*03bc*/ 	.word	0xffffffff


	//   ....[71]....
        /*03c0*/ 	.word	0xffffffff


	//   ....[72]....
        /*03c4*/ 	.word	0xffffffff


	//   ....[73]....
        /*03c8*/ 	.word	0xffffffff


	//   ....[74]....
        /*03cc*/ 	.word	0xffffffff


	//   ....[75]....
        /*03d0*/ 	.word	0xffffffff


	//   ....[76]....
        /*03d4*/ 	.word	0xffffffff


	//   ....[77]....
        /*03d8*/ 	.word	0xffffffff


	//   ....[78]....
        /*03dc*/ 	.word	0xffffffff


	//   ....[79]....
        /*03e0*/ 	.word	0xffffffff


	//   ....[80]....
        /*03e4*/ 	.word	0xffffffff


	//   ....[81]....
        /*03e8*/ 	.word	0xffffffff


	//   ....[82]....
        /*03ec*/ 	.word	0xffffffff


	//   ....[83]....
        /*03f0*/ 	.word	0xffffffff


	//   ....[84]....
        /*03f4*/ 	.word	0xffffffff


	//   ....[85]....
        /*03f8*/ 	.word	0xffffffff


	//   ....[86]....
        /*03fc*/ 	.word	0xffffffff


	//   ....[87]....
        /*0400*/ 	.word	0xffffffff


	//   ....[88]....
        /*0404*/ 	.word	0xffffffff


	//   ....[89]....
        /*0408*/ 	.word	0xffffffff


	//   ....[90]....
        /*040c*/ 	.word	0xffffffff


	//   ....[91]....
        /*0410*/ 	.word	0xffffffff


	//   ....[92]....
        /*0414*/ 	.word	0xffffffff


	//   ....[93]....
        /*0418*/ 	.word	0xffffffff


	//   ....[94]....
        /*041c*/ 	.word	0xffffffff


	//   ....[95]....
        /*0420*/ 	.word	0xffffffff


	//   ....[96]....
        /*0424*/ 	.word	0xffffffff


	//   ....[97]....
        /*0428*/ 	.word	0xffffffff


	//   ....[98]....
        /*042c*/ 	.word	0xffffffff


	//   ....[99]....
        /*0430*/ 	.word	0xffffffff


	//   ....[100]....
        /*0434*/ 	.word	0xffffffff


	//   ....[101]....
        /*0438*/ 	.word	0xffffffff


	//   ....[102]....
        /*043c*/ 	.word	0xffffffff


	//   ....[103]....
        /*0440*/ 	.word	0xffffffff


	//   ....[104]....
        /*0444*/ 	.word	0xffffffff


	//   ....[105]....
        /*0448*/ 	.word	0xffffffff


	//   ....[106]....
        /*044c*/ 	.word	0xffffffff


	//   ....[107]....
        /*0450*/ 	.word	0xffffffff


	//   ....[108]....
        /*0454*/ 	.word	0xffffffff


	//   ....[109]....
        /*0458*/ 	.word	0xffffffff


	//   ....[110]....
        /*045c*/ 	.word	0xffffffff


	//   ....[111]....
        /*0460*/ 	.word	0xffffffff


	//   ....[112]....
        /*0464*/ 	.word	0xffffffff


	//   ....[113]....
        /*0468*/ 	.word	0xffffffff


	//   ....[114]....
        /*046c*/ 	.word	0xffffffff


	//   ....[115]....
        /*0470*/ 	.word	0xffffffff


	//   ....[116]....
        /*0474*/ 	.word	0xffffffff


	//   ....[117]....
        /*0478*/ 	.word	0xffffffff


	//   ....[118]....
        /*047c*/ 	.word	0xffffffff


	//   ....[119]....
        /*0480*/ 	.word	0xffffffff


	//   ....[120]....
        /*0484*/ 	.word	0xffffffff


	//   ....[121]....
        /*0488*/ 	.word	0xffffffff


	//   ....[122]....
        /*048c*/ 	.word	0xffffffff


	//   ....[123]....
        /*0490*/ 	.word	0xffffffff


	//   ....[124]....
        /*0494*/ 	.word	0xffffffff


	//   ....[125]....
        /*0498*/ 	.word	0xffffffff


	//   ....[126]....
        /*049c*/ 	.word	0x0500000f


	//   ....[127]....
        /*04a0*/ 	.word	0x0500000f


	//   ....[128]....
        /*04a4*/ 	.word	0x0500000f


	//   ....[129]....
        /*04a8*/ 	.word	0x0500000f


	//   ....[130]....
        /*04ac*/ 	.word	0x0500000f


	//   ....[131]....
        /*04b0*/ 	.word	0x0500000f


	//   ....[132]....
        /*04b4*/ 	.word	0x0500000f


	//   ....[133]....
        /*04b8*/ 	.word	0x0500000f


	//   ....[134]....
        /*04bc*/ 	.word	0x0500000f


	//   ....[135]....
        /*04c0*/ 	.word	0x0500000f


	//   ....[136]....
        /*04c4*/ 	.word	0x0500000f


	//   ....[137]....
        /*04c8*/ 	.word	0x0500000f


	//   ....[138]....
        /*04cc*/ 	.word	0x0500000f


	//   ....[139]....
        /*04d0*/ 	.word	0x0500000f


	//   ....[140]....
        /*04d4*/ 	.word	0x0500000f


	//   ....[141]....
        /*04d8*/ 	.word	0x0500000f


	//   ....[142]....
        /*04dc*/ 	.word	0x0500000f


	//   ....[143]....
        /*04e0*/ 	.word	0x0500000f


	//   ....[144]....
        /*04e4*/ 	.word	0x0500000f


	//   ....[145]....
        /*04e8*/ 	.word	0x0500000f


	//   ....[146]....
        /*04ec*/ 	.word	0x0500000f


	//   ....[147]....
        /*04f0*/ 	.word	0x0500000f


	//   ....[148]....
        /*04f4*/ 	.word	0x0500000f


	//   ....[149]....
        /*04f8*/ 	.word	0x0500000f


	//   ....[150]....
        /*04fc*/ 	.word	0x0500000f


	//   ....[151]....
        /*0500*/ 	.word	0x0500000f


	//   ....[152]....
        /*0504*/ 	.word	0x0500000f


	//   ....[153]....
        /*0508*/ 	.word	0x0500000f


	//   ....[154]....
        /*050c*/ 	.word	0x0500000f


	//   ....[155]....
        /*0510*/ 	.word	0x0500000f


	//   ....[156]....
        /*0514*/ 	.word	0x0500000f


	//   ....[157]....
        /*0518*/ 	.word	0x0500000f


	//   ....[158]....
        /*051c*/ 	.word	0x0500000f


	//   ....[159]....
        /*0520*/ 	.word	0x0500000f


	//   ....[160]....
        /*0524*/ 	.word	0x0500000f


	//   ....[161]....
        /*0528*/ 	.word	0x0500000f


	//   ....[162]....
        /*052c*/ 	.word	0x0500000f


	//   ....[163]....
        /*0530*/ 	.word	0x0500000f


	//   ....[164]....
        /*0534*/ 	.word	0x0500000f


	//   ....[165]....
        /*0538*/ 	.word	0x0500000f


	//   ....[166]....
        /*053c*/ 	.word	0x0500000f


	//   ....[167]....
        /*0540*/ 	.word	0x0500000f


	//   ....[168]....
        /*0544*/ 	.word	0x0500000f


	//   ....[169]....
        /*0548*/ 	.word	0x0500000f


	//   ....[170]....
        /*054c*/ 	.word	0x0500000f


	//   ....[171]....
        /*0550*/ 	.word	0x0500000f


	//   ....[172]....
        /*0554*/ 	.word	0x0500000f


	//   ....[173]....
        /*0558*/ 	.word	0x0500000f


	//   ....[174]....
        /*055c*/ 	.word	0x0500000f


	//   ....[175]....
        /*0560*/ 	.word	0x0500000f


	//   ....[176]....
        /*0564*/ 	.word	0x0500000f


	//   ....[177]....
        /*0568*/ 	.word	0x0500000f


	//   ....[178]....
        /*056c*/ 	.word	0x0500000f


	//   ....[179]....
        /*0570*/ 	.word	0x0500000f


	//   ....[180]....
        /*0574*/ 	.word	0x0500000f


	//   ....[181]....
        /*0578*/ 	.word	0x0500000f


	//   ....[182]....
        /*057c*/ 	.word	0x0500000f


	//   ....[183]....
        /*0580*/ 	.word	0x0500000f


	//   ....[184]....
        /*0584*/ 	.word	0x0500000f


	//   ....[185]....
        /*0588*/ 	.word	0x0500000f


	//   ....[186]....
        /*058c*/ 	.word	0x0500000f


	//   ....[187]....
        /*0590*/ 	.word	0x0500000f


	//   ....[188]....
        /*0594*/ 	.word	0x0500000f


	//   ....[189]....
        /*0598*/ 	.word	0x0500000f


	//----- nvinfo : EIATTR_COOP_GROUP_INSTR_OFFSETS
	.align		4
.L_289:
        /*059c*/ 	.byte	0x04, 0x28
        /*059e*/ 	.short	(.L_291 - .L_290)


	//   ....[0]....
.L_290:
        /*05a0*/ 	.word	0x00000080


	//   ....[1]....
        /*05a4*/ 	.word	0x000000b0


	//   ....[2]....
        /*05a8*/ 	.word	0x000002d0


	//   ....[3]....
        /*05ac*/ 	.word	0x00000430


	//   ....[4]....
        /*05b0*/ 	.word	0x00000550


	//   ....[5]....
        /*05b4*/ 	.word	0x000006b0


	//   ....[6]....
        /*05b8*/ 	.word	0x00001990


	//   ....[7]....
        /*05bc*/ 	.word	0x00002040


	//   ....[8]....
        /*05c0*/ 	.word	0x00002060


	//   ....[9]....
        /*05c4*/ 	.word	0x000026e0


	//   ....[10]....
        /*05c8*/ 	.word	0x000027e0


	//   ....[11]....
        /*05cc*/ 	.word	0x000030a0


	//   ....[12]....
        /*05d0*/ 	.word	0x00003120


	//   ....[13]....
        /*05d4*/ 	.word	0x00003e80


	//   ....[14]....
        /*05d8*/ 	.word	0x00004880


	//   ....[15]....
        /*05dc*/ 	.word	0x000048a0


	//   ....[16]....
        /*05e0*/ 	.word	0x000050b0


	//   ....[17]....
        /*05e4*/ 	.word	0x000051b0


	//   ....[18]....
        /*05e8*/ 	.word	0x00005930


	//   ....[19]....
        /*05ec*/ 	.word	0x00005980


	//   ....[20]....
        /*05f0*/ 	.word	0x00006960


	//   ....[21]....
        /*05f4*/ 	.word	0x000074c0


	//   ....[22]....
        /*05f8*/ 	.word	0x000074f0


	//   ....[23]....
        /*05fc*/ 	.word	0x00007710


	//   ....[24]....
        /*0600*/ 	.word	0x00007730


	//   ....[25]....
        /*0604*/ 	.word	0x00008a70


	//   ....[26]....
        /*0608*/ 	.word	0x00008b70


	//   ....[27]....
        /*060c*/ 	.word	0x00008bd0


	//   ....[28]....
        /*0610*/ 	.word	0x00008c90


	//   ....[29]....
        /*0614*/ 	.word	0x00008cc0


	//   ....[30]....
        /*0618*/ 	.word	0x00009e50


	//   ....[31]....
        /*061c*/ 	.word	0x00009e60


	//   ....[32]....
        /*0620*/ 	.word	0x00009e70


	//   ....[33]....
        /*0624*/ 	.word	0x00009eb0


	//   ....[34]....
        /*0628*/ 	.word	0x0000a570


	//   ....[35]....
        /*062c*/ 	.word	0x0000a5a0


	//   ....[36]....
        /*0630*/ 	.word	0x0000a6c0


	//   ....[37]....
        /*0634*/ 	.word	0x0000a6e0


	//   ....[38]....
        /*0638*/ 	.word	0x0000abb0


	//   ....[39]....
        /*063c*/ 	.word	0x0000abd0


	//   ....[40]....
        /*0640*/ 	.word	0x0000af00


	//   ....[41]....
        /*0644*/ 	.word	0x0000af10


	//   ....[42]....
        /*0648*/ 	.word	0x0000bab0


	//   ....[43]....
        /*064c*/ 	.word	0x0000bac0


	//   ....[44]....
        /*0650*/ 	.word	0x0000bbc0


	//   ....[45]....
        /*0654*/ 	.word	0x0000bbe0


	//   ....[46]....
        /*0658*/ 	.word	0x0000bd60


	//   ....[47]....
        /*065c*/ 	.word	0x0000bf60


	//   ....[48]....
        /*0660*/ 	.word	0x0000bf90


	//   ....[49]....
        /*0664*/ 	.word	0x0000bfc0


	//   ....[50]....
        /*0668*/ 	.word	0x0000bff0


	//   ....[51]....
        /*066c*/ 	.word	0x0000c020


	//   ....[52]....
        /*0670*/ 	.word	0x0000c050


	//   ....[53]....
        /*0674*/ 	.word	0x0000c1c0


	//   ....[54]....
        /*0678*/ 	.word	0x0000c1f0


	//   ....[55]....
        /*067c*/ 	.word	0x0000c220


	//   ....[56]....
        /*0680*/ 	.word	0x0000c250


	//   ....[57]....
        /*0684*/ 	.word	0x0000c280


	//   ....[58]....
        /*0688*/ 	.word	0x0000c2b0


	//   ....[59]....
        /*068c*/ 	.word	0x0000c340


	//   ....[60]....
        /*0690*/ 	.word	0x0000c370


	//   ....[61]....
        /*0694*/ 	.word	0x0000c380


	//   ....[62]....
        /*0698*/ 	.word	0x0000c3c0


	//   ....[63]....
        /*069c*/ 	.word	0x0000e3c0


	//   ....[64]....
        /*06a0*/ 	.word	0x0000e3e0


	//   ....[65]....
        /*06a4*/ 	.word	0x0000e490


	//   ....[66]....
        /*06a8*/ 	.word	0x0000e4b0


	//   ....[67]....
        /*06ac*/ 	.word	0x0000e550


	//   ....[68]....
        /*06b0*/ 	.word	0x0000e570


	//   ....[69]....
        /*06b4*/ 	.word	0x0000e580


	//   ....[70]....
        /*06b8*/ 	.word	0x0000e590


	//   ....[71]....
        /*06bc*/ 	.word	0x0000ef20


	//   ....[72]....
        /*06c0*/ 	.word	0x0000ef40


	//   ....[73]....
        /*06c4*/ 	.word	0x0000efa0


	//   ....[74]....
        /*06c8*/ 	.word	0x0000efe0


	//   ....[75]....
        /*06cc*/ 	.word	0x0000f040


	//   ....[76]....
        /*06d0*/ 	.word	0x0000f080


	//   ....[77]....
        /*06d4*/ 	.word	0x0000f090


	//   ....[78]....
        /*06d8*/ 	.word	0x0000f0b0


	//   ....[79]....
        /*06dc*/ 	.word	0x0000f180


	//   ....[80]....
        /*06e0*/ 	.word	0x0000f1c0


	//   ....[81]....
        /*06e4*/ 	.word	0x0000f1d0


	//   ....[82]....
        /*06e8*/ 	.word	0x0000f1f0


	//   ....[83]....
        /*06ec*/ 	.word	0x0000fa80


	//   ....[84]....
        /*06f0*/ 	.word	0x0000fa90


	//   ....[85]....
        /*06f4*/ 	.word	0x0000fab0


	//   ....[86]....
        /*06f8*/ 	.word	0x0000fb30


	//   ....[87]....
        /*06fc*/ 	.word	0x0000fb40


	//   ....[88]....
        /*0700*/ 	.word	0x0000fba0


	//   ....[89]....
        /*0704*/ 	.word	0x0000fbd0


	//   ....[90]....
        /*0708*/ 	.word	0x0000fc10


	//   ....[91]....
        /*070c*/ 	.word	0x0000ff00


	//   ....[92]....
        /*0710*/ 	.word	0x0000ff20


	//   ....[93]....
        /*0714*/ 	.word	0x0000ffc0


	//   ....[94]....
        /*0718*/ 	.word	0x0000ffd0


	//   ....[95]....
        /*071c*/ 	.word	0x00010060


	//   ....[96]....
        /*0720*/ 	.word	0x00010070


	//   ....[97]....
        /*0724*/ 	.word	0x00010080


	//   ....[98]....
        /*0728*/ 	.word	0x00010110


	//   ....[99]....
        /*072c*/ 	.word	0x00010720


	//   ....[100]....
        /*0730*/ 	.word	0x00010730


	//   ....[101]....
        /*0734*/ 	.word	0x000107c0


	//   ....[102]....
        /*0738*/ 	.word	0x00010860


	//   ....[103]....
        /*073c*/ 	.word	0x00010880


	//   ....[104]....
        /*0740*/ 	.word	0x00010900


	//   ....[105]....
        /*0744*/ 	.word	0x00010920


	//   ....[106]....
        /*0748*/ 	.word	0x00010930


	//   ....[107]....
        /*074c*/ 	.word	0x00010d60


	//   ....[108]....
        /*0750*/ 	.word	0x00010d90


	//   ....[109]....
        /*0754*/ 	.word	0x00010df0


	//   ....[110]....
        /*0758*/ 	.word	0x00010e20


	//   ....[111]....
        /*075c*/ 	.word	0x00010e50


	//   ....[112]....
        /*0760*/ 	.word	0x00010e80


	//   ....[113]....
        /*0764*/ 	.word	0x00010eb0


	//   ....[114]....
        /*0768*/ 	.word	0x00010ee0


	//   ....[115]....
        /*076c*/ 	.word	0x00011080


	//   ....[116]....
        /*0770*/ 	.word	0x000110b0


	//   ....[117]....
        /*0774*/ 	.word	0x000110e0


	//   ....[118]....
        /*0778*/ 	.word	0x00011110


	//   ....[119]....
        /*077c*/ 	.word	0x00011140


	//   ....[120]....
        /*0780*/ 	.word	0x00011170


	//   ....[121]....
        /*0784*/ 	.word	0x00011230


	//   ....[122]....
        /*0788*/ 	.word	0x00011250


	//   ....[123]....
        /*078c*/ 	.word	0x00011270


	//   ....[124]....
        /*0790*/ 	.word	0x000112d0


	//   ....[125]....
        /*0794*/ 	.word	0x00011d00


	//   ....[126]....
        /*0798*/ 	.word	0x000122a0


	//   ....[127]....
        /*079c*/ 	.word	0x00012390


	//   ....[128]....
        /*07a0*/ 	.word	0x00012430


	//   ....[129]....
        /*07a4*/ 	.word	0x00012490


	//   ....[130]....
        /*07a8*/ 	.word	0x000125a0


	//   ....[131]....
        /*07ac*/ 	.word	0x00012610


	//   ....[132]....
        /*07b0*/ 	.word	0x00012720


	//   ....[133]....
        /*07b4*/ 	.word	0x00012790


	//   ....[134]....
        /*07b8*/ 	.word	0x00012830


	//   ....[135]....
        /*07bc*/ 	.word	0x00012960


	//   ....[136]....
        /*07c0*/ 	.word	0x000129b0


	//   ....[137]....
        /*07c4*/ 	.word	0x00012a20


	//   ....[138]....
        /*07c8*/ 	.word	0x00012b10


	//   ....[139]....
        /*07cc*/ 	.word	0x00012b90


	//   ....[140]....
        /*07d0*/ 	.word	0x00012c70


	//   ....[141]....
        /*07d4*/ 	.word	0x00012cf0


	//   ....[142]....
        /*07d8*/ 	.word	0x00012d50


	//   ....[143]....
        /*07dc*/ 	.word	0x00012e50


	//   ....[144]....
        /*07e0*/ 	.word	0x00012f50


	//   ....[145]....
        /*07e4*/ 	.word	0x00012fb0


	//   ....[146]....
        /*07e8*/ 	.word	0x00013090


	//   ....[147]....
        /*07ec*/ 	.word	0x000131d0


	//   ....[148]....
        /*07f0*/ 	.word	0x000132b0


	//   ....[149]....
        /*07f4*/ 	.word	0x00013330


	//   ....[150]....
        /*07f8*/ 	.word	0x00013410


	//   ....[151]....
        /*07fc*/ 	.word	0x00013470


	//   ....[152]....
        /*0800*/ 	.word	0x00013540


	//   ....[153]....
        /*0804*/ 	.word	0x000135a0


	//   ....[154]....
        /*0808*/ 	.word	0x00013680


	//   ....[155]....
        /*080c*/ 	.word	0x00013770


	//   ....[156]....
        /*0810*/ 	.word	0x00013810


	//   ....[157]....
        /*0814*/ 	.word	0x00013870


	//   ....[158]....
        /*0818*/ 	.word	0x00013970


	//   ....[159]....
        /*081c*/ 	.word	0x000139d0


	//   ....[160]....
        /*0820*/ 	.word	0x00013ad0


	//   ....[161]....
        /*0824*/ 	.word	0x00013b30


	//   ....[162]....
        /*0828*/ 	.word	0x00013c00


	//   ....[163]....
        /*082c*/ 	.word	0x00013d50


	//   ....[164]....
        /*0830*/ 	.word	0x00013e00


	//   ....[165]....
        /*0834*/ 	.word	0x00013f10


	//   ....[166]....
        /*0838*/ 	.word	0x00013ff0


	//   ....[167]....
        /*083c*/ 	.word	0x00014050


	//   ....[168]....
        /*0840*/ 	.word	0x00014140


	//   ....[169]....
        /*0844*/ 	.word	0x000141a0


	//   ....[170]....
        /*0848*/ 	.word	0x00014280


	//   ....[171]....
        /*084c*/ 	.word	0x00014310


	//   ....[172]....
        /*0850*/ 	.word	0x000143b0


	//   ....[173]....
        /*0854*/ 	.word	0x00014520


	//   ....[174]....
        /*0858*/ 	.word	0x00014590


	//   ....[175]....
        /*085c*/ 	.word	0x00014600


	//   ....[176]....
        /*0860*/ 	.word	0x00014670


	//   ....[177]....
        /*0864*/ 	.word	0x000146e0


	//   ....[178]....
        /*0868*/ 	.word	0x00014760


	//   ....[179]....
        /*086c*/ 	.word	0x000147e0


	//   ....[180]....
        /*0870*/ 	.word	0x00014870


	//   ....[181]....
        /*0874*/ 	.word	0x000148e0


	//   ....[182]....
        /*0878*/ 	.word	0x00014950


	//   ....[183]....
        /*087c*/ 	.word	0x000149c0


	//   ....[184]....
        /*0880*/ 	.word	0x00014a40


	//   ....[185]....
        /*0884*/ 	.word	0x00014ab0


	//   ....[186]....
        /*0888*/ 	.word	0x00014b60


	//   ....[187]....
        /*088c*/ 	.word	0x00014bb0


	//   ....[188]....
        /*0890*/ 	.word	0x00014c40


	//   ....[189]....
        /*0894*/ 	.word	0x00014d70


	//----- nvinfo : EIATTR_REG_RECONFIG
	.align		4
.L_291:
        /*0898*/ 	.byte	0x01, 0x54
	.zero		2


	//----- nvinfo : EIATTR_SYSCALL_OFFSETS
	.align		4
        /*089c*/ 	.byte	0x04, 0x46
        /*089e*/ 	.short	(.L_293 - .L_292)


	//   ....[0]....
.L_292:
        /*08a0*/ 	.word	0x00001b50


	//   ....[1]....
        /*08a4*/ 	.word	0x0000d950


	//   ....[2]....
        /*08a8*/ 	.word	0x0000daa0


	//   ....[3]....
        /*08ac*/ 	.word	0x0000db90


	//   ....[4]....
        /*08b0*/ 	.word	0x0000e9d0


	//----- nvinfo : EIATTR_MBARRIER_INSTR_OFFSETS
	.align		4
.L_293:
        /*08b4*/ 	.byte	0x04, 0x39
        /*08b6*/ 	.short	(.L_295 - .L_294)


	//   ....[0]....
.L_294:
        /*08b8*/ 	.word	0x00000180
        /*08bc*/ 	.word	0x000000ff
        /*08c0*/ 	.word	0x0002d800
        /*08c4*/ 	.short	0x0100
        /*08c6*/ 	.byte	0x08
	.zero		1


	//   ....[1]....
        /*08c8*/ 	.word	0x00000190
        /*08cc*/ 	.word	0x000000ff
        /*08d0*/ 	.word	0x0002d820
        /*08d4*/ 	.short	0x0100
        /*08d6*/ 	.byte	0x08
	.zero		1


	//   ....[2]....
        /*08d8*/ 	.word	0x00000280
        /*08dc*/ 	.word	0x000000ff
        /*08e0*/ 	.word	0x0002d830
        /*08e4*/ 	.short	0x0100
        /*08e6*/ 	.byte	0x08
	.zero		1


	//   ....[3]....
        /*08e8*/ 	.word	0x00000290
        /*08ec*/ 	.word	0x000000ff
        /*08f0*/ 	.word	0x0002d840
        /*08f4*/ 	.short	0x0100
        /*08f6*/ 	.byte	0x08
	.zero		1


	//   ....[4]....
        /*08f8*/ 	.word	0x000002a0
        /*08fc*/ 	.word	0x000000ff
        /*0900*/ 	.word	0x0002d838
        /*0904*/ 	.short	0x0100
        /*0906*/ 	.byte	0x08
	.zero		1


	//   ....[5]....
        /*0908*/ 	.word	0x000002b0
        /*090c*/ 	.word	0x000000ff
        /*0910*/ 	.word	0x0002d848
        /*0914*/ 	.short	0x0100
        /*0916*/ 	.byte	0x08
	.zero		1


	//   ....[6]....
        /*0918*/ 	.word	0x000003e0
        /*091c*/ 	.word	0x000000ff
        /*0920*/ 	.word	0x0002d850
        /*0924*/ 	.short	0x0100
        /*0926*/ 	.byte	0x08
	.zero		1


	//   ....[7]....
        /*0928*/ 	.word	0x000003f0
        /*092c*/ 	.word	0x000000ff
        /*0930*/ 	.word	0x0002d860
        /*0934*/ 	.short	0x0100
        /*0936*/ 	.byte	0x08
	.zero		1


	//   ....[8]....
        /*0938*/ 	.word	0x00000400
        /*093c*/ 	.word	0x000000ff
        /*0940*/ 	.word	0x0002d858
        /*0944*/ 	.short	0x0100
        /*0946*/ 	.byte	0x08
	.zero		1


	//   ....[9]....
        /*0948*/ 	.word	0x00000410
        /*094c*/ 	.word	0x000000ff
        /*0950*/ 	.word	0x0002d868
        /*0954*/ 	.short	0x0100
        /*0956*/ 	.byte	0x08
	.zero		1


	//   ....[10]....
        /*0958*/ 	.word	0x00000500
        /*095c*/ 	.word	0x000000ff
        /*0960*/ 	.word	0x0002d870
        /*0964*/ 	.short	0x0100
        /*0966*/ 	.byte	0x06
	.zero		1


	//   ....[11]....
        /*0968*/ 	.word	0x00000510
        /*096c*/ 	.word	0x000000ff
        /*0970*/ 	.word	0x0002d880
        /*0974*/ 	.short	0x0100
        /*0976*/ 	.byte	0x06
	.zero		1


	//   ....[12]....
        /*0978*/ 	.word	0x00000520
        /*097c*/ 	.word	0x000000ff
        /*0980*/ 	.word	0x0002d878
        /*0984*/ 	.short	0x0100
        /*0986*/ 	.byte	0x06
	.zero		1


	//   ....[13]....
        /*0988*/ 	.word	0x00000530
        /*098c*/ 	.word	0x000000ff
        /*0990*/ 	.word	0x0002d888
        /*0994*/ 	.short	0x0100
        /*0996*/ 	.byte	0x06
	.zero		1


	//   ....[14]....
        /*0998*/ 	.word	0x00000660
        /*099c*/ 	.word	0x000000ff
        /*09a0*/ 	.word	0x0002d890
        /*09a4*/ 	.short	0x0100
        /*09a6*/ 	.byte	0x08
	.zero		1


	//   ....[15]....
        /*09a8*/ 	.word	0x00000670
        /*09ac*/ 	.word	0x000000ff
        /*09b0*/ 	.word	0x0002d8a0
        /*09b4*/ 	.short	0x0100
        /*09b6*/ 	.byte	0x08
	.zero		1


	//   ....[16]....
        /*09b8*/ 	.word	0x00000680
        /*09bc*/ 	.word	0x000000ff
        /*09c0*/ 	.word	0x0002d898
        /*09c4*/ 	.short	0x0100
        /*09c6*/ 	.byte	0x08
	.zero		1


	//   ....[17]....
        /*09c8*/ 	.word	0x00000690
        /*09cc*/ 	.word	0x000000ff
        /*09d0*/ 	.word	0x0002d8a8
        /*09d4*/ 	.short	0x0100
        /*09d6*/ 	.byte	0x08
	.zero		1


	//   ....[18]....
        /*09d8*/ 	.word	0x000007c0
        /*09dc*/ 	.word	0x000000ff
        /*09e0*/ 	.word	0x0002d8b0
        /*09e4*/ 	.short	0x0100
        /*09e6*/ 	.byte	0x08
	.zero		1


	//   ....[19]....
        /*09e8*/ 	.word	0x000007d0
        /*09ec*/ 	.word	0x000000ff
        /*09f0*/ 	.word	0x0002d8c0
        /*09f4*/ 	.short	0x0100
        /*09f6*/ 	.byte	0x08
	.zero		1


	//   ....[20]....
        /*09f8*/ 	.word	0x000007e0
        /*09fc*/ 	.word	0x000000ff
        /*0a00*/ 	.word	0x0002d8b8
        /*0a04*/ 	.short	0x0100
        /*0a06*/ 	.byte	0x08
	.zero		1


	//   ....[21]....
        /*0a08*/ 	.word	0x000007f0
        /*0a0c*/ 	.word	0x000000ff
        /*0a10*/ 	.word	0x0002d8c8
        /*0a14*/ 	.short	0x0100
        /*0a16*/ 	.byte	0x08
	.zero		1


	//   ....[22]....
        /*0a18*/ 	.word	0x00001bc0
        /*0a1c*/ 	.word	0x000000ff
        /*0a20*/ 	.word	0x0002d800
        /*0a24*/ 	.short	0x010a
        /*0a26*/ 	.byte	0x28
	.zero		1


	//   ....[23]....
        /*0a28*/ 	.word	0x00001c30
        /*0a2c*/ 	.word	0x00000000
        /*0a30*/ 	.word	0x0002d830
        /*0a34*/ 	.short	0x010a
        /*0a36*/ 	.byte	0x3f
	.zero		1


	//   ....[24]....
        /*0a38*/ 	.word	0x00001c70
        /*0a3c*/ 	.word	0x00000000
        /*0a40*/ 	.word	0x0002d830
        /*0a44*/ 	.short	0x010a
        /*0a46*/ 	.byte	0x3f
	.zero		1


	//   ....[25]....
        /*0a48*/ 	.word	0x00002800
        /*0a4c*/ 	.word	0x000000ff
        /*0a50*/ 	.word	0x00000000
        /*0a54*/ 	.short	0x0101
        /*0a56*/ 	.byte	0x06
	.zero		1


	//   ....[26]....
        /*0a58*/ 	.word	0x00003fb0
        /*0a5c*/ 	.word	0x000000ff
        /*0a60*/ 	.word	0x0002d830
        /*0a64*/ 	.short	0x010a
        /*0a66*/ 	.byte	0x07
	.zero		1


	//   ....[27]....
        /*0a68*/ 	.word	0x00003ff0
        /*0a6c*/ 	.word	0x000000ff
        /*0a70*/ 	.word	0x0002d830
        /*0a74*/ 	.short	0x010a
        /*0a76*/ 	.byte	0x07
	.zero		1


	//   ....[28]....
        /*0a78*/ 	.word	0x000042d0
        /*0a7c*/ 	.word	0x000000ff
        /*0a80*/ 	.word	0x0002d850
        /*0a84*/ 	.short	0x010a
        /*0a86*/ 	.byte	0x07
	.zero		1


	//   ....[29]....
        /*0a88*/ 	.word	0x00004310
        /*0a8c*/ 	.word	0x000000ff
        /*0a90*/ 	.word	0x0002d850
        /*0a94*/ 	.short	0x010a
        /*0a96*/ 	.byte	0x07
	.zero		1


	//   ....[30]....
        /*0a98*/ 	.word	0x00004810
        /*0a9c*/ 	.word	0x000000ff
        /*0aa0*/ 	.word	0x00000000
        /*0aa4*/ 	.short	0x0101
        /*0aa6*/ 	.byte	0x07
	.zero		1


	//   ....[31]....
        /*0aa8*/ 	.word	0x00006400
        /*0aac*/ 	.word	0x000000ff
        /*0ab0*/ 	.word	0x00000000
        /*0ab4*/ 	.short	0x0101
        /*0ab6*/ 	.byte	0x06
	.zero		1


	//   ....[32]....
        /*0ab8*/ 	.word	0x00006aa0
        /*0abc*/ 	.word	0x000000ff
        /*0ac0*/ 	.word	0x0002d830
        /*0ac4*/ 	.short	0x010a
        /*0ac6*/ 	.byte	0x07
	.zero		1


	//   ....[33]....
        /*0ac8*/ 	.word	0x00006ae0
        /*0acc*/ 	.word	0x000000ff
        /*0ad0*/ 	.word	0x0002d830
        /*0ad4*/ 	.short	0x010a
        /*0ad6*/ 	.byte	0x07
	.zero		1


	//   ....[34]....
        /*0ad8*/ 	.word	0x00006dc0
        /*0adc*/ 	.word	0x000000ff
        /*0ae0*/ 	.word	0x0002d850
        /*0ae4*/ 	.short	0x010a
        /*0ae6*/ 	.byte	0x07
	.zero		1


	//   ....[35]....
        /*0ae8*/ 	.word	0x00006e00
        /*0aec*/ 	.word	0x000000ff
        /*0af0*/ 	.word	0x0002d850
        /*0af4*/ 	.short	0x010a
        /*0af6*/ 	.byte	0x07
	.zero		1


	//   ....[36]....
        /*0af8*/ 	.word	0x00007300
        /*0afc*/ 	.word	0x000000ff
        /*0b00*/ 	.word	0x00000000
        /*0b04*/ 	.short	0x0101
        /*0b06*/ 	.byte	0x07
	.zero		1


	//   ....[37]....
        /*0b08*/ 	.word	0x00008510
        /*0b0c*/ 	.word	0x000000ff
        /*0b10*/ 	.word	0x00000000
        /*0b14*/ 	.short	0x0101
        /*0b16*/ 	.byte	0x06
	.zero		1


	//   ....[38]....
        /*0b18*/ 	.word	0x00008ae0
        /*0b1c*/ 	.word	0x000000ff
        /*0b20*/ 	.word	0x0002d850
        /*0b24*/ 	.short	0x010a
        /*0b26*/ 	.byte	0x04
	.zero		1


	//   ....[39]....
        /*0b28*/ 	.word	0x00008b20
        /*0b2c*/ 	.word	0x000000ff
        /*0b30*/ 	.word	0x0002d850
        /*0b34*/ 	.short	0x010a
        /*0b36*/ 	.byte	0x04
	.zero		1


	//   ....[40]....
        /*0b38*/ 	.word	0x000091a0
        /*0b3c*/ 	.word	0x000000ff
        /*0b40*/ 	.word	0x00000000
        /*0b44*/ 	.short	0x0101
        /*0b46*/ 	.byte	0x04
	.zero		1


	//   ....[41]....
        /*0b48*/ 	.word	0x0000a590
        /*0b4c*/ 	.word	0x000000ff
        /*0b50*/ 	.word	0x00000000
        /*0b54*/ 	.short	0x0101
        /*0b56*/ 	.byte	0x04
	.zero		1


	//   ....[42]....
        /*0b58*/ 	.word	0x0000aaf0
        /*0b5c*/ 	.word	0x000000ff
        /*0b60*/ 	.word	0x00000000
        /*0b64*/ 	.short	0x0101
        /*0b66*/ 	.byte	0x04
	.zero		1


	//   ....[43]....
        /*0b68*/ 	.word	0x0000e150
        /*0b6c*/ 	.word	0x00000002
        /*0b70*/ 	.word	0x0002d840
        /*0b74*/ 	.short	0x010a
        /*0b76*/ 	.byte	0x3f
	.zero		1


	//   ....[44]....
        /*0b78*/ 	.word	0x0000e6d0
        /*0b7c*/ 	.word	0x00000002
        /*0b80*/ 	.word	0x0002d830
        /*0b84*/ 	.short	0x0107
        /*0b86*/ 	.byte	0x3f
	.zero		1


	//   ....[45]....
        /*0b88*/ 	.word	0x0000e7b0
        /*0b8c*/ 	.word	0x00000002
        /*0b90*/ 	.word	0x0002d830
        /*0b94*/ 	.short	0x0101
        /*0b96*/ 	.byte	0x3f
	.zero		1


	//   ....[46]....
        /*0b98*/ 	.word	0x0000f330
        /*0b9c*/ 	.word	0x00000011
        /*0ba0*/ 	.word	0x0002d800
        /*0ba4*/ 	.short	0x0107
        /*0ba6*/ 	.byte	0x3f
	.zero		1


	//   ....[47]....
        /*0ba8*/ 	.word	0x0000f420
        /*0bac*/ 	.word	0x00000011
        /*0bb0*/ 	.word	0x0002d800
        /*0bb4*/ 	.short	0x0101
        /*0bb6*/ 	.byte	0x3f
	.zero		1


	//   ....[48]....
        /*0bb8*/ 	.word	0x0000f440
        /*0bbc*/ 	.word	0x00000011
        /*0bc0*/ 	.word	0x0002d820
        /*0bc4*/ 	.short	0x010a
        /*0bc6*/ 	.byte	0x3f
	.zero		1


	//   ....[49]....
        /*0bc8*/ 	.word	0x0000f860
        /*0bcc*/ 	.word	0x00000005
        /*0bd0*/ 	.word	0x0002d840
        /*0bd4*/ 	.short	0x010a
        /*0bd6*/ 	.byte	0x3f
	.zero		1


	//   ....[50]....
        /*0bd8*/ 	.word	0x0000fcc0
        /*0bdc*/ 	.word	0x00000005
        /*0be0*/ 	.word	0x0002d830
        /*0be4*/ 	.short	0x0107
        /*0be6*/ 	.byte	0x3f
	.zero		1


	//   ....[51]....
        /*0be8*/ 	.word	0x0000fd80
        /*0bec*/ 	.word	0x00000005
        /*0bf0*/ 	.word	0x0002d830
        /*0bf4*/ 	.short	0x0101
        /*0bf6*/ 	.byte	0x3f
	.zero		1


	//   ....[52]....
        /*0bf8*/ 	.word	0x0000fde0
        /*0bfc*/ 	.word	0x00000005
        /*0c00*/ 	.word	0x0002d860
        /*0c04*/ 	.short	0x010a
        /*0c06*/ 	.byte	0x3f
	.zero		1


	//   ....[53]....
        /*0c08*/ 	.word	0x000102d0
        /*0c0c*/ 	.word	0x00000005
        /*0c10*/ 	.word	0x0002d850
        /*0c14*/ 	.short	0x0107
        /*0c16*/ 	.byte	0x3f
	.zero		1


	//   ....[54]....
        /*0c18*/ 	.word	0x000103c0
        /*0c1c*/ 	.word	0x00000005
        /*0c20*/ 	.word	0x0002d850
        /*0c24*/ 	.short	0x0101
        /*0c26*/ 	.byte	0x3f
	.zero		1


	//   ....[55]....
        /*0c28*/ 	.word	0x000105e0
        /*0c2c*/ 	.word	0x00000000
        /*0c30*/ 	.word	0x0002d860
        /*0c34*/ 	.short	0x010a
        /*0c36*/ 	.byte	0x3f
	.zero		1


	//   ....[56]....
        /*0c38*/ 	.word	0x00010a60
        /*0c3c*/ 	.word	0x00000000
        /*0c40*/ 	.word	0x0002d850
        /*0c44*/ 	.short	0x0107
        /*0c46*/ 	.byte	0x3f
	.zero		1


	//   ....[57]....
        /*0c48*/ 	.word	0x00010b30
        /*0c4c*/ 	.word	0x00000000
        /*0c50*/ 	.word	0x0002d850
        /*0c54*/ 	.short	0x0101
        /*0c56*/ 	.byte	0x3f
	.zero		1


	//   ....[58]....
        /*0c58*/ 	.word	0x00011c80
        /*0c5c*/ 	.word	0x00000005
        /*0c60*/ 	.word	0x0002d820
        /*0c64*/ 	.short	0x010a
        /*0c66*/ 	.byte	0x3f
	.zero		1


	//   ....[59]....
        /*0c68*/ 	.word	0x00011e00
        /*0c6c*/ 	.word	0x00000003
        /*0c70*/ 	.word	0x0002d840
        /*0c74*/ 	.short	0x010a
        /*0c76*/ 	.byte	0x3f
	.zero		1


	//   ....[60]....
        /*0c78*/ 	.word	0x00011ea0
        /*0c7c*/ 	.word	0x00000005
        /*0c80*/ 	.word	0x0002d840
        /*0c84*/ 	.short	0x010a
        /*0c86*/ 	.byte	0x3f
	.zero		1


	//   ....[61]....
        /*0c88*/ 	.word	0x00011ee0
        /*0c8c*/ 	.word	0x00000003
        /*0c90*/ 	.word	0x0002d860
        /*0c94*/ 	.short	0x010a
        /*0c96*/ 	.byte	0x3f
	.zero		1


	//   ....[62]....
        /*0c98*/ 	.word	0x00011f20
        /*0c9c*/ 	.word	0x00000005
        /*0ca0*/ 	.word	0x0002d860
        /*0ca4*/ 	.short	0x010a
        /*0ca6*/ 	.byte	0x3f
	.zero		1


	//   ....[63]....
        /*0ca8*/ 	.word	0x00011f90
        /*0cac*/ 	.word	0x00000003
        /*0cb0*/ 	.word	0x0002d800
        /*0cb4*/ 	.short	0x010a
        /*0cb6*/ 	.byte	0x3f
	.zero		1


	//   ....[64]....
        /*0cb8*/ 	.word	0x00011fe0
        /*0cbc*/ 	.word	0x00000000
        /*0cc0*/ 	.word	0x0002d830
        /*0cc4*/ 	.short	0x010a
        /*0cc6*/ 	.byte	0x3f
	.zero		1


	//   ....[65]....
        /*0cc8*/ 	.word	0x00012040
        /*0ccc*/ 	.word	0x00000006
        /*0cd0*/ 	.word	0x0002d830
        /*0cd4*/ 	.short	0x010a
        /*0cd6*/ 	.byte	0x3f
	.zero		1


	//   ....[66]....
        /*0cd8*/ 	.word	0x000120a0
        /*0cdc*/ 	.word	0x00000005
        /*0ce0*/ 	.word	0x0002d850
        /*0ce4*/ 	.short	0x010a
        /*0ce6*/ 	.byte	0x3f
	.zero		1


	//   ....[67]....
        /*0ce8*/ 	.word	0x00012100
        /*0cec*/ 	.word	0x00000006
        /*0cf0*/ 	.word	0x0002d830
        /*0cf4*/ 	.short	0x010a
        /*0cf6*/ 	.byte	0x3f
	.zero		1


	//   ....[68]....
        /*0cf8*/ 	.word	0x00012160
        /*0cfc*/ 	.word	0x00000005
        /*0d00*/ 	.word	0x0002d850
        /*0d04*/ 	.short	0x010a
        /*0d06*/ 	.byte	0x3f
	.zero		1


	//   ....[69]....
        /*0d08*/ 	.word	0x000121c0
        /*0d0c*/ 	.word	0x00000008
        /*0d10*/ 	.word	0x0002d850
        /*0d14*/ 	.short	0x010a
        /*0d16*/ 	.byte	0x3f
	.zero		1


	//   ....[70]....
        /*0d18*/ 	.word	0x000122e0
        /*0d1c*/ 	.word	0x00000002
        /*0d20*/ 	.word	0x0002d840
        /*0d24*/ 	.short	0x010a
        /*0d26*/ 	.byte	0x3f
	.zero		1


	//   ....[71]....
        /*0d28*/ 	.word	0x000130d0
        /*0d2c*/ 	.word	0x00000011
        /*0d30*/ 	.word	0x0002d820
        /*0d34*/ 	.short	0x010a
        /*0d36*/ 	.byte	0x3f
	.zero		1


	//   ....[72]....
        /*0d38*/ 	.word	0x00013120
        /*0d3c*/ 	.word	0x00000005
        /*0d40*/ 	.word	0x0002d840
        /*0d44*/ 	.short	0x010a
        /*0d46*/ 	.byte	0x3f
	.zero		1


	//   ....[73]....
        /*0d48*/ 	.word	0x000136c0
        /*0d4c*/ 	.word	0x00000005
        /*0d50*/ 	.word	0x0002d860
        /*0d54*/ 	.short	0x010a
        /*0d56*/ 	.byte	0x3f
	.zero		1


	//   ....[74]....
        /*0d58*/ 	.word	0x00013ca0
        /*0d5c*/ 	.word	0x00000000
        /*0d60*/ 	.word	0x0002d860
        /*0d64*/ 	.short	0x010a
        /*0d66*/ 	.byte	0x3f
	.zero		1


	//   ....[75]....
        /*0d68*/ 	.word	0x00014c90
        /*0d6c*/ 	.word	0x00000005
        /*0d70*/ 	.word	0x0002d820
        /*0d74*/ 	.short	0x010a
        /*0d76*/ 	.byte	0x3f
	.zero		1


	//   ....[76]....
        /*0d78*/ 	.word	0x00014e30
        /*0d7c*/ 	.word	0x00000003
        /*0d80*/ 	.word	0x0002d840
        /*0d84*/ 	.short	0x010a
        /*0d86*/ 	.byte	0x3f
	.zero		1


	//   ....[77]....
        /*0d88*/ 	.word	0x00014e80
        /*0d8c*/ 	.word	0x00000005
        /*0d90*/ 	.word	0x0002d840
        /*0d94*/ 	.short	0x010a
        /*0d96*/ 	.byte	0x3f
	.zero		1


	//   ....[78]....
        /*0d98*/ 	.word	0x00014ed0
        /*0d9c*/ 	.word	0x00000003
        /*0da0*/ 	.word	0x0002d860
        /*0da4*/ 	.short	0x010a
        /*0da6*/ 	.byte	0x3f
	.zero		1


	//----- nvinfo : EIATTR_NUM_MBARRIERS
	.align		4
.L_295:
        /*0da8*/ 	.byte	0x03, 0x38
        /*0daa*/ 	.short	0x0016


	//----- nvinfo : EIATTR_EXIT_INSTR_OFFSETS
	.align		4
        /*0dac*/ 	.byte	0x04, 0x1c
        /*0dae*/ 	.short	(.L_297 - .L_296)


	//   ....[0]....
.L_296:
        /*0db0*/ 	.word	0x000009a0


	//   ....[1]....
        /*0db4*/ 	.word	0x0000bd00


	//   ....[2]....
        /*0db8*/ 	.word	0x00011f70


	//----- nvinfo : EIATTR_MAX_THREADS
	.align		4
.L_297:
        /*0dbc*/ 	.byte	0x04, 0x05
        /*0dbe*/ 	.short	(.L_299 - .L_298)
.L_298:
        /*0dc0*/ 	.word	0x00000200
        /*0dc4*/ 	.word	0x00000001
        /*0dc8*/ 	.word	0x00000001


	//----- nvinfo : EIATTR_CRS_STACK_SIZE
	.align		4
.L_299:
        /*0dcc*/ 	.byte	0x04, 0x1e
        /*0dce*/ 	.short	(.L_301 - .L_300)
.L_300:
        /*0dd0*/ 	.word	0x00000000


	//----- nvinfo : EIATTR_CBANK_PARAM_SIZE
	.align		4
.L_301:
        /*0dd4*/ 	.byte	0x03, 0x19
        /*0dd6*/ 	.short	0x0af0


	//----- nvinfo : EIATTR_PARAM_CBANK
	.align		4
        /*0dd8*/ 	.byte	0x04, 0x0a
        /*0dda*/ 	.short	(.L_303 - .L_302)
	.align		4
.L_302:
        /*0ddc*/ 	.word	index@(.nv.constant0._ZN7cutlass13device_kernelIN5flash11enable_sm90INS1_16FlashAttnFwdSm90INS1_25CollectiveMainloopFwdSm90ILi2EN4cute5tupleIJNS5_1CILi1EEES8_S8_EEENS6_IJNS7_ILi192EEENS7_ILi128EEENS7_ILi96EEEEEELi96ENS_10bfloat16_tEfNS_4arch4Sm90ELb1ELb0ELb0ELb1ELb1ELb0ELb0ELb0ELb1ELb1ELb1ELb0EEENS1_21CollectiveEpilogueFwdINS6_IJSA_SC_SB_EEES9_SE_SG_Li384ELb1ELb1ELb1ELb0EEENS1_36VarlenDynamicPersistentTileSchedulerILi192ELi128ELi384ELi128ELb1ELb1ELb1ELb1ELb1ELb1EEEEEEEEEvNT_6ParamsE)
        /*0de0*/ 	.short	0x0210
        /*0de2*/ 	.short	0x0af0


	//----- nvinfo : EIATTR_SW_WAR
	.align		4
.L_303:
        /*0de4*/ 	.byte	0x04, 0x36
        /*0de6*/ 	.short	(.L_305 - .L_304)
.L_304:
        /*0de8*/ 	.word	0x00000008
.L_305:


//--------------------- .nv.info._ZN7cutlass13device_kernelIN5flash11enable_sm90INS1_16FlashAttnFwdSm90INS1_25CollectiveMainloopFwdSm90ILi2EN4cute5tupleIJNS5_1CILi1EEES8_S8_EEENS6_IJNS7_ILi192EEENS7_ILi128EEENS7_ILi96EEEEEELi96ENS_10bfloat16_tEfNS_4arch4Sm90ELb1ELb0ELb0ELb1ELb1ELb1ELb0ELb0ELb1ELb1ELb1ELb0EEENS1_21CollectiveEpilogueFwdINS6_IJSA_SC_SB_EEES9_SE_SG_Li384ELb1ELb1ELb1ELb0EEENS1_36VarlenDynamicPersistentTileSchedulerILi192ELi128ELi384ELi128ELb1ELb1ELb1ELb1ELb1ELb1EEEEEEEEEvNT_6ParamsE --------------------------
	.section	.nv.info._ZN7cutlass13device_kernelIN5flash11enable_sm90INS1_16FlashAttnFwdSm90INS1_25CollectiveMainloopFwdSm90ILi2EN4cute5tupleIJNS5_1CILi1EEES8_S8_EEENS6_IJNS7_ILi192EEENS7_ILi128EEENS7_ILi96EEEEEELi96ENS_10bfloat16_tEfNS_4arch4Sm90ELb1ELb0ELb0ELb1ELb1ELb1ELb0ELb0ELb1ELb1ELb1ELb0EEENS1_21CollectiveEpilogueFwdINS6_IJSA_SC_SB_EEES9_SE_SG_Li384ELb1ELb1ELb1ELb0EEENS1_36VarlenDynamicPersistentTileSchedulerILi192ELi128ELi384ELi128ELb1ELb1ELb1ELb1ELb1ELb1EEEEEEEEEvNT_6ParamsE,"",@"SHT_CUDA_INFO"
	.sectionflags	@""
	.align	4


	//----- nvinfo : EIATTR_CUDA_API_VERSION
	.align		4
        /*0000*/ 	.byte	0x04, 0x37
        /*0002*/ 	.short	(.L_307 - .L_306)
.L_306:
        /*0004*/ 	.word	0x00000082


	//----- nvinfo : EIATTR_KPARAM_INFO
	.align		4
.L_307:
        /*0008*/ 	.byte	0x04, 0x17
        /*000a*/ 	.short	(.L_309 - .L_308)
.L_308:
        /*000c*/ 	.word	0x00000000
        /*0010*/ 	.short	0x0000
        /*0012*/ 	.short	0x0070
        /*0014*/ 	.byte	0x00, 0xf0, 0x01, 0x2a


	//----- nvinfo : EIATTR_SPARSE_MMA_MASK
	.align		4
.L_309:
        /*0018*/ 	.byte	0x03, 0x50
        /*001a*/ 	.short	0x0000


	//----- nvinfo : EIATTR_MAXREG_COUNT
	.align		4
        /*001c*/ 	.byte	0x03, 0x1b
        /*001e*/ 	.short	0x0080


	//----- nvinfo : EIATTR_NUM_BARRIERS
	.align		4
        /*0020*/ 	.byte	0x02, 0x4c
        /*0022*/ 	.byte	0x10
	.zero		1


	//----- nvinfo : EIATTR_EXTERNS
	.align		4
        /*0024*/ 	.byte	0x04, 0x0f
        /*0026*/ 	.short	(.L_311 - .L_310)


	//   ....[0]....
	.align		4
.L_310:
        /*0028*/ 	.word	index@(__assertfail)


	//----- nvinfo : EIATTR_ANNOTATIONS
	.align		4
.L_311:
        /*002c*/ 	.byte	0x04, 0x55
        /*002e*/ 	.short	(.L_313 - .L_312)


	//   ....[0]....
.L_312:
        /* <DEDUP_REMOVED lines=147> */


	//----- nvinfo : EIATTR_MERCURY_ISA_VERSION
	.align		4
.L_313:
        /*0950*/ 	.byte	0x03, 0x5f
        /*0952*/ 	.short	0x0101


	//----- nvinfo : EIATTR_UNUSED_LOAD_BYTE_OFFSET
	.align		4
        /*0954*/ 	.byte	0x04, 0x44
        /*0956*/ 	.short	(.L_315 - .L_314)


	//   ....[0]....
.L_314:
        /*0958*/ 	.word	0x00000a90
        /*095c*/ 	.word	0x0000fff0


	//   ....[1]....
        /*0960*/ 	.word	0x000147e0
        /*0964*/ 	.word	0x0000fff0


	//----- nvinfo : EIATTR_INT_WARP_WIDE_INSTR_OFFSETS
	.align		4
.L_315:
        /*0968*/ 	.byte	0x04, 0x31
        /*096a*/ 	.short	(.L_317 - .L_316)


	//   ....[0]....
.L_316:
        /*096c*/ 	.word	0x00000130


	//   ....[1]....
        /*0970*/ 	.word	0x00000170


	//   ....[2]....
        /*0974*/ 	.word	0x000001e0


	//   ....[3]....
        /*0978*/ 	.word	0x0001a780


	//   ....[4]....
        /*097c*/ 	.word	0x0001a810


	//   ....[5]....
        /*0980*/ 	.word	0x0001d480


	//   ....[6]....
        /*0984*/ 	.word	0x0001d510


	//----- nvinfo : EIATTR_COOP_GROUP_MASK_REGIDS
	.align		4
.L_317:
        /*0988*/ 	.byte	0x04, 0x29
        /*098a*/ 	.short	(.L_319 - .L_318)


	//   ....[0]....
.L_318:
        /*098c*/ 	.word	0xffffffff


	//   ....[1]....
        /*0990*/ 	.word	0xffffffff


	//   ....[2]....
        /*0994*/ 	.word	0xffffffff


	//   ....[3]....
        /*0998*/ 	.word	0xffffffff


	//   ....[4]....
        /*099c*/ 	.word	0xffffffff


	//   ....[5]....
        /*09a0*/ 	.word	0xffffffff


	//   ....[6]....
        /*09a4*/ 	.word	0xffffffff


	//   ....[7]....
        /*09a8*/ 	.word	0xffffffff


	//   ....[8]....
        /*09ac*/ 	.word	0xffffffff


	//   ....[9]....
        /*09b0*/ 	.word	0xffffffff


	//   ....[10]....
        /*09b4*/ 	.word	0xffffffff


	//   ....[11]....
        /*09b8*/ 	.word	0xffffffff


	//   ....[12]....
        /*09bc*/ 	.word	0xffffffff


	//   ....[13]....
        /*09c0*/ 	.word	0xffffffff


	//   ....[14]....
        /*09c4*/ 	.word	0xffffffff


	//   ....[15]....
        /*09c8*/ 	.word	0xffffffff


	//   ....[16]....
        /*09cc*/ 	.word	0xffffffff


	//   ....[17]....
        /*09d0*/ 	.word	0xffffffff


	//   ....[18]....
        /*09d4*/ 	.word	0xffffffff


	//   ....[19]....
        /*09d8*/ 	.word	0xffffffff


	//   ....[20]....
        /*09dc*/ 	.word	0xffffffff


	//   ....[21]....
        /*09e0*/ 	.word	0xffffffff


	//   ....[22]....
        /*09e4*/ 	.word	0xffffffff


	//   ....[23]....
        /*09e8*/ 	.word	0xffffffff


	//   ....[24]....
        /*09ec*/ 	.word	0xffffffff


	//   ....[25]....
        /*09f0*/ 	.word	0xffffffff


	//   ....[26]....
        /*09f4*/ 	.word	0xffffffff


	//   ....[27]....
        /*09f8*/ 	.word	0xffffffff


	//   ....[28]....
        /*09fc*/ 	.word	0xffffffff


	//   ....[29]....
        /*0a00*/ 	.word	0xffffffff


	//   ....[30]....
        /*0a04*/ 	.word	0xffffffff


	//   ....[31]....
        /*0a08*/ 	.word	0xffffffff


	//   ....[32]....
        /*0a0c*/ 	.word	0xffffffff


	//   ....[33]....
        /*0a10*/ 	.word	0xffffffff


	//   ....[34]....
        /*0a14*/ 	.word	0xffffffff


	//   ....[35]....
        /*0a18*/ 	.word	0xffffffff


	//   ....[36]....
        /*0a1c*/ 	.word	0xffffffff


	//   ....[37]....
        /*0a20*/ 	.word	0xffffffff


	//   ....[38]....
        /*0a24*/ 	.word	0xffffffff


	//   ....[39]....
        /*0a28*/ 	.word	0xffffffff


	//   ....[40]....
        /*0a2c*/ 	.word	0xffffffff


	//   ....[41]....
        /*0a30*/ 	.word	0xffffffff


	//   ....[42]....
        /*0a34*/ 	.word	0xffffffff


	//   ....[43]....
        /*0a38*/ 	.word	0xffffffff


	//   ....[44]....
        /*0a3c*/ 	.word	0xffffffff


	//   ....[45]....
        /*0a40*/ 	.word	0xffffffff


	//   ....[46]....
        /*0a44*/ 	.word	0xffffffff


	//   ....[47]....
        /*0a48*/ 	.word	0xffffffff


	//   ....[48]....
        /*0a4c*/ 	.word	0xffffffff


	//   ....[49]....
        /*0a50*/ 	.word	0xffffffff


	//   ....[50]....
        /*0a54*/ 	.word	0xffffffff


	//   ....[51]....
        /*0a58*/ 	.word	0xffffffff


	//   ....[52]....
        /*0a5c*/ 	.word	0xffffffff


	//   ....[53]....
        /*0a60*/ 	.word	0xffffffff


	//   ....[54]....
        /*0a64*/ 	.word	0xffffffff


	//   ....[55]....
        /*0a68*/ 	.word	0xffffffff


	//   ....[56]....
        /*0a6c*/ 	.word	0xffffffff


	//   ....[57]....
        /*0a70*/ 	.word	0xffffffff


	//   ....[58]....
        /*0a74*/ 	.word	0xffffffff


	//   ....[59]....
        /*0a78*/ 	.word	0xffffffff


	//   ....[60]....
        /*0a7c*/ 	.word	0xffffffff


	//   ....[61]....
        /*0a80*/ 	.word	0xffffffff


	//   ....[62]....
        /*0a84*/ 	.word	0xffffffff


	//   ....[63]....
        /*0a88*/ 	.word	0xffffffff


	//   ....[64]....
        /*0a8c*/ 	.word	0xffffffff


	//   ....[65]....
        /*0a90*/ 	.word	0xffffffff


	//   ....[66]....
        /*0a94*/ 	.word	0xffffffff


	//   ....[67]....
        /*0a98*/ 	.word	0xffffffff


	//   ....[68]....
        /*0a9c*/ 	.word	0xffffffff


	//   ....[69]....
        /*0aa0*/ 	.word	0xffffffff


	//   ....[70]....
        /*0aa4*/ 	.word	0xffffffff


	//   ....[71]....
        /*0aa8*/ 	.word	0xffffffff


	//   ....[72]....
        /*0aac*/ 	.word	0xffffffff


	//   ....[73]....
        /*0ab0*/ 	.word	0xffffffff


	//   ....[74]....
        /*0ab4*/ 	.word	0xffffffff


	//   ....[75]....
        /*0ab8*/ 	.word	0xffffffff


	//   ....[76]....
        /*0abc*/ 	.word	0xffffffff


	//   ....[77]....
        /*0ac0*/ 	.word	0xffffffff


	//   ....[78]....
        /*0ac4*/ 	.word	0xffffffff


	//   ....[79]....
        /*0ac8*/ 	.word	0xffffffff


	//   ....[80]....
        /*0acc*/ 	.word	0xffffffff


	//   ....[81]....
        /*0ad0*/ 	.word	0xffffffff


	//   ....[82]....
        /*0ad4*/ 	.word	0xffffffff


	//   ....[83]....
        /*0ad8*/ 	.word	0xffffffff


	//   ....[84]....
        /*0adc*/ 	.word	0xffffffff


	//   ....[85]....
        /*0ae0*/ 	.word	0xffffffff


	//   ....[86]....
        /*0ae4*/ 	.word	0xffffffff


	//   ....[87]....
        /*0ae8*/ 	.word	0xffffffff


	//   ....[88]....
        /*0aec*/ 	.word	0xffffffff


	//   ....[89]....
        /*0af0*/ 	.word	0xffffffff


	//   ....[90]....
        /*0af4*/ 	.word	0xffffffff


	//   ....[91]....
        /*0af8*/ 	.word	0xffffffff


	//   ....[92]....
        /*0afc*/ 	.word	0xffffffff


	//   ....[93]....
        /*0b00*/ 	.word	0xffffffff


	//   ....[94]....
        /*0b04*/ 	.word	0xffffffff


	//   ....[95]....
        /*0b08*/ 	.word	0xffffffff


	//   ....[96]....
        /*0b0c*/ 	.word	0xffffffff


	//   ....[97]....
        /*0b10*/ 	.word	0xffffffff


	//   ....[98]....
        /*0b14*/ 	.word	0xffffffff


	//   ....[99]....
        /*0b18*/ 	.word	0xffffffff


	//   ....[100]....
        /*0b1c*/ 	.word	0xffffffff


	//   ....[101]....
        /*0b20*/ 	.word	0xffffffff


	//   ....[102]....
        /*0b24*/ 	.word	0xffffffff


	//   ....[103]....
        /*0b28*/ 	.word	0xffffffff


	//   ....[104]....
        /*0b2c*/ 	.word	0xffffffff


	//   ....[105]....
        /*0b30*/ 	.word	0xffffffff


	//   ....[106]....
        /*0b34*/ 	.word	0xffffffff


	//   ....[107]....
        /*0b38*/ 	.word	0xffffffff


	//   ....[108]....
        /*0b3c*/ 	.word	0xffffffff


	//   ....[109]....
        /*0b40*/ 	.word	0xffffffff


	//   ....[110]....
        /*0b44*/ 	.word	0xffffffff


	//   ....[111]....
        /*0b48*/ 	.word	0xffffffff


	//   ....[112]....
        /*0b4c*/ 	.word	0xffffffff


	//   ....[113]....
        /*0b50*/ 	.word	0xffffffff


	//   ....[114]....
        /*0b54*/ 	.word	0xffffffff


	//   ....[115]....
        /*0b58*/ 	.word	0xffffffff


	//   ....[116]....
        /*0b5c*/ 	.word	0xffffffff


	//   ....[117]....
        /*0b60*/ 	.word	0xffffffff


	//   ....[118]....
        /*0b64*/ 	.word	0xffffffff


	//   ....[119]....
        /*0b68*/ 	.word	0xffffffff


	//   ....[120]....
        /*0b6c*/ 	.word	0xffffffff


	//   ....[121]....
        /*0b70*/ 	.word	0xffffffff


	//   ....[122]....
        /*0b74*/ 	.word	0xffffffff


	//   ....[123]....
        /*0b78*/ 	.word	0xffffffff


	//   ....[124]....
        /*0b7c*/ 	.word	0xffffffff


	//   ....[125]....
        /*0b80*/ 	.word	0xffffffff


	//   ....[126]....
        /*0b84*/ 	.word	0xffffffff


	//   ....[127]....
        /*0b88*/ 	.word	0xffffffff


	//   ....[128]....
        /*0b8c*/ 	.word	0xffffffff


	//   ....[129]....
        /*0b90*/ 	.word	0xffffffff


	//   ....[130]....
        /*0b94*/ 	.word	0xffffffff


	//   ....[131]....
        /*0b98*/ 	.word	0xffffffff


	//   ....[132]....
        /*0b9c*/ 	.word	0xffffffff


	//   ....[133]....
        /*0ba0*/ 	.word	0xffffffff


	//   ....[134]....
        /*0ba4*/ 	.word	0xffffffff


	//   ....[135]....
        /*0ba8*/ 	.word	0xffffffff


	//   ....[136]....
        /*0bac*/ 	.word	0xffffffff


	//   ....[137]....
        /*0bb0*/ 	.word	0xffffffff


	//   ....[138]....
        /*0bb4*/ 	.word	0xffffffff


	//   ....[139]....
        /*0bb8*/ 	.word	0xffffffff


	//   ....[140]....
        /*0bbc*/ 	.word	0xffffffff


	//   ....[141]....
        /*0bc0*/ 	.word	0xffffffff


	//   ....[142]....
        /*0bc4*/ 	.word	0xffffffff


	//   ....[143]....
        /*0bc8*/ 	.word	0xffffffff


	//   ....[144]....
        /*0bcc*/ 	.word	0x0500000f


	//   ....[145]....
        /*0bd0*/ 	.word	0x0500000f


	//   ....[146]....
        /*0bd4*/ 	.word	0x0500000f


	//   ....[147]....
        /*0bd8*/ 	.word	0x0500000f


	//   ....[148]....
        /*0bdc*/ 	.word	0x0500000f


	//   ....[149]....
        /*0be0*/ 	.word	0x0500000f


	//   ....[150]....
        /*0be4*/ 	.word	0x0500000f


	//   ....[151]....
        /*0be8*/ 	.word	0x0500000f


	//   ....[152]....
        /*0bec*/ 	.word	0x0500000f


	//   ....[153]....
        /*0bf0*/ 	.word	0x0500000f


	//   ....[154]....
        /*0bf4*/ 	.word	0x0500000f


	//   ....[155]....
        /*0bf8*/ 	.word	0x0500000f


	//   ....[156]....
        /*0bfc*/ 	.word	0x0500000f


	//   ....[157]....
        /*0c00*/ 	.word	0x0500000f


	//   ....[158]....
        /*0c04*/ 	.word	0x0500000f


	//   ....[159]....
        /*0c08*/ 	.word	0x0500000f


	//   ....[160]....
        /*0c0c*/ 	.word	0x0500000f


	//   ....[161]....
        /*0c10*/ 	.word	0x0500000f


	//   ....[162]....
        /*0c14*/ 	.word	0x0500000f


	//   ....[163]....
        /*0c18*/ 	.word	0x0500000f


	//   ....[164]....
        /*0c1c*/ 	.word	0x0500000f


	//   ....[165]....
        /*0c20*/ 	.word	0x0500000f


	//   ....[166]....
        /*0c24*/ 	.word	0x0500000f


	//   ....[167]....
        /*0c28*/ 	.word	0x0500000f


	//   ....[168]....
        /*0c2c*/ 	.word	0x0500000f


	//   ....[169]....
        /*0c30*/ 	.word	0x0500000f


	//   ....[170]....
        /*0c34*/ 	.word	0x0500000f


	//   ....[171]....
        /*0c38*/ 	.word	0x0500000f


	//   ....[172]....
        /*0c3c*/ 	.word	0x0500000f


	//   ....[173]....
        /*0c40*/ 	.word	0x0500000f


	//   ....[174]....
        /*0c44*/ 	.word	0x0500000f


	//   ....[175]....
        /*0c48*/ 	.word	0x0500000f


	//   ....[176]....
        /*0c4c*/ 	.word	0x0500000f


	//   ....[177]....
        /*0c50*/ 	.word	0x0500000f


	//   ....[178]....
        /*0c54*/ 	.word	0x0500000f


	//   ....[179]....
        /*0c58*/ 	.word	0x0500000f


	//   ....[180]....
        /*0c5c*/ 	.word	0x0500000f


	//   ....[181]....
        /*0c60*/ 	.word	0x0500000f


	//   ....[182]....
        /*0c64*/ 	.word	0x0500000f


	//   ....[183]....
        /*0c68*/ 	.word	0x0500000f


	//   ....[184]....
        /*0c6c*/ 	.word	0x0500000f


	//   ....[185]....
        /*0c70*/ 	.word	0x0500000f


	//   ....[186]....
        /*0c74*/ 	.word	0x0500000f


	//   ....[187]....
        /*0c78*/ 	.word	0x0500000f


	//   ....[188]....
        /*0c7c*/ 	.word	0x0500000f


	//   ....[189]....
        /*0c80*/ 	.word	0x0500000f


	//   ....[190]....
        /*0c84*/ 	.word	0x0500000f


	//   ....[191]....
        /*0c88*/ 	.word	0x0500000f


	//   ....[192]....
        /*0c8c*/ 	.word	0x0500000f


	//   ....[193]....
        /*0c90*/ 	.word	0x0500000f


	//   ....[194]....
        /*0c94*/ 	.word	0x0500000f


	//   ....[195]....
        /*0c98*/ 	.word	0x0500000f


	//   ....[196]....
        /*0c9c*/ 	.word	0x0500000f


	//   ....[197]....
        /*0ca0*/ 	.word	0x0500000f


	//   ....[198]....
        /*0ca4*/ 	.word	0x0500000f


	//   ....[199]....
        /*0ca8*/ 	.word	0x0500000f


	//   ....[200]....
        /*0cac*/ 	.word	0x0500000f


	//   ....[201]....
        /*0cb0*/ 	.word	0x0500000f


	//   ....[202]....
        /*0cb4*/ 	.word	0x0500000f


	//   ....[203]....
        /*0cb8*/ 	.word	0x0500000f


	//   ....[204]....
        /*0cbc*/ 	.word	0x0500000f


	//   ....[205]....
        /*0cc0*/ 	.word	0x0500000f


	//   ....[206]....
        /*0cc4*/ 	.word	0x0500000f


	//   ....[207]....
        /*0cc8*/ 	.word	0x0500000f


	//   ....[208]....
        /*0ccc*/ 	.word	0x0500000f


	//   ....[209]....
        /*0cd0*/ 	.word	0x0500000f


	//   ....[210]....
        /*0cd4*/ 	.word	0x0500000f


	//   ....[211]....
        /*0cd8*/ 	.word	0x0500000f


	//   ....[212]....
        /*0cdc*/ 	.word	0x0500000f


	//   ....[213]....
        /*0ce0*/ 	.word	0x0500000f


	//   ....[214]....
        /*0ce4*/ 	.word	0x0500000f


	//   ....[215]....
        /*0ce8*/ 	.word	0x0500000f


	//   ....[216]....
        /*0cec*/ 	.word	0x0500000f


	//   ....[217]....
        /*0cf0*/ 	.word	0x0500000f


	//   ....[218]....
        /*0cf4*/ 	.word	0x0500000f


	//   ....[219]....
        /*0cf8*/ 	.word	0x0500000f


	//   ....[220]....
        /*0cfc*/ 	.word	0x0500000f


	//   ....[221]....
        /*0d00*/ 	.word	0x0500000f


	//   ....[222]....
        /*0d04*/ 	.word	0x0500000f


	//   ....[223]....
        /*0d08*/ 	.word	0x0500000f


	//   ....[224]....
        /*0d0c*/ 	.word	0x0500000f


	//   ....[225]....
        /*0d10*/ 	.word	0x0500000f


	//   ....[226]....
        /*0d14*/ 	.word	0x0500000f


	//   ....[227]....
        /*0d18*/ 	.word	0x0500000f


	//   ....[228]....
        /*0d1c*/ 	.word	0x0500000f


	//   ....[229]....
        /*0d20*/ 	.word	0x0500000f


	//   ....[230]....
        /*0d24*/ 	.word	0x0500000f


	//   ....[231]....
        /*0d28*/ 	.word	0x0500000f


	//   ....[232]....
        /*0d2c*/ 	.word	0x0500000f


	//   ....[233]....
        /*0d30*/ 	.word	0x0500000f


	//   ....[234]....
        /*0d34*/ 	.word	0x0500000f


	//   ....[235]....
        /*0d38*/ 	.word	0x0500000f


	//----- nvinfo : EIATTR_COOP_GROUP_INSTR_OFFSETS
	.align		4
.L_319:
        /*0d3c*/ 	.byte	0x04, 0x28
        /*0d3e*/ 	.short	(.L_321 - .L_320)


	//   ....[0]....
.L_320:
        /*0d40*/ 	.word	0x00000070


	//   ....[1]....
        /*0d44*/ 	.word	0x00000140


	//   ....[2]....
        /*0d48*/ 	.word	0x00000190


	//   ....[3]....
        /*0d4c*/ 	.word	0x000003c0


	//   ....[4]....
        /*0d50*/ 	.word	0x00000520


	//   ....[5]....
        /*0d54*/ 	.word	0x00000640


	//   ....[6]....
        /*0d58*/ 	.word	0x000007a0


	//   ....[7]....
        /*0d5c*/ 	.word	0x00003710


	//   ....[8]....
        /*0d60*/ 	.word	0x00003720


	//   ....[9]....
        /*0d64*/ 	.word	0x000053d0


	//   ....[10]....
        /*0d68*/ 	.word	0x000053e0


	//   ....[11]....
        /*0d6c*/ 	.word	0x00006ea0


	//   ....[12]....
        /*0d70*/ 	.word	0x00006eb0


	//   ....[13]....
        /*0d74*/ 	.word	0x000073c0


	//   ....[14]....
        /*0d78*/ 	.word	0x000073e0


	//   ....[15]....
        /*0d7c*/ 	.word	0x00007d80


	//   ....[16]....
        /*0d80*/ 	.word	0x000084e0


	//   ....[17]....
        /*0d84*/ 	.word	0x000084f0


	//   ....[18]....
        /*0d88*/ 	.word	0x00008500


	//   ....[19]....
        /*0d8c*/ 	.word	0x00008510


	//   ....[20]....
        /*0d90*/ 	.word	0x0000a490


	//   ....[21]....
        /*0d94*/ 	.word	0x0000a4a0


	//   ....[22]....
        /*0d98*/ 	.word	0x0000a4b0


	//   ....[23]....
        /*0d9c*/ 	.word	0x0000a4c0


	//   ....[24]....
        /*0da0*/ 	.word	0x0000c980


	//   ....[25]....
        /*0da4*/ 	.word	0x0000ca70


	//   ....[26]....
        /*0da8*/ 	.word	0x0000d560


	//   ....[27]....
        /*0dac*/ 	.word	0x0000d610


	//   ....[28]....
        /*0db0*/ 	.word	0x0000d620


	//   ....[29]....
        /*0db4*/ 	.word	0x0000d640


	//   ....[30]....
        /*0db8*/ 	.word	0x0000e800


	//   ....[31]....
        /*0dbc*/ 	.word	0x0000f5b0


	//   ....[32]....
        /*0dc0*/ 	.word	0x0000f5d0


	//   ....[33]....
        /*0dc4*/ 	.word	0x0000fdf0


	//   ....[34]....
        /*0dc8*/ 	.word	0x0000fef0


	//   ....[35]....
        /*0dcc*/ 	.word	0x000106c0


	//   ....[36]....
        /*0dd0*/ 	.word	0x00010730


	//   ....[37]....
        /*0dd4*/ 	.word	0x00011690


	//   ....[38]....
        /*0dd8*/ 	.word	0x00012560


	//   ....[39]....
        /*0ddc*/ 	.word	0x00012580


	//   ....[40]....
        /*0de0*/ 	.word	0x000127b0


	//   ....[41]....
        /*0de4*/ 	.word	0x000127d0


	//   ....[42]....
        /*0de8*/ 	.word	0x00013b40


	//   ....[43]....
        /*0dec*/ 	.word	0x000141c0


	//   ....[44]....
        /*0df0*/ 	.word	0x000141f0


	//   ....[45]....
        /*0df4*/ 	.word	0x00014220


	//   ....[46]....
        /*0df8*/ 	.word	0x00014230


	//   ....[47]....
        /*0dfc*/ 	.word	0x000151b0


	//   ....[48]....
        /*0e00*/ 	.word	0x000151d0


	//   ....[49]....
        /*0e04*/ 	.word	0x000151e0


	//   ....[50]....
        /*0e08*/ 	.word	0x000151f0


	//   ....[51]....
        /*0e0c*/ 	.word	0x00015890


	//   ....[52]....
        /*0e10*/ 	.word	0x000158a0


	//   ....[53]....
        /*0e14*/ 	.word	0x000159f0


	//   ....[54]....
        /*0e18*/ 	.word	0x00015a00


	//   ....[55]....
        /*0e1c*/ 	.word	0x00015df0


	//   ....[56]....
        /*0e20*/ 	.word	0x00015e00


	//   ....[57]....
        /*0e24*/ 	.word	0x00016300


	//   ....[58]....
        /*0e28*/ 	.word	0x00016310


	//   ....[59]....
        /*0e2c*/ 	.word	0x000170b0


	//   ....[60]....
        /*0e30*/ 	.word	0x000170c0


	//   ....[61]....
        /*0e34*/ 	.word	0x00017220


	//   ....[62]....
        /*0e38*/ 	.word	0x00017230


	//   ....[63]....
        /*0e3c*/ 	.word	0x000173e0


	//   ....[64]....
        /*0e40*/ 	.word	0x000175e0


	//   ....[65]....
        /*0e44*/ 	.word	0x00017610


	//   ....[66]....
        /*0e48*/ 	.word	0x00017640


	//   ....[67]....
        /*0e4c*/ 	.word	0x00017670


	//   ....[68]....
        /*0e50*/ 	.word	0x000176a0


	//   ....[69]....
        /*0e54*/ 	.word	0x000176d0


	//   ....[70]....
        /*0e58*/ 	.word	0x00017860


	//   ....[71]....
        /*0e5c*/ 	.word	0x00017890


	//   ....[72]....
        /*0e60*/ 	.word	0x000178c0


	//   ....[73]....
        /*0e64*/ 	.word	0x000178f0


	//   ....[74]....
        /*0e68*/ 	.word	0x00017920


	//   ....[75]....
        /*0e6c*/ 	.word	0x00017950


	//   ....[76]....
        /*0e70*/ 	.word	0x000179e0


	//   ....[77]....
        /*0e74*/ 	.word	0x00017a10


	//   ....[78]....
        /*0e78*/ 	.word	0x00017a20


	//   ....[79]....
        /*0e7c*/ 	.word	0x00017a60


	//   ....[80]....
        /*0e80*/ 	.word	0x00018fb0


	//   ....[81]....
        /*0e84*/ 	.word	0x0001b3a0


	//   ....[82]....
        /*0e88*/ 	.word	0x0001b3b0


	//   ....[83]....
        /*0e8c*/ 	.word	0x0001b470


	//   ....[84]....
        /*0e90*/ 	.word	0x0001b480


	//   ....[85]....
        /*0e94*/ 	.word	0x0001b530


	//   ....[86]....
        /*0e98*/ 	.word	0x0001b540


	//   ....[87]....
        /*0e9c*/ 	.word	0x0001b550


	//   ....[88]....
        /*0ea0*/ 	.word	0x0001b560


	//   ....[89]....
        /*0ea4*/ 	.word	0x0001bf20


	//   ....[90]....
        /*0ea8*/ 	.word	0x0001bf50


	//   ....[91]....
        /*0eac*/ 	.word	0x0001c010


	//   ....[92]....
        /*0eb0*/ 	.word	0x0001c030


	//   ....[93]....
        /*0eb4*/ 	.word	0x0001c0d0


	//   ....[94]....
        /*0eb8*/ 	.word	0x0001c0f0


	//   ....[95]....
        /*0ebc*/ 	.word	0x0001c100


	//   ....[96]....
        /*0ec0*/ 	.word	0x0001c110


	//   ....[97]....
        /*0ec4*/ 	.word	0x0001c230


	//   ....[98]....
        /*0ec8*/ 	.word	0x0001c240


	//   ....[99]....
        /*0ecc*/ 	.word	0x0001c250


	//   ....[100]....
        /*0ed0*/ 	.word	0x0001c2e0


	//   ....[101]....
        /*0ed4*/ 	.word	0x0001caa0


	//   ....[102]....
        /*0ed8*/ 	.word	0x0001cab0


	//   ....[103]....
        /*0edc*/ 	.word	0x0001cad0


	//   ....[104]....
        /*0ee0*/ 	.word	0x0001cb50


	//   ....[105]....
        /*0ee4*/ 	.word	0x0001cb60


	//   ....[106]....
        /*0ee8*/ 	.word	0x0001cbc0


	//   ....[107]....
        /*0eec*/ 	.word	0x0001cbf0


	//   ....[108]....
        /*0ef0*/ 	.word	0x0001cc30


	//   ....[109]....
        /*0ef4*/ 	.word	0x0001cee0


	//   ....[110]....
        /*0ef8*/ 	.word	0x0001cf00


	//   ....[111]....
        /*0efc*/ 	.word	0x0001cfa0


	//   ....[112]....
        /*0f00*/ 	.word	0x0001cfb0


	//   ....[113]....
        /*0f04*/ 	.word	0x0001d040


	//   ....[114]....
        /*0f08*/ 	.word	0x0001d050


	//   ....[115]....
        /*0f0c*/ 	.word	0x0001d060


	//   ....[116]....
        /*0f10*/ 	.word	0x0001d0f0


	//   ....[117]....
        /*0f14*/ 	.word	0x0001d6c0


	//   ....[118]....
        /*0f18*/ 	.word	0x0001d6d0


	//   ....[119]....
        /*0f1c*/ 	.word	0x0001d760


	//   ....[120]....
        /*0f20*/ 	.word	0x0001d800


	//   ....[121]....
        /*0f24*/ 	.word	0x0001d820


	//   ....[122]....
        /*0f28*/ 	.word	0x0001d8a0


	//   ....[123]....
        /*0f2c*/ 	.word	0x0001d8c0


	//   ....[124]....
        /*0f30*/ 	.word	0x0001d8d0


	//   ....[125]....
        /*0f34*/ 	.word	0x0001dd20


	//   ....[126]....
        /*0f38*/ 	.word	0x0001dd50


	//   ....[127]....
        /*0f3c*/ 	.word	0x0001ddb0


	//   ....[128]....
        /*0f40*/ 	.word	0x0001dde0


	//   ....[129]....
        /*0f44*/ 	.word	0x0001de10


	//   ....[130]....
        /*0f48*/ 	.word	0x0001de40


	//   ....[131]....
        /*0f4c*/ 	.word	0x0001de70


	//   ....[132]....
        /*0f50*/ 	.word	0x0001dea0


	//   ....[133]....
        /*0f54*/ 	.word	0x0001e040


	//   ....[134]....
        /*0f58*/ 	.word	0x0001e070


	//   ....[135]....
        /*0f5c*/ 	.word	0x0001e0a0


	//   ....[136]....
        /*0f60*/ 	.word	0x0001e0d0


	//   ....[137]....
        /*0f64*/ 	.word	0x0001e100


	//   ....[138]....
        /*0f68*/ 	.word	0x0001e130


	//   ....[139]....
        /*0f6c*/ 	.word	0x0001e1f0


	//   ....[140]....
        /*0f70*/ 	.word	0x0001e210


	//   ....[141]....
        /*0f74*/ 	.word	0x0001e230


	//   ....[142]....
        /*0f78*/ 	.word	0x0001e290


	//   ....[143]....
        /*0f7c*/ 	.word	0x0001ecc0


	//   ....[144]....
        /*0f80*/ 	.word	0x0001f000


	//   ....[145]....
        /*0f84*/ 	.word	0x0001f090


	//   ....[146]....
        /*0f88*/ 	.word	0x0001f180


	//   ....[147]....
        /*0f8c*/ 	.word	0x0001f210


	//   ....[148]....
        /*0f90*/ 	.word	0x0001f2f0


	//   ....[149]....
        /*0f94*/ 	.word	0x0001f380


	//   ....[150]....
        /*0f98*/ 	.word	0x0001f460


	//   ....[151]....
        /*0f9c*/ 	.word	0x0001f500


	//   ....[152]....
        /*0fa0*/ 	.word	0x0001f590


	//   ....[153]....
        /*0fa4*/ 	.word	0x0001f5e0


	//   ....[154]....
        /*0fa8*/ 	.word	0x0001f630


	//   ....[155]....
        /*0fac*/ 	.word	0x0001f710


	//   ....[156]....
        /*0fb0*/ 	.word	0x0001f7a0


	//   ....[157]....
        /*0fb4*/ 	.word	0x0001f7f0


	//   ....[158]....
        /*0fb8*/ 	.word	0x0001f840


	//   ....[159]....
        /*0fbc*/ 	.word	0x0001fb00


	//   ....[160]....
        /*0fc0*/ 	.word	0x0001fb50


	//   ....[161]....
        /*0fc4*/ 	.word	0x0001fbe0


	//   ....[162]....
        /*0fc8*/ 	.word	0x0001fc70


	//   ....[163]....
        /*0fcc*/ 	.word	0x0001fcf0


	//   ....[164]....
        /*0fd0*/ 	.word	0x0001fd40


	//   ....[165]....
        /*0fd4*/ 	.word	0x0001fdd0


	//   ....[166]....
        /*0fd8*/ 	.word	0x0001fe60


	//   ....[167]....
        /*0fdc*/ 	.word	0x0001fee0


	//   ....[168]....
        /*0fe0*/ 	.word	0x0001ff30


	//   ....[169]....
        /*0fe4*/ 	.word	0x0001ffc0


	//   ....[170]....
        /*0fe8*/ 	.word	0x00020050


	//   ....[171]....
        /*0fec*/ 	.word	0x00020110


	//   ....[172]....
        /*0ff0*/ 	.word	0x000203f0


	//   ....[173]....
        /*0ff4*/ 	.word	0x000204e0


	//   ....[174]....
        /*0ff8*/ 	.word	0x00020570


	//   ....[175]....
        /*0ffc*/ 	.word	0x000205d0


	//   ....[176]....
        /*1000*/ 	.word	0x000206f0


	//   ....[177]....
        /*1004*/ 	.word	0x00020750


	//   ....[178]....
        /*1008*/ 	.word	0x00020870


	//   ....[179]....
        /*100c*/ 	.word	0x000208d0


	//   ....[180]....
        /*1010*/ 	.word	0x00020980


	//   ....[181]....
        /*1014*/ 	.word	0x00020a90


	//   ....[182]....
        /*1018*/ 	.word	0x00020b00


	//   ....[183]....
        /*101c*/ 	.word	0x00020b60


	//   ....[184]....
        /*1020*/ 	.word	0x00020c70


	//   ....[185]....
        /*1024*/ 	.word	0x00020cd0


	//   ....[186]....
        /*1028*/ 	.word	0x00020df0


	//   ....[187]....
        /*102c*/ 	.word	0x00020e50


	//   ....[188]....
        /*1030*/ 	.word	0x00020ef0


	//   ....[189]....
        /*1034*/ 	.word	0x00020fc0


	//   ....[190]....
        /*1038*/ 	.word	0x000210c0


	//   ....[191]....
        /*103c*/ 	.word	0x00021120


	//   ....[192]....
        /*1040*/ 	.word	0x000211c0


	//   ....[193]....
        /*1044*/ 	.word	0x00021360


	//   ....[194]....
        /*1048*/ 	.word	0x00021440


	//   ....[195]....
        /*104c*/ 	.word	0x000214c0


	//   ....[196]....
        /*1050*/ 	.word	0x000215a0


	//   ....[197]....
        /*1054*/ 	.word	0x00021600


	//   ....[198]....
        /*1058*/ 	.word	0x000216d0


	//   ....[199]....
        /*105c*/ 	.word	0x00021730


	//   ....[200]....
        /*1060*/ 	.word	0x00021810


	//   ....[201]....
        /*1064*/ 	.word	0x00021900


	//   ....[202]....
        /*1068*/ 	.word	0x000219a0


	//   ....[203]....
        /*106c*/ 	.word	0x00021a00


	//   ....[204]....
        /*1070*/ 	.word	0x00021b00


	//   ....[205]....
        /*1074*/ 	.word	0x00021b60


	//   ....[206]....
        /*1078*/ 	.word	0x00021c60


	//   ....[207]....
        /*107c*/ 	.word	0x00021cc0


	//   ....[208]....
        /*1080*/ 	.word	0x00021d90


	//   ....[209]....
        /*1084*/ 	.word	0x00021ee0


	//   ....[210]....
        /*1088*/ 	.word	0x00021f90


	//   ....[211]....
        /*108c*/ 	.word	0x000220a0


	//   ....[212]....
        /*1090*/ 	.word	0x00022180


	//   ....[213]....
        /*1094*/ 	.word	0x000221e0


	//   ....[214]....
        /*1098*/ 	.word	0x000222d0


	//   ....[215]....
        /*109c*/ 	.word	0x00022330


	//   ....[216]....
        /*10a0*/ 	.word	0x00022410


	//   ....[217]....
        /*10a4*/ 	.word	0x000224a0


	//   ....[218]....
        /*10a8*/ 	.word	0x00022540


	//   ....[219]....
        /*10ac*/ 	.word	0x000226b0


	//   ....[220]....
        /*10b0*/ 	.word	0x00022720


	//   ....[221]....
        /*10b4*/ 	.word	0x00022790


	//   ....[222]....
        /*10b8*/ 	.word	0x00022800


	//   ....[223]....
        /*10bc*/ 	.word	0x00022870


	//   ....[224]....
        /*10c0*/ 	.word	0x000228f0


	//   ....[225]....
        /*10c4*/ 	.word	0x00022970


	//   ....[226]....
        /*10c8*/ 	.word	0x00022a00


	//   ....[227]....
        /*10cc*/ 	.word	0x00022a70


	//   ....[228]....
        /*10d0*/ 	.word	0x00022ae0


	//   ....[229]....
        /*10d4*/ 	.word	0x00022b50


	//   ....[230]....
        /*10d8*/ 	.word	0x00022bd0


	//   ....[231]....
        /*10dc*/ 	.word	0x00022c40


	//   ....[232]....
        /*10e0*/ 	.word	0x00022cf0


	//   ....[233]....
        /*10e4*/ 	.word	0x00022d40


	//   ....[234]....
        /*10e8*/ 	.word	0x00022dd0


	//   ....[235]....
        /*10ec*/ 	.word	0x00022f00


	//----- nvinfo : EIATTR_REG_RECONFIG
	.align		4
.L_321:
        /*10f0*/ 	.byte	0x01, 0x54
	.zero		2


	//----- nvinfo : EIATTR_SYSCALL_OFFSETS
	.align		4
        /*10f4*/ 	.byte	0x04, 0x46
        /*10f6*/ 	.short	(.L_323 - .L_322)


	//   ....[0]....
.L_322:
        /*10f8*/ 	.word	0x000021a0


	//   ....[1]....
        /*10fc*/ 	.word	0x000022f0


	//   ....[2]....
        /*1100*/ 	.word	0x00007f90


	//   ....[3]....
        /*1104*/ 	.word	0x000082b0


	//   ....[4]....
        /*1108*/ 	.word	0x0001a970


	//   ....[5]....
        /*110c*/ 	.word	0x0001aac0


	//   ....[6]....
        /*1110*/ 	.word	0x0001abb0


	//   ....[7]....
        /*1114*/ 	.word	0x0001b9e0


	//----- nvinfo : EIATTR_MBARRIER_INSTR_OFFSETS
	.align		4
.L_323:
        /*1118*/ 	.byte	0x04, 0x39
        /*111a*/ 	.short	(.L_325 - .L_324)


	//   ....[0]....
.L_324:
        /*111c*/ 	.word	0x00000270
        /*1120*/ 	.word	0x000000ff
        /*1124*/ 	.word	0x0002d800
        /*1128*/ 	.short	0x0100
        /*112a*/ 	.byte	0x08
	.zero		1


	//   ....[1]....
        /*112c*/ 	.word	0x00000280
        /*1130*/ 	.word	0x000000ff
        /*1134*/ 	.word	0x0002d820
        /*1138*/ 	.short	0x0100
        /*113a*/ 	.byte	0x08
	.zero		1


	//   ....[2]....
        /*113c*/ 	.word	0x00000370
        /*1140*/ 	.word	0x000000ff
        /*1144*/ 	.word	0x0002d830
        /*1148*/ 	.short	0x0100
        /*114a*/ 	.byte	0x08
	.zero		1


	//   ....[3]....
        /*114c*/ 	.word	0x00000380
        /*1150*/ 	.word	0x000000ff
        /*1154*/ 	.word	0x0002d840
        /*1158*/ 	.short	0x0100
        /*115a*/ 	.byte	0x08
	.zero		1


	//   ....[4]....
        /*115c*/ 	.word	0x00000390
        /*1160*/ 	.word	0x000000ff
        /*1164*/ 	.word	0x0002d838
        /*1168*/ 	.short	0x0100
        /*116a*/ 	.byte	0x08
	.zero		1


	//   ....[5]....
        /*116c*/ 	.word	0x000003a0
        /*1170*/ 	.word	0x000000ff
        /*1174*/ 	.word	0x0002d848
        /*1178*/ 	.short	0x0100
        /*117a*/ 	.byte	0x08
	.zero		1


	//   ....[6]....
        /*117c*/ 	.word	0x000004d0
        /*1180*/ 	.word	0x000000ff
        /*1184*/ 	.word	0x0002d850
        /*1188*/ 	.short	0x0100
        /*118a*/ 	.byte	0x08
	.zero		1


	//   ....[7]....
        /*118c*/ 	.word	0x000004e0
        /*1190*/ 	.word	0x000000ff
        /*1194*/ 	.word	0x0002d860
        /*1198*/ 	.short	0x0100
        /*119a*/ 	.byte	0x08
	.zero		1


	//   ....[8]....
        /*119c*/ 	.word	0x000004f0
        /*11a0*/ 	.word	0x000000ff
        /*11a4*/ 	.word	0x0002d858
        /*11a8*/ 	.short	0x0100
        /*11aa*/ 	.byte	0x08
	.zero		1


	//   ....[9]....
        /*11ac*/ 	.word	0x00000500
        /*11b0*/ 	.word	0x000000ff
        /*11b4*/ 	.word	0x0002d868
        /*11b8*/ 	.short	0x0100
        /*11ba*/ 	.byte	0x08
	.zero		1


	//   ....[10]....
        /*11bc*/ 	.word	0x000005f0
        /*11c0*/ 	.word	0x000000ff
        /*11c4*/ 	.word	0x0002d870
        /*11c8*/ 	.short	0x0100
        /*11ca*/ 	.byte	0x06
	.zero		1


	//   ....[11]....
        /*11cc*/ 	.word	0x00000600
        /*11d0*/ 	.word	0x000000ff
        /*11d4*/ 	.word	0x0002d880
        /*11d8*/ 	.short	0x0100
        /*11da*/ 	.byte	0x06
	.zero		1


	//   ....[12]....
        /*11dc*/ 	.word	0x00000610
        /*11e0*/ 	.word	0x000000ff
        /*11e4*/ 	.word	0x0002d878
        /*11e8*/ 	.short	0x0100
        /*11ea*/ 	.byte	0x06
	.zero		1


	//   ....[13]....
        /*11ec*/ 	.word	0x00000620
        /*11f0*/ 	.word	0x000000ff
        /*11f4*/ 	.word	0x0002d888
        /*11f8*/ 	.short	0x0100
        /*11fa*/ 	.byte	0x06
	.zero		1


	//   ....[14]....
        /*11fc*/ 	.word	0x00000750
        /*1200*/ 	.word	0x000000ff
        /*1204*/ 	.word	0x0002d890
        /*1208*/ 	.short	0x0100
        /*120a*/ 	.byte	0x08
	.zero		1


	//   ....[15]....
        /*120c*/ 	.word	0x00000760
        /*1210*/ 	.word	0x000000ff
        /*1214*/ 	.word	0x0002d8a0
        /*1218*/ 	.short	0x0100
        /*121a*/ 	.byte	0x08
	.zero		1


	//   ....[16]....
        /*121c*/ 	.word	0x00000770
        /*1220*/ 	.word	0x000000ff
        /*1224*/ 	.word	0x0002d898
        /*1228*/ 	.short	0x0100
        /*122a*/ 	.byte	0x08
	.zero		1


	//   ....[17]....
        /*122c*/ 	.word	0x00000780
        /*1230*/ 	.word	0x000000ff
        /*1234*/ 	.word	0x0002d8a8
        /*1238*/ 	.short	0x0100
        /*123a*/ 	.byte	0x08
	.zero		1


	//   ....[18]....
        /*123c*/ 	.word	0x000008b0
        /*1240*/ 	.word	0x000000ff
        /*1244*/ 	.word	0x0002d8b0
        /*1248*/ 	.short	0x0100
        /*124a*/ 	.byte	0x08
	.zero		1


	//   ....[19]....
        /*124c*/ 	.word	0x000008c0
        /*1250*/ 	.word	0x000000ff
        /*1254*/ 	.word	0x0002d8c0
        /*1258*/ 	.short	0x0100
        /*125a*/ 	.byte	0x08
	.zero		1


	//   ....[20]....
        /*125c*/ 	.word	0x000008d0
        /*1260*/ 	.word	0x000000ff
        /*1264*/ 	.word	0x0002d8b8
        /*1268*/ 	.short	0x0100
        /*126a*/ 	.byte	0x08
	.zero		1


	//   ....[21]....
        /*126c*/ 	.word	0x000008e0
        /*1270*/ 	.word	0x000000ff
        /*1274*/ 	.word	0x0002d8c8
        /*1278*/ 	.short	0x0100
        /*127a*/ 	.byte	0x08
	.zero		1


	//   ....[22]....
        /*127c*/ 	.word	0x000036c0
        /*1280*/ 	.word	0x00000039
        /*1284*/ 	.word	0x0002d890
        /*1288*/ 	.short	0x010a
        /*128a*/ 	.byte	0x3f
	.zero		1


	//   ....[23]....
        /*128c*/ 	.word	0x00005380
        /*1290*/ 	.word	0x00000039
        /*1294*/ 	.word	0x0002d890
        /*1298*/ 	.short	0x010a
        /*129a*/ 	.byte	0x3f
	.zero		1


	//   ....[24]....
        /*129c*/ 	.word	0x00006d10
        /*12a0*/ 	.word	0x00000039
        /*12a4*/ 	.word	0x0002d890
        /*12a8*/ 	.short	0x010a
        /*12aa*/ 	.byte	0x3f
	.zero		1


	//   ....[25]....
        /*12ac*/ 	.word	0x00007230
        /*12b0*/ 	.word	0x0000000b
        /*12b4*/ 	.word	0x00000000
        /*12b8*/ 	.short	0x0101
        /*12ba*/ 	.byte	0x3f
	.zero		1


	//   ....[26]....
        /*12bc*/ 	.word	0x00007270
        /*12c0*/ 	.word	0x00000039
        /*12c4*/ 	.word	0x0002d8b0
        /*12c8*/ 	.short	0x010a
        /*12ca*/ 	.byte	0x3f
	.zero		1


	//   ....[27]....
        /*12cc*/ 	.word	0x00007750
        /*12d0*/ 	.word	0x00000039
        /*12d4*/ 	.word	0x00000000
        /*12d8*/ 	.short	0x0101
        /*12da*/ 	.byte	0x3f
	.zero		1


	//   ....[28]....
        /*12dc*/ 	.word	0x00008030
        /*12e0*/ 	.word	0x00000002
        /*12e4*/ 	.word	0x0002d800
        /*12e8*/ 	.short	0x010a
        /*12ea*/ 	.byte	0x3f
	.zero		1


	//   ....[29]....
        /*12ec*/ 	.word	0x00008080
        /*12f0*/ 	.word	0x00000002
        /*12f4*/ 	.word	0x0002d800
        /*12f8*/ 	.short	0x010a
        /*12fa*/ 	.byte	0x3f
	.zero		1


	//   ....[30]....
        /*12fc*/ 	.word	0x00008ca0
        /*1300*/ 	.word	0x00000002
        /*1304*/ 	.word	0x0002d800
        /*1308*/ 	.short	0x010a
        /*130a*/ 	.byte	0x3f
	.zero		1


	//   ....[31]....
        /*130c*/ 	.word	0x0000aa10
        /*1310*/ 	.word	0x00000002
        /*1314*/ 	.word	0x0002d800
        /*1318*/ 	.short	0x010a
        /*131a*/ 	.byte	0x3f
	.zero		1


	//   ....[32]....
        /*131c*/ 	.word	0x0000c350
        /*1320*/ 	.word	0x00000003
        /*1324*/ 	.word	0x0002d830
        /*1328*/ 	.short	0x010a
        /*132a*/ 	.byte	0x3f
	.zero		1


	//   ....[33]....
        /*132c*/ 	.word	0x0000c400
        /*1330*/ 	.word	0x00000003
        /*1334*/ 	.word	0x0002d830
        /*1338*/ 	.short	0x010a
        /*133a*/ 	.byte	0x3f
	.zero		1


	//   ....[34]....
        /*133c*/ 	.word	0x0000d850
        /*1340*/ 	.word	0x00000009
        /*1344*/ 	.word	0x00000000
        /*1348*/ 	.short	0x0101
        /*134a*/ 	.byte	0x3f
	.zero		1


	//   ....[35]....
        /*134c*/ 	.word	0x0000e950
        /*1350*/ 	.word	0x00000007
        /*1354*/ 	.word	0x0002d830
        /*1358*/ 	.short	0x010a
        /*135a*/ 	.byte	0x3f
	.zero		1


	//   ....[36]....
        /*135c*/ 	.word	0x0000e9a0
        /*1360*/ 	.word	0x00000007
        /*1364*/ 	.word	0x0002d830
        /*1368*/ 	.short	0x010a
        /*136a*/ 	.byte	0x3f
	.zero		1


	//   ....[37]....
        /*136c*/ 	.word	0x0000edf0
        /*1370*/ 	.word	0x00000007
        /*1374*/ 	.word	0x0002d850
        /*1378*/ 	.short	0x010a
        /*137a*/ 	.byte	0x3f
	.zero		1


	//   ....[38]....
        /*137c*/ 	.word	0x0000ee30
        /*1380*/ 	.word	0x00000007
        /*1384*/ 	.word	0x0002d850
        /*1388*/ 	.short	0x010a
        /*138a*/ 	.byte	0x3f
	.zero		1


	//   ....[39]....
        /*138c*/ 	.word	0x0000f540
        /*1390*/ 	.word	0x0000000e
        /*1394*/ 	.word	0x00000000
        /*1398*/ 	.short	0x0101
        /*139a*/ 	.byte	0x3f
	.zero		1


	//   ....[40]....
        /*139c*/ 	.word	0x00011070
        /*13a0*/ 	.word	0x00000005
        /*13a4*/ 	.word	0x00000000
        /*13a8*/ 	.short	0x0101
        /*13aa*/ 	.byte	0x3f
	.zero		1


	//   ....[41]....
        /*13ac*/ 	.word	0x00011800
        /*13b0*/ 	.word	0x00000007
        /*13b4*/ 	.word	0x0002d830
        /*13b8*/ 	.short	0x010a
        /*13ba*/ 	.byte	0x3f
	.zero		1


	//   ....[42]....
        /*13bc*/ 	.word	0x00011850
        /*13c0*/ 	.word	0x00000007
        /*13c4*/ 	.word	0x0002d830
        /*13c8*/ 	.short	0x010a
        /*13ca*/ 	.byte	0x3f
	.zero		1


	//   ....[43]....
        /*13cc*/ 	.word	0x00011ca0
        /*13d0*/ 	.word	0x00000005
        /*13d4*/ 	.word	0x0002d850
        /*13d8*/ 	.short	0x010a
        /*13da*/ 	.byte	0x3f
	.zero		1


	//   ....[44]....
        /*13dc*/ 	.word	0x00011ce0
        /*13e0*/ 	.word	0x00000005
        /*13e4*/ 	.word	0x0002d850
        /*13e8*/ 	.short	0x010a
        /*13ea*/ 	.byte	0x3f
	.zero		1


	//   ....[45]....
        /*13ec*/ 	.word	0x00012350
        /*13f0*/ 	.word	0x00000000
        /*13f4*/ 	.word	0x00000000
        /*13f8*/ 	.short	0x0101
        /*13fa*/ 	.byte	0x3f
	.zero		1


	//   ....[46]....
        /*13fc*/ 	.word	0x00013520
        /*1400*/ 	.word	0x00000003
        /*1404*/ 	.word	0x00000000
        /*1408*/ 	.short	0x0101
        /*140a*/ 	.byte	0x3f
	.zero		1


	//   ....[47]....
        /*140c*/ 	.word	0x00013bc0
        /*1410*/ 	.word	0x00000006
        /*1414*/ 	.word	0x0002d850
        /*1418*/ 	.short	0x010a
        /*141a*/ 	.byte	0x3f
	.zero		1


	//   ....[48]....
        /*141c*/ 	.word	0x00013c70
        /*1420*/ 	.word	0x00000006
        /*1424*/ 	.word	0x0002d850
        /*1428*/ 	.short	0x010a
        /*142a*/ 	.byte	0x3f
	.zero		1


	//   ....[49]....
        /*142c*/ 	.word	0x00014490
        /*1430*/ 	.word	0x00000006
        /*1434*/ 	.word	0x00000000
        /*1438*/ 	.short	0x0101
        /*143a*/ 	.byte	0x3f
	.zero		1


	//   ....[50]....
        /*143c*/ 	.word	0x000157f0
        /*1440*/ 	.word	0x00000000
        /*1444*/ 	.word	0x00000000
        /*1448*/ 	.short	0x0101
        /*144a*/ 	.byte	0x3f
	.zero		1


	//   ....[51]....
        /*144c*/ 	.word	0x00015cf0
        /*1450*/ 	.word	0x00000008
        /*1454*/ 	.word	0x00000000
        /*1458*/ 	.short	0x0101
        /*145a*/ 	.byte	0x3f
	.zero		1


	//   ....[52]....
        /*145c*/ 	.word	0x00019090
        /*1460*/ 	.word	0x00000010
        /*1464*/ 	.word	0x0002d820
        /*1468*/ 	.short	0x010a
        /*146a*/ 	.byte	0x3f
	.zero		1


	//   ....[53]....
        /*146c*/ 	.word	0x00019150
        /*1470*/ 	.word	0x00000009
        /*1474*/ 	.word	0x0002d8a0
        /*1478*/ 	.short	0x010a
        /*147a*/ 	.byte	0x3f
	.zero		1


	//   ....[54]....
        /*147c*/ 	.word	0x00019580
        /*1480*/ 	.word	0x00000009
        /*1484*/ 	.word	0x0002d8c0
        /*1488*/ 	.short	0x010a
        /*148a*/ 	.byte	0x3f
	.zero		1


	//   ....[55]....
        /*148c*/ 	.word	0x00019ae0
        /*1490*/ 	.word	0x00000009
        /*1494*/ 	.word	0x0002d8a0
        /*1498*/ 	.short	0x010a
        /*149a*/ 	.byte	0x3f
	.zero		1


	//   ....[56]....
        /*149c*/ 	.word	0x00019f00
        /*14a0*/ 	.word	0x00000009
        /*14a4*/ 	.word	0x0002d8c0
        /*14a8*/ 	.short	0x010a
        /*14aa*/ 	.byte	0x3f
	.zero		1


	//   ....[57]....
        /*14ac*/ 	.word	0x0001b160
        /*14b0*/ 	.word	0x00000000
        /*14b4*/ 	.word	0x0002d840
        /*14b8*/ 	.short	0x010a
        /*14ba*/ 	.byte	0x3f
	.zero		1


	//   ....[58]....
        /*14bc*/ 	.word	0x0001b6b0
        /*14c0*/ 	.word	0x00000000
        /*14c4*/ 	.word	0x0002d830
        /*14c8*/ 	.short	0x0107
        /*14ca*/ 	.byte	0x3f
	.zero		1


	//   ....[59]....
        /*14cc*/ 	.word	0x0001b780
        /*14d0*/ 	.word	0x00000000
        /*14d4*/ 	.word	0x0002d830
        /*14d8*/ 	.short	0x0101
        /*14da*/ 	.byte	0x3f
	.zero		1


	//   ....[60]....
        /*14dc*/ 	.word	0x0001c3a0
        /*14e0*/ 	.word	0x00000010
        /*14e4*/ 	.word	0x0002d800
        /*14e8*/ 	.short	0x0107
        /*14ea*/ 	.byte	0x3f
	.zero		1


	//   ....[61]....
        /*14ec*/ 	.word	0x0001c490
        /*14f0*/ 	.word	0x00000010
        /*14f4*/ 	.word	0x0002d800
        /*14f8*/ 	.short	0x0101
        /*14fa*/ 	.byte	0x3f
	.zero		1


	//   ....[62]....
        /*14fc*/ 	.word	0x0001c4b0
        /*1500*/ 	.word	0x00000010
        /*1504*/ 	.word	0x0002d820
        /*1508*/ 	.short	0x010a
        /*150a*/ 	.byte	0x3f
	.zero		1


	//   ....[63]....
        /*150c*/ 	.word	0x0001c8d0
        /*1510*/ 	.word	0x00000005
        /*1514*/ 	.word	0x0002d840
        /*1518*/ 	.short	0x010a
        /*151a*/ 	.byte	0x3f
	.zero		1


	//   ....[64]....
        /*151c*/ 	.word	0x0001cce0
        /*1520*/ 	.word	0x00000005
        /*1524*/ 	.word	0x0002d830
        /*1528*/ 	.short	0x0107
        /*152a*/ 	.byte	0x3f
	.zero		1


	//   ....[65]....
        /*152c*/ 	.word	0x0001cda0
        /*1530*/ 	.word	0x00000005
        /*1534*/ 	.word	0x0002d830
        /*1538*/ 	.short	0x0101
        /*153a*/ 	.byte	0x3f
	.zero		1


	//   ....[66]....
        /*153c*/ 	.word	0x0001ce00
        /*1540*/ 	.word	0x00000005
        /*1544*/ 	.word	0x0002d860
        /*1548*/ 	.short	0x010a
        /*154a*/ 	.byte	0x3f
	.zero		1


	//   ....[67]....
        /*154c*/ 	.word	0x0001d2b0
        /*1550*/ 	.word	0x00000005
        /*1554*/ 	.word	0x0002d850
        /*1558*/ 	.short	0x0107
        /*155a*/ 	.byte	0x3f
	.zero		1


	//   ....[68]....
        /*155c*/ 	.word	0x0001d3a0
        /*1560*/ 	.word	0x00000005
        /*1564*/ 	.word	0x0002d850
        /*1568*/ 	.short	0x0101
        /*156a*/ 	.byte	0x3f
	.zero		1


	//   ....[69]....
        /*156c*/ 	.word	0x0001d5d0
        /*1570*/ 	.word	0x00000000
        /*1574*/ 	.word	0x0002d860
        /*1578*/ 	.short	0x010a
        /*157a*/ 	.byte	0x3f
	.zero		1


	//   ....[70]....
        /*157c*/ 	.word	0x0001da00
        /*1580*/ 	.word	0x00000000
        /*1584*/ 	.word	0x0002d850
        /*1588*/ 	.short	0x0107
        /*158a*/ 	.byte	0x3f
	.zero		1


	//   ....[71]....
        /*158c*/ 	.word	0x0001dae0
        /*1590*/ 	.word	0x00000000
        /*1594*/ 	.word	0x0002d850
        /*1598*/ 	.short	0x0101
        /*159a*/ 	.byte	0x3f
	.zero		1


	//   ....[72]....
        /*159c*/ 	.word	0x0001ec40
        /*15a0*/ 	.word	0x00000005
        /*15a4*/ 	.word	0x0002d820
        /*15a8*/ 	.short	0x010a
        /*15aa*/ 	.byte	0x3f
	.zero		1


	//   ....[73]....
        /*15ac*/ 	.word	0x0001ede0
        /*15b0*/ 	.word	0x00000003
        /*15b4*/ 	.word	0x0002d840
        /*15b8*/ 	.short	0x010a
        /*15ba*/ 	.byte	0x3f
	.zero		1


	//   ....[74]....
        /*15bc*/ 	.word	0x0001ee70
        /*15c0*/ 	.word	0x00000005
        /*15c4*/ 	.word	0x0002d840
        /*15c8*/ 	.short	0x010a
        /*15ca*/ 	.byte	0x3f
	.zero		1


	//   ....[75]....
        /*15cc*/ 	.word	0x0001eeb0
        /*15d0*/ 	.word	0x00000003
        /*15d4*/ 	.word	0x0002d860
        /*15d8*/ 	.short	0x010a
        /*15da*/ 	.byte	0x3f
	.zero		1


	//   ....[76]....
        /*15dc*/ 	.word	0x0001eef0
        /*15e0*/ 	.word	0x00000005
        /*15e4*/ 	.word	0x0002d860
        /*15e8*/ 	.short	0x010a
        /*15ea*/ 	.byte	0x3f
	.zero		1


	//   ....[77]....
        /*15ec*/ 	.word	0x0001ef50
        /*15f0*/ 	.word	0x00000039
        /*15f4*/ 	.word	0x0002d890
        /*15f8*/ 	.short	0x010a
        /*15fa*/ 	.byte	0x3f
	.zero		1


	//   ....[78]....
        /*15fc*/ 	.word	0x0001f0d0
        /*1600*/ 	.word	0x00000039
        /*1604*/ 	.word	0x0002d890
        /*1608*/ 	.short	0x010a
        /*160a*/ 	.byte	0x3f
	.zero		1


	//   ....[79]....
        /*160c*/ 	.word	0x0001f250
        /*1610*/ 	.word	0x00000039
        /*1614*/ 	.word	0x0002d890
        /*1618*/ 	.short	0x010a
        /*161a*/ 	.byte	0x3f
	.zero		1


	//   ....[80]....
        /*161c*/ 	.word	0x0001f3c0
        /*1620*/ 	.word	0x00000039
        /*1624*/ 	.word	0x0002d8b0
        /*1628*/ 	.short	0x010a
        /*162a*/ 	.byte	0x3f
	.zero		1


	//   ....[81]....
        /*162c*/ 	.word	0x0001f670
        /*1630*/ 	.word	0x00000002
        /*1634*/ 	.word	0x0002d800
        /*1638*/ 	.short	0x010a
        /*163a*/ 	.byte	0x3f
	.zero		1


	//   ....[82]....
        /*163c*/ 	.word	0x0001f880
        /*1640*/ 	.word	0x00000002
        /*1644*/ 	.word	0x0002d800
        /*1648*/ 	.short	0x010a
        /*164a*/ 	.byte	0x3f
	.zero		1


	//   ....[83]....
        /*164c*/ 	.word	0x0001f8d0
        /*1650*/ 	.word	0x00000003
        /*1654*/ 	.word	0x0002d830
        /*1658*/ 	.short	0x010a
        /*165a*/ 	.byte	0x3f
	.zero		1


	//   ....[84]....
        /*165c*/ 	.word	0x0001f920
        /*1660*/ 	.word	0x00000007
        /*1664*/ 	.word	0x0002d830
        /*1668*/ 	.short	0x010a
        /*166a*/ 	.byte	0x3f
	.zero		1


	//   ....[85]....
        /*166c*/ 	.word	0x0001f970
        /*1670*/ 	.word	0x00000007
        /*1674*/ 	.word	0x0002d850
        /*1678*/ 	.short	0x010a
        /*167a*/ 	.byte	0x3f
	.zero		1


	//   ....[86]....
        /*167c*/ 	.word	0x0001f9c0
        /*1680*/ 	.word	0x00000007
        /*1684*/ 	.word	0x0002d830
        /*1688*/ 	.short	0x010a
        /*168a*/ 	.byte	0x3f
	.zero		1


	//   ....[87]....
        /*168c*/ 	.word	0x0001fa10
        /*1690*/ 	.word	0x00000005
        /*1694*/ 	.word	0x0002d850
        /*1698*/ 	.short	0x010a
        /*169a*/ 	.byte	0x3f
	.zero		1


	//   ....[88]....
        /*169c*/ 	.word	0x0001fa60
        /*16a0*/ 	.word	0x00000006
        /*16a4*/ 	.word	0x0002d850
        /*16a8*/ 	.short	0x010a
        /*16aa*/ 	.byte	0x3f
	.zero		1


	//   ....[89]....
        /*16ac*/ 	.word	0x000201d0
        /*16b0*/ 	.word	0x00000010
        /*16b4*/ 	.word	0x0002d820
        /*16b8*/ 	.short	0x010a
        /*16ba*/ 	.byte	0x3f
	.zero		1


	//   ....[90]....
        /*16bc*/ 	.word	0x00020220
        /*16c0*/ 	.word	0x00000009
        /*16c4*/ 	.word	0x0002d8a0
        /*16c8*/ 	.short	0x010a
        /*16ca*/ 	.byte	0x3f
	.zero		1


	//   ....[91]....
        /*16cc*/ 	.word	0x00020270
        /*16d0*/ 	.word	0x00000009
        /*16d4*/ 	.word	0x0002d8c0
        /*16d8*/ 	.short	0x010a
        /*16da*/ 	.byte	0x3f
	.zero		1


	//   ....[92]....
        /*16dc*/ 	.word	0x000202c0
        /*16e0*/ 	.word	0x00000009
        /*16e4*/ 	.word	0x0002d8a0
        /*16e8*/ 	.short	0x010a
        /*16ea*/ 	.byte	0x3f
	.zero		1


	//   ....[93]....
        /*16ec*/ 	.word	0x00020310
        /*16f0*/ 	.word	0x00000009
        /*16f4*/ 	.word	0x0002d8c0
        /*16f8*/ 	.short	0x010a
        /*16fa*/ 	.byte	0x3f
	.zero		1


	//   ....[94]....
        /*16fc*/ 	.word	0x00020430
        /*1700*/ 	.word	0x00000000
        /*1704*/ 	.word	0x0002d840
        /*1708*/ 	.short	0x010a
        /*170a*/ 	.byte	0x3f
	.zero		1


	//   ....[95]....
        /*170c*/ 	.word	0x00021260
        /*1710*/ 	.word	0x00000010
        /*1714*/ 	.word	0x0002d820
        /*1718*/ 	.short	0x010a
        /*171a*/ 	.byte	0x3f
	.zero		1


	//   ....[96]....
        /*171c*/ 	.word	0x000212b0
        /*1720*/ 	.word	0x00000005
        /*1724*/ 	.word	0x0002d840
        /*1728*/ 	.short	0x010a
        /*172a*/ 	.byte	0x3f
	.zero		1


	//   ....[97]....
        /*172c*/ 	.word	0x00021850
        /*1730*/ 	.word	0x00000005
        /*1734*/ 	.word	0x0002d860
        /*1738*/ 	.short	0x010a
        /*173a*/ 	.byte	0x3f
	.zero		1


	//   ....[98]....
        /*173c*/ 	.word	0x00021e30
        /*1740*/ 	.word	0x00000000
        /*1744*/ 	.word	0x0002d860
        /*1748*/ 	.short	0x010a
        /*174a*/ 	.byte	0x3f
	.zero		1


	//   ....[99]....
        /*174c*/ 	.word	0x00022e20
        /*1750*/ 	.word	0x00000005
        /*1754*/ 	.word	0x0002d820
        /*1758*/ 	.short	0x010a
        /*175a*/ 	.byte	0x3f
	.zero		1


	//   ....[100]....
        /*175c*/ 	.word	0x00022fc0
        /*1760*/ 	.word	0x00000003
        /*1764*/ 	.word	0x0002d840
        /*1768*/ 	.short	0x010a
        /*176a*/ 	.byte	0x3f
	.zero		1


	//   ....[101]....
        /*176c*/ 	.word	0x00023010
        /*1770*/ 	.word	0x00000005
        /*1774*/ 	.word	0x0002d840
        /*1778*/ 	.short	0x010a
        /*177a*/ 	.byte	0x3f
	.zero		1


	//   ....[102]....
        /*177c*/ 	.word	0x00023060
        /*1780*/ 	.word	0x00000003
        /*1784*/ 	.word	0x0002d860
        /*1788*/ 	.short	0x010a
        /*178a*/ 	.byte	0x3f
	.zero		1


	//----- nvinfo : EIATTR_NUM_MBARRIERS
	.align		4
.L_325:
        /*178c*/ 	.byte	0x03, 0x38
        /*178e*/ 	.short	0x0016


	//----- nvinfo : EIATTR_EXIT_INSTR_OFFSETS
	.align		4
        /*1790*/ 	.byte	0x04, 0x1c
        /*1792*/ 	.short	(.L_327 - .L_326)


	//   ....[0]....
.L_326:
        /*1794*/ 	.word	0x0001ef40


	//----- nvinfo : EIATTR_MAX_THREADS
	.align		4
.L_327:
        /*1798*/ 	.byte	0x04, 0x05
        /*179a*/ 	.short	(.L_329 - .L_328)
.L_328:
        /*179c*/ 	.word	0x00000200
        /*17a0*/ 	.word	0x00000001
        /*17a4*/ 	.word	0x00000001


	//----- nvinfo : EIATTR_CRS_STACK_SIZE
	.align		4
.L_329:
        /*17a8*/ 	.byte	0x04, 0x1e
        /*17aa*/ 	.short	(.L_331 - .L_330)
.L_330:
        /*17ac*/ 	.word	0x00000000


	//----- nvinfo : EIATTR_CBANK_PARAM_SIZE
	.align		4
.L_331:
        /*17b0*/ 	.byte	0x03, 0x19
        /*17b2*/ 	.short	0x0af0


	//----- nvinfo : EIATTR_PARAM_CBANK
	.align		4
        /*17b4*/ 	.byte	0x04, 0x0a
        /*17b6*/ 	.short	(.L_333 - .L_332)
	.align		4
.L_332:
        /*17b8*/ 	.word	index@(.nv.constant0._ZN7cutlass13device_kernelIN5flash11enable_sm90INS1_16FlashAttnFwdSm90INS1_25CollectiveMainloopFwdSm90ILi2EN4cute5tupleIJNS5_1CILi1EEES8_S8_EEENS6_IJNS7_ILi192EEENS7_ILi128EEENS7_ILi96EEEEEELi96ENS_10bfloat16_tEfNS_4arch4Sm90ELb1ELb0ELb0ELb1ELb1ELb1ELb0ELb0ELb1ELb1ELb1ELb0EEENS1_21CollectiveEpilogueFwdINS6_IJSA_SC_SB_EEES9_SE_SG_Li384ELb1ELb1ELb1ELb0EEENS1_36VarlenDynamicPersistentTileSchedulerILi192ELi128ELi384ELi128ELb1ELb1ELb1ELb1ELb1ELb1EEEEEEEEEvNT_6ParamsE)
        /*17bc*/ 	.short	0x0210
        /*17be*/ 	.short	0x0af0


	//----- nvinfo : EIATTR_SW_WAR
	.align		4
.L_333:
        /*17c0*/ 	.byte	0x04, 0x36
        /*17c2*/ 	.short	(.L_335 - .L_334)
.L_334:
        /*17c4*/ 	.word	0x00000008
.L_335:


//--------------------- .nv.callgraph             --------------------------
	.section	.nv.callgraph,"",@"SHT_CUDA_CALLGRAPH"
	.align	4
	.sectionentsize	8
	.align		4
        /*0000*/ 	.word	0x00000000
	.align		4
        /*0004*/ 	.word	0xffffffff
	.align		4
        /*0008*/ 	.word	index@(_ZN7cutlass13device_kernelIN5flash11enable_sm90INS1_16FlashAttnFwdSm90INS1_25CollectiveMainloopFwdSm90ILi2EN4cute5tupleIJNS5_1CILi1EEES8_S8_EEENS6_IJNS7_ILi192EEENS7_ILi128EEENS7_ILi96EEEEEELi96ENS_10bfloat16_tEfNS_4arch4Sm90ELb0ELb0ELb0ELb0ELb1ELb0ELb0ELb0ELb1ELb1ELb1ELb0EEENS1_21CollectiveEpilogueFwdINS6_IJSA_SC_SB_EEES9_SE_SG_Li384ELb0ELb1ELb1ELb0EEENS1_19SingleTileSchedulerILb0ELb1ELb1ELi192EEEEEEEEEvNT_6ParamsE)
	.align		4
        /*000c*/ 	.word	index@(__assertfail)
	.align		4
        /*0010*/ 	.word	index@(_ZN7cutlass13device_kernelIN5flash11enable_sm90INS1_16FlashAttnFwdSm90INS1_25CollectiveMainloopFwdSm90ILi2EN4cute5tupleIJNS5_1CILi1EEES8_S8_EEENS6_IJNS7_ILi192EEENS7_ILi128EEENS7_ILi96EEEEEELi96ENS_10bfloat16_tEfNS_4arch4Sm90ELb0ELb0ELb0ELb1ELb1ELb0ELb0ELb0ELb1ELb1ELb1ELb0EEENS1_21CollectiveEpilogueFwdINS6_IJSA_SC_SB_EEES9_SE_SG_Li384ELb1ELb1ELb1ELb0EEENS1_36VarlenDynamicPersistentTileSchedulerILi192ELi128ELi384ELi128ELb1ELb1ELb1ELb0ELb1ELb1EEEEEEEEEvNT_6ParamsE)
	.align		4
        /*0014*/ 	.word	index@(__assertfail)
	.align		4
        /*0018*/ 	.word	index@(_ZN7cutlass13device_kernelIN5flash11enable_sm90INS1_16FlashAttnFwdSm90INS1_25CollectiveMainloopFwdSm90ILi2EN4cute5tupleIJNS5_1CILi1EEES8_S8_EEENS6_IJNS7_ILi192EEENS7_ILi128EEENS7_ILi96EEEEEELi96ENS_10bfloat16_tEfNS_4arch4Sm90ELb0ELb0ELb0ELb1ELb1ELb1ELb0ELb0ELb1ELb1ELb1ELb0EEENS1_21CollectiveEpilogueFwdINS6_IJSA_SC_SB_EEES9_SE_SG_Li384ELb1ELb1ELb1ELb0EEENS1_36VarlenDynamicPersistentTileSchedulerILi192ELi128ELi384ELi128ELb1ELb1ELb1ELb0ELb1ELb1EEEEEEEEEvNT_6ParamsE)
	.align		4
        /*001c*/ 	.word	index@(__assertfail)
	.align		4
        /*0020*/ 	.word	index@(_ZN7cutlass13device_kernelIN5flash11enable_sm90INS1_16FlashAttnFwdSm90INS1_25CollectiveMainloopFwdSm90ILi2EN4cute5tupleIJNS5_1CILi1EEES8_S8_EEENS6_IJNS7_ILi192EEENS7_ILi128EEENS7_ILi96EEEEEELi96ENS_10bfloat16_tEfNS_4arch4Sm90ELb0ELb1ELb0ELb0ELb1ELb0ELb0ELb0ELb1ELb1ELb1ELb0EEENS1_21CollectiveEpilogueFwdINS6_IJSA_SC_SB_EEES9_SE_SG_Li384ELb0ELb1ELb1ELb0EEENS1_19SingleTileSchedulerILb0ELb1ELb1ELi192EEEEEEEEEvNT_6ParamsE)
	.align		4
        /*0024*/ 	.word	index@(__assertfail)
	.align		4
        /*0028*/ 	.word	index@(_ZN7cutlass13device_kernelIN5flash11enable_sm90INS1_16FlashAttnFwdSm90INS1_25CollectiveMainloopFwdSm90ILi2EN4cute5tupleIJNS5_1CILi1EEES8_S8_EEENS6_IJNS7_ILi192EEENS7_ILi128EEENS7_ILi96EEEEEELi96ENS_10bfloat16_tEfNS_4arch4Sm90ELb0ELb1ELb0ELb1ELb1ELb0ELb0ELb0ELb1ELb1ELb1ELb0EEENS1_21CollectiveEpilogueFwdINS6_IJSA_SC_SB_EEES9_SE_SG_Li384ELb1ELb1ELb1ELb0EEENS1_36VarlenDynamicPersistentTileSchedulerILi192ELi128ELi384ELi128ELb1ELb1ELb1ELb1ELb0ELb1EEEEEEEEEvNT_6ParamsE)
	.align		4
        /*002c*/ 	.word	index@(__assertfail)
	.align		4
        /*0030*/ 	.word	index@(_ZN7cutlass13device_kernelIN5flash11enable_sm90INS1_16FlashAttnFwdSm90INS1_25CollectiveMainloopFwdSm90ILi2EN4cute5tupleIJNS5_1CILi1EEES8_S8_EEENS6_IJNS7_ILi192EEENS7_ILi128EEENS7_ILi96EEEEEELi96ENS_10bfloat16_tEfNS_4arch4Sm90ELb0ELb1ELb0ELb1ELb1ELb1ELb0ELb0ELb1ELb1ELb1ELb0EEENS1_21CollectiveEpilogueFwdINS6_IJSA_SC_SB_EEES9_SE_SG_Li384ELb1ELb1ELb1ELb0EEENS1_36VarlenDynamicPersistentTileSchedulerILi192ELi128ELi384ELi128ELb1ELb1ELb1ELb1ELb0ELb1EEEEEEEEEvNT_6ParamsE)
	.align		4
        /*0034*/ 	.word	index@(__assertfail)
	.align		4
        /*0038*/ 	.word	index@(_ZN7cutlass13device_kernelIN5flash11enable_sm90INS1_16FlashAttnFwdSm90INS1_25CollectiveMainloopFwdSm90ILi2EN4cute5tupleIJNS5_1CILi1EEES8_S8_EEENS6_IJNS7_ILi192EEENS7_ILi128EEENS7_ILi96EEEEEELi96ENS_10bfloat16_tEfNS_4arch4Sm90ELb1ELb0ELb0ELb0ELb1ELb0ELb0ELb0ELb1ELb1ELb1ELb0EEENS1_21CollectiveEpilogueFwdINS6_IJSA_SC_SB_EEES9_SE_SG_Li384ELb0ELb1ELb1ELb0EEENS1_19SingleTileSchedulerILb0ELb1ELb1ELi192EEEEEEEEEvNT_6ParamsE)
	.align		4
        /*003c*/ 	.word	index@(__assertfail)
	.align		4
        /*0040*/ 	.word	index@(_ZN7cutlass13device_kernelIN5flash11enable_sm90INS1_16FlashAttnFwdSm90INS1_25CollectiveMainloopFwdSm90ILi2EN4cute5tupleIJNS5_1CILi1EEES8_S8_EEENS6_IJNS7_ILi192EEENS7_ILi128EEENS7_ILi96EEEEEELi96ENS_10bfloat16_tEfNS_4arch4Sm90ELb1ELb0ELb0ELb1ELb1ELb0ELb0ELb0ELb1ELb1ELb1ELb0EEENS1_21CollectiveEpilogueFwdINS6_IJSA_SC_SB_EEES9_SE_SG_Li384ELb1ELb1ELb1ELb0EEENS1_36VarlenDynamicPersistentTileSchedulerILi192ELi128ELi384ELi128ELb1ELb1ELb1ELb1ELb1ELb1EEEEEEEEEvNT_6ParamsE)
	.align		4
        /*0044*/ 	.word	index@(__assertfail)
	.align		4
        /*0048*/ 	.word	index@(_ZN7cutlass13device_kernelIN5flash11enable_sm90INS1_16FlashAttnFwdSm90INS1_25CollectiveMainloopFwdSm90ILi2EN4cute5tupleIJNS5_1CILi1EEES8_S8_EEENS6_IJNS7_ILi192EEENS7_ILi128EEENS7_ILi96EEEEEELi96ENS_10bfloat16_tEfNS_4arch4Sm90ELb1ELb0ELb0ELb1ELb1ELb1ELb0ELb0ELb1ELb1ELb1ELb0EEENS1_21CollectiveEpilogueFwdINS6_IJSA_SC_SB_EEES9_SE_SG_Li384ELb1ELb1ELb1ELb0EEENS1_36VarlenDynamicPersistentTileSchedulerILi192ELi128ELi384ELi128ELb1ELb1ELb1ELb1ELb1ELb1EEEEEEEEEvNT_6ParamsE)
	.align		4
        /*004c*/ 	.word	index@(__assertfail)
	.align		4
        /*0050*/ 	.word	0x00000000
	.align		4
        /*0054*/ 	.word	0xfffffffe
	.align		4
        /*0058*/ 	.word	0x00000000
	.align		4
        /*005c*/ 	.word	0xfffffffd
	.align		4
        /*0060*/ 	.word	0x00000000
	.align		4
        /*0064*/ 	.word	0xfffffffc


//--------------------- .nv.constant4             --------------------------
	.section	.nv.constant4,"a",@progbits
	.align	8
	.align		8
.nv.constant4:
        /*0000*/ 	.dword	__assertfail
	.align		8
        /*0008*/ 	.dword	__unnamed_1
	.align		8
        /*0010*/ 	.dword	__unnamed_2
	.align		8
        /*0018*/ 	.dword	__unnamed_3
	.align		8
        /*0020*/ 	.dword	__unnamed_4
	.align		8
        /*0028*/ 	.dword	__unnamed_5
	.align		8
        /*0030*/ 	.dword	_ZN77_INTERNAL_fbd605a9_41_flash_fwd_hdim96_bf16_paged_split_sm90_cu_58b58f81_28114cuda3std3__45__cpo5beginE
	.align		8
        /*0038*/ 	.dword	_ZN77_INTERNAL_fbd605a9_41_flash_fwd_hdim96_bf16_paged_split_sm90_cu_58b58f81_28114cuda3std3__45__cpo3endE
	.align		8
        /*0040*/ 	.dword	_ZN77_INTERNAL_fbd605a9_41_flash_fwd_hdim96_bf16_paged_split_sm90_cu_58b58f81_28114cuda3std3__45__cpo6cbeginE
	.align		8
        /*0048*/ 	.dword	_ZN77_INTERNAL_fbd605a9_41_flash_fwd_hdim96_bf16_paged_split_sm90_cu_58b58f81_28114cuda3std3__45__cpo4cendE
	.align		8
        /*0050*/ 	.dword	_ZN77_INTERNAL_fbd605a9_41_flash_fwd_hdim96_bf16_paged_split_sm90_cu_58b58f81_28114cuda3std3__479_GLOBAL__N__fbd605a9_41_flash_fwd_hdim96_bf16_paged_split_sm90_cu_58b58f81_28116ignoreE
	.align		8
        /*0058*/ 	.dword	_ZN77_INTERNAL_fbd605a9_41_flash_fwd_hdim96_bf16_paged_split_sm90_cu_58b58f81_28114cuda3std3__419piecewise_constructE
	.align		8
        /*0060*/ 	.dword	_ZN77_INTERNAL_fbd605a9_41_flash_fwd_hdim96_bf16_paged_split_sm90_cu_58b58f81_28114cuda3std3__48in_placeE
	.align		8
        /*0068*/ 	.dword	_ZN77_INTERNAL_fbd605a9_41_flash_fwd_hdim96_bf16_paged_split_sm90_cu_58b58f81_28114cuda3std6ranges3__45__cpo4swapE
	.align		8
        /*0070*/ 	.dword	_ZN77_INTERNAL_fbd605a9_41_flash_fwd_hdim96_bf16_paged_split_sm90_cu_58b58f81_28114cuda3std6ranges3__45__cpo9iter_moveE
	.align		8
        /*0078*/ 	.dword	_ZN77_INTERNAL_fbd605a9_41_flash_fwd_hdim96_bf16_paged_split_sm90_cu_58b58f81_28114cute7productE
	.align		8
        /*0080*/ 	.dword	_ZN77_INTERNAL_fbd605a9_41_flash_fwd_hdim96_bf16_paged_split_sm90_cu_58b58f81_28114cute1_E
	.align		8
        /*0088*/ 	.dword	$str$23
	.align		8
        /*0090*/ 	.dword	$str$24


//--------------------- .text._ZN7cutlass13device_kernelIN5flash11enable_sm90INS1_16FlashAttnFwdSm90INS1_25CollectiveMainloopFwdSm90ILi2EN4cute5tupleIJNS5_1CILi1EEES8_S8_EEENS6_IJNS7_ILi192EEENS7_ILi128EEENS7_ILi96EEEEEELi96ENS_10bfloat16_tEfNS_4arch4Sm90ELb0ELb0ELb0ELb0ELb1ELb0ELb0ELb0ELb1ELb1ELb1ELb0EEENS1_21CollectiveEpilogueFwdINS6_IJSA_SC_SB_EEES9_SE_SG_Li384ELb0ELb1ELb1ELb0EEENS1_19SingleTileSchedulerILb0ELb1ELb1ELi192EEEEEEEEEvNT_6ParamsE --------------------------
	.section	.text._ZN7cutlass13device_kernelIN5flash11enable_sm90INS1_16FlashAttnFwdSm90INS1_25CollectiveMainloopFwdSm90ILi2EN4cute5tupleIJNS5_1CILi1EEES8_S8_EEENS6_IJNS7_ILi192EEENS7_ILi128EEENS7_ILi96EEEEEELi96ENS_10bfloat16_tEfNS_4arch4Sm90ELb0ELb0ELb0ELb0ELb1ELb0ELb0ELb0ELb1ELb1ELb1ELb0EEENS1_21CollectiveEpilogueFwdINS6_IJSA_SC_SB_EEES9_SE_SG_Li384ELb0ELb1ELb1ELb0EEENS1_19SingleTileSchedulerILb0ELb1ELb1ELi192EEEEEEEEEvNT_6ParamsE,"ax",@progbits
	.align	128
.text._ZN7cutlass13device_kernelIN5flash11enable_sm90INS1_16FlashAttnFwdSm90INS1_25CollectiveMainloopFwdSm90ILi2EN4cute5tupleIJNS5_1CILi1EEES8_S8_EEENS6_IJNS7_ILi192EEENS7_ILi128EEENS7_ILi96EEEEEELi96ENS_10bfloat16_tEfNS_4arch4Sm90ELb0ELb0ELb0ELb0ELb1ELb0ELb0ELb0ELb1ELb1ELb1ELb0EEENS1_21CollectiveEpilogueFwdINS6_IJSA_SC_SB_EEES9_SE_SG_Li384ELb0ELb1ELb1ELb0EEENS1_19SingleTileSchedulerILb0ELb1ELb1ELi192EEEEEEEEEvNT_6ParamsE:
        .type           _ZN7cutlass13device_kernelIN5flash11enable_sm90INS1_16FlashAttnFwdSm90INS1_25CollectiveMainloopFwdSm90ILi2EN4cute5tupleIJNS5_1CILi1EEES8_S8_EEENS6_IJNS7_ILi192EEENS7_ILi128EEENS7_ILi96EEEEEELi96ENS_10bfloat16_tEfNS_4arch4Sm90ELb0ELb0ELb0ELb0ELb1ELb0ELb0ELb0ELb1ELb1ELb1ELb0EEENS1_21CollectiveEpilogueFwdINS6_IJSA_SC_SB_EEES9_SE_SG_Li384ELb0ELb1ELb1ELb0EEENS1_19SingleTileSchedulerILb0ELb1ELb1ELi192EEEEEEEEEvNT_6ParamsE,@function
        .size           _ZN7cutlass13device_kernelIN5flash11enable_sm90INS1_16FlashAttnFwdSm90INS1_25CollectiveMainloopFwdSm90ILi2EN4cute5tupleIJNS5_1CILi1EEES8_S8_EEENS6_IJNS7_ILi192EEENS7_ILi128EEENS7_ILi96EEEEEELi96ENS_10bfloat16_tEfNS_4arch4Sm90ELb0ELb0ELb0ELb0ELb1ELb0ELb0ELb0ELb1ELb1ELb1ELb0EEENS1_21CollectiveEpilogueFwdINS6_IJSA_SC_SB_EEES9_SE_SG_Li384ELb0ELb1ELb1ELb0EEENS1_19SingleTileSchedulerILb0ELb1ELb1ELi192EEEEEEEEEvNT_6ParamsE,(.L_x_2780 - _ZN7cutlass13device_kernelIN5flash11enable_sm90INS1_16FlashAttnFwdSm90INS1_25CollectiveMainloopFwdSm90ILi2EN4cute5tupleIJNS5_1CILi1EEES8_S8_EEENS6_IJNS7_ILi192EEENS7_ILi128EEENS7_ILi96EEEEEELi96ENS_10bfloat16_tEfNS_4arch4Sm90ELb0ELb0ELb0ELb0ELb1ELb0ELb0ELb0ELb1ELb1ELb1ELb0EEENS1_21CollectiveEpilogueFwdINS6_IJSA_SC_SB_EEES9_SE_SG_Li384ELb0ELb1ELb1ELb0EEENS1_19SingleTileSchedulerILb0ELb1ELb1ELi192EEEEEEEEEvNT_6ParamsE)
        .other          _ZN7cutlass13device_kernelIN5flash11enable_sm90INS1_16FlashAttnFwdSm90INS1_25CollectiveMainloopFwdSm90ILi2EN4cute5tupleIJNS5_1CILi1EEES8_S8_EEENS6_IJNS7_ILi192EEENS7_ILi128EEENS7_ILi96EEEEEELi96ENS_10bfloat16_tEfNS_4arch4Sm90ELb0ELb0ELb0ELb0ELb1ELb0ELb0ELb0ELb1ELb1ELb1ELb0EEENS1_21CollectiveEpilogueFwdINS6_IJSA_SC_SB_EEES9_SE_SG_Li384ELb0ELb1ELb1ELb0EEENS1_19SingleTileSchedulerILb0ELb1ELb1ELi192EEEEEEEEEvNT_6ParamsE,@"STO_CUDA_ENTRY STV_DEFAULT"
_ZN7cutlass13device_kernelIN5flash11enable_sm90INS1_16FlashAttnFwdSm90INS1_25CollectiveMainloopFwdSm90ILi2EN4cute5tupleIJNS5_1CILi1EEES8_S8_EEENS6_IJNS7_ILi192EEENS7_ILi128EEENS7_ILi96EEEEEELi96ENS_10bfloat16_tEfNS_4arch4Sm90ELb0ELb0ELb0ELb0ELb1ELb0ELb0ELb0ELb1ELb1ELb1ELb0EEENS1_21CollectiveEpilogueFwdINS6_IJSA_SC_SB_EEES9_SE_SG_Li384ELb0ELb1ELb1ELb0EEENS1_19SingleTileSchedulerILb0ELb1ELb1ELi192EEEEEEEEEvNT_6ParamsE:
[----:B------:R-:W0:Y:S02]  /*0000*/  LDC R1, c[0x0][0x28] ;  /* 0x00000a00ff017b82 */ /* 0x000e240000000800 */
[----:B0-----:R-:W-:Y:S01]  /*0010*/  VIADD R1, R1, 0xfffffff8 ;  /* 0xfffffff801017836 */ /* 0x001fe20000000000 */
[----:B------:R-:W0:Y:S01]  /*0020*/  S2R R22, SR_TID.X ;  /* 0x0000000000167919 */ /* 0x000e220000002100 */
[----:B------:R-:W-:Y:S01]  /*0030*/  ELECT P0, URZ, PT ;  /* 0x00000000003f782f */ /* 0x000fe20003800000 */
[----:B------:R-:W-:Y:S01]  /*0040*/  UMOV UR4, 0x80 ;  /* 0x0000008000047882 */ /* 0x000fe20000000000 */
[----:B------:R-:W-:Y:S01]  /*0050*/  UMOV UR7, 0x180 ;  /* 0x0000018000077882 */ /* 0x000fe20000000000 */
[--C-:B0-----:R-:W-:Y:S02]  /*0060*/  SHF.R.U32.HI R0, RZ, 0x5, R22.reuse ;  /* 0x00000005ff007819 */ /* 0x101fe40000011616 */
[----:B------:R-:W-:-:S03]  /*0070*/  SHF.R.U32.HI R17, RZ, 0x7, R22 ;  /* 0x00000007ff117819 */ /* 0x000fc60000011616 */
[----:B------:R-:W0:Y:S04]  /*0080*/  SHFL.IDX PT, R2, R0, RZ, 0x1f ;  /* 0x00001fff00027589 */ /* 0x000e2800000e0000 */
[----:B------:R1:W2:Y:S01]  /*0090*/  SHFL.IDX PT, R3, R17, RZ, 0x1f ;  /* 0x00001fff11037589 */ /* 0x0002a200000e0000 */
[C---:B0-----:R-:W-:Y:S02]  /*00a0*/  ISETP.NE.OR P0, PT, R2.reuse, RZ, !P0 ;  /* 0x000000ff0200720c */ /* 0x041fe40004705670 */
[----:B------:R-:W-:-:S11]  /*00b0*/  ISETP.NE.AND P1, PT, R2, RZ, PT ;  /* 0x000000ff0200720c */ /* 0x000fd60003f25270 */
[----:B------:R-:W-:Y:S01]  /*00c0*/  VOTEU.ALL UP0, P0 ;  /* 0x00000000003f7886 */ /* 0x000fe20000000000 */
[----:B------:R-:W-:-:S04]  /*00d0*/  VOTEU.ALL UP1, P0 ;  /* 0x00000000003f7886 */ /* 0x000fc80000020000 */
[----:B------:R-:W0:Y:S01]  /*00e0*/  @!UP0 S2UR UR8, SR_CgaCtaId ;  /* 0x00000000000889c3 */ /* 0x000e220000008800 */
[----:B------:R-:W-:Y:S01]  /*00f0*/  @!UP0 UMOV UR6, 0x400 ;  /* 0x0000040000068882 */ /* 0x000fe20000000000 */
[----:B------:R-:W-:-:S04]  /*0100*/  @!UP0 UIADD3 UR4, -UR4, 0x100000, URZ ;  /* 0x0010000004048890 */ /* 0x000fc8000fffe13f */
[----:B------:R-:W-:Y:S02]  /*0110*/  @!UP0 USHF.L.U32 UR5, UR4, 0xb, URZ ;  /* 0x0000000b04058899 */ /* 0x000fe4000800063f */
[----:B------:R-:W-:Y:S02]  /*0120*/  @!UP0 USHF.L.U32 UR4, UR4, 0x1, URZ ;  /* 0x0000000104048899 */ /* 0x000fe4000800063f */
[----:B0-----:R-:W-:Y:S02]  /*0130*/  @!UP0 ULEA UR8, UR8, UR6, 0x18 ;  /* 0x0000000608088291 */ /* 0x001fe4000f8ec03f */
[----:B------:R-:W-:-:S04]  /*0140*/  @!UP0 UIADD3 UR6, -UR7, 0x100000, URZ ;  /* 0x0010000007068890 */ /* 0x000fc8000fffe13f */
[----:B------:R-:W-:Y:S02]  /*0150*/  @!UP0 USHF.L.U32 UR7, UR6, 0xb, URZ ;  /* 0x0000000b06078899 */ /* 0x000fe4000800063f */
[----:B------:R-:W-:Y:S01]  /*0160*/  @!UP0 USHF.L.U32 UR6, UR6, 0x1, URZ ;  /* 0x0000000106068899 */ /* 0x000fe2000800063f */
[----:B------:R-:W-:-:S05]  /*0170*/  VOTEU.ALL UP0, P0 ;  /* 0x00000000003f7886 */ /* 0x000fca0000000000 */
[----:B------:R1:W0:Y:S06]  /*0180*/  @!UP0 SYNCS.EXCH.64 URZ, [UR8+0x2d800], UR4 ;  /* 0x02d80004083f85b2 */ /* 0x00022c0008000100 */
[----:B------:R1:W3:Y:S02]  /*0190*/  @!UP1 SYNCS.EXCH.64 URZ, [UR8+0x2d820], UR6 ;  /* 0x02d82006083f95b2 */ /* 0x0002e40008000100 */
[----:B-12---:R-:W-:Y:S05]  /*01a0*/  @P1 BRA `(.L_x_0) ;  /* 0x0000000000481947 */ /* 0x006fea0003800000 */
[----:B------:R-:W1:Y:S01]  /*01b0*/  S2UR UR5, SR_CgaCtaId ;  /* 0x00000000000579c3 */ /* 0x000e620000008800 */
[----:B------:R-:W-:Y:S01]  /*01c0*/  UMOV UR4, 0x400 ;  /* 0x0000040000047882 */ /* 0x000fe20000000000 */
[----:B------:R-:W-:Y:S01]  /*01d0*/  UMOV UR6, 0x80 ;  /* 0x0000008000067882 */ /* 0x000fe20000000000 */
[----:B------:R-:W-:Y:S01]  /*01e0*/  UMOV UR7, 0x180 ;  /* 0x0000018000077882 */ /* 0x000fe20000000000 */
[----:B------:R-:W-:Y:S01]  /*01f0*/  ELECT P0, URZ, PT ;  /* 0x00000000003f782f */ /* 0x000fe20003800000 */
[----:B-1----:R-:W-:Y:S02]  /*0200*/  ULEA UR8, UR5, UR4, 0x18 ;  /* 0x0000000405087291 */ /* 0x002fe4000f8ec03f */
[----:B------:R-:W-:-:S04]  /*0210*/  UIADD3 UR4, -UR6, 0x100000, URZ ;  /* 0x0010000006047890 */ /* 0x000fc8000fffe13f */
[----:B------:R-:W-:Y:S02]  /*0220*/  USHF.L.U32 UR5, UR4, 0xb, URZ ;  /* 0x0000000b04057899 */ /* 0x000fe4000800063f */
[----:B------:R-:W-:Y:S02]  /*0230*/  USHF.L.U32 UR4, UR4, 0x1, URZ ;  /* 0x0000000104047899 */ /* 0x000fe4000800063f */
[----:B------:R-:W-:-:S04]  /*0240*/  UIADD3 UR6, -UR7, 0x100000, URZ ;  /* 0x0010000007067890 */ /* 0x000fc8000fffe13f */
[----:B------:R-:W-:Y:S02]  /*0250*/  USHF.L.U32 UR7, UR6, 0xb, URZ ;  /* 0x0000000b06077899 */ /* 0x000fe4000800063f */
[----:B------:R-:W-:Y:S01]  /*0260*/  USHF.L.U32 UR6, UR6, 0x1, URZ ;  /* 0x0000000106067899 */ /* 0x000fe2000800063f */
[----:B------:R-:W1:Y:S03]  /*0270*/  FENCE.VIEW.ASYNC.S ;  /* 0x00000000000073c6 */ /* 0x000e660000000000 */
[----:B-1----:R1:W2:Y:S08]  /*0280*/  SYNCS.EXCH.64 URZ, [UR8+0x2d830], UR4 ;  /* 0x02d83004083f75b2 */ /* 0x0022b00008000100 */
[----:B------:R1:W4:Y:S01]  /*0290*/  SYNCS.EXCH.64 URZ, [UR8+0x2d840], UR6 ;  /* 0x02d84006083f75b2 */ /* 0x0003220008000100 */
[----:B------:R1:W0:Y:S01]  /*02a0*/  SYNCS.EXCH.64 URZ, [UR8+0x2d838], UR4 ;  /* 0x02d83804083f75b2 */ /* 0x0002220008000100 */
[----:B------:R1:W0:Y:S01]  /*02b0*/  SYNCS.EXCH.64 URZ, [UR8+0x2d848], UR6 ;  /* 0x02d84806083f75b2 */ /* 0x0002220008000100 */
[----:B------:R-:W-:Y:S01]  /*02c0*/  NOP ;  /* 0x0000000000007918 */ /* 0x000fe20000000000 */
.L_x_0:
[----:B------:R-:W5:Y:S01]  /*02d0*/  SHFL.IDX PT, R2, R0, RZ, 0x1f ;  /* 0x00001fff00027589 */ /* 0x000f6200000e0000 */
[----:B------:R-:W-:Y:S01]  /*02e0*/  NOP ;  /* 0x0000000000007918 */ /* 0x000fe20000000000 */
[----:B-----5:R-:W-:-:S13]  /*02f0*/  ISETP.NE.AND P0, PT, R2, RZ, PT ;  /* 0x000000ff0200720c */ /* 0x020fda0003f05270 */
[----:B------:R-:W-:Y:S05]  /*0300*/  @P0 BRA `(.L_x_1) ;  /* 0x0000000000480947 */ /* 0x000fea0003800000 */
[----:B-1----:R-:W1:Y:S01]  /*0310*/  S2UR UR5, SR_CgaCtaId ;  /* 0x00000000000579c3 */ /* 0x002e620000008800 */
        /* <DEDUP_REMOVED lines=12> */
[----:B-1----:R1:W0:Y:S08]  /*03e0*/  SYNCS.EXCH.64 URZ, [UR8+0x2d850], UR4 ;  /* 0x02d85004083f75b2 */ /* 0x0022300008000100 */
[----:B------:R1:W0:Y:S01]  /*03f0*/  SYNCS.EXCH.64 URZ, [UR8+0x2d860], UR6 ;  /* 0x02d86006083f75b2 */ /* 0x0002220008000100 */
[----:B------:R1:W0:Y:S01]  /*0400*/  SYNCS.EXCH.64 URZ, [UR8+0x2d858], UR4 ;  /* 0x02d85804083f75b2 */ /* 0x0002220008000100 */
[----:B------:R1:W0:Y:S01]  /*0410*/  SYNCS.EXCH.64 URZ, [UR8+0x2d868], UR6 ;  /* 0x02d86806083f75b2 */ /* 0x0002220008000100 */
[----:B------:R-:W-:Y:S01]  /*0420*/  NOP ;  /* 0x0000000000007918 */ /* 0x000fe20000000000 */
.L_x_1:
[----:B------:R-:W5:Y:S01]  /*0430*/  SHFL.IDX PT, R2, R0, RZ, 0x1f ;  /* 0x00001fff00027589 */ /* 0x000f6200000e0000 */
[----:B------:R-:W-:Y:S01]  /*0440*/  NOP ;  /* 0x0000000000007918 */ /* 0x000fe20000000000 */
[----:B-----5:R-:W-:-:S13]  /*0450*/  ISETP.NE.AND P0, PT, R2, RZ, PT ;  /* 0x000000ff0200720c */ /* 0x020fda0003f05270 */
[----:B------:R-:W-:Y:S05]  /*0460*/  @P0 BRA `(.L_x_2) ;  /* 0x0000000000380947 */ /* 0x000fea0003800000 */
[----:B-1----:R-:W1:Y:S01]  /*0470*/  S2UR UR5, SR_CgaCtaId ;  /* 0x00000000000579c3 */ /* 0x002e620000008800 */
[----:B------:R-:W-:Y:S01]  /*0480*/  UMOV UR4, 0x400 ;  /* 0x0000040000047882 */ /* 0x000fe20000000000 */
[----:B------:R-:W-:Y:S01]  /*0490*/  UMOV UR7, 0x80 ;  /* 0x0000008000077882 */ /* 0x000fe20000000000 */
[----:B------:R-:W-:Y:S01]  /*04a0*/  ELECT P0, URZ, PT ;  /* 0x00000000003f782f */ /* 0x000fe20003800000 */
[----:B-1----:R-:W-:Y:S02]  /*04b0*/  ULEA UR6, UR5, UR4, 0x18 ;  /* 0x0000000405067291 */ /* 0x002fe4000f8ec03f */
[----:B------:R-:W-:-:S04]  /*04c0*/  UIADD3 UR4, -UR7, 0x100000, URZ ;  /* 0x0010000007047890 */ /* 0x000fc8000fffe13f */
[----:B------:R-:W-:Y:S02]  /*04d0*/  USHF.L.U32 UR5, UR4, 0xb, URZ ;  /* 0x0000000b04057899 */ /* 0x000fe4000800063f */
[----:B------:R-:W-:Y:S01]  /*04e0*/  USHF.L.U32 UR4, UR4, 0x1, URZ ;  /* 0x0000000104047899 */ /* 0x000fe2000800063f */
[----:B------:R-:W1:Y:S11]  /*04f0*/  FENCE.VIEW.ASYNC.S ;  /* 0x00000000000073c6 */ /* 0x000e760000000000 */
[----:B-1----:R1:W0:Y:S01]  /*0500*/  SYNCS.EXCH.64 URZ, [UR6+0x2d870], UR4 ;  /* 0x02d87004063f75b2 */ /* 0x0022220008000100 */
[----:B------:R1:W0:Y:S01]  /*0510*/  SYNCS.EXCH.64 URZ, [UR6+0x2d880], UR4 ;  /* 0x02d88004063f75b2 */ /* 0x0002220008000100 */
[----:B------:R1:W0:Y:S01]  /*0520*/  SYNCS.EXCH.64 URZ, [UR6+0x2d878], UR4 ;  /* 0x02d87804063f75b2 */ /* 0x0002220008000100 */
[----:B------:R1:W0:Y:S01]  /*0530*/  SYNCS.EXCH.64 URZ, [UR6+0x2d888], UR4 ;  /* 0x02d88804063f75b2 */ /* 0x0002220008000100 */
[----:B------:R-:W-:Y:S01]  /*0540*/  NOP ;  /* 0x0000000000007918 */ /* 0x000fe20000000000 */
.L_x_2:
        /* <DEDUP_REMOVED lines=22> */
.L_x_3:
[----:B------:R-:W5:Y:S01]  /*06b0*/  SHFL.IDX PT, R2, R0, RZ, 0x1f ;  /* 0x00001fff00027589 */ /* 0x000f6200000e0000 */
[----:B------:R-:W-:Y:S01]  /*06c0*/  R2UR UR9, R3 ;  /* 0x00000000030972ca */ /* 0x000fe200000e0000 */
        /* <DEDUP_REMOVED lines=21> */
.L_x_4:
[----:B------:R-:W-:Y:S01]  /*0820*/  UISETP.NE.AND UP0, UPT, UR9, URZ, UPT ;  /* 0x0000003f0900728c */ /* 0x000fe2000bf05270 */
[----:B------:R-:W-:Y:S01]  /*0830*/  NOP ;  /* 0x0000000000007918 */ /* 0x000fe20000000000 */
[----:B------:R-:W-:Y:S01]  /*0840*/  UMOV UR38, 0x1 ;  /* 0x0000000100267882 */ /* 0x000fe20000000000 */
[----:B------:R-:W-:Y:S01]  /*0850*/  ULDC.64 UR36, c[0x0][0x208] ;  /* 0x0000820000247ab9 */ /* 0x000fe20000000a00 */
[----:B------:R-:W-:Y:S01]  /*0860*/  USEL UR38, UR38, 0x2, !UP0 ;  /* 0x0000000226267887 */ /* 0x000fe2000c000000 */
[----:B------:R-:W-:Y:S01]  /*0870*/  BSSY B6, `(.L_x_5) ;  /* 0x0000a9d000067945 */ /* 0x000fe20003800000 */
[----:B0-234-:R-:W-:Y:S01]  /*0880*/  BAR.SYNC.DEFER_BLOCKING 0x0 ;  /* 0x0000000000007b1d */ /* 0x01dfe20000010000 */
[----:B------:R-:W-:-:S13]  /*0890*/  PLOP3.LUT P0, PT, PT, PT, UP0, 0x80, 0x0 ;  /* 0x000000000000781c */ /* 0x000fda0003f0f008 */
[----:B------:R-:W-:Y:S05]  /*08a0*/  @!P0 BRA `(.L_x_6) ;  /* 0x0000006c00d88947 */ /* 0x000fea0003800000 */
.L_x_7:
[----:B------:R-:W-:-:S08]  /*08b0*/  NOP ;  /* 0x0000000000007918 */ /* 0x000fd00000000000 */
[----:B------:R-:W0:Y:S02]  /*08c0*/  USETMAXREG.TRY_ALLOC.CTAPOOL UP0, 0xa0 ;  /* 0x000000a0000079c8 */ /* 0x000e240008000600 */
[----:B0-----:R-:W-:-:S13]  /*08d0*/  PLOP3.LUT P0, PT, PT, PT, UP0, 0x80, 0x0 ;  /* 0x000000000000781c */ /* 0x001fda0003f0f008 */
[----:B------:R-:W-:Y:S05]  /*08e0*/  @!P0 BRA `(.L_x_7) ;  /* 0xfffffffc00f08947 */ /* 0x000fea000383ffff */
[----:B-1----:R-:W0:Y:S01]  /*08f0*/  S2UR UR6, SR_CTAID.Y ;  /* 0x00000000000679c3 */ /* 0x002e220000002600 */
[----:B------:R-:W-:Y:S01]  /*0900*/  LOP3.LUT R0, R22, 0xffffff80, RZ, 0xc0, !PT ;  /* 0xffffff8016007812 */ /* 0x000fe200078ec0ff */
[----:B------:R-:W-:Y:S02]  /*0910*/  ULDC UR7, c[0x0][0xc50] ;  /* 0x0003140000077ab9 */ /* 0x000fe40000000800 */
[----:B------:R-:W-:-:S04]  /*0920*/  UISETP.NE.AND UP0, UPT, UR7, 0x1, UPT ;  /* 0x000000010700788c */ /* 0x000fc8000bf05270 */
[----:B------:R-:W-:Y:S08]  /*0930*/  BAR.ARV 0x8, 0x200 ;  /* 0x0208000000007b1d */ /* 0x000ff00000002000 */
[----:B------:R-:W1:Y:S01]  /*0940*/  S2UR UR8, SR_CTAID.Z ;  /* 0x00000000000879c3 */ /* 0x000e620000002700 */
[----:B------:R-:W-:Y:S01]  /*0950*/  ISETP.NE.AND P0, PT, R0, 0x80, PT ;  /* 0x000000800000780c */ /* 0x000fe20003f05270 */
[----:B------:R-:W-:Y:S01]  /*0960*/  @UP0 ULDC UR4, c[0x0][0xc54] ;  /* 0x0003150000040ab9 */ /* 0x000fe20000000800 */
[----:B------:R-:W-:Y:S01]  /*0970*/  @UP0 ULDC UR9, c[0x0][0xc58] ;  /* 0x0003160000090ab9 */ /* 0x000fe20000000800 */
[----:B0-----:R-:W-:-:S10]  /*0980*/  UIMAD.WIDE.U32 UR4, UR6, UR4, URZ ;  /* 0x00000004060472a5 */ /* 0x001fd4000f8e003f */
[----:B------:R-:W-:Y:S06]  /*0990*/  @!P0 BAR.ARV 0x9, 0x100 ;  /* 0x0244000000008b1d */ /* 0x000fec0000002000 */
[----:B------:R-:W-:Y:S01]  /*09a0*/  UMOV UR39, UR6 ;  /* 0x0000000600277c82 */ /* 0x000fe20008000000 */
[----:B------:R-:W-:Y:S01]  /*09b0*/  @UP0 USHF.R.U32.HI UR39, URZ, UR9, UR5 ;  /* 0x000000093f270299 */ /* 0x000fe20008011605 */
[----:B-1----:R-:W-:-:S03]  /*09c0*/  ISETP.LE.AND P0, PT, RZ, UR8, PT ;  /* 0x00000008ff007c0c */ /* 0x002fc6000bf03270 */
[----:B------:R-:W-:-:S04]  /*09d0*/  UIADD3 UR4, -UR39, URZ, URZ ;  /* 0x0000003f27047290 */ /* 0x000fc8000fffe13f */
[----:B------:R-:W-:-:S06]  /*09e0*/  UIMAD UR7, UR7, UR4, UR6 ;  /* 0x00000004070772a4 */ /* 0x000fcc000f8e0206 */
[----:B------:R-:W-:Y:S06]  /*09f0*/  @!P0 BRA `(.L_x_8) ;  /* 0x000000a800108947 */ /* 0x000fec0003800000 */
[----:B------:R-:W-:Y:S01]  /*0a00*/  ULDC.64 UR4, c[0x0][0x418] ;  /* 0x0001060000047ab9 */ /* 0x000fe20000000a00 */
[----:B------:R-:W-:Y:S01]  /*0a10*/  ULDC UR43, c[0x0][0x424] ;  /* 0x00010900002b7ab9 */ /* 0x000fe20000000800 */
[----:B------:R-:W-:Y:S01]  /*0a20*/  UISETP.NE.U32.AND UP0, UPT, UR4, URZ, UPT ;  /* 0x0000003f0400728c */ /* 0x000fe2000bf05070 */
[----:B------:R-:W-:Y:S01]  /*0a30*/  IMAD.MOV.U32 R3, RZ, RZ, RZ ;  /* 0x000000ffff037224 */ /* 0x000fe200078e00ff */
[----:B------:R-:W-:Y:S02]  /*0a40*/  ULOP3.LUT UR8, UR7, 0xffff, URZ, 0xc0, !UPT ;  /* 0x0000ffff07087892 */ /* 0x000fe4000f8ec03f */
[----:B------:R-:W-:Y:S01]  /*0a50*/  UISETP.NE.AND.EX UP0, UPT, UR5, URZ, UPT, UP0 ;  /* 0x0000003f0500728c */ /* 0x000fe2000bf05300 */
[----:B------:R-:W-:-:S03]  /*0a60*/  ULDC UR4, c[0x0][0x2f0] ;  /* 0x0000bc0000047ab9 */ /* 0x000fc60000000800 */
[----:B------:R-:W-:-:S04]  /*0a70*/  USEL UR43, UR43, 0x1, UP0 ;  /* 0x000000012b2b7887 */ /* 0x000fc80008000000 */
[----:B------:R-:W-:-:S04]  /*0a80*/  UIMAD UR43, UR43, UR4, URZ ;  /* 0x000000042b2b72a4 */ /* 0x000fc8000f8e023f */
[----:B------:R-:W-:Y:S02]  /*0a90*/  UISETP.GE.AND UP0, UPT, UR43, 0x1, UPT ;  /* 0x000000012b00788c */ /* 0x000fe4000bf06270 */
[----:B------:R-:W-:-:S04]  /*0aa0*/  UIADD3 UR4, UR43, 0x7f, URZ ;  /* 0x0000007f2b047890 */ /* 0x000fc8000fffe03f */
[----:B------:R-:W-:Y:S01]  /*0ab0*/  PLOP3.LUT P0, PT, PT, PT, UP0, 0x80, 0x0 ;  /* 0x000000000000781c */ /* 0x000fe20003f0f008 */
[----:B------:R-:W-:-:S04]  /*0ac0*/  USHF.R.S32.HI UR5, URZ, 0x1f, UR4 ;  /* 0x0000001f3f057899 */ /* 0x000fc80008011404 */
[----:B------:R-:W-:-:S04]  /*0ad0*/  ULEA.HI UR5, UR5, UR4, URZ, 0x7 ;  /* 0x0000000405057291 */ /* 0x000fc8000f8f383f */
[----:B------:R-:W-:-:S04]  /*0ae0*/  USHF.R.S32.HI UR5, URZ, 0x7, UR5 ;  /* 0x000000073f057899 */ /* 0x000fc80008011405 */
[----:B------:R-:W-:Y:S08]  /*0af0*/  @!P0 BRA `(.L_x_9) ;  /* 0x00000000007c8947 */ /* 0x000ff00003800000 */
[----:B------:R-:W-:-:S04]  /*0b00*/  USHF.R.U32.HI UR4, URZ, 0x10, UR7 ;  /* 0x000000103f047899 */ /* 0x000fc80008011607 */
[----:B------:R-:W-:-:S11]  /*0b10*/  UISETP.NE.AND UP0, UPT, UR4, URZ, UPT ;  /* 0x0000003f0400728c */ /* 0x000fd6000bf05270 */
[----:B------:R-:W-:Y:S02]  /*0b20*/  @!UP0 ULDC UR4, c[0x0][0x9f0] ;  /* 0x00027c0000048ab9 */ /* 0x000fe40000000800 */
[----:B------:R-:W-:Y:S01]  /*0b30*/  IMAD.U32 R4, RZ, RZ, UR4 ;  /* 0x00000004ff047e24 */ /* 0x000fe2000f8e00ff */
[----:B------:R-:W-:-:S04]  /*0b40*/  UIADD3 UR6, UR5, -0x1, UR4 ;  /* 0xffffffff05067890 */ /* 0x000fc8000fffe004 */
[-C--:B------:R-:W-:Y:S02]  /*0b50*/  IABS R5, R4.reuse ;  /* 0x0000000400057213 */ /* 0x080fe40000000000 */
[----:B------:R-:W-:Y:S01]  /*0b60*/  IMAD.U32 R6, RZ, RZ, UR6 ;  /* 0x00000006ff067e24 */ /* 0x000fe2000f8e00ff */
[----:B------:R-:W-:Y:S01]  /*0b70*/  IABS R4, R4 ;  /* 0x0000000400047213 */ /* 0x000fe20000000000 */
[----:B------:R-:W0:Y:S01]  /*0b80*/  I2F.RP R0, R5 ;  /* 0x0000000500007306 */ /* 0x000e220000209400 */
[----:B------:R-:W-:Y:S02]  /*0b90*/  ULOP3.LUT UR6, UR6, UR4, URZ, 0x3c, !UPT ;  /* 0x0000000406067292 */ /* 0x000fe4000f8e3c3f */
[----:B------:R-:W-:-:S04]  /*0ba0*/  IADD3 R4, RZ, -R4, RZ ;  /* 0x80000004ff047210 */ /* 0x000fc80007ffe0ff */
[----:B------:R-:W-:Y:S01]  /*0bb0*/  ISETP.LE.AND P2, PT, RZ, UR6, PT ;  /* 0x00000006ff007c0c */ /* 0x000fe2000bf43270 */
[----:B0-----:R-:W0:Y:S02]  /*0bc0*/  MUFU.RCP R0, R0 ;  /* 0x0000000000007308 */ /* 0x001e240000001000 */
[----:B0-----:R-:W-:Y:S01]  /*0bd0*/  VIADD R2, R0, 0xffffffe ;  /* 0x0ffffffe00027836 */ /* 0x001fe20000000000 */
[----:B------:R-:W-:-:S05]  /*0be0*/  IABS R0, R6 ;  /* 0x0000000600007213 */ /* 0x000fca0000000000 */
[----:B------:R0:W1:Y:S02]  /*0bf0*/  F2I.FTZ.U32.TRUNC.NTZ R3, R2 ;  /* 0x0000000200037305 */ /* 0x000064000021f000 */
[----:B0-----:R-:W-:Y:S02]  /*0c00*/  IMAD.MOV.U32 R2, RZ, RZ, RZ ;  /* 0x000000ffff027224 */ /* 0x001fe400078e00ff */
[----:B-1----:R-:W-:-:S04]  /*0c10*/  IMAD.MOV R8, RZ, RZ, -R3 ;  /* 0x000000ffff087224 */ /* 0x002fc800078e0a03 */
[----:B------:R-:W-:-:S04]  /*0c20*/  IMAD R7, R8, R5, RZ ;  /* 0x0000000508077224 */ /* 0x000fc800078e02ff */
[----:B------:R-:W-:-:S04]  /*0c30*/  IMAD.HI.U32 R3, R3, R7, R2 ;  /* 0x0000000703037227 */ /* 0x000fc800078e0002 */
[----:B------:R-:W-:Y:S02]  /*0c40*/  IMAD.MOV.U32 R2, RZ, RZ, R4 ;  /* 0x000000ffff027224 */ /* 0x000fe400078e0004 */
[----:B------:R-:W-:-:S04]  /*0c50*/  IMAD.HI.U32 R3, R3, R0, RZ ;  /* 0x0000000003037227 */ /* 0x000fc800078e00ff */
[----:B------:R-:W-:-:S05]  /*0c60*/  IMAD R0, R3, R2, R0 ;  /* 0x0000000203007224 */ /* 0x000fca00078e0200 */
[----:B------:R-:W-:-:S13]  /*0c70*/  ISETP.GT.U32.AND P1, PT, R5, R0, PT ;  /* 0x000000000500720c */ /* 0x000fda0003f24070 */
[----:B------:R-:W-:Y:S02]  /*0c80*/  @!P1 IMAD.IADD R0, R0, 0x1, -R5 ;  /* 0x0000000100009824 */ /* 0x000fe400078e0a05 */
[----:B------:R-:W-:Y:S01]  /*0c90*/  @!P1 VIADD R3, R3, 0x1 ;  /* 0x0000000103039836 */ /* 0x000fe20000000000 */
[----:B------:R-:W-:Y:S02]  /*0ca0*/  ISETP.NE.AND P1, PT, RZ, UR4, PT ;  /* 0x00000004ff007c0c */ /* 0x000fe4000bf25270 */
[----:B------:R-:W-:-:S13]  /*0cb0*/  ISETP.GE.U32.AND P0, PT, R0, R5, PT ;  /* 0x000000050000720c */ /* 0x000fda0003f06070 */
[----:B------:R-:W-:-:S04]  /*0cc0*/  @P0 VIADD R3, R3, 0x1 ;  /* 0x0000000103030836 */ /* 0x000fc80000000000 */
[----:B------:R-:W-:Y:S01]  /*0cd0*/  @!P2 IMAD.MOV R3, RZ, RZ, -R3 ;  /* 0x000000ffff03a224 */ /* 0x000fe200078e0a03 */
[----:B------:R-:W-:-:S07]  /*0ce0*/  @!P1 LOP3.LUT R3, RZ, UR4, RZ, 0x33, !PT ;  /* 0x00000004ff039c12 */ /* 0x000fce000f8e33ff */
.L_x_9:
[----:B------:R-:W-:Y:S01]  /*0cf0*/  IMAD R16, R3, UR8, RZ ;  /* 0x0000000803107c24 */ /* 0x000fe2000f8e02ff */
[----:B------:R-:W-:Y:S01]  /*0d00*/  PLOP3.LUT P0, PT, PT, PT, PT, 0x80, 0x0 ;  /* 0x000000000000781c */ /* 0x000fe20003f0f070 */
[----:B------:R-:W-:Y:S01]  /*0d10*/  IMAD.MOV.U32 R0, RZ, RZ, RZ ;  /* 0x000000ffff007224 */ /* 0x000fe200078e00ff */
[----:B------:R-:W-:Y:S01]  /*0d20*/  IADD3 R18, R22, -0x80, RZ ;  /* 0xffffff8016127810 */ /* 0x000fe20007ffe0ff */
[----:B------:R-:W-:Y:S01]  /*0d30*/  IMAD.MOV.U32 R23, RZ, RZ, RZ ;  /* 0x000000ffff177224 */ /* 0x000fe200078e00ff */
[----:B------:R-:W-:Y:S02]  /*0d40*/  VIADDMNMX R3, R16, R3, UR5, PT ;  /* 0x0000000510037e46 */ /* 0x000fe4000b800103 */
[----:B------:R-:W-:Y:S02]  /*0d50*/  CS2R R134, SRZ ;  /* 0x0000000000867805 */ /* 0x000fe4000001ff00 */
[----:B------:R-:W-:Y:S02]  /*0d60*/  CS2R R52, SRZ ;  /* 0x0000000000347805 */ /* 0x000fe4000001ff00 */
[----:B------:R-:W-:-:S02]  /*0d70*/  CS2R R50, SRZ ;  /* 0x0000000000327805 */ /* 0x000fc4000001ff00 */
[----:B------:R-:W-:Y:S02]  /*0d80*/  R2UR UR44, R3 ;  /* 0x00000000032c72ca */ /* 0x000fe400000e0000 */
[----:B------:R-:W-:Y:S02]  /*0d90*/  CS2R R42, SRZ ;  /* 0x00000000002a7805 */ /* 0x000fe4000001ff00 */
[----:B------:R-:W-:Y:S02]  /*0da0*/  CS2R R26, SRZ ;  /* 0x00000000001a7805 */ /* 0x000fe4000001ff00 */
[----:B------:R-:W-:Y:S02]  /*0db0*/  CS2R R28, SRZ ;  /* 0x00000000001c7805 */ /* 0x000fe4000001ff00 */
[----:B------:R-:W-:Y:S02]  /*0dc0*/  CS2R R14, SRZ ;  /* 0x00000000000e7805 */ /* 0x000fe4000001ff00 */
[----:B------:R-:W-:-:S02]  /*0dd0*/  CS2R R20, SRZ ;  /* 0x0000000000147805 */ /* 0x000fc4000001ff00 */
[----:B------:R-:W-:Y:S02]  /*0de0*/  CS2R R12, SRZ ;  /* 0x00000000000c7805 */ /* 0x000fe4000001ff00 */
[----:B------:R-:W-:Y:S02]  /*0df0*/  CS2R R6, SRZ ;  /* 0x0000000000067805 */ /* 0x000fe4000001ff00 */
[----:B------:R-:W-:Y:S02]  /*0e00*/  CS2R R8, SRZ ;  /* 0x0000000000087805 */ /* 0x000fe4000001ff00 */
[----:B------:R-:W-:Y:S02]  /*0e10*/  CS2R R4, SRZ ;  /* 0x0000000000047805 */ /* 0x000fe4000001ff00 */
[----:B------:R-:W-:Y:S02]  /*0e20*/  CS2R R48, SRZ ;  /* 0x0000000000307805 */ /* 0x000fe4000001ff00 */
[----:B------:R-:W-:-:S02]  /*0e30*/  CS2R R2, SRZ ;  /* 0x0000000000027805 */ /* 0x000fc4000001ff00 */
[----:B------:R-:W-:Y:S02]  /*0e40*/  CS2R R30, SRZ ;  /* 0x00000000001e7805 */ /* 0x000fe4000001ff00 */
[----:B------:R-:W-:Y:S02]  /*0e50*/  ISETP.LT.AND P1, PT, R16, UR44, PT ;  /* 0x0000002c10007c0c */ /* 0x000fe4000bf21270 */
        /* <DEDUP_REMOVED lines=8> */
[----:B------:R-:W-:Y:S01]  /*0ee0*/  CS2R R38, SRZ ;  /* 0x0000000000267805 */ /* 0x000fe2000001ff00 */
[----:B------:R-:W-:Y:S06]  /*0ef0*/  @!P1 BRA `(.L_x_10) ;  /* 0x0000005000cc9947 */ /* 0x000fec0003800000 */
[----:B------:R-:W-:Y:S01]  /*0f00*/  SHF.R.S32.HI R23, RZ, 0x1f, R18 ;  /* 0x0000001fff177819 */ /* 0x000fe20000011412 */
[----:B------:R-:W0:Y:S01]  /*0f10*/  S2UR UR6, SR_CgaCtaId ;  /* 0x00000000000679c3 */ /* 0x000e220000008800 */
[----:B------:R-:W-:Y:S02]  /*0f20*/  UMOV UR41, 0x400 ;  /* 0x0000040000297882 */ /* 0x000fe40000000000 */
[----:B------:R-:W-:-:S04]  /*0f30*/  LEA.HI R19, R23, R18, RZ, 0x7 ;  /* 0x0000001217137211 */ /* 0x000fc800078f38ff */
[----:B------:R-:W-:-:S06]  /*0f40*/  SHF.R.S32.HI R0, RZ, 0x7, R19 ;  /* 0x00000007ff007819 */ /* 0x000fcc0000011413 */
[----:B------:R-:W1:Y:S01]  /*0f50*/  SHFL.IDX PT, R0, R0, RZ, 0x1f ;  /* 0x00001fff00007589 */ /* 0x000e6200000e0000 */
[----:B0-----:R-:W-:-:S04]  /*0f60*/  ULEA UR41, UR6, UR41, 0x18 ;  /* 0x0000002906297291 */ /* 0x001fc8000f8ec03f */
[----:B------:R-:W-:-:S04]  /*0f70*/  UIADD3 UR6, UR41, 0x21800, URZ ;  /* 0x0002180029067890 */ /* 0x000fc8000fffe03f */
[----:B------:R-:W-:Y:S01]  /*0f80*/  ULOP3.LUT UP0, URZ, UR6, 0x3ff, URZ, 0xc0, !UPT ;  /* 0x000003ff063f7892 */ /* 0x000fe2000f80c03f */
[----:B-1----:R-:W-:-:S05]  /*0f90*/  R2UR UR40, R0 ;  /* 0x00000000002872ca */ /* 0x002fca00000e0000 */
[----:B------:R-:W-:-:S08]  /*0fa0*/  PLOP3.LUT P0, PT, PT, PT, UP0, 0x80, 0x0 ;  /* 0x000000000000781c */ /* 0x000fd00003f0f008 */
[----:B------:R-:W-:-:S04]  /*0fb0*/  UIMAD.WIDE UR4, UR40, 0x55555556, URZ ;  /* 0x55555556280478a5 */ /* 0x000fc8000f8e023f */
[----:B------:R-:W-:-:S04]  /*0fc0*/  ULEA.HI UR5, UR5, UR5, URZ, 0x1 ;  /* 0x0000000505057291 */ /* 0x000fc8000f8f083f */
[----:B------:R-:W-:-:S04]  /*0fd0*/  UIMAD UR45, UR5, -0x3, UR40 ;  /* 0xfffffffd052d78a4 */ /* 0x000fc8000f8e0228 */
[----:B------:R-:W-:-:S04]  /*0fe0*/  ULEA UR4, UR45, UR6, 0xd ;  /* 0x000000062d047291 */ /* 0x000fc8000f8e683f */
[----:B------:R-:W-:-:S04]  /*0ff0*/  USHF.R.U32.HI UR4, URZ, 0x4, UR4 ;  /* 0x000000043f047899 */ /* 0x000fc80008011604 */
[----:B------:R-:W-:Y:S01]  /*1000*/  ULOP3.LUT UR42, UR4, 0x3fff, URZ, 0xc0, !UPT ;  /* 0x00003fff042a7892 */ /* 0x000fe2000f8ec03f */
[----:B------:R-:W-:Y:S11]  /*1010*/  @!P0 BRA `(.L_x_11) ;  /* 0x0000000000408947 */ /* 0x000ff60003800000 */
[----:B------:R-:W-:Y:S01]  /*1020*/  MOV R0, 0x0 ;  /* 0x0000000000007802 */ /* 0x000fe20000000f00 */
[----:B------:R-:W-:Y:S01]  /*1030*/  ULDC.64 UR4, c[0x4][0x88] ;  /* 0x0100220000047ab9 */ /* 0x000fe20000000a00 */
[----:B------:R-:W-:Y:S01]  /*1040*/  ULDC.64 UR6, c[0x4][0x28] ;  /* 0x01000a0000067ab9 */ /* 0x000fe20000000a00 */
[----:B------:R-:W-:Y:S01]  /*1050*/  IMAD.U32 R4, RZ, RZ, UR4 ;  /* 0x00000004ff047e24 */ /* 0x000fe2000f8e00ff */
[----:B------:R0:W1:Y:S01]  /*1060*/  LDC.64 R2, c[0x4][R0] ;  /* 0x0100000000027b82 */ /* 0x0000620000000a00 */
[----:B------:R-:W-:Y:S01]  /*1070*/  IMAD.U32 R5, RZ, RZ, UR5 ;  /* 0x00000005ff057e24 */ /* 0x000fe2000f8e00ff */
[----:B------:R-:W-:Y:S01]  /*1080*/  ULDC.64 UR4, c[0x4][0x90] ;  /* 0x0100240000047ab9 */ /* 0x000fe20000000a00 */
[----:B------:R-:W-:Y:S01]  /*1090*/  MOV R10, UR6 ;  /* 0x00000006000a7c02 */ /* 0x000fe20008000f00 */
[----:B------:R-:W-:Y:S02]  /*10a0*/  IMAD.U32 R6, RZ, RZ, UR4 ;  /* 0x00000004ff067e24 */ /* 0x000fe4000f8e00ff */
[----:B------:R-:W-:-:S02]  /*10b0*/  IMAD.U32 R7, RZ, RZ, UR5 ;  /* 0x00000005ff077e24 */ /* 0x000fc4000f8e00ff */
[----:B------:R-:W-:Y:S02]  /*10c0*/  IMAD.U32 R11, RZ, RZ, UR7 ;  /* 0x00000007ff0b7e24 */ /* 0x000fe4000f8e00ff */
[----:B------:R-:W-:Y:S02]  /*10d0*/  IMAD.MOV.U32 R8, RZ, RZ, 0x70 ;  /* 0x00000070ff087424 */ /* 0x000fe400078e00ff */
[----:B------:R-:W-:Y:S02]  /*10e0*/  IMAD.MOV.U32 R12, RZ, RZ, 0x1 ;  /* 0x00000001ff0c7424 */ /* 0x000fe400078e00ff */
[----:B0-----:R-:W-:-:S07]  /*10f0*/  IMAD.MOV.U32 R13, RZ, RZ, RZ ;  /* 0x000000ffff0d7224 */ /* 0x001fce00078e00ff */
[----:B------:R-:W-:-:S07]  /*1100*/  LEPC R20, `(.L_x_11) ;  /* 0x000000001014794e */ /* 0x000fce0000000000 */
[----:B-1----:R-:W-:Y:S05]  /*1110*/  CALL.ABS.NOINC R2 ;  /* 0x0000000002007343 */ /* 0x002fea0003c00000 */
.L_x_11:
[----:B------:R-:W-:Y:S02]  /*1120*/  SHF.L.U32 R2, RZ, 0x1f, RZ ;  /* 0x0000001fff027819 */ /* 0x000fe400000006ff */
[----:B------:R-:W-:Y:S02]  /*1130*/  LEA.HI R8, R23, R18, RZ, 0x4 ;  /* 0x0000001217087211 */ /* 0x000fe400078f20ff */
[----:B------:R-:W0:Y:S02]  /*1140*/  SYNCS.PHASECHK.TRANS64.TRYWAIT P0, [UR41+0x2d800], R2 ;  /* 0x02d80002ff0075a7 */ /* 0x000e240008000169 */
[----:B------:R-:W-:-:S05]  /*1150*/  LOP3.LUT R3, R8, 0xfffffff0, RZ, 0xc0, !PT ;  /* 0xfffffff008037812 */ /* 0x000fca00078ec0ff */
[----:B------:R-:W-:-:S05]  /*1160*/  IMAD.IADD R3, R18, 0x1, -R3 ;  /* 0x0000000112037824 */ /* 0x000fca00078e0a03 */
[----:B------:R-:W-:-:S04]  /*1170*/  SHF.R.S32.HI R6, RZ, 0x1f, R3 ;  /* 0x0000001fff067819 */ /* 0x000fc80000011403 */
[----:B------:R-:W-:Y:S01]  /*1180*/  LEA.HI R6, R6, R3, RZ, 0x3 ;  /* 0x0000000306067211 */ /* 0x000fe200078f18ff */
[----:B0-----:R-:W-:Y:S06]  /*1190*/  @!P0 BRA `(.L_x_12) ;  /* 0x000000a000308947 */ /* 0x001fec0003800000 */
.L_x_85:
[----:B------:R-:W-:Y:S01]  /*11a0*/  ULOP3.LUT UR4, UR38, 0x1, URZ, 0xfc, !UPT ;  /* 0x0000000126047892 */ /* 0x000fe2000f8efc3f */
[----:B------:R-:W-:Y:S01]  /*11b0*/  LOP3.LUT R0, R6, 0xfffffff8, RZ, 0xc0, !PT ;  /* 0xfffffff806007812 */ /* 0x000fe200078ec0ff */
[----:B0-----:R-:W-:-:S04]  /*11c0*/  IMAD.MOV.U32 R5, RZ, RZ, 0x20 ;  /* 0x00000020ff057424 */ /* 0x001fc800078e00ff */
[----:B------:R-:W-:Y:S01]  /*11d0*/  MOV R4, UR4 ;  /* 0x0000000400047c02 */ /* 0x000fe20008000f00 */
[----:B------:R-:W-:-:S03]  /*11e0*/  IMAD.IADD R7, R3, 0x1, -R0 ;  /* 0x0000000103077824 */ /* 0x000fc600078e0a00 */
[----:B------:R-:W-:Y:S02]  /*11f0*/  ISETP.NE.AND P0, PT, R4, 0x3, PT ;  /* 0x000000030400780c */ /* 0x000fe40003f05270 */
[----:B------:R-:W-:-:S04]  /*1200*/  LOP3.LUT P1, RZ, R7, 0x4, RZ, 0xc0, !PT ;  /* 0x0000000407ff7812 */ /* 0x000fc8000782c0ff */
[----:B------:R-:W-:-:S07]  /*1210*/  SEL R13, R5, 0xffffffe0, !P1 ;  /* 0xffffffe0050d7807 */ /* 0x000fce0004800000 */
[----:B------:R-:W-:Y:S05]  /*1220*/  @!P0 BRA `(.L_x_13) ;  /* 0x0000000000048947 */ /* 0x000fea0003800000 */
[----:B------:R-:W-:Y:S01]  /*1230*/  BPT.TRAP 0x1 ;  /* 0x000000040000795c */ /* 0x000fe20000300000 */
.L_x_13:
[----:B------:R0:W1:Y:S01]  /*1240*/  SYNCS.PHASECHK.TRANS64.TRYWAIT P1, [UR41+0x2d830], R2 ;  /* 0x02d83002ff0075a7 */ /* 0x0000620008020169 */
[----:B------:R-:W-:Y:S05]  /*1250*/  @!P0 BRA `(.L_x_14) ;  /* 0x0000000000048947 */ /* 0x000fea0003800000 */
[----:B------:R-:W-:Y:S01]  /*1260*/  BPT.TRAP 0x1 ;  /* 0x000000040000795c */ /* 0x000fe20000300000 */
.L_x_14:
[----:B-1----:R-:W-:Y:S05]  /*1270*/  @P1 BRA `(.L_x_15) ;  /* 0x0000000000081947 */ /* 0x002fea0003800000 */
[----:B------:R-:W1:Y:S02]  /*1280*/  SYNCS.PHASECHK.TRANS64.TRYWAIT P1, [UR41+0x2d830], R2 ;  /* 0x02d83002ff0075a7 */ /* 0x000e640008020169 */
[----:B-1----:R-:W-:Y:S05]  /*1290*/  @!P1 BRA `(.L_x_16) ;  /* 0x000000a000089947 */ /* 0x002fea0003800000 */
.L_x_15:
[----:B------:R-:W-:Y:S01]  /*12a0*/  ULEA UR4, UR45, UR41, 0xc ;  /* 0x000000292d047291 */ /* 0x000fe2000f8e603f */
[----:B------:R-:W-:Y:S01]  /*12b0*/  IMAD.MOV.U32 R0, RZ, RZ, RZ ;  /* 0x000000ffff007224 */ /* 0x000fe200078e00ff */
[----:B-1----:R-:W-:Y:S01]  /*12c0*/  MOV R3, 0x80000020 ;  /* 0x8000002000037802 */ /* 0x002fe20000000f00 */
[----:B------:R-:W-:Y:S01]  /*12d0*/  IMAD.MOV.U32 R135, RZ, RZ, RZ ;  /* 0x000000ffff877224 */ /* 0x000fe200078e00ff */
[----:B------:R-:W-:-:S04]  /*12e0*/  UIADD3 UR4, UR4, 0xc400, URZ ;  /* 0x0000c40004047890 */ /* 0x000fc8000fffe03f */
[----:B------:R-:W-:-:S04]  /*12f0*/  USHF.R.U32.HI UR4, URZ, 0x4, UR4 ;  /* 0x000000043f047899 */ /* 0x000fc80008011604 */
[----:B------:R-:W-:-:S06]  /*1300*/  ULOP3.LUT UR4, UR4, 0x3fff, URZ, 0xc0, !UPT ;  /* 0x00003fff04047892 */ /* 0x000fcc000f8ec03f */
[----:B0-----:R-:W-:Y:S01]  /*1310*/  IMAD.U32 R2, RZ, RZ, UR4 ;  /* 0x00000004ff027e24 */ /* 0x001fe2000f8e00ff */
[----:B------:R-:W-:Y:S05]  /*1320*/  WARPSYNC.ALL ;  /* 0x0000000000007948 */ /* 0x000fea0003800000 */
[----:B------:R-:W-:Y:S01]  /*1330*/  LOP3.LUT R2, R2, 0x10000, RZ, 0xfc, !PT ;  /* 0x0001000002027812 */ /* 0x000fe200078efcff */
[----:B------:R-:W-:-:S03]  /*1340*/  UIADD3 UR4, UR41, 0x15400, URZ ;  /* 0x0001540029047890 */ /* 0x000fc6000fffe03f */
[C---:B------:R-:W-:Y:S01]  /*1350*/  R2UR UR8, R2.reuse ;  /* 0x00000000020872ca */ /* 0x040fe200000e0000 */
[----:B------:R-:W-:Y:S01]  /*1360*/  WARPGROUP.ARRIVE ;  /* 0x00000000000079c5 */ /* 0x000fe20000000000 */
[----:B------:R-:W-:Y:S01]  /*1370*/  R2UR UR9, R3 ;  /* 0x00000000030972ca */ /* 0x000fe200000e0000 */
[----:B------:R-:W-:Y:S01]  /*1380*/  USHF.R.U32.HI UR4, URZ, 0x4, UR4 ;  /* 0x000000043f047899 */ /* 0x000fe20008011604 */
[----:B------:R-:W-:Y:S01]  /*1390*/  R2UR UR24, R2 ;  /* 0x00000000021872ca */ /* 0x000fe200000e0000 */
[----:B------:R-:W-:Y:S01]  /*13a0*/  UMOV UR11, 0x80000020 ;  /* 0x80000020000b7882 */ /* 0x000fe20000000000 */
[----:B------:R-:W-:Y:S01]  /*13b0*/  UMOV UR13, 0x80000020 ;  /* 0x80000020000d7882 */ /* 0x000fe20000000000 */
[----:B------:R-:W-:Y:S01]  /*13c0*/  ULOP3.LUT UR4, UR4, 0x3fff, URZ, 0xc0, !UPT ;  /* 0x00003fff04047892 */ /* 0x000fe2000f8ec03f */
[----:B------:R-:W-:Y:S01]  /*13d0*/  UMOV UR15, 0x80000020 ;  /* 0x80000020000f7882 */ /* 0x000fe20000000000 */
[----:B------:R-:W-:Y:S02]  /*13e0*/  UMOV UR17, 0x80000020 ;  /* 0x8000002000117882 */ /* 0x000fe40000000000 */
[----:B------:R-:W-:Y:S01]  /*13f0*/  ULOP3.LUT UR6, UR4, 0x10000, URZ, 0xfc, !UPT ;  /* 0x0001000004067892 */ /* 0x000fe2000f8efc3f */
[----:B------:R-:W-:Y:S01]  /*1400*/  UMOV UR19, 0x80000020 ;  /* 0x8000002000137882 */ /* 0x000fe20000000000 */
[----:B------:R-:W-:-:S02]  /*1410*/  UMOV UR21, 0x80000020 ;  /* 0x8000002000157882 */ /* 0x000fc40000000000 */
[----:B------:R-:W-:Y:S02]  /*1420*/  UIADD3 UR14, UR6, 0x200, URZ ;  /* 0x00000200060e7890 */ /* 0x000fe4000fffe03f */
[----:B------:R-:W-:Y:S01]  /*1430*/  UIADD3 UR12, UR24, 0x300, URZ ;  /* 0x00000300180c7890 */ /* 0x000fe2000fffe03f */
[----:B------:R-:W0:Y:S01]  /*1440*/  S2UR UR4, SR_CgaCtaId ;  /* 0x00000000000479c3 */ /* 0x000e220000008800 */
[----:B------:R-:W-:Y:S01]  /*1450*/  UMOV UR10, UR6 ;  /* 0x00000006000a7c82 */ /* 0x000fe20008000000 */
[----:B------:R-:W-:Y:S01]  /*1460*/  UIADD3 UR16, UR24, 0x302, URZ ;  /* 0x0000030218107890 */ /* 0x000fe2000fffe03f */
[----:B------:R-:W-:Y:S01]  /*1470*/  HGMMA.64x128x16.F32.BF16 R24, gdesc[UR8], RZ, !UPT, gsb0 ;  /* 0x01e00000081879f0 */ /* 0x000fe2000c0018ff */
[----:B------:R-:W-:Y:S02]  /*1480*/  UIADD3 UR8, UR24, 0x2, URZ ;  /* 0x0000000218087890 */ /* 0x000fe4000fffe03f */
[----:B------:R-:W-:Y:S01]  /*1490*/  UIADD3 UR10, UR6, 0x2, URZ ;  /* 0x00000002060a7890 */ /* 0x000fe2000fffe03f */
[----:B------:R-:W-:Y:S01]  /*14a0*/  UMOV UR9, 0x80000020 ;  /* 0x8000002000097882 */ /* 0x000fe20000000000 */
[----:B------:R-:W-:Y:S01]  /*14b0*/  UMOV UR11, 0x80000020 ;  /* 0x80000020000b7882 */ /* 0x000fe20000000000 */
[----:B------:R-:W-:-:S02]  /*14c0*/  UIADD3 UR18, UR6, 0x202, URZ ;  /* 0x0000020206127890 */ /* 0x000fc4000fffe03f */
[----:B------:R-:W-:Y:S02]  /*14d0*/  UIADD3 UR20, UR24, 0x600, URZ ;  /* 0x0000060018147890 */ /* 0x000fe4000fffe03f */
[----:B------:R-:W-:Y:S01]  /*14e0*/  UIADD3 UR22, UR6, 0x400, URZ ;  /* 0x0000040006167890 */ /* 0x000fe2000fffe03f */
[----:B------:R-:W-:Y:S01]  /*14f0*/  UMOV UR23, 0x80000020 ;  /* 0x8000002000177882 */ /* 0x000fe20000000000 */
[----:B------:R-:W-:Y:S02]  /*1500*/  UIADD3 UR24, UR24, 0x602, URZ ;  /* 0x0000060218187890 */ /* 0x000fe4000fffe03f */
[----:B------:R-:W-:Y:S01]  /*1510*/  UIADD3 UR26, UR6, 0x402, URZ ;  /* 0x00000402061a7890 */ /* 0x000fe2000fffe03f */
[----:B------:R-:W-:Y:S01]  /*1520*/  UMOV UR25, 0x80000020 ;  /* 0x8000002000197882 */ /* 0x000fe20000000000 */
[----:B------:R-:W-:Y:S01]  /*1530*/  UMOV UR27, 0x80000020 ;  /* 0x80000020001b7882 */ /* 0x000fe20000000000 */
[----:B------:R-:W-:Y:S02]  /*1540*/  WARPGROUP.DEPBAR.LE gsb0, 0x0 ;  /* 0x00008000000079c5 */ /* 0x000fe40000010000 */
[----:B------:R-:W-:-:S06]  /*1550*/  WARPGROUP.ARRIVE ;  /* 0x00000000000079c5 */ /* 0x000fcc0000000000 */
[----:B------:R-:W-:Y:S03]  /*1560*/  HGMMA.64x128x16.F32.BF16 R24, gdesc[UR8], R24, gsb0 ;  /* 0x01e00000081879f0 */ /* 0x000fe60008001818 */
[----:B------:R-:W-:Y:S02]  /*1570*/  WARPGROUP.DEPBAR.LE gsb0, 0x0 ;  /* 0x00008000000079c5 */ /* 0x000fe40000010000 */
[----:B------:R-:W-:-:S07]  /*1580*/  WARPGROUP.ARRIVE ;  /* 0x00000000000079c5 */ /* 0x000fce0000000000 */
        /* <DEDUP_REMOVED lines=11> */
[----:B0-----:R-:W-:Y:S05]  /*1640*/  @!P0 BRA `(.L_x_17) ;  /* 0x0000000000048947 */ /* 0x001fea0003800000 */
[----:B------:R-:W-:Y:S01]  /*1650*/  BPT.TRAP 0x1 ;  /* 0x000000040000795c */ /* 0x000fe20000300000 */
.L_x_17:
[----:B------:R-:W-:Y:S01]  /*1660*/  LOP3.LUT R19, R19, 0xffffff80, RZ, 0xc0, !PT ;  /* 0xffffff8013137812 */ /* 0x000fe200078ec0ff */
[----:B------:R-:W-:Y:S01]  /*1670*/  IMAD.MOV.U32 R9, RZ, RZ, -0x2 ;  /* 0xfffffffeff097424 */ /* 0x000fe200078e00ff */
[----:B------:R-:W-:Y:S01]  /*1680*/  P2R R10, PR, RZ, 0x1 ;  /* 0x00000001ff0a7803 */ /* 0x000fe20000000000 */
[----:B------:R-:W-:Y:S01]  /*1690*/  ULDC UR5, c[0x0][0x988] ;  /* 0x0002620000057ab9 */ /* 0x000fe20000000800 */
[----:B------:R-:W-:Y:S01]  /*16a0*/  UIADD3 UR7, UR41, 0x2d840, URZ ;  /* 0x0002d84029077890 */ /* 0x000fe2000fffe03f */
[----:B------:R-:W-:Y:S01]  /*16b0*/  IMAD.IADD R19, R18, 0x1, -R19 ;  /* 0x0000000112137824 */ /* 0x000fe200078e0a13 */
[----:B------:R-:W-:Y:S01]  /*16c0*/  LEA.HI R18, R23, R18, RZ, 0x5 ;  /* 0x0000001217127211 */ /* 0x000fe200078f28ff */
[----:B------:R-:W-:Y:S01]  /*16d0*/  UIADD3 UR33, UR44, -0x2, URZ ;  /* 0xfffffffe2c217890 */ /* 0x000fe2000fffe03f */
[----:B------:R-:W-:Y:S01]  /*16e0*/  IMAD.MOV.U32 R134, RZ, RZ, R135 ;  /* 0x000000ffff867224 */ /* 0x000fe200078e0087 */
[----:B------:R-:W-:Y:S01]  /*16f0*/  UPRMT UR7, UR4, 0x654, UR7 ;  /* 0x0000065404077896 */ /* 0x000fe20008000007 */
[----:B------:R-:W-:Y:S01]  /*1700*/  SHF.R.S32.HI R4, RZ, 0x1f, R19 ;  /* 0x0000001fff047819 */ /* 0x000fe20000011413 */
[----:B------:R-:W-:Y:S01]  /*1710*/  UMOV UR32, URZ ;  /* 0x0000003f00207c82 */ /* 0x000fe20008000000 */
[--C-:B------:R-:W-:Y:S01]  /*1720*/  IMAD.MOV.U32 R133, RZ, RZ, R135.reuse ;  /* 0x000000ffff857224 */ /* 0x100fe200078e0087 */
[----:B------:R-:W-:Y:S01]  /*1730*/  MOV R131, R135 ;  /* 0x0000008700837202 */ /* 0x000fe20000000f00 */
[--C-:B------:R-:W-:Y:S01]  /*1740*/  IMAD.MOV.U32 R132, RZ, RZ, R135.reuse ;  /* 0x000000ffff847224 */ /* 0x100fe200078e0087 */
[----:B------:R-:W-:Y:S01]  /*1750*/  LEA.HI R4, R4, R19, RZ, 0x2 ;  /* 0x0000001304047211 */ /* 0x000fe200078f10ff */
[--C-:B------:R-:W-:Y:S01]  /*1760*/  IMAD.MOV.U32 R130, RZ, RZ, R135.reuse ;  /* 0x000000ffff827224 */ /* 0x100fe200078e0087 */
[-C--:B------:R-:W-:Y:S01]  /*1770*/  MOV R125, R135.reuse ;  /* 0x00000087007d7202 */ /* 0x080fe20000000f00 */
[----:B------:R-:W-:Y:S01]  /*1780*/  SYNCS.ARRIVE.TRANS64.RED.A1T0 RZ, [UR7], RZ ;  /* 0x000000ffffff79a7 */ /* 0x000fe20008100407 */
[----:B------:R-:W-:Y:S01]  /*1790*/  LOP3.LUT R4, R4, 0x7ffffffc, RZ, 0xc0, !PT ;  /* 0x7ffffffc04047812 */ /* 0x000fe200078ec0ff */
[--C-:B------:R-:W-:Y:S01]  /*17a0*/  IMAD.MOV.U32 R129, RZ, RZ, R135.reuse ;  /* 0x000000ffff817224 */ /* 0x100fe200078e0087 */
[-C--:B------:R-:W-:Y:S01]  /*17b0*/  MOV R119, R135.reuse ;  /* 0x0000008700777202 */ /* 0x080fe20000000f00 */
[--C-:B------:R-:W-:Y:S01]  /*17c0*/  IMAD.MOV.U32 R128, RZ, RZ, R135.reuse ;  /* 0x000000ffff807224 */ /* 0x100fe200078e0087 */
[-C--:B------:R-:W-:Y:S01]  /*17d0*/  MOV R113, R135.reuse ;  /* 0x0000008700717202 */ /* 0x080fe20000000f00 */
[----:B------:R-:W-:Y:S01]  /*17e0*/  IMAD.IADD R4, R19, 0x1, -R4 ;  /* 0x0000000113047824 */ /* 0x000fe200078e0a04 */
[-C--:B------:R-:W-:Y:S01]  /*17f0*/  MOV R107, R135.reuse ;  /* 0x00000087006b7202 */ /* 0x080fe20000000f00 */
[----:B------:R-:W-:Y:S01]  /*1800*/  IMAD.MOV.U32 R127, RZ, RZ, R135 ;  /* 0x000000ffff7f7224 */ /* 0x000fe200078e0087 */
[----:B------:R-:W-:Y:S01]  /*1810*/  MOV R101, R135 ;  /* 0x0000008700657202 */ /* 0x000fe20000000f00 */
[----:B------:R-:W-:Y:S01]  /*1820*/  IMAD R4, R4, R9, 0x80 ;  /* 0x0000008004047424 */ /* 0x000fe200078e0209 */
[----:B------:R-:W-:Y:S01]  /*1830*/  MOV R95, R135 ;  /* 0x00000087005f7202 */ /* 0x000fe20000000f00 */
[----:B------:R-:W-:-:S02]  /*1840*/  IMAD.U32 R9, RZ, RZ, UR44 ;  /* 0x0000002cff097e24 */ /* 0x000fc4000f8e00ff */
[----:B------:R-:W-:Y:S02]  /*1850*/  VIADD R4, R4, UR43 ;  /* 0x0000002b04047c36 */ /* 0x000fe40008000000 */
[--C-:B------:R-:W-:Y:S02]  /*1860*/  IMAD.MOV.U32 R126, RZ, RZ, R135.reuse ;  /* 0x000000ffff7e7224 */ /* 0x100fe400078e0087 */
[----:B------:R-:W-:Y:S02]  /*1870*/  IMAD R9, R9, -0x80, R4 ;  /* 0xffffff8009097824 */ /* 0x000fe400078e0204 */
[--C-:B------:R-:W-:Y:S02]  /*1880*/  IMAD.MOV.U32 R124, RZ, RZ, R135.reuse ;  /* 0x000000ffff7c7224 */ /* 0x100fe400078e0087 */
[--C-:B------:R-:W-:Y:S01]  /*1890*/  IMAD.MOV.U32 R123, RZ, RZ, R135.reuse ;  /* 0x000000ffff7b7224 */ /* 0x100fe200078e0087 */
[C---:B------:R-:W-:Y:S01]  /*18a0*/  ISETP.GT.AND P4, PT, R9.reuse, RZ, PT ;  /* 0x000000ff0900720c */ /* 0x040fe20003f84270 */
[--C-:B------:R-:W-:Y:S01]  /*18b0*/  IMAD.MOV.U32 R122, RZ, RZ, R135.reuse ;  /* 0x000000ffff7a7224 */ /* 0x100fe200078e0087 */
[C---:B------:R-:W-:Y:S01]  /*18c0*/  ISETP.GT.AND P3, PT, R9.reuse, 0x1, PT ;  /* 0x000000010900780c */ /* 0x040fe20003f64270 */
[--C-:B------:R-:W-:Y:S01]  /*18d0*/  IMAD.MOV.U32 R121, RZ, RZ, R135.reuse ;  /* 0x000000ffff797224 */ /* 0x100fe200078e0087 */
[----:B------:R-:W-:Y:S01]  /*18e0*/  ISETP.GT.AND P1, PT, R9, 0x8, PT ;  /* 0x000000080900780c */ /* 0x000fe20003f24270 */
[--C-:B------:R-:W-:Y:S01]  /*18f0*/  IMAD.MOV.U32 R120, RZ, RZ, R135.reuse ;  /* 0x000000ffff787224 */ /* 0x100fe200078e0087 */
[----:B------:R-:W-:Y:S01]  /*1900*/  FSEL R26, R26, -INF , P4 ;  /* 0xff8000001a1a7808 */ /* 0x000fe20002000000 */
[--C-:B------:R-:W-:Y:S01]  /*1910*/  IMAD.MOV.U32 R118, RZ, RZ, R135.reuse ;  /* 0x000000ffff767224 */ /* 0x100fe200078e0087 */
[----:B------:R-:W-:Y:S01]  /*1920*/  FSEL R27, R27, -INF , P3 ;  /* 0xff8000001b1b7808 */ /* 0x000fe20001800000 */
[--C-:B------:R-:W-:Y:S01]  /*1930*/  IMAD.MOV.U32 R117, RZ, RZ, R135.reuse ;  /* 0x000000ffff757224 */ /* 0x100fe200078e0087 */
[C---:B------:R-:W-:Y:S01]  /*1940*/  ISETP.GT.AND P2, PT, R9.reuse, 0x9, PT ;  /* 0x000000090900780c */ /* 0x040fe20003f44270 */
[--C-:B------:R-:W-:Y:S01]  /*1950*/  IMAD.MOV.U32 R116, RZ, RZ, R135.reuse ;  /* 0x000000ffff747224 */ /* 0x100fe200078e0087 */
[----:B------:R-:W-:Y:S01]  /*1960*/  FSEL R30, R30, -INF , P1 ;  /* 0xff8000001e1e7808 */ /* 0x000fe20000800000 */
[--C-:B------:R-:W-:Y:S01]  /*1970*/  IMAD.MOV.U32 R115, RZ, RZ, R135.reuse ;  /* 0x000000ffff737224 */ /* 0x100fe200078e0087 */
[----:B------:R-:W-:Y:S01]  /*1980*/  FMNMX.FTZ R11, R26, R27, !PT ;  /* 0x0000001b1a0b7209 */ /* 0x000fe20007810000 */
[--C-:B------:R-:W-:Y:S01]  /*1990*/  IMAD.MOV.U32 R114, RZ, RZ, R135.reuse ;  /* 0x000000ffff727224 */ /* 0x100fe200078e0087 */
[----:B------:R-:W-:Y:S01]  /*19a0*/  ISETP.GT.AND P6, PT, R9, 0x10, PT ;  /* 0x000000100900780c */ /* 0x000fe20003fc4270 */
        /* <DEDUP_REMOVED lines=11> */
[----:B------:R-:W-:Y:S01]  /*1a60*/  FSEL R24, R24, -INF , P4 ;  /* 0xff80000018187808 */ /* 0x000fe20002000000 */
        /* <DEDUP_REMOVED lines=26> */
[----:B------:R-:W-:Y:S01]  /*1c10*/  IMAD.MOV.U32 R90, RZ, RZ, R135 ;  /* 0x000000ffff5a7224 */ /* 0x000fe200078e0087 */
[----:B------:R-:W-:-:S02]  /*1c20*/  FSEL R42, R42, -INF , P1 ;  /* 0xff8000002a2a7808 */ /* 0x000fc40000800000 */
[----:B------:R-:W-:Y:S02]  /*1c30*/  FMNMX.FTZ R11, R39, R4, !PT ;  /* 0x00000004270b7209 */ /* 0x000fe40007810000 */
[----:B------:R-:W-:Y:S02]  /*1c40*/  FSEL R32, R32, -INF , P6 ;  /* 0xff80000020207808 */ /* 0x000fe40003000000 */
[----:B------:R-:W-:Y:S02]  /*1c50*/  ISETP.GT.AND P6, PT, R9, 0x28, PT ;  /* 0x000000280900780c */ /* 0x000fe40003fc4270 */
[----:B------:R-:W-:Y:S02]  /*1c60*/  FSEL R43, R43, -INF , P2 ;  /* 0xff8000002b2b7808 */ /* 0x000fe40001000000 */
[----:B------:R-:W-:Y:S02]  /*1c70*/  FMNMX.FTZ R4, R42, R11, !PT ;  /* 0x0000000b2a047209 */ /* 0x000fe40007810000 */
[----:B------:R-:W-:-:S02]  /*1c80*/  FSEL R33, R33, -INF , P5 ;  /* 0xff80000021217808 */ /* 0x000fc40002800000 */
[----:B------:R-:W-:Y:S02]  /*1c90*/  ISETP.GT.AND P5, PT, R9, 0x29, PT ;  /* 0x000000290900780c */ /* 0x000fe40003fa4270 */
[----:B------:R-:W-:Y:S02]  /*1ca0*/  FSEL R46, R46, -INF , P6 ;  /* 0xff8000002e2e7808 */ /* 0x000fe40003000000 */
[----:B------:R-:W-:Y:S02]  /*1cb0*/  FMNMX.FTZ R11, R43, R4, !PT ;  /* 0x000000042b0b7209 */ /* 0x000fe40007810000 */
[----:B------:R-:W-:Y:S02]  /*1cc0*/  FSEL R36, R36, -INF , P4 ;  /* 0xff80000024247808 */ /* 0x000fe40002000000 */
[----:B------:R-:W-:Y:S02]  /*1cd0*/  ISETP.GT.AND P4, PT, R9, 0x30, PT ;  /* 0x000000300900780c */ /* 0x000fe40003f84270 */
        /* <DEDUP_REMOVED lines=42> */
[----:B------:R-:W-:-:S02]  /*1f80*/  ISETP.GT.AND P0, PT, R9, 0x59, PT ;  /* 0x000000590900780c */ /* 0x000fc40003f04270 */
[----:B------:R-:W-:Y:S02]  /*1f90*/  FSEL R70, R70, -INF , P6 ;  /* 0xff80000046467808 */ /* 0x000fe40003000000 */
[----:B------:R-:W-:Y:S02]  /*1fa0*/  FMNMX.FTZ R11, R67, R4, !PT ;  /* 0x00000004430b7209 */ /* 0x000fe40007810000 */
[----:B------:R-:W-:Y:S02]  /*1fb0*/  FSEL R57, R57, -INF , P5 ;  /* 0xff80000039397808 */ /* 0x000fe40002800000 */
[----:B------:R-:W-:Y:S02]  /*1fc0*/  ISETP.GT.AND P5, PT, R9, 0x60, PT ;  /* 0x000000600900780c */ /* 0x000fe40003fa4270 */
[----:B------:R-:W-:Y:S02]  /*1fd0*/  FSEL R71, R71, -INF , P0 ;  /* 0xff80000047477808 */ /* 0x000fe40000000000 */
[----:B------:R-:W-:-:S02]  /*1fe0*/  FMNMX.FTZ R4, R70, R11, !PT ;  /* 0x0000000b46047209 */ /* 0x000fc40007810000 */
        /* <DEDUP_REMOVED lines=12> */
[----:B------:R-:W-:Y:S02]  /*20b0*/  FSEL R79, R79, -INF , P2 ;  /* 0xff8000004f4f7808 */ /* 0x000fe40001000000 */
[----:B------:R-:W-:Y:S02]  /*20c0*/  FMNMX.FTZ R4, R78, R11, !PT ;  /* 0x0000000b4e047209 */ /* 0x000fe40007810000 */
[----:B------:R-:W-:Y:S02]  /*20d0*/  ISETP.GT.AND P3, PT, R9, 0x70, PT ;  /* 0x000000700900780c */ /* 0x000fe40003f64270 */
[----:B------:R-:W-:Y:S02]  /*20e0*/  FSEL R60, R60, -INF , P4 ;  /* 0xff8000003c3c7808 */ /* 0x000fe40002000000 */
[----:B------:R-:W-:Y:S02]  /*20f0*/  FSEL R82, R82, -INF , P3 ;  /* 0xff80000052527808 */ /* 0x000fe40001800000 */
[----:B------:R-:W-:-:S02]  /*2100*/  FMNMX.FTZ R11, R79, R4, !PT ;  /* 0x000000044f0b7209 */ /* 0x000fc40007810000 */
[----:B------:R-:W-:Y:S02]  /*2110*/  ISETP.GT.AND P4, PT, R9, 0x71, PT ;  /* 0x000000710900780c */ /* 0x000fe40003f84270 */
[----:B------:R-:W-:Y:S02]  /*2120*/  FMNMX.FTZ R4, R82, R11, !PT ;  /* 0x0000000b52047209 */ /* 0x000fe40007810000 */
[----:B------:R-:W-:Y:S02]  /*2130*/  FSEL R83, R83, -INF , P4 ;  /* 0xff80000053537808 */ /* 0x000fe40002000000 */
[----:B------:R-:W-:Y:S02]  /*2140*/  ISETP.GT.AND P5, PT, R9, 0x78, PT ;  /* 0x000000780900780c */ /* 0x000fe40003fa4270 */
[----:B------:R-:W-:Y:S02]  /*2150*/  FMNMX.FTZ R11, R83, R4, !PT ;  /* 0x00000004530b7209 */ /* 0x000fe40007810000 */
[----:B------:R-:W-:-:S02]  /*2160*/  FSEL R86, R86, -INF , P5 ;  /* 0xff80000056567808 */ /* 0x000fc40002800000 */
[----:B------:R-:W-:Y:S02]  /*2170*/  ISETP.GT.AND P6, PT, R9, 0x79, PT ;  /* 0x000000790900780c */ /* 0x000fe40003fc4270 */
[----:B------:R-:W-:Y:S02]  /*2180*/  FMNMX.FTZ R4, R86, R11, !PT ;  /* 0x0000000b56047209 */ /* 0x000fe40007810000 */
[----:B------:R-:W-:Y:S02]  /*2190*/  FSEL R87, R87, -INF , P6 ;  /* 0xff80000057577808 */ /* 0x000fe40003000000 */
[----:B------:R-:W-:Y:S02]  /*21a0*/  P2R R20, PR, RZ, 0x2 ;  /* 0x00000002ff147803 */ /* 0x000fe40000000000 */
[----:B------:R-:W-:Y:S02]  /*21b0*/  FMNMX.FTZ R11, R87, R4, !PT ;  /* 0x00000004570b7209 */ /* 0x000fe40007810000 */
[----:B------:R-:W-:-:S02]  /*21c0*/  ISETP.GT.AND P1, PT, R9, 0x59, PT ;  /* 0x000000590900780c */ /* 0x000fc40003f24270 */
[----:B------:R-:W-:Y:S01]  /*21d0*/  P2R R19, PR, RZ, 0x4 ;  /* 0x00000004ff137803 */ /* 0x000fe20000000000 */
[----:B------:R-:W0:Y:S01]  /*21e0*/  SHFL.BFLY PT, R4, R11, 0x2, 0x1f ;  /* 0x0c401f000b047f89 */ /* 0x000e2200000e0000 */
[----:B------:R-:W-:Y:S02]  /*21f0*/  ISETP.GT.AND P2, PT, R9, 0x58, PT ;  /* 0x000000580900780c */ /* 0x000fe40003f44270 */
[----:B------:R-:W-:Y:S02]  /*2200*/  FSEL R69, R69, -INF , P1 ;  /* 0xff80000045457808 */ /* 0x000fe40000800000 */
[----:B------:R-:W-:Y:S02]  /*2210*/  ISETP.NE.AND P1, PT, R20, RZ, PT ;  /* 0x000000ff1400720c */ /* 0x000fe40003f25270 */
[----:B------:R-:W-:Y:S02]  /*2220*/  FSEL R68, R68, -INF , P2 ;  /* 0xff80000044447808 */ /* 0x000fe40001000000 */
[----:B------:R-:W-:-:S02]  /*2230*/  ISETP.NE.AND P2, PT, R19, RZ, PT ;  /* 0x000000ff1300720c */ /* 0x000fc40003f45270 */
[----:B------:R-:W-:Y:S02]  /*2240*/  P2R R14, PR, RZ, 0x8 ;  /* 0x00000008ff0e7803 */ /* 0x000fe40000000000 */
[----:B------:R-:W-:Y:S02]  /*2250*/  P2R R21, PR, RZ, 0x1 ;  /* 0x00000001ff157803 */ /* 0x000fe40000000000 */
[----:B------:R-:W-:Y:S02]  /*2260*/  ISETP.GT.AND P0, PT, R9, 0x60, PT ;  /* 0x000000600900780c */ /* 0x000fe40003f04270 */
[----:B------:R-:W-:Y:S02]  /*2270*/  FSEL R76, R76, -INF , P1 ;  /* 0xff8000004c4c7808 */ /* 0x000fe40000800000 */
[----:B------:R-:W-:Y:S02]  /*2280*/  FSEL R72, R72, -INF , P0 ;  /* 0xff80000048487808 */ /* 0x000fe40000000000 */
[----:B------:R-:W-:-:S02]  /*2290*/  ISETP.NE.AND P0, PT, R21, RZ, PT ;  /* 0x000000ff1500720c */ /* 0x000fc40003f05270 */
[----:B------:R-:W-:Y:S02]  /*22a0*/  FSEL R77, R77, -INF , P2 ;  /* 0xff8000004d4d7808 */ /* 0x000fe40001000000 */
[----:B0-----:R-:W-:Y:S02]  /*22b0*/  FMNMX.FTZ R12, R11, R4, !PT ;  /* 0x000000040b0c7209 */ /* 0x001fe40007810000 */
[----:B------:R-:W-:Y:S02]  /*22c0*/  FSEL R73, R73, -INF , P0 ;  /* 0xff80000049497808 */ /* 0x000fe40000000000 */
[----:B------:R-:W-:Y:S01]  /*22d0*/  ISETP.NE.AND P0, PT, R10, RZ, PT ;  /* 0x000000ff0a00720c */ /* 0x000fe20003f05270 */
[----:B------:R-:W0:Y:S01]  /*22e0*/  SHFL.BFLY PT, R15, R12, 0x1, 0x1f ;  /* 0x0c201f000c0f7f89 */ /* 0x000e2200000e0000 */
[----:B------:R-:W-:Y:S02]  /*22f0*/  FSEL R81, R81, -INF , P4 ;  /* 0xff80000051517808 */ /* 0x000fe40002000000 */
[----:B------:R-:W-:-:S02]  /*2300*/  FSEL R89, R84, -INF , P5 ;  /* 0xff80000054597808 */ /* 0x000fc40002800000 */
[----:B------:R-:W-:Y:S02]  /*2310*/  FSEL R85, R85, -INF , P6 ;  /* 0xff80000055557808 */ /* 0x000fe40003000000 */
[----:B0-----:R-:W-:Y:S02]  /*2320*/  FMNMX.FTZ R4, R12, R15, !PT ;  /* 0x0000000f0c047209 */ /* 0x001fe40007810000 */
[----:B------:R-:W-:Y:S02]  /*2330*/  FMNMX.FTZ R15, R24, R25, !PT ;  /* 0x00000019180f7209 */ /* 0x000fe40007810000 */
[C---:B------:R-:W-:Y:S01]  /*2340*/  FSETP.NEU.FTZ.AND P3, PT, R4.reuse, -INF , PT ;  /* 0xff8000000400780b */ /* 0x040fe20003f7d000 */
[----:B------:R-:W-:Y:S01]  /*2350*/  FMUL.FTZ R88, R4, UR5 ;  /* 0x0000000504587c20 */ /* 0x000fe20008410000 */
[----:B------:R-:W-:-:S04]  /*2360*/  FMNMX.FTZ R12, R28, R15, !PT ;  /* 0x0000000f1c0c7209 */ /* 0x000fc80007810000 */
[----:B------:R-:W-:Y:S02]  /*2370*/  FMNMX.FTZ R15, R29, R12, !PT ;  /* 0x0000000c1d0f7209 */ /* 0x000fe40007810000 */
[----:B------:R-:W-:Y:S02]  /*2380*/  FSEL R88, R88, RZ, P3 ;  /* 0x000000ff58587208 */ /* 0x000fe40001800000 */
[----:B------:R-:W-:Y:S02]  /*2390*/  FMNMX.FTZ R20, R32, R15, !PT ;  /* 0x0000000f20147209 */ /* 0x000fe40007810000 */
[----:B------:R-:W-:Y:S01]  /*23a0*/  ISETP.NE.AND P3, PT, R14, RZ, PT ;  /* 0x000000ff0e00720c */ /* 0x000fe20003f65270 */
[--C-:B------:R-:W-:Y:S01]  /*23b0*/  FFMA.FTZ R9, R26, UR5, -R88.reuse ;  /* 0x000000051a097c23 */ /* 0x100fe20008010858 */
[----:B------:R-:W-:Y:S01]  /*23c0*/  FMNMX.FTZ R19, R33, R20, !PT ;  /* 0x0000001421137209 */ /* 0x000fe20007810000 */
[--C-:B------:R-:W-:Y:S01]  /*23d0*/  FFMA.FTZ R11, R30, UR5, -R88.reuse ;  /* 0x000000051e0b7c23 */ /* 0x100fe20008010858 */
[--C-:B------:R-:W-:Y:S01]  /*23e0*/  FFMA.FTZ R34, R34, UR5, -R88.reuse ;  /* 0x0000000522227c23 */ /* 0x100fe20008010858 */
[--C-:B------:R-:W-:Y:S01]  /*23f0*/  FFMA.FTZ R14, R27, UR5, -R88.reuse ;  /* 0x000000051b0e7c23 */ /* 0x100fe20008010858 */
[----:B------:R-:W-:Y:S01]  /*2400*/  FMNMX.FTZ R20, R36, R19, !PT ;  /* 0x0000001324147209 */ /* 0x000fe20007810000 */
[--C-:B------:R-:W-:Y:S01]  /*2410*/  FFMA.FTZ R27, R38, UR5, -R88.reuse ;  /* 0x00000005261b7c23 */ /* 0x100fe20008010858 */
[----:B------:R0:W-:Y:S01]  /*2420*/  MUFU.EX2 R12, R34 ;  /* 0x00000022000c7308 */ /* 0x0001e20000000800 */
[--C-:B------:R-:W-:Y:S01]  /*2430*/  FFMA.FTZ R21, R42, UR5, -R88.reuse ;  /* 0x000000052a157c23 */ /* 0x100fe20008010858 */
[----:B------:R-:W-:Y:S01]  /*2440*/  FMNMX.FTZ R19, R37, R20, !PT ;  /* 0x0000001425137209 */ /* 0x000fe20007810000 */
[--C-:B------:R-:W-:Y:S01]  /*2450*/  FFMA.FTZ R10, R31, UR5, -R88.reuse ;  /* 0x000000051f0a7c23 */ /* 0x100fe20008010858 */
[----:B------:R-:W-:Y:S01]  /*2460*/  FSEL R80, R80, -INF , P3 ;  /* 0xff80000050507808 */ /* 0x000fe20001800000 */
[--C-:B------:R-:W-:Y:S01]  /*2470*/  FFMA.FTZ R31, R46, UR5, -R88.reuse ;  /* 0x000000052e1f7c23 */ /* 0x100fe20008010858 */
[----:B------:R-:W-:Y:S01]  /*2480*/  FMNMX.FTZ R20, R40, R19, !PT ;  /* 0x0000001328147209 */ /* 0x000fe20007810000 */
[--C-:B------:R-:W-:Y:S01]  /*2490*/  FFMA.FTZ R54, R54, UR5, -R88.reuse ;  /* 0x0000000536367c23 */ /* 0x100fe20008010858 */
[--C-:B------:R-:W-:Y:S01]  /*24a0*/  FFMA.FTZ R15, R35, UR5, -R88.reuse ;  /* 0x00000005230f7c23 */ /* 0x100fe20008010858 */
[--C-:B------:R-:W-:Y:S01]  /*24b0*/  FFMA.FTZ R35, R51, UR5, -R88.reuse ;  /* 0x0000000533237c23 */ /* 0x100fe20008010858 */
[----:B------:R-:W-:Y:S01]  /*24c0*/  FMNMX.FTZ R19, R41, R20, !PT ;  /* 0x0000001429137209 */ /* 0x000fe20007810000 */
[--C-:B------:R-:W-:Y:S01]  /*24d0*/  FFMA.FTZ R51, R59, UR5, -R88.reuse ;  /* 0x000000053b337c23 */ /* 0x100fe20008010858 */
[--C-:B------:R-:W-:Y:S01]  /*24e0*/  FFMA.FTZ R59, R62, UR5, -R88.reuse ;  /* 0x000000053e3b7c23 */ /* 0x100fe20008010858 */
[--C-:B------:R-:W-:Y:S01]  /*24f0*/  FFMA.FTZ R58, R58, UR5, -R88.reuse ;  /* 0x000000053a3a7c23 */ /* 0x100fe20008010858 */
[----:B------:R-:W-:Y:S01]  /*2500*/  FMNMX.FTZ R26, R44, R19, !PT ;  /* 0x000000132c1a7209 */ /* 0x000fe20007810000 */
[----:B------:R-:W-:Y:S01]  /*2510*/  MUFU.EX2 R9, R9 ;  /* 0x0000000900097308 */ /* 0x000fe20000000800 */
[--C-:B------:R-:W-:Y:S01]  /*2520*/  FFMA.FTZ R43, R43, UR5, -R88.reuse ;  /* 0x000000052b2b7c23 */ /* 0x100fe20008010858 */
[--C-:B------:R-:W-:Y:S01]  /*2530*/  FFMA.FTZ R47, R47, UR5, -R88.reuse ;  /* 0x000000052f2f7c23 */ /* 0x100fe20008010858 */
[----:B------:R-:W-:Y:S01]  /*2540*/  FMNMX.FTZ R19, R45, R26, !PT ;  /* 0x0000001a2d137209 */ /* 0x000fe20007810000 */
[--C-:B------:R-:W-:Y:S01]  /*2550*/  FFMA.FTZ R39, R39, UR5, -R88.reuse ;  /* 0x0000000527277c23 */ /* 0x100fe20008010858 */
[--C-:B------:R-:W-:Y:S01]  /*2560*/  FFMA.FTZ R84, R63, UR5, -R88.reuse ;  /* 0x000000053f547c23 */ /* 0x100fe20008010858 */
[--C-:B------:R-:W-:Y:S01]  /*2570*/  FFMA.FTZ R63, R79, UR5, -R88.reuse ;  /* 0x000000054f3f7c23 */ /* 0x100fe20008010858 */
[----:B------:R-:W-:Y:S01]  /*2580*/  FMNMX.FTZ R26, R48, R19, !PT ;  /* 0x00000013301a7209 */ /* 0x000fe20007810000 */
[----:B------:R-:W1:Y:S01]  /*2590*/  MUFU.EX2 R14, R14 ;  /* 0x0000000e000e7308 */ /* 0x000e620000000800 */
[----:B------:R-:W-:-:S02]  /*25a0*/  FFMA.FTZ R50, R50, UR5, -R88 ;  /* 0x0000000532327c23 */ /* 0x000fc40008010858 */
[----:B------:R-:W-:-:S04]  /*25b0*/  FMNMX.FTZ R19, R49, R26, !PT ;  /* 0x0000001a31137209 */ /* 0x000fc80007810000 */
[----:B------:R-:W-:Y:S01]  /*25c0*/  FMNMX.FTZ R30, R52, R19, !PT ;  /* 0x00000013341e7209 */ /* 0x000fe20007810000 */
[----:B------:R-:W2:Y:S03]  /*25d0*/  MUFU.EX2 R11, R11 ;  /* 0x0000000b000b7308 */ /* 0x000ea60000000800 */
[----:B------:R-:W-:-:S04]  /*25e0*/  FMNMX.FTZ R19, R53, R30, !PT ;  /* 0x0000001e35137209 */ /* 0x000fc80007810000 */
[----:B------:R-:W-:Y:S01]  /*25f0*/  FMNMX.FTZ R30, R56, R19, !PT ;  /* 0x00000013381e7209 */ /* 0x000fe20007810000 */
[----:B------:R3:W-:Y:S03]  /*2600*/  MUFU.EX2 R26, R43 ;  /* 0x0000002b001a7308 */ /* 0x0007e60000000800 */
[----:B------:R-:W-:-:S04]  /*2610*/  FMNMX.FTZ R19, R57, R30, !PT ;  /* 0x0000001e39137209 */ /* 0x000fc80007810000 */
[----:B0-----:R-:W-:Y:S01]  /*2620*/  FMNMX.FTZ R34, R60, R19, !PT ;  /* 0x000000133c227209 */ /* 0x001fe20007810000 */
[----:B------:R0:W-:Y:S01]  /*2630*/  MUFU.EX2 R30, R47 ;  /* 0x0000002f001e7308 */ /* 0x0001e20000000800 */
[--C-:B---3--:R-:W-:Y:S01]  /*2640*/  FFMA.FTZ R43, R66, UR5, -R88.reuse ;  /* 0x00000005422b7c23 */ /* 0x108fe20008010858 */
[----:B------:R-:W-:Y:S01]  /*2650*/  FFMA.FTZ R66, R82, UR5, -R88 ;  /* 0x0000000552427c23 */ /* 0x000fe20008010858 */
[----:B------:R-:W-:-:S04]  /*2660*/  FMNMX.FTZ R19, R61, R34, !PT ;  /* 0x000000223d137209 */ /* 0x000fc80007810000 */
[----:B------:R-:W-:Y:S01]  /*2670*/  FMNMX.FTZ R38, R64, R19, !PT ;  /* 0x0000001340267209 */ /* 0x000fe20007810000 */
[----:B------:R-:W-:Y:S01]  /*2680*/  MUFU.EX2 R10, R10 ;  /* 0x0000000a000a7308 */ /* 0x000fe20000000800 */
[--C-:B0-----:R-:W-:Y:S01]  /*2690*/  FFMA.FTZ R47, R71, UR5, -R88.reuse ;  /* 0x00000005472f7c23 */ /* 0x101fe20008010858 */
[----:B------:R-:W-:Y:S01]  /*26a0*/  FFMA.FTZ R71, R83, UR5, -R88 ;  /* 0x0000000553477c23 */ /* 0x000fe20008010858 */
[----:B------:R-:W-:-:S04]  /*26b0*/  FMNMX.FTZ R19, R65, R38, !PT ;  /* 0x0000002641137209 */ /* 0x000fc80007810000 */
[----:B------:R-:W-:Y:S01]  /*26c0*/  FMNMX.FTZ R38, R68, R19, !PT ;  /* 0x0000001344267209 */ /* 0x000fe20007810000 */
[----:B------:R0:W-:Y:S03]  /*26d0*/  MUFU.EX2 R20, R39 ;  /* 0x0000002700147308 */ /* 0x0001e60000000800 */
[----:B------:R-:W-:-:S04]  /*26e0*/  FMNMX.FTZ R19, R69, R38, !PT ;  /* 0x0000002645137209 */ /* 0x000fc80007810000 */
[----:B------:R-:W-:Y:S01]  /*26f0*/  FMNMX.FTZ R42, R72, R19, !PT ;  /* 0x00000013482a7209 */ /* 0x000fe20007810000 */
[----:B------:R-:W-:Y:S01]  /*2700*/  MUFU.EX2 R38, R54 ;  /* 0x0000003600267308 */ /* 0x000fe20000000800 */
[--C-:B0-----:R-:W-:Y:S01]  /*2710*/  FFMA.FTZ R39, R55, UR5, -R88.reuse ;  /* 0x0000000537277c23 */ /* 0x101fe20008010858 */
[----:B------:R-:W-:Y:S01]  /*2720*/  FFMA.FTZ R55, R75, UR5, -R88 ;  /* 0x000000054b377c23 */ /* 0x000fe20008010858 */
[----:B------:R-:W-:-:S04]  /*2730*/  FMNMX.FTZ R19, R73, R42, !PT ;  /* 0x0000002a49137209 */ /* 0x000fc80007810000 */
[----:B------:R-:W-:Y:S01]  /*2740*/  FMNMX.FTZ R42, R76, R19, !PT ;  /* 0x000000134c2a7209 */ /* 0x000fe20007810000 */
[----:B------:R-:W-:Y:S03]  /*2750*/  MUFU.EX2 R15, R15 ;  /* 0x0000000f000f7308 */ /* 0x000fe60000000800 */
[----:B------:R-:W-:-:S04]  /*2760*/  FMNMX.FTZ R19, R77, R42, !PT ;  /* 0x0000002a4d137209 */ /* 0x000fc80007810000 */
[----:B------:R-:W-:Y:S01]  /*2770*/  FMNMX.FTZ R46, R80, R19, !PT ;  /* 0x00000013502e7209 */ /* 0x000fe20007810000 */
[----:B------:R0:W-:Y:S03]  /*2780*/  MUFU.EX2 R42, R58 ;  /* 0x0000003a002a7308 */ /* 0x0001e60000000800 */
[----:B------:R-:W-:-:S04]  /*2790*/  FMNMX.FTZ R46, R81, R46, !PT ;  /* 0x0000002e512e7209 */ /* 0x000fc80007810000 */
[----:B------:R-:W-:Y:S01]  /*27a0*/  FMNMX.FTZ R46, R89, R46, !PT ;  /* 0x0000002e592e7209 */ /* 0x000fe20007810000 */
[----:B------:R-:W-:Y:S01]  /*27b0*/  MUFU.EX2 R27, R27 ;  /* 0x0000001b001b7308 */ /* 0x000fe20000000800 */
[--C-:B0-----:R-:W-:Y:S02]  /*27c0*/  FFMA.FTZ R58, R78, UR5, -R88.reuse ;  /* 0x000000054e3a7c23 */ /* 0x101fe40008010858 */
[----:B------:R-:W-:Y:S01]  /*27d0*/  FMNMX.FTZ R19, R85, R46, !PT ;  /* 0x0000002e55137209 */ /* 0x000fe20007810000 */
[----:B------:R-:W-:-:S04]  /*27e0*/  FFMA.FTZ R46, R70, UR5, -R88 ;  /* 0x00000005462e7c23 */ /* 0x000fc80008010858 */
[----:B------:R-:W0:Y:S01]  /*27f0*/  SHFL.BFLY PT, R54, R19, 0x2, 0x1f ;  /* 0x0c401f0013367f89 */ /* 0x000e2200000e0000 */
[----:B------:R-:W-:Y:S08]  /*2800*/  MUFU.EX2 R21, R21 ;  /* 0x0000001500157308 */ /* 0x000ff00000000800 */
[----:B------:R-:W-:Y:S08]  /*2810*/  MUFU.EX2 R31, R31 ;  /* 0x0000001f001f7308 */ /* 0x000ff00000000800 */
[----:B------:R3:W-:Y:S01]  /*2820*/  MUFU.EX2 R34, R50 ;  /* 0x0000003200227308 */ /* 0x0007e20000000800 */
[----:B0-----:R-:W-:Y:S01]  /*2830*/  FMNMX.FTZ R62, R19, R54, !PT ;  /* 0x00000036133e7209 */ /* 0x001fe20007810000 */
[----:B------:R-:W-:-:S06]  /*2840*/  FFMA.FTZ R54, R74, UR5, -R88 ;  /* 0x000000054a367c23 */ /* 0x000fcc0008010858 */
[----:B------:R-:W-:Y:S01]  /*2850*/  MUFU.EX2 R35, R35 ;  /* 0x0000002300237308 */ /* 0x000fe20000000800 */
[--C-:B---3--:R-:W-:Y:S01]  /*2860*/  FFMA.FTZ R50, R67, UR5, -R88.reuse ;  /* 0x0000000543327c23 */ /* 0x108fe20008010858 */
[--C-:B------:R-:W-:Y:S01]  /*2870*/  FFMA.FTZ R67, R87, UR5, -R88.reuse ;  /* 0x0000000557437c23 */ /* 0x100fe20008010858 */
[----:B------:R-:W0:Y:S05]  /*2880*/  SHFL.BFLY PT, R19, R62, 0x1, 0x1f ;  /* 0x0c201f003e137f89 */ /* 0x000e2a00000e0000 */
[----:B------:R-:W-:Y:S08]  /*2890*/  MUFU.EX2 R39, R39 ;  /* 0x0000002700277308 */ /* 0x000ff00000000800 */
[----:B------:R-:W-:Y:S08]  /*28a0*/  MUFU.EX2 R51, R51 ;  /* 0x0000003300337308 */ /* 0x000ff00000000800 */
[----:B------:R-:W-:Y:S01]  /*28b0*/  MUFU.EX2 R59, R59 ;  /* 0x0000003b003b7308 */ /* 0x000fe20000000800 */
[----:B0-----:R-:W-:Y:S01]  /*28c0*/  FMNMX.FTZ R19, R62, R19, !PT ;  /* 0x000000133e137209 */ /* 0x001fe20007810000 */
[----:B------:R-:W-:Y:S01]  /*28d0*/  FFMA.FTZ R62, R86, UR5, -R88 ;  /* 0x00000005563e7c23 */ /* 0x000fe20008010858 */
[----:B------:R-:W-:-:S02]  /*28e0*/  IMAD.MOV.U32 R88, RZ, RZ, R135 ;  /* 0x000000ffff587224 */ /* 0x000fc400078e0087 */
[C---:B------:R-:W-:Y:S01]  /*28f0*/  FSETP.NEU.FTZ.AND P1, PT, R19.reuse, -INF , PT ;  /* 0xff8000001300780b */ /* 0x040fe20003f3d000 */
[----:B------:R-:W-:Y:S02]  /*2900*/  FMUL.FTZ R78, R19, UR5 ;  /* 0x00000005134e7c20 */ /* 0x000fe40008410000 */
[----:B------:R-:W-:Y:S03]  /*2910*/  MUFU.EX2 R84, R84 ;  /* 0x0000005400547308 */ /* 0x000fe60000000800 */
[----:B------:R-:W-:Y:S02]  /*2920*/  FSEL R78, R78, RZ, P1 ;  /* 0x000000ff4e4e7208 */ /* 0x000fe40000800000 */
[----:B------:R-:W-:-:S03]  /*2930*/  LOP3.LUT P1, RZ, R7, 0x2, RZ, 0xc0, !PT ;  /* 0x0000000207ff7812 */ /* 0x000fc6000782c0ff */
[----:B------:R-:W-:Y:S01]  /*2940*/  MUFU.EX2 R43, R43 ;  /* 0x0000002b002b7308 */ /* 0x000fe20000000800 */
[--C-:B------:R-:W-:Y:S01]  /*2950*/  FFMA.FTZ R29, R29, UR5, -R78.reuse ;  /* 0x000000051d1d7c23 */ /* 0x100fe2000801084e */
[--C-:B------:R-:W-:Y:S01]  /*2960*/  FFMA.FTZ R25, R25, UR5, -R78.reuse ;  /* 0x0000000519197c23 */ /* 0x100fe2000801084e */
[--C-:B------:R-:W-:Y:S01]  /*2970*/  FFMA.FTZ R70, R24, UR5, -R78.reuse ;  /* 0x0000000518467c23 */ /* 0x100fe2000801084e */
[--C-:B------:R-:W-:Y:S01]  /*2980*/  FFMA.FTZ R28, R28, UR5, -R78.reuse ;  /* 0x000000051c1c7c23 */ /* 0x100fe2000801084e */
[--C-:B------:R-:W-:Y:S01]  /*2990*/  FFMA.FTZ R24, R32, UR5, -R78.reuse ;  /* 0x0000000520187c23 */ /* 0x100fe2000801084e */
[--C-:B------:R-:W-:Y:S01]  /*29a0*/  FFMA.FTZ R75, R33, UR5, -R78.reuse ;  /* 0x00000005214b7c23 */ /* 0x100fe2000801084e */
[--C-:B------:R-:W-:Y:S01]  /*29b0*/  FFMA.FTZ R74, R36, UR5, -R78.reuse ;  /* 0x00000005244a7c23 */ /* 0x100fe2000801084e */
[----:B------:R0:W-:Y:S01]  /*29c0*/  MUFU.EX2 R86, R29 ;  /* 0x0000001d00567308 */ /* 0x0001e20000000800 */
[--C-:B------:R-:W-:Y:S01]  /*29d0*/  FFMA.FTZ R79, R37, UR5, -R78.reuse ;  /* 0x00000005254f7c23 */ /* 0x100fe2000801084e */
[--C-:B------:R-:W-:Y:S01]  /*29e0*/  FFMA.FTZ R32, R48, UR5, -R78.reuse ;  /* 0x0000000530207c23 */ /* 0x100fe2000801084e */
[--C-:B------:R-:W-:Y:S01]  /*29f0*/  FFMA.FTZ R41, R41, UR5, -R78.reuse ;  /* 0x0000000529297c23 */ /* 0x100fe2000801084e */
[--C-:B------:R-:W-:Y:S01]  /*2a00*/  FFMA.FTZ R37, R44, UR5, -R78.reuse ;  /* 0x000000052c257c23 */ /* 0x100fe2000801084e */
[--C-:B------:R-:W-:Y:S01]  /*2a10*/  FFMA.FTZ R33, R49, UR5, -R78.reuse ;  /* 0x0000000531217c23 */ /* 0x100fe2000801084e */
[--C-:B------:R-:W-:Y:S01]  /*2a20*/  FFMA.FTZ R36, R52, UR5, -R78.reuse ;  /* 0x0000000534247c23 */ /* 0x100fe2000801084e */
[----:B------:R-:W-:Y:S01]  /*2a30*/  FFMA.FTZ R53, R53, UR5, -R78 ;  /* 0x0000000535357c23 */ /* 0x000fe2000801084e */
[----:B------:R3:W-:Y:S01]  /*2a40*/  MUFU.EX2 R82, R70 ;  /* 0x0000004600527308 */ /* 0x0007e20000000800 */
[----:B0-----:R-:W-:Y:S01]  /*2a50*/  SHF.R.S32.HI R29, RZ, 0x4, R8 ;  /* 0x00000004ff1d7819 */ /* 0x001fe20000011408 */
[--C-:B------:R-:W-:Y:S01]  /*2a60*/  FFMA.FTZ R61, R61, UR5, -R78.reuse ;  /* 0x000000053d3d7c23 */ /* 0x100fe2000801084e */
[----:B------:R-:W-:Y:S01]  /*2a70*/  SHF.L.U32 R8, R7, 0x6, RZ ;  /* 0x0000000607087819 */ /* 0x000fe200000006ff */
[--C-:B------:R-:W-:Y:S01]  /*2a80*/  FFMA.FTZ R7, R57, UR5, -R78.reuse ;  /* 0x0000000539077c23 */ /* 0x100fe2000801084e */
[--C-:B------:R-:W-:Y:S01]  /*2a90*/  FFMA.FTZ R44, R64, UR5, -R78.reuse ;  /* 0x00000005402c7c23 */ /* 0x100fe2000801084e */
[----:B------:R-:W-:Y:S01]  /*2aa0*/  IMAD.SHL.U32 R29, R29, 0x8, RZ ;  /* 0x000000081d1d7824 */ /* 0x000fe200078e00ff */
[----:B------:R-:W-:Y:S01]  /*2ab0*/  LOP3.LUT R8, R8, 0x1c0, RZ, 0xc0, !PT ;  /* 0x000001c008087812 */ /* 0x000fe200078ec0ff */
[----:B------:R-:W0:Y:S01]  /*2ac0*/  MUFU.EX2 R25, R25 ;  /* 0x0000001900197308 */ /* 0x000e220000000800 */
[--C-:B---3--:R-:W-:Y:S01]  /*2ad0*/  FFMA.FTZ R70, R45, UR5, -R78.reuse ;  /* 0x000000052d467c23 */ /* 0x108fe2000801084e */
[----:B------:R-:W-:Y:S01]  /*2ae0*/  FFMA.FTZ R65, R65, UR5, -R78 ;  /* 0x0000000541417c23 */ /* 0x000fe2000801084e */
[----:B------:R-:W-:Y:S01]  /*2af0*/  SHF.R.U32.HI R45, RZ, 0x3, R8 ;  /* 0x00000003ff2d7819 */ /* 0x000fe20000011608 */
[--C-:B------:R-:W-:Y:S01]  /*2b00*/  FFMA.FTZ R68, R68, UR5, -R78.reuse ;  /* 0x0000000544447c23 */ /* 0x100fe2000801084e */
[--C-:B------:R-:W-:Y:S01]  /*2b10*/  FFMA.FTZ R69, R69, UR5, -R78.reuse ;  /* 0x0000000545457c23 */ /* 0x100fe2000801084e */
[--C-:B------:R-:W-:Y:S01]  /*2b20*/  FFMA.FTZ R72, R72, UR5, -R78.reuse ;  /* 0x0000000548487c23 */ /* 0x100fe2000801084e */
[--C-:B------:R-:W-:Y:S01]  /*2b30*/  FFMA.FTZ R73, R73, UR5, -R78.reuse ;  /* 0x0000000549497c23 */ /* 0x100fe2000801084e */
[----:B------:R3:W4:Y:S01]  /*2b40*/  MUFU.EX2 R83, R28 ;  /* 0x0000001c00537308 */ /* 0x0007220000000800 */
[--C-:B------:R-:W-:Y:S01]  /*2b50*/  FFMA.FTZ R76, R76, UR5, -R78.reuse ;  /* 0x000000054c4c7c23 */ /* 0x100fe2000801084e */
[--C-:B------:R-:W-:Y:S01]  /*2b60*/  FFMA.FTZ R77, R77, UR5, -R78.reuse ;  /* 0x000000054d4d7c23 */ /* 0x100fe2000801084e */
[--C-:B------:R-:W-:Y:S01]  /*2b70*/  FFMA.FTZ R80, R80, UR5, -R78.reuse ;  /* 0x0000000550507c23 */ /* 0x100fe2000801084e */
[--C-:B------:R-:W-:Y:S01]  /*2b80*/  FFMA.FTZ R81, R81, UR5, -R78.reuse ;  /* 0x0000000551517c23 */ /* 0x100fe2000801084e */
[----:B------:R-:W-:-:S03]  /*2b90*/  FFMA.FTZ R89, R89, UR5, -R78 ;  /* 0x0000000559597c23 */ /* 0x000fc6000801084e */
[----:B------:R-:W5:Y:S01]  /*2ba0*/  MUFU.EX2 R24, R24 ;  /* 0x0000001800187308 */ /* 0x000f620000000800 */
[--C-:B---3--:R-:W-:Y:S01]  /*2bb0*/  FFMA.FTZ R28, R40, UR5, -R78.reuse ;  /* 0x00000005281c7c23 */ /* 0x108fe2000801084e */
[----:B------:R-:W-:Y:S01]  /*2bc0*/  LOP3.LUT R40, R8, 0x8, R29, 0xf8, !PT ;  /* 0x0000000808287812 */ /* 0x000fe200078ef81d */
[----:B------:R-:W-:Y:S02]  /*2bd0*/  IMAD.SHL.U32 R8, R6, 0x40, RZ ;  /* 0x0000004006087824 */ /* 0x000fe400078e00ff */
[----:B------:R-:W-:Y:S01]  /*2be0*/  FFMA.FTZ R6, R56, UR5, -R78 ;  /* 0x0000000538067c23 */ /* 0x000fe2000801084e */
[----:B------:R-:W-:Y:S01]  /*2bf0*/  IMAD.SHL.U32 R29, R18, 0x20, RZ ;  /* 0x00000020121d7824 */ /* 0x000fe200078e00ff */
[----:B------:R-:W-:Y:S02]  /*2c00*/  LOP3.LUT R40, R40, R45, RZ, 0x3c, !PT ;  /* 0x0000002d28287212 */ /* 0x000fe400078e3cff */
[----:B------:R-:W-:Y:S01]  /*2c10*/  LOP3.LUT R18, R8, 0x7ffffe00, RZ, 0xc0, !PT ;  /* 0x7ffffe0008127812 */ /* 0x000fe200078ec0ff */
[----:B-1----:R-:W-:Y:S01]  /*2c20*/  FADD.FTZ R8, R9, R14 ;  /* 0x0000000e09087221 */ /* 0x002fe20000010000 */
[----:B------:R-:W-:Y:S01]  /*2c30*/  LOP3.LUT R29, R29, 0x7ffffc00, RZ, 0xc0, !PT ;  /* 0x7ffffc001d1d7812 */ /* 0x000fe200078ec0ff */
[----:B------:R-:W1:Y:S01]  /*2c40*/  MUFU.EX2 R75, R75 ;  /* 0x0000004b004b7308 */ /* 0x000e620000000800 */
[----:B------:R-:W-:-:S02]  /*2c50*/  F2FP.BF16.F32.PACK_AB R9, R14, R9 ;  /* 0x000000090e09723e */ /* 0x000fc400000010ff */
[----:B------:R-:W-:Y:S01]  /*2c60*/  IADD3 R18, R40, R18, R29 ;  /* 0x0000001228127210 */ /* 0x000fe20007ffe01d */
[----:B--2---:R-:W-:Y:S01]  /*2c70*/  FADD.FTZ R29, R11, R8 ;  /* 0x000000080b1d7221 */ /* 0x004fe20000010000 */
[----:B0-----:R-:W-:Y:S01]  /*2c80*/  FADD.FTZ R8, R82, R25 ;  /* 0x0000001952087221 */ /* 0x001fe20000010000 */
[----:B------:R-:W-:Y:S01]  /*2c90*/  F2FP.BF16.F32.PACK_AB R11, R10, R11 ;  /* 0x0000000b0a0b723e */ /* 0x000fe200000010ff */
[----:B------:R-:W-:Y:S01]  /*2ca0*/  FFMA.FTZ R40, R60, UR5, -R78 ;  /* 0x000000053c287c23 */ /* 0x000fe2000801084e */
[----:B------:R-:W-:Y:S01]  /*2cb0*/  FADD.FTZ R45, R10, R29 ;  /* 0x0000001d0a2d7221 */ /* 0x000fe20000010000 */
[----:B------:R-:W0:Y:S01]  /*2cc0*/  MUFU.EX2 R74, R74 ;  /* 0x0000004a004a7308 */ /* 0x000e220000000800 */
[----:B----4-:R-:W-:Y:S01]  /*2cd0*/  FADD.FTZ R29, R83, R8 ;  /* 0x00000008531d7221 */ /* 0x010fe20000010000 */
[----:B------:R-:W-:Y:S01]  /*2ce0*/  F2FP.BF16.F32.PACK_AB R8, R25, R82 ;  /* 0x000000521908723e */ /* 0x000fe200000010ff */
[----:B------:R-:W-:Y:S01]  /*2cf0*/  FADD.FTZ R14, R12, R45 ;  /* 0x0000002d0c0e7221 */ /* 0x000fe20000010000 */
[C---:B------:R-:W-:Y:S01]  /*2d00*/  F2FP.BF16.F32.PACK_AB R10, R86.reuse, R83 ;  /* 0x00000053560a723e */ /* 0x040fe200000010ff */
[----:B------:R-:W-:Y:S01]  /*2d10*/  FADD.FTZ R29, R86, R29 ;  /* 0x0000001d561d7221 */ /* 0x000fe20000010000 */
[----:B------:R-:W-:Y:S01]  /*2d20*/  LEA R18, R18, UR41, 0x1 ;  /* 0x0000002912127c11 */ /* 0x000fe2000f8e08ff */
[----:B------:R-:W-:Y:S01]  /*2d30*/  FADD.FTZ R48, R15, R14 ;  /* 0x0000000e0f307221 */ /* 0x000fe20000010000 */
[----:B------:R-:W2:Y:S01]  /*2d40*/  MUFU.EX2 R79, R79 ;  /* 0x0000004f004f7308 */ /* 0x000ea20000000800 */
[----:B-----5:R-:W-:Y:S01]  /*2d50*/  FADD.FTZ R14, R24, R29 ;  /* 0x0000001d180e7221 */ /* 0x020fe20000010000 */
[----:B------:R-:W-:Y:S01]  /*2d60*/  FFMA.FTZ R78, R85, UR5, -R78 ;  /* 0x00000005554e7c23 */ /* 0x000fe2000801084e */
[----:B------:R-:W-:Y:S01]  /*2d70*/  FADD.FTZ R29, R27, R48 ;  /* 0x000000301b1d7221 */ /* 0x000fe20000010000 */
[----:B------:R3:W-:Y:S01]  /*2d80*/  STSM.16.M88.4 [R18+0x21800], R8 ;  /* 0x0218000812007844 */ /* 0x0007e20000000200 */
[----:B-1----:R-:W-:Y:S01]  /*2d90*/  FADD.FTZ R25, R75, R14 ;  /* 0x0000000e4b197221 */ /* 0x002fe20000010000 */
[C---:B------:R-:W-:Y:S01]  /*2da0*/  F2FP.BF16.F32.PACK_AB R27, R20.reuse, R27 ;  /* 0x0000001b141b723e */ /* 0x040fe200000010ff */
[----:B------:R-:W-:Y:S01]  /*2db0*/  FADD.FTZ R48, R20, R29 ;  /* 0x0000001d14307221 */ /* 0x000fe20000010000 */
[----:B------:R-:W1:Y:S01]  /*2dc0*/  MUFU.EX2 R28, R28 ;  /* 0x0000001c001c7308 */ /* 0x000e620000000800 */
[----:B0-----:R-:W-:Y:S01]  /*2dd0*/  FADD.FTZ R14, R74, R25 ;  /* 0x000000194a0e7221 */ /* 0x001fe20000010000 */
[----:B------:R-:W-:-:S02]  /*2de0*/  VIADD R20, R18, 0x21800 ;  /* 0x0002180012147836 */ /* 0x000fc40000000000 */
[----:B------:R-:W-:Y:S01]  /*2df0*/  FADD.FTZ R25, R21, R48 ;  /* 0x0000003015197221 */ /* 0x000fe20000010000 */
[----:B------:R-:W-:-:S03]  /*2e00*/  F2FP.BF16.F32.PACK_AB R24, R75, R24 ;  /* 0x000000184b18723e */ /* 0x000fc600000010ff */
[----:B------:R-:W0:Y:S01]  /*2e10*/  MUFU.EX2 R41, R41 ;  /* 0x0000002900297308 */ /* 0x000e220000000800 */
[----:B--2---:R-:W-:Y:S01]  /*2e20*/  FADD.FTZ R29, R79, R14 ;  /* 0x0000000e4f1d7221 */ /* 0x004fe20000010000 */
[----:B------:R-:W-:Y:S01]  /*2e30*/  FADD.FTZ R14, R26, R25 ;  /* 0x000000191a0e7221 */ /* 0x000fe20000010000 */
[----:B------:R-:W-:-:S03]  /*2e40*/  F2FP.BF16.F32.PACK_AB R25, R15, R12 ;  /* 0x0000000c0f19723e */ /* 0x000fc600000010ff */
[----:B------:R-:W-:Y:S01]  /*2e50*/  FADD.FTZ R15, R31, R14 ;  /* 0x0000000e1f0f7221 */ /* 0x000fe20000010000 */
[----:B------:R-:W-:Y:S01]  /*2e60*/  F2FP.BF16.F32.PACK_AB R31, R30, R31 ;  /* 0x0000001f1e1f723e */ /* 0x000fe200000010ff */
[----:B------:R-:W2:Y:S01]  /*2e70*/  MUFU.EX2 R37, R37 ;  /* 0x0000002500257308 */ /* 0x000ea20000000800 */
[----:B-1----:R-:W-:Y:S01]  /*2e80*/  FADD.FTZ R12, R28, R29 ;  /* 0x0000001d1c0c7221 */ /* 0x002fe20000010000 */
[----:B------:R-:W-:Y:S01]  /*2e90*/  FADD.FTZ R15, R30, R15 ;  /* 0x0000000f1e0f7221 */ /* 0x000fe20000010000 */
[----:B------:R-:W-:Y:S02]  /*2ea0*/  F2FP.BF16.F32.PACK_AB R29, R26, R21 ;  /* 0x000000151a1d723e */ /* 0x000fe400000010ff */
[----:B------:R-:W-:Y:S01]  /*2eb0*/  F2FP.BF16.F32.PACK_AB R26, R79, R74 ;  /* 0x0000004a4f1a723e */ /* 0x000fe200000010ff */
[----:B---3--:R-:W-:Y:S01]  /*2ec0*/  FADD.FTZ R8, R34, R15 ;  /* 0x0000000f22087221 */ /* 0x008fe20000010000 */
[----:B------:R-:W-:Y:S01]  /*2ed0*/  SEL R15, R5, 0xffffffe0, !P1 ;  /* 0xffffffe0050f7807 */ /* 0x000fe20004800000 */
[----:B------:R-:W1:Y:S01]  /*2ee0*/  MUFU.EX2 R70, R70 ;  /* 0x0000004600467308 */ /* 0x000e620000000800 */
[----:B0-----:R-:W-:Y:S01]  /*2ef0*/  FADD.FTZ R12, R41, R12 ;  /* 0x0000000c290c7221 */ /* 0x001fe20000010000 */
[----:B------:R-:W-:Y:S01]  /*2f00*/  FADD.FTZ R11, R35, R8 ;  /* 0x00000008230b7221 */ /* 0x000fe20000010000 */
[----:B------:R-:W-:Y:S01]  /*2f10*/  F2FP.BF16.F32.PACK_AB R28, R41, R28 ;  /* 0x0000001c291c723e */ /* 0x000fe200000010ff */
[----:B------:R-:W-:Y:S01]  /*2f20*/  IMAD.IADD R15, R20, 0x1, R15 ;  /* 0x00000001140f7824 */ /* 0x000fe200078e020f */
[----:B------:R-:W-:Y:S01]  /*2f30*/  ISETP.LE.AND P1, PT, R16, UR33, PT ;  /* 0x0000002110007c0c */ /* 0x000fe2000bf23270 */
[----:B------:R-:W-:-:S02]  /*2f40*/  FADD.FTZ R10, R38, R11 ;  /* 0x0000000b260a7221 */ /* 0x000fc40000010000 */
[----:B------:R-:W0:Y:S01]  /*2f50*/  MUFU.EX2 R32, R32 ;  /* 0x0000002000207308 */ /* 0x000e220000000800 */
[----:B--2---:R-:W-:Y:S01]  /*2f60*/  FADD.FTZ R9, R37, R12 ;  /* 0x0000000c25097221 */ /* 0x004fe20000010000 */
[----:B------:R2:W-:Y:S06]  /*2f70*/  STSM.16.M88.4 [R15], R24 ;  /* 0x000000180f007844 */ /* 0x0005ec0000000200 */
[----:B------:R-:W3:Y:S01]  /*2f80*/  MUFU.EX2 R33, R33 ;  /* 0x0000002100217308 */ /* 0x000ee20000000800 */
[C---:B-1----:R-:W-:Y:S01]  /*2f90*/  FADD.FTZ R9, R70.reuse, R9 ;  /* 0x0000000946097221 */ /* 0x042fe20000010000 */
[----:B------:R-:W-:-:S02]  /*2fa0*/  F2FP.BF16.F32.PACK_AB R30, R70, R37 ;  /* 0x00000025461e723e */ /* 0x000fc400000010ff */
[----:B------:R-:W-:-:S04]  /*2fb0*/  LEA R37, R13, R18, 0x1 ;  /* 0x000000120d257211 */ /* 0x000fc800078e08ff */
[----:B------:R-:W1:Y:S01]  /*2fc0*/  MUFU.EX2 R36, R36 ;  /* 0x0000002400247308 */ /* 0x000e620000000800 */
[----:B0-----:R-:W-:Y:S01]  /*2fd0*/  FADD.FTZ R8, R32, R9 ;  /* 0x0000000920087221 */ /* 0x001fe20000010000 */
[----:B------:R-:W-:Y:S01]  /*2fe0*/  FADD.FTZ R9, R39, R10 ;  /* 0x0000000a27097221 */ /* 0x000fe20000010000 */
[----:B--2---:R-:W-:Y:S01]  /*2ff0*/  F2FP.BF16.F32.PACK_AB R25, R51, R42 ;  /* 0x0000002a3319723e */ /* 0x004fe200000010ff */
[----:B------:R-:W-:Y:S01]  /*3000*/  STSM.16.M88.4 [R37+0x21800], R28 ;  /* 0x0218001c25007844 */ /* 0x000fe20000000200 */
[----:B------:R-:W-:Y:S01]  /*3010*/  F2FP.BF16.F32.PACK_AB R27, R84, R59 ;  /* 0x0000003b541b723e */ /* 0x000fe200000010ff */
[----:B------:R-:W-:Y:S01]  /*3020*/  FADD.FTZ R10, R42, R9 ;  /* 0x000000092a0a7221 */ /* 0x000fe20000010000 */
[----:B------:R-:W-:Y:S01]  /*3030*/  F2FP.BF16.F32.PACK_AB R9, R35, R34 ;  /* 0x000000222309723e */ /* 0x000fe200000010ff */
[----:B------:R-:W0:Y:S01]  /*3040*/  MUFU.EX2 R23, R53 ;  /* 0x0000003500177308 */ /* 0x000e220000000800 */
[----:B---3--:R-:W-:Y:S01]  /*3050*/  FADD.FTZ R5, R33, R8 ;  /* 0x0000000821057221 */ /* 0x008fe20000010000 */
[----:B------:R-:W-:-:S04]  /*3060*/  FADD.FTZ R10, R51, R10 ;  /* 0x0000000a330a7221 */ /* 0x000fc80000010000 */
[----:B------:R-:W-:Y:S02]  /*3070*/  FADD.FTZ R11, R59, R10 ;  /* 0x0000000a3b0b7221 */ /* 0x000fe40000010000 */
[----:B------:R-:W2:Y:S01]  /*3080*/  MUFU.EX2 R6, R6 ;  /* 0x0000000600067308 */ /* 0x000ea20000000800 */
[----:B-1----:R-:W-:Y:S01]  /*3090*/  FADD.FTZ R8, R36, R5 ;  /* 0x0000000524087221 */ /* 0x002fe20000010000 */
[----:B------:R-:W-:Y:S01]  /*30a0*/  FADD.FTZ R10, R84, R11 ;  /* 0x0000000b540a7221 */ /* 0x000fe20000010000 */
[----:B------:R-:W-:-:S03]  /*30b0*/  F2FP.BF16.F32.PACK_AB R11, R39, R38 ;  /* 0x00000026270b723e */ /* 0x000fc600000010ff */
[----:B------:R-:W-:Y:S02]  /*30c0*/  FADD.FTZ R21, R43, R10 ;  /* 0x0000000a2b157221 */ /* 0x000fe40000010000 */
[----:B------:R-:W1:Y:S01]  /*30d0*/  MUFU.EX2 R7, R7 ;  /* 0x0000000700077308 */ /* 0x000e620000000800 */
[C---:B0-----:R-:W-:Y:S01]  /*30e0*/  FADD.FTZ R5, R23.reuse, R8 ;  /* 0x0000000817057221 */ /* 0x041fe20000010000 */
[----:B------:R-:W-:-:S06]  /*30f0*/  F2FP.BF16.F32.PACK_AB R10, R23, R36 ;  /* 0x00000024170a723e */ /* 0x000fcc00000010ff */
[----:B------:R-:W0:Y:S01]  /*3100*/  MUFU.EX2 R40, R40 ;  /* 0x0000002800287308 */ /* 0x000e220000000800 */
[----:B--2---:R-:W-:-:S07]  /*3110*/  FADD.FTZ R8, R6, R5 ;  /* 0x0000000506087221 */ /* 0x004fce0000010000 */
[----:B------:R-:W2:Y:S01]  /*3120*/  MUFU.EX2 R50, R50 ;  /* 0x0000003200327308 */ /* 0x000ea20000000800 */
[C---:B-1----:R-:W-:Y:S01]  /*3130*/  FADD.FTZ R5, R7.reuse, R8 ;  /* 0x0000000807057221 */ /* 0x042fe20000010000 */
[----:B------:R-:W-:-:S06]  /*3140*/  F2FP.BF16.F32.PACK_AB R24, R7, R6 ;  /* 0x000000060718723e */ /* 0x000fcc00000010ff */
[----:B------:R-:W1:Y:S01]  /*3150*/  MUFU.EX2 R61, R61 ;  /* 0x0000003d003d7308 */ /* 0x000e620000000800 */
[----:B0-----:R-:W-:-:S07]  /*3160*/  FADD.FTZ R8, R40, R5 ;  /* 0x0000000528087221 */ /* 0x001fce0000010000 */
[----:B------:R-:W0:Y:S01]  /*3170*/  MUFU.EX2 R46, R46 ;  /* 0x0000002e002e7308 */ /* 0x000e220000000800 */
[C---:B--2---:R-:W-:Y:S01]  /*3180*/  FADD.FTZ R21, R50.reuse, R21 ;  /* 0x0000001532157221 */ /* 0x044fe20000010000 */
[----:B------:R-:W-:-:S06]  /*3190*/  F2FP.BF16.F32.PACK_AB R45, R50, R43 ;  /* 0x0000002b322d723e */ /* 0x000fcc00000010ff */
[----:B------:R-:W2:Y:S01]  /*31a0*/  MUFU.EX2 R44, R44 ;  /* 0x0000002c002c7308 */ /* 0x000ea20000000800 */
[----:B-1----:R-:W-:Y:S01]  /*31b0*/  FADD.FTZ R5, R61, R8 ;  /* 0x000000083d057221 */ /* 0x002fe20000010000 */
[----:B------:R-:W-:Y:S02]  /*31c0*/  F2FP.BF16.F32.PACK_AB R8, R33, R32 ;  /* 0x000000202108723e */ /* 0x000fe400000010ff */
[----:B------:R-:W-:-:S04]  /*31d0*/  F2FP.BF16.F32.PACK_AB R26, R61, R40 ;  /* 0x000000283d1a723e */ /* 0x000fc800000010ff */
[----:B------:R-:W1:Y:S01]  /*31e0*/  MUFU.EX2 R47, R47 ;  /* 0x0000002f002f7308 */ /* 0x000e620000000800 */
[----:B0-----:R-:W-:-:S07]  /*31f0*/  FADD.FTZ R14, R46, R21 ;  /* 0x000000152e0e7221 */ /* 0x001fce0000010000 */
[----:B------:R-:W0:Y:S01]  /*3200*/  MUFU.EX2 R65, R65 ;  /* 0x0000004100417308 */ /* 0x000e220000000800 */
[----:B--2---:R-:W-:-:S07]  /*3210*/  FADD.FTZ R12, R44, R5 ;  /* 0x000000052c0c7221 */ /* 0x004fce0000010000 */
[----:B------:R-:W2:Y:S01]  /*3220*/  MUFU.EX2 R68, R68 ;  /* 0x0000004400447308 */ /* 0x000ea20000000800 */
[----:B-1----:R-:W-:Y:S01]  /*3230*/  FADD.FTZ R7, R47, R14 ;  /* 0x0000000e2f077221 */ /* 0x002fe20000010000 */
[----:B------:R-:W-:Y:S01]  /*3240*/  IMAD R14, R13, 0x2, R20 ;  /* 0x000000020d0e7824 */ /* 0x000fe200078e0214 */
[----:B------:R-:W-:Y:S01]  /*3250*/  F2FP.BF16.F32.PACK_AB R47, R47, R46 ;  /* 0x0000002e2f2f723e */ /* 0x000fe200000010ff */
[----:B------:R-:W-:-:S04]  /*3260*/  IMAD R13, R13, 0x2, R15 ;  /* 0x000000020d0d7824 */ /* 0x000fc800078e020f */
[----:B------:R-:W1:Y:S01]  /*3270*/  MUFU.EX2 R69, R69 ;  /* 0x0000004500457308 */ /* 0x000e620000000800 */
[C---:B0-----:R-:W-:Y:S01]  /*3280*/  FADD.FTZ R5, R65.reuse, R12 ;  /* 0x0000000c41057221 */ /* 0x041fe20000010000 */
[----:B------:R0:W-:Y:S01]  /*3290*/  STSM.16.M88.4 [R13], R8 ;  /* 0x000000080d007844 */ /* 0x0001e20000000200 */
[----:B------:R-:W-:-:S03]  /*32a0*/  F2FP.BF16.F32.PACK_AB R44, R65, R44 ;  /* 0x0000002c412c723e */ /* 0x000fc600000010ff */
[----:B------:R3:W-:Y:S02]  /*32b0*/  STSM.16.M88.4 [R18+0x27800], R24 ;  /* 0x0278001812007844 */ /* 0x0007e40000000200 */
[----:B------:R-:W4:Y:S01]  /*32c0*/  MUFU.EX2 R54, R54 ;  /* 0x0000003600367308 */ /* 0x000f220000000800 */
[----:B--2---:R-:W-:-:S07]  /*32d0*/  FADD.FTZ R6, R68, R5 ;  /* 0x0000000544067221 */ /* 0x004fce0000010000 */
[----:B------:R-:W0:Y:S01]  /*32e0*/  MUFU.EX2 R55, R55 ;  /* 0x0000003700377308 */ /* 0x000e220000000800 */
[C---:B-1----:R-:W-:Y:S01]  /*32f0*/  F2FP.BF16.F32.PACK_AB R46, R69.reuse, R68 ;  /* 0x00000044452e723e */ /* 0x042fe200000010ff */
[----:B------:R-:W-:-:S04]  /*3300*/  FADD.FTZ R5, R69, R6 ;  /* 0x0000000645057221 */ /* 0x000fc80000010000 */
[----:B------:R1:W-:Y:S02]  /*3310*/  STSM.16.M88.4 [R15+0x6000], R44 ;  /* 0x0060002c0f007844 */ /* 0x0003e40000000200 */
[----:B------:R-:W2:Y:S01]  /*3320*/  MUFU.EX2 R58, R58 ;  /* 0x0000003a003a7308 */ /* 0x000ea20000000800 */
[----:B----4-:R-:W-:-:S07]  /*3330*/  FADD.FTZ R12, R54, R7 ;  /* 0x00000007360c7221 */ /* 0x010fce0000010000 */
[----:B------:R-:W4:Y:S01]  /*3340*/  MUFU.EX2 R63, R63 ;  /* 0x0000003f003f7308 */ /* 0x000f220000000800 */
[C---:B0-----:R-:W-:Y:S01]  /*3350*/  F2FP.BF16.F32.PACK_AB R9, R55.reuse, R54 ;  /* 0x000000363709723e */ /* 0x041fe200000010ff */
[----:B------:R-:W-:-:S06]  /*3360*/  FADD.FTZ R7, R55, R12 ;  /* 0x0000000c37077221 */ /* 0x000fcc0000010000 */
[----:B------:R-:W0:Y:S01]  /*3370*/  MUFU.EX2 R72, R72 ;  /* 0x0000004800487308 */ /* 0x000e220000000800 */
[----:B--2---:R-:W-:-:S07]  /*3380*/  FADD.FTZ R12, R58, R7 ;  /* 0x000000073a0c7221 */ /* 0x004fce0000010000 */
[----:B------:R-:W2:Y:S01]  /*3390*/  MUFU.EX2 R73, R73 ;  /* 0x0000004900497308 */ /* 0x000ea20000000800 */
[C---:B----4-:R-:W-:Y:S01]  /*33a0*/  F2FP.BF16.F32.PACK_AB R11, R63.reuse, R58 ;  /* 0x0000003a3f0b723e */ /* 0x050fe200000010ff */
[----:B------:R-:W-:-:S06]  /*33b0*/  FADD.FTZ R7, R63, R12 ;  /* 0x0000000c3f077221 */ /* 0x000fcc0000010000 */
[----:B------:R-:W4:Y:S01]  /*33c0*/  MUFU.EX2 R76, R76 ;  /* 0x0000004c004c7308 */ /* 0x000f220000000800 */
[----:B0-----:R-:W-:-:S07]  /*33d0*/  FADD.FTZ R6, R72, R5 ;  /* 0x0000000548067221 */ /* 0x001fce0000010000 */
[----:B------:R-:W0:Y:S01]  /*33e0*/  MUFU.EX2 R77, R77 ;  /* 0x0000004d004d7308 */ /* 0x000e220000000800 */
[C---:B--2---:R-:W-:Y:S01]  /*33f0*/  F2FP.BF16.F32.PACK_AB R8, R73.reuse, R72 ;  /* 0x000000484908723e */ /* 0x044fe200000010ff */
[----:B------:R-:W-:-:S06]  /*3400*/  FADD.FTZ R5, R73, R6 ;  /* 0x0000000649057221 */ /* 0x000fcc0000010000 */
[----:B------:R-:W2:Y:S01]  /*3410*/  MUFU.EX2 R66, R66 ;  /* 0x0000004200427308 */ /* 0x000ea20000000800 */
[----:B----4-:R-:W-:-:S07]  /*3420*/  FADD.FTZ R6, R76, R5 ;  /* 0x000000054c067221 */ /* 0x010fce0000010000 */
[----:B------:R-:W3:Y:S01]  /*3430*/  MUFU.EX2 R71, R71 ;  /* 0x0000004700477308 */ /* 0x000ee20000000800 */
[C---:B0-----:R-:W-:Y:S01]  /*3440*/  F2FP.BF16.F32.PACK_AB R10, R77.reuse, R76 ;  /* 0x0000004c4d0a723e */ /* 0x041fe200000010ff */
[----:B------:R-:W-:-:S04]  /*3450*/  FADD.FTZ R5, R77, R6 ;  /* 0x000000064d057221 */ /* 0x000fc80000010000 */
[----:B------:R1:W-:Y:S02]  /*3460*/  STSM.16.M88.4 [R37+0x27800], R8 ;  /* 0x0278000825007844 */ /* 0x0003e40000000200 */
[----:B------:R-:W0:Y:S01]  /*3470*/  MUFU.EX2 R62, R62 ;  /* 0x0000003e003e7308 */ /* 0x000e220000000800 */
[----:B--2---:R-:W-:-:S07]  /*3480*/  FADD.FTZ R12, R66, R7 ;  /* 0x00000007420c7221 */ /* 0x004fce0000010000 */
[----:B------:R-:W2:Y:S01]  /*3490*/  MUFU.EX2 R67, R67 ;  /* 0x0000004300437308 */ /* 0x000ea20000000800 */
[C---:B---3--:R-:W-:Y:S01]  /*34a0*/  F2FP.BF16.F32.PACK_AB R25, R71.reuse, R66 ;  /* 0x000000424719723e */ /* 0x048fe200000010ff */
[----:B------:R-:W-:-:S06]  /*34b0*/  FADD.FTZ R7, R71, R12 ;  /* 0x0000000c47077221 */ /* 0x000fcc0000010000 */
[----:B------:R-:W3:Y:S01]  /*34c0*/  MUFU.EX2 R80, R80 ;  /* 0x0000005000507308 */ /* 0x000ee20000000800 */
[----:B0-----:R-:W-:-:S07]  /*34d0*/  FADD.FTZ R12, R62, R7 ;  /* 0x000000073e0c7221 */ /* 0x001fce0000010000 */
[----:B------:R-:W0:Y:S01]  /*34e0*/  MUFU.EX2 R81, R81 ;  /* 0x0000005100517308 */ /* 0x000e220000000800 */
[C---:B--2---:R-:W-:Y:S01]  /*34f0*/  F2FP.BF16.F32.PACK_AB R27, R67.reuse, R62 ;  /* 0x0000003e431b723e */ /* 0x044fe200000010ff */
[----:B------:R-:W-:-:S06]  /*3500*/  FADD.FTZ R12, R67, R12 ;  /* 0x0000000c430c7221 */ /* 0x000fcc0000010000 */
[----:B------:R-:W2:Y:S01]  /*3510*/  MUFU.EX2 R89, R89 ;  /* 0x0000005900597308 */ /* 0x000ea20000000800 */
[----:B---3--:R-:W-:-:S07]  /*3520*/  FADD.FTZ R6, R80, R5 ;  /* 0x0000000550067221 */ /* 0x008fce0000010000 */
[----:B------:R-:W3:Y:S01]  /*3530*/  MUFU.EX2 R78, R78 ;  /* 0x0000004e004e7308 */ /* 0x000ee20000000800 */
[C---:B0-----:R-:W-:Y:S01]  /*3540*/  F2FP.BF16.F32.PACK_AB R24, R81.reuse, R80 ;  /* 0x000000505118723e */ /* 0x041fe200000010ff */
[----:B------:R-:W-:-:S04]  /*3550*/  FADD.FTZ R6, R81, R6 ;  /* 0x0000000651067221 */ /* 0x000fc80000010000 */
[----:B--2---:R-:W-:Y:S01]  /*3560*/  FADD.FTZ R7, R89, R6 ;  /* 0x0000000659077221 */ /* 0x004fe20000010000 */
[----:B---3--:R-:W-:-:S03]  /*3570*/  F2FP.BF16.F32.PACK_AB R26, R78, R89 ;  /* 0x000000594e1a723e */ /* 0x008fc600000010ff */
[----:B------:R-:W-:Y:S01]  /*3580*/  FADD.FTZ R7, R78, R7 ;  /* 0x000000074e077221 */ /* 0x000fe20000010000 */
[----:B------:R-:W-:Y:S01]  /*3590*/  MOV R89, R135 ;  /* 0x0000008700597202 */ /* 0x000fe20000000f00 */
[----:B------:R1:W-:Y:S01]  /*35a0*/  STSM.16.M88.4 [R13+0x6000], R24 ;  /* 0x006000180d007844 */ /* 0x0003e20000000200 */
[----:B------:R0:W-:Y:S06]  /*35b0*/  MEMBAR.ALL.CTA ;  /* 0x0000000000007992 */ /* 0x0001ec0000008000 */
[----:B0-----:R-:W0:Y:S02]  /*35c0*/  FENCE.VIEW.ASYNC.S ;  /* 0x00000000000073c6 */ /* 0x001e240000000000 */
[----:B0-----:R-:W-:Y:S01]  /*35d0*/  NOP ;  /* 0x0000000000007918 */ /* 0x001fe20000000000 */
[----:B------:R-:W-:Y:S05]  /*35e0*/  @!P1 BRA `(.L_x_18) ;  /* 0x0000002000a09947 */ /* 0x000fea0003800000 */
[----:B-1----:R-:W-:Y:S01]  /*35f0*/  IMAD.MOV.U32 R9, RZ, RZ, R4 ;  /* 0x000000ffff097224 */ /* 0x002fe200078e0004 */
[----:B------:R-:W-:Y:S01]  /*3600*/  CS2R R134, SRZ ;  /* 0x0000000000867805 */ /* 0x000fe2000001ff00 */
[----:B------:R-:W-:Y:S01]  /*3610*/  IMAD.MOV.U32 R5, RZ, RZ, R19 ;  /* 0x000000ffff057224 */ /* 0x000fe200078e0013 */
        /* <DEDUP_REMOVED lines=22> */
[----:B------:R-:W-:Y:S01]  /*3780*/  CS2R R88, SRZ ;  /* 0x0000000000587805 */ /* 0x000fe2000001ff00 */
[----:B------:R-:W-:Y:S01]  /*3790*/  UMOV UR34, URZ ;  /* 0x0000003f00227c82 */ /* 0x000fe20008000000 */
[----:B------:R-:W-:Y:S01]  /*37a0*/  UMOV UR7, URZ ;  /* 0x0000003f00077c82 */ /* 0x000fe20008000000 */
[----:B------:R-:W-:-:S05]  /*37b0*/  ULDC UR5, c[0x0][0x988] ;  /* 0x0002620000057ab9 */ /* 0x000fca0000000800 */
.L_x_29:
[----:B------:R-:W-:Y:S01]  /*37c0*/  ISETP.NE.AND P2, PT, RZ, UR40, PT ;  /* 0x00000028ff007c0c */ /* 0x000fe2000bf45270 */
[----:B------:R-:W-:-:S04]  /*37d0*/  UISETP.NE.AND UP0, UPT, UR7, 0x1, UPT ;  /* 0x000000010700788c */ /* 0x000fc8000bf05270 */
[----:B------:R-:W-:-:S04]  /*37e0*/  USEL UR32, URZ, 0x1, UP0 ;  /* 0x000000013f207887 */ /* 0x000fc80008000000 */
[----:B------:R-:W-:-:S04]  /*37f0*/  ULOP3.LUT UR32, UR34, UR32, URZ, 0x3c, !UPT ;  /* 0x0000002022207292 */ /* 0x000fc8000f8e3c3f */
[----:B------:R-:W-:Y:S08]  /*3800*/  @P2 BRA `(.L_x_19) ;  /* 0x0000000000382947 */ /* 0x000ff00003800000 */
[----:B------:R-:W-:Y:S05]  /*3810*/  @!P0 BRA `(.L_x_20) ;  /* 0x0000000000048947 */ /* 0x000fea0003800000 */
[----:B------:R-:W-:Y:S01]  /*3820*/  BPT.TRAP 0x1 ;  /* 0x000000040000795c */ /* 0x000fe20000300000 */
.L_x_20:
[----:B------:R-:W-:Y:S01]  /*3830*/  UIADD3 UR10, UR7, 0x1, URZ ;  /* 0x00000001070a7890 */ /* 0x000fe2000fffe03f */
[----:B------:R-:W-:-:S03]  /*3840*/  IMAD.U32 R0, RZ, RZ, UR32 ;  /* 0x00000020ff007e24 */ /* 0x000fc6000f8e00ff */
[----:B------:R-:W-:Y:S02]  /*3850*/  UISETP.NE.AND UP0, UPT, UR10, 0x2, UPT ;  /* 0x000000020a00788c */ /* 0x000fe4000bf05270 */
[----:B------:R-:W-:Y:S02]  /*3860*/  SHF.L.U32 R0, R0, 0x1f, RZ ;  /* 0x0000001f00007819 */ /* 0x000fe400000006ff */
[----:B------:R-:W-:-:S04]  /*3870*/  USEL UR10, UR10, URZ, UP0 ;  /* 0x0000003f0a0a7287 */ /* 0x000fc80008000000 */
[----:B------:R-:W-:-:S09]  /*3880*/  ULEA UR10, UR10, UR41, 0x3 ;  /* 0x000000290a0a7291 */ /* 0x000fd2000f8e183f */
[----:B------:R0:W1:Y:S01]  /*3890*/  SYNCS.PHASECHK.TRANS64.TRYWAIT P1, [UR10+0x2d830], R0 ;  /* 0x02d83000ff0075a7 */ /* 0x000062000802014a */
[----:B------:R-:W-:Y:S05]  /*38a0*/  @!P0 BRA `(.L_x_21) ;  /* 0x0000000000048947 */ /* 0x000fea0003800000 */
[----:B------:R-:W-:Y:S01]  /*38b0*/  BPT.TRAP 0x1 ;  /* 0x000000040000795c */ /* 0x000fe20000300000 */
.L_x_21:
[----:B-1----:R-:W-:Y:S05]  /*38c0*/  @P1 BRA `(.L_x_19) ;  /* 0x0000000000081947 */ /* 0x002fea0003800000 */
[----:B------:R-:W1:Y:S02]  /*38d0*/  SYNCS.PHASECHK.TRANS64.TRYWAIT P1, [UR10+0x2d830], R0 ;  /* 0x02d83000ff0075a7 */ /* 0x000e64000802014a */
[----:B-1----:R-:W-:Y:S05]  /*38e0*/  @!P1 BRA `(.L_x_22) ;  /* 0x00000078008c9947 */ /* 0x002fea0003800000 */
.L_x_19:
[----:B01----:R-:W-:Y:S01]  /*38f0*/  VIADD R0, R17, 0x8 ;  /* 0x0000000811007836 */ /* 0x003fe20000000000 */
[----:B------:R-:W-:Y:S01]  /*3900*/  UIADD3 UR10, UR7, 0x1, URZ ;  /* 0x00000001070a7890 */ /* 0x000fe2000fffe03f */
[----:B------:R-:W-:Y:S01]  /*3910*/  R2UR UR28, R2 ;  /* 0x00000000021c72ca */ /* 0x000fe200000e0000 */
[----:B------:R-:W-:Y:S01]  /*3920*/  UMOV UR31, 0x80000020 ;  /* 0x80000020001f7882 */ /* 0x000fe20000000000 */
[----:B------:R-:W-:Y:S01]  /*3930*/  R2UR UR29, R3 ;  /* 0x00000000031d72ca */ /* 0x000fe200000e0000 */
[----:B------:R0:W-:Y:S01]  /*3940*/  BAR.SYNC.DEFER_BLOCKING R0, 0x100 ;  /* 0x000400000000751d */ /* 0x0001e20000010000 */
[----:B------:R-:W-:-:S04]  /*3950*/  UISETP.NE.AND UP0, UPT, UR10, 0x2, UPT ;  /* 0x000000020a00788c */ /* 0x000fc8000bf05270 */
[----:B------:R-:W-:Y:S01]  /*3960*/  USEL UR35, UR10, URZ, UP0 ;  /* 0x0000003f0a237287 */ /* 0x000fe20008000000 */
[----:B------:R-:W-:Y:S01]  /*3970*/  UMOV UR11, 0x80000020 ;  /* 0x80000020000b7882 */ /* 0x000fe20000000000 */
[----:B------:R-:W-:Y:S02]  /*3980*/  UMOV UR15, 0x80000020 ;  /* 0x80000020000f7882 */ /* 0x000fe40000000000 */
[----:B------:R-:W-:Y:S01]  /*3990*/  UIMAD UR30, UR35, 0x600, UR6 ;  /* 0x00000600231e78a4 */ /* 0x000fe2000f8e0206 */
[----:B------:R-:W-:Y:S01]  /*39a0*/  UMOV UR19, 0x80000020 ;  /* 0x8000002000137882 */ /* 0x000fe20000000000 */
[----:B------:R-:W-:Y:S02]  /*39b0*/  UMOV UR23, 0x80000020 ;  /* 0x8000002000177882 */ /* 0x000fe40000000000 */
[----:B------:R-:W-:Y:S01]  /*39c0*/  UIADD3 UR10, UR30, 0x2, URZ ;  /* 0x000000021e0a7890 */ /* 0x000fe2000fffe03f */
[----:B0-----:R-:W-:Y:S01]  /*39d0*/  MOV R0, UR35 ;  /* 0x0000002300007c02 */ /* 0x001fe20008000f00 */
[----:B------:R-:W-:-:S02]  /*39e0*/  UIADD3 UR14, UR30, 0x200, URZ ;  /* 0x000002001e0e7890 */ /* 0x000fc4000fffe03f */
[----:B------:R-:W-:Y:S02]  /*39f0*/  UIADD3 UR18, UR30, 0x202, URZ ;  /* 0x000002021e127890 */ /* 0x000fe4000fffe03f */
[----:B------:R-:W-:Y:S02]  /*3a00*/  UIADD3 UR22, UR30, 0x400, URZ ;  /* 0x000004001e167890 */ /* 0x000fe4000fffe03f */
[----:B------:R-:W-:Y:S01]  /*3a10*/  UIADD3 UR26, UR30, 0x402, URZ ;  /* 0x000004021e1a7890 */ /* 0x000fe2000fffe03f */
[----:B------:R-:W-:Y:S01]  /*3a20*/  UMOV UR27, 0x80000020 ;  /* 0x80000020001b7882 */ /* 0x000fe20000000000 */
[----:B------:R-:W-:-:S06]  /*3a30*/  WARPGROUP.ARRIVE ;  /* 0x00000000000079c5 */ /* 0x000fcc0000000000 */
[----:B------:R-:W-:Y:S03]  /*3a40*/  HGMMA.64x128x16.F32.BF16 R24, gdesc[UR28], RZ, !UPT, gsb0 ;  /* 0x01e000001c1879f0 */ /* 0x000fe6000c0018ff */
        /* <DEDUP_REMOVED lines=16> */
[----:B------:R-:W-:Y:S05]  /*3b50*/  @P2 BRA `(.L_x_23) ;  /* 0x00000000002c2947 */ /* 0x000fea0003800000 */
[----:B------:R-:W-:Y:S05]  /*3b60*/  @!P0 BRA `(.L_x_24) ;  /* 0x0000000000048947 */ /* 0x000fea0003800000 */
[----:B------:R-:W-:Y:S01]  /*3b70*/  BPT.TRAP 0x1 ;  /* 0x000000040000795c */ /* 0x000fe20000300000 */
.L_x_24:
[----:B------:R-:W-:Y:S01]  /*3b80*/  ULEA UR10, UR7, UR41, 0x3 ;  /* 0x00000029070a7291 */ /* 0x000fe2000f8e183f */
[----:B------:R-:W-:-:S05]  /*3b90*/  IMAD.U32 R4, RZ, RZ, UR34 ;  /* 0x00000022ff047e24 */ /* 0x000fca000f8e00ff */
[----:B------:R-:W-:-:S04]  /*3ba0*/  SHF.L.U32 R4, R4, 0x1f, RZ ;  /* 0x0000001f04047819 */ /* 0x000fc800000006ff */
[----:B------:R0:W1:Y:S01]  /*3bb0*/  SYNCS.PHASECHK.TRANS64.TRYWAIT P1, [UR10+0x2d850], R4 ;  /* 0x02d85004ff0075a7 */ /* 0x000062000802014a */
[----:B------:R-:W-:Y:S05]  /*3bc0*/  @!P0 BRA `(.L_x_25) ;  /* 0x0000000000048947 */ /* 0x000fea0003800000 */
[----:B------:R-:W-:Y:S01]  /*3bd0*/  BPT.TRAP 0x1 ;  /* 0x000000040000795c */ /* 0x000fe20000300000 */
.L_x_25:
[----:B-1----:R-:W-:Y:S05]  /*3be0*/  @P1 BRA `(.L_x_23) ;  /* 0x0000000000081947 */ /* 0x002fea0003800000 */
[----:B------:R-:W1:Y:S02]  /*3bf0*/  SYNCS.PHASECHK.TRANS64.TRYWAIT P1, [UR10+0x2d850], R4 ;  /* 0x02d85004ff0075a7 */ /* 0x000e64000802014a */
[----:B-1----:R-:W-:Y:S05]  /*3c00*/  @!P1 BRA `(.L_x_26) ;  /* 0x0000007400dc9947 */ /* 0x002fea0003800000 */
.L_x_23:
[----:B------:R-:W-:Y:S01]  /*3c10*/  UIADD3 UR10, UR41, 0x400, URZ ;  /* 0x00000400290a7890 */ /* 0x000fe2000fffe03f */
[----:B------:R-:W-:Y:S01]  /*3c20*/  WARPGROUP.ARRIVE ;  /* 0x00000000000079c5 */ /* 0x000fe20000000000 */
[----:B------:R-:W-:Y:S01]  /*3c30*/  ULOP3.LUT UR11, UR42, 0x10000, URZ, 0xfc, !UPT ;  /* 0x000100002a0b7892 */ /* 0x000fe2000f8efc3f */
[----:B01----:R-:W-:Y:S01]  /*3c40*/  VIADD R4, R17, 0x9 ;  /* 0x0000000911047836 */ /* 0x003fe20000000000 */
[----:B------:R-:W-:Y:S01]  /*3c50*/  USHF.R.U32.HI UR10, URZ, 0x4, UR10 ;  /* 0x000000043f0a7899 */ /* 0x000fe2000801160a */
[----:B------:R-:W-:Y:S01]  /*3c60*/  ISETP.GE.U32.AND P1, PT, R22, 0x180, PT ;  /* 0x000001801600780c */ /* 0x000fe20003f26070 */
[----:B------:R-:W-:Y:S01]  /*3c70*/  UMOV UR29, 0x40000040 ;  /* 0x40000040001d7882 */ /* 0x000fe20000000000 */
[----:B------:R-:W-:Y:S01]  /*3c80*/  UMOV UR31, 0x80000020 ;  /* 0x80000020001f7882 */ /* 0x000fe20000000000 */
[----:B------:R-:W-:Y:S01]  /*3c90*/  ULOP3.LUT UR10, UR10, 0x3fff, URZ, 0xc0, !UPT ;  /* 0x00003fff0a0a7892 */ /* 0x000fe2000f8ec03f */
[----:B------:R-:W-:Y:S01]  /*3ca0*/  SEL R4, R4, 0x9, !P1 ;  /* 0x0000000904047807 */ /* 0x000fe20004800000 */
[----:B------:R-:W-:-:S02]  /*3cb0*/  UMOV UR28, UR11 ;  /* 0x0000000b001c7c82 */ /* 0x000fc40008000000 */
[----:B------:R-:W-:-:S04]  /*3cc0*/  ULOP3.LUT UR10, UR10, 0x2000000, URZ, 0xfc, !UPT ;  /* 0x020000000a0a7892 */ /* 0x000fc8000f8efc3f */
[----:B------:R-:W-:-:S07]  /*3cd0*/  UIMAD UR10, UR7, 0x600, UR10 ;  /* 0x00000600070a78a4 */ /* 0x000fce000f8e020a */
[----:B------:R-:W-:Y:S02]  /*3ce0*/  UMOV UR30, UR10 ;  /* 0x0000000a001e7c82 */ /* 0x000fe40008000000 */
[----:B------:R-:W-:Y:S01]  /*3cf0*/  HGMMA.64x96x16.F32.BF16 R88, gdesc[UR28].tnspB, R88, gsb0 ;  /* 0x416000001c5879f0 */ /* 0x000fe20008001858 */
[----:B------:R-:W-:Y:S02]  /*3d00*/  UIADD3 UR28, UR11, 0x2, URZ ;  /* 0x000000020b1c7890 */ /* 0x000fe4000fffe03f */
[----:B------:R-:W-:Y:S01]  /*3d10*/  UIADD3 UR30, UR10, 0x40, URZ ;  /* 0x000000400a1e7890 */ /* 0x000fe2000fffe03f */
[----:B------:R-:W-:Y:S01]  /*3d20*/  UMOV UR29, 0x40000040 ;  /* 0x40000040001d7882 */ /* 0x000fe20000000000 */
[----:B------:R-:W-:Y:S01]  /*3d30*/  UMOV UR31, 0x80000020 ;  /* 0x80000020001f7882 */ /* 0x000fe20000000000 */
[----:B------:R-:W-:Y:S02]  /*3d40*/  WARPGROUP.DEPBAR.LE gsb0, 0x0 ;  /* 0x00008000000079c5 */ /* 0x000fe40000010000 */
[----:B------:R-:W-:-:S06]  /*3d50*/  WARPGROUP.ARRIVE ;  /* 0x00000000000079c5 */ /* 0x000fcc0000000000 */
        /* <DEDUP_REMOVED lines=42> */
[----:B------:R-:W-:Y:S03]  /*4000*/  HGMMA.64x96x16.F32.BF16 R88, gdesc[UR28].tnspB, R88, gsb0 ;  /* 0x416000001c5879f0 */ /* 0x000fe60008001858 */
[----:B------:R-:W-:Y:S02]  /*4010*/  WARPGROUP.DEPBAR.LE gsb0, 0x0 ;  /* 0x00008000000079c5 */ /* 0x000fe40000010000 */
[----:B------:R0:W-:Y:S06]  /*4020*/  BAR.ARV R4, 0x100 ;  /* 0x000400040000751d */ /* 0x0001ec0000002000 */
[----:B------:R-:W-:Y:S05]  /*4030*/  @!P0 BRA `(.L_x_27) ;  /* 0x0000000000048947 */ /* 0x000fea0003800000 */
[----:B------:R-:W-:Y:S01]  /*4040*/  BPT.TRAP 0x1 ;  /* 0x000000040000795c */ /* 0x000fe20000300000 */
.L_x_27:
[----:B0-----:R-:W-:Y:S02]  /*4050*/  FMNMX.FTZ R4, R24, R5, !PT ;  /* 0x0000000518047209 */ /* 0x001fe40007810000 */
[----:B------:R-:W-:Y:S02]  /*4060*/  FMNMX.FTZ R6, R26, R9, !PT ;  /* 0x000000091a067209 */ /* 0x000fe40007810000 */
[----:B------:R-:W-:Y:S02]  /*4070*/  FMNMX.FTZ R11, R25, R4, !PT ;  /* 0x00000004190b7209 */ /* 0x000fe40007810000 */
[----:B------:R-:W-:Y:S02]  /*4080*/  FMNMX.FTZ R19, R27, R6, !PT ;  /* 0x000000061b137209 */ /* 0x000fe40007810000 */
[----:B------:R-:W-:Y:S02]  /*4090*/  FMNMX.FTZ R4, R28, R11, !PT ;  /* 0x0000000b1c047209 */ /* 0x000fe40007810000 */
[----:B------:R-:W-:-:S02]  /*40a0*/  FMNMX.FTZ R6, R30, R19, !PT ;  /* 0x000000131e067209 */ /* 0x000fc40007810000 */
[----:B------:R-:W-:Y:S02]  /*40b0*/  FMNMX.FTZ R11, R29, R4, !PT ;  /* 0x000000041d0b7209 */ /* 0x000fe40007810000 */
        /* <DEDUP_REMOVED lines=57> */
[----:B------:R-:W-:Y:S01]  /*4450*/  R2UR UR10, R0 ;  /* 0x00000000000a72ca */ /* 0x000fe200000e0000 */
[----:B------:R-:W0:Y:S04]  /*4460*/  SHFL.BFLY PT, R11, R8, 0x2, 0x1f ;  /* 0x0c401f00080b7f89 */ /* 0x000e2800000e0000 */
[----:B------:R-:W1:Y:S08]  /*4470*/  SHFL.BFLY PT, R19, R6, 0x2, 0x1f ;  /* 0x0c401f0006137f89 */ /* 0x000e7000000e0000 */
[----:B------:R-:W-:-:S04]  /*4480*/  ULEA UR10, UR10, UR41, 0x3 ;  /* 0x000000290a0a7291 */ /* 0x000fc8000f8e183f */
[----:B------:R-:W-:-:S04]  /*4490*/  UIADD3 UR10, UR10, 0x2d840, URZ ;  /* 0x0002d8400a0a7890 */ /* 0x000fc8000fffe03f */
[----:B------:R-:W-:Y:S01]  /*44a0*/  UPRMT UR10, UR4, 0x654, UR10 ;  /* 0x00000654040a7896 */ /* 0x000fe2000800000a */
[----:B0-----:R-:W-:Y:S02]  /*44b0*/  FMNMX.FTZ R11, R8, R11, !PT ;  /* 0x0000000b080b7209 */ /* 0x001fe40007810000 */
[----:B-1----:R-:W-:-:S03]  /*44c0*/  FMNMX.FTZ R10, R6, R19, !PT ;  /* 0x00000013060a7209 */ /* 0x002fc60007810000 */
[----:B------:R-:W0:Y:S03]  /*44d0*/  SHFL.BFLY PT, R4, R11, 0x1, 0x1f ;  /* 0x0c201f000b047f89 */ /* 0x000e2600000e0000 */
[----:B------:R-:W-:Y:S01]  /*44e0*/  SYNCS.ARRIVE.TRANS64.RED.A1T0 RZ, [UR10], RZ ;  /* 0x000000ffffff79a7 */ /* 0x000fe2000810040a */
[----:B------:R-:W1:Y:S01]  /*44f0*/  SHFL.BFLY PT, R21, R10, 0x1, 0x1f ;  /* 0x0c201f000a157f89 */ /* 0x000e6200000e0000 */
[----:B0-----:R-:W-:Y:S02]  /*4500*/  FMNMX.FTZ R19, R11, R4, !PT ;  /* 0x000000040b137209 */ /* 0x001fe40007810000 */
[----:B-1----:R-:W-:-:S03]  /*4510*/  FMNMX.FTZ R4, R10, R21, !PT ;  /* 0x000000150a047209 */ /* 0x002fc60007810000 */
[C---:B------:R-:W-:Y:S01]  /*4520*/  FADD.FTZ R5, -R19.reuse, R5 ;  /* 0x0000000513057221 */ /* 0x040fe20000010100 */
[----:B------:R-:W-:-:S03]  /*4530*/  FMUL.FTZ R8, R19, UR5 ;  /* 0x0000000513087c20 */ /* 0x000fc60008410000 */
[----:B------:R-:W-:Y:S01]  /*4540*/  FMUL.FTZ R20, R5, UR5 ;  /* 0x0000000505147c20 */ /* 0x000fe20008410000 */
[--C-:B------:R-:W-:Y:S01]  /*4550*/  FFMA.FTZ R142, R25, UR5, -R8.reuse ;  /* 0x00000005198e7c23 */ /* 0x100fe20008010808 */
[--C-:B------:R-:W-:Y:S01]  /*4560*/  FFMA.FTZ R25, R28, UR5, -R8.reuse ;  /* 0x000000051c197c23 */ /* 0x100fe20008010808 */
[----:B------:R-:W-:Y:S01]  /*4570*/  FADD.FTZ R5, -R4, R9 ;  /* 0x0000000904057221 */ /* 0x000fe20000010100 */
[--C-:B------:R-:W-:Y:S01]  /*4580*/  FFMA.FTZ R137, R24, UR5, -R8.reuse ;  /* 0x0000000518897c23 */ /* 0x100fe20008010808 */
[--C-:B------:R-:W-:Y:S01]  /*4590*/  FFMA.FTZ R141, R33, UR5, -R8.reuse ;  /* 0x00000005218d7c23 */ /* 0x100fe20008010808 */
[--C-:B------:R-:W-:Y:S01]  /*45a0*/  FFMA.FTZ R138, R37, UR5, -R8.reuse ;  /* 0x00000005258a7c23 */ /* 0x100fe20008010808 */
[----:B------:R-:W-:Y:S01]  /*45b0*/  FMUL.FTZ R28, R4, UR5 ;  /* 0x00000005041c7c20 */ /* 0x000fe20008410000 */
        /* <DEDUP_REMOVED lines=20> */
[--C-:B0-----:R-:W-:Y:S01]  /*4700*/  FFMA.FTZ R20, R72, UR5, -R8.reuse ;  /* 0x0000000548147c23 */ /* 0x101fe20008010808 */
[--C-:B------:R-:W-:Y:S01]  /*4710*/  FFMA.FTZ R41, R73, UR5, -R8.reuse ;  /* 0x0000000549297c23 */ /* 0x100fe20008010808 */
[--C-:B------:R-:W-:Y:S01]  /*4720*/  FFMA.FTZ R53, R76, UR5, -R8.reuse ;  /* 0x000000054c357c23 */ /* 0x100fe20008010808 */
[--C-:B------:R-:W-:Y:S01]  /*4730*/  FFMA.FTZ R60, R77, UR5, -R8.reuse ;  /* 0x000000054d3c7c23 */ /* 0x100fe20008010808 */
[--C-:B------:R-:W-:Y:S01]  /*4740*/  FFMA.FTZ R56, R80, UR5, -R8.reuse ;  /* 0x0000000550387c23 */ /* 0x100fe20008010808 */
[--C-:B------:R-:W-:Y:S01]  /*4750*/  FFMA.FTZ R57, R81, UR5, -R8.reuse ;  /* 0x0000000551397c23 */ /* 0x100fe20008010808 */
[--C-:B------:R-:W-:Y:S01]  /*4760*/  FFMA.FTZ R61, R84, UR5, -R8.reuse ;  /* 0x00000005543d7c23 */ /* 0x100fe20008010808 */
[----:B------:R-:W-:Y:S01]  /*4770*/  FFMA.FTZ R64, R85, UR5, -R8 ;  /* 0x0000000555407c23 */ /* 0x000fe20008010808 */
[----:B------:R-:W-:Y:S01]  /*4780*/  FMUL.FTZ R5, R5, UR5 ;  /* 0x0000000505057c20 */ /* 0x000fe20008410000 */
[--C-:B------:R-:W-:Y:S01]  /*4790*/  FFMA.FTZ R8, R26, UR5, -R28.reuse ;  /* 0x000000051a087c23 */ /* 0x100fe2000801081c */
[--C-:B------:R-:W-:Y:S01]  /*47a0*/  FFMA.FTZ R29, R27, UR5, -R28.reuse ;  /* 0x000000051b1d7c23 */ /* 0x100fe2000801081c */
[----:B------:R-:W0:Y:S01]  /*47b0*/  MUFU.EX2 R137, R137 ;  /* 0x0000008900897308 */ /* 0x000e220000000800 */
[--C-:B------:R-:W-:Y:S01]  /*47c0*/  FFMA.FTZ R26, R30, UR5, -R28.reuse ;  /* 0x000000051e1a7c23 */ /* 0x100fe2000801081c */
[--C-:B------:R-:W-:Y:S01]  /*47d0*/  FFMA.FTZ R31, R31, UR5, -R28.reuse ;  /* 0x000000051f1f7c23 */ /* 0x100fe2000801081c */
[--C-:B------:R-:W-:Y:S01]  /*47e0*/  FFMA.FTZ R27, R34, UR5, -R28.reuse ;  /* 0x00000005221b7c23 */ /* 0x100fe2000801081c */
[--C-:B------:R-:W-:Y:S01]  /*47f0*/  FFMA.FTZ R80, R35, UR5, -R28.reuse ;  /* 0x0000000523507c23 */ /* 0x100fe2000801081c */
[--C-:B------:R-:W-:Y:S01]  /*4800*/  FFMA.FTZ R34, R38, UR5, -R28.reuse ;  /* 0x0000000526227c23 */ /* 0x100fe2000801081c */
[--C-:B------:R-:W-:Y:S01]  /*4810*/  FFMA.FTZ R73, R39, UR5, -R28.reuse ;  /* 0x0000000527497c23 */ /* 0x100fe2000801081c */
[--C-:B------:R-:W-:Y:S01]  /*4820*/  FFMA.FTZ R69, R47, UR5, -R28.reuse ;  /* 0x000000052f457c23 */ /* 0x100fe2000801081c */
        /* <DEDUP_REMOVED lines=8> */
[----:B------:R-:W1:Y:S01]  /*48b0*/  MUFU.EX2 R8, R8 ;  /* 0x0000000800087308 */ /* 0x000e620000000800 */
[----:B0-----:R-:W-:Y:S01]  /*48c0*/  FFMA.FTZ R7, R6, R7, R137 ;  /* 0x0000000706077223 */ /* 0x001fe20000010089 */
[--C-:B------:R-:W-:Y:S01]  /*48d0*/  FFMA.FTZ R43, R58, UR5, -R28.reuse ;  /* 0x000000053a2b7c23 */ /* 0x100fe2000801081c */
[--C-:B------:R-:W-:Y:S01]  /*48e0*/  FFMA.FTZ R68, R59, UR5, -R28.reuse ;  /* 0x000000053b447c23 */ /* 0x100fe2000801081c */
[--C-:B------:R-:W-:Y:S01]  /*48f0*/  FFMA.FTZ R46, R62, UR5, -R28.reuse ;  /* 0x000000053e2e7c23 */ /* 0x100fe2000801081c */
[--C-:B------:R-:W-:Y:S01]  /*4900*/  FFMA.FTZ R63, R63, UR5, -R28.reuse ;  /* 0x000000053f3f7c23 */ /* 0x100fe2000801081c */
[--C-:B------:R-:W-:Y:S01]  /*4910*/  FFMA.FTZ R50, R67, UR5, -R28.reuse ;  /* 0x0000000543327c23 */ /* 0x100fe2000801081c */
[--C-:B------:R-:W-:Y:S01]  /*4920*/  FFMA.FTZ R54, R74, UR5, -R28.reuse ;  /* 0x000000054a367c23 */ /* 0x100fe2000801081c */
[----:B------:R-:W0:Y:S01]  /*4930*/  MUFU.EX2 R142, R142 ;  /* 0x0000008e008e7308 */ /* 0x000e220000000800 */
[--C-:B------:R-:W-:Y:S01]  /*4940*/  FFMA.FTZ R59, R75, UR5, -R28.reuse ;  /* 0x000000054b3b7c23 */ /* 0x100fe2000801081c */
[--C-:B------:R-:W-:Y:S01]  /*4950*/  FFMA.FTZ R62, R79, UR5, -R28.reuse ;  /* 0x000000054f3e7c23 */ /* 0x100fe2000801081c */
[----:B------:R-:W-:-:S05]  /*4960*/  FFMA.FTZ R58, R82, UR5, -R28 ;  /* 0x00000005523a7c23 */ /* 0x000fca000801081c */
[----:B------:R-:W2:Y:S01]  /*4970*/  MUFU.EX2 R29, R29 ;  /* 0x0000001d001d7308 */ /* 0x000ea20000000800 */
[----:B-1----:R-:W-:-:S07]  /*4980*/  FFMA.FTZ R12, R5, R12, R8 ;  /* 0x0000000c050c7223 */ /* 0x002fce0000010008 */
[----:B------:R-:W1:Y:S01]  /*4990*/  MUFU.EX2 R25, R25 ;  /* 0x0000001900197308 */ /* 0x000e620000000800 */
[----:B0-----:R-:W-:-:S07]  /*49a0*/  FADD.FTZ R30, R142, R7 ;  /* 0x000000078e1e7221 */ /* 0x001fce0000010000 */
[----:B------:R-:W0:Y:S01]  /*49b0*/  MUFU.EX2 R26, R26 ;  /* 0x0000001a001a7308 */ /* 0x000e220000000800 */
[----:B--2---:R-:W-:-:S07]  /*49c0*/  FADD.FTZ R7, R29, R12 ;  /* 0x0000000c1d077221 */ /* 0x004fce0000010000 */
[----:B------:R-:W2:Y:S01]  /*49d0*/  MUFU.EX2 R140, R140 ;  /* 0x0000008c008c7308 */ /* 0x000ea20000000800 */
[----:B-1----:R-:W-:-:S07]  /*49e0*/  FADD.FTZ R47, R25, R30 ;  /* 0x0000001e192f7221 */ /* 0x002fce0000010000 */
[----:B------:R-:W1:Y:S01]  /*49f0*/  MUFU.EX2 R31, R31 ;  /* 0x0000001f001f7308 */ /* 0x000e620000000800 */
[----:B0-----:R-:W-:-:S07]  /*4a00*/  FADD.FTZ R12, R26, R7 ;  /* 0x000000071a0c7221 */ /* 0x001fce0000010000 */
[----:B------:R-:W0:Y:S01]  /*4a10*/  MUFU.EX2 R24, R24 ;  /* 0x0000001800187308 */ /* 0x000e220000000800 */
[----:B--2---:R-:W-:Y:S01]  /*4a20*/  FADD.FTZ R7, R140, R47 ;  /* 0x0000002f8c077221 */ /* 0x004fe20000010000 */
[--C-:B------:R-:W-:Y:S01]  /*4a30*/  FFMA.FTZ R47, R66, UR5, -R28.reuse ;  /* 0x00000005422f7c23 */ /* 0x100fe2000801081c */
[----:B------:R-:W-:-:S05]  /*4a40*/  FFMA.FTZ R66, R71, UR5, -R28 ;  /* 0x0000000547427c23 */ /* 0x000fca000801081c */
[----:B------:R-:W2:Y:S01]  /*4a50*/  MUFU.EX2 R27, R27 ;  /* 0x0000001b001b7308 */ /* 0x000ea20000000800 */
[----:B-1----:R-:W-:-:S07]  /*4a60*/  FADD.FTZ R12, R31, R12 ;  /* 0x0000000c1f0c7221 */ /* 0x002fce0000010000 */
        /* <DEDUP_REMOVED lines=13> */
[----:B0-----:R-:W-:Y:S01]  /*4b40*/  FADD.FTZ R30, R138, R51 ;  /* 0x000000338a1e7221 */ /* 0x001fe20000010000 */
[--C-:B------:R-:W-:Y:S01]  /*4b50*/  FFMA.FTZ R51, R70, UR5, -R28.reuse ;  /* 0x0000000546337c23 */ /* 0x100fe2000801081c */
[----:B------:R-:W-:-:S05]  /*4b60*/  FFMA.FTZ R70, R86, UR5, -R28 ;  /* 0x0000000556467c23 */ /* 0x000fca000801081c */
        /* <DEDUP_REMOVED lines=32> */
[----:B------:R-:W-:-:S06]  /*4d70*/  FFMA.FTZ R55, R78, UR5, -R28 ;  /* 0x000000054e377c23 */ /* 0x000fcc000801081c */
        /* <DEDUP_REMOVED lines=25> */
[----:B-1----:R-:W-:Y:S01]  /*4f10*/  FADD.FTZ R30, R50, R67 ;  /* 0x00000043321e7221 */ /* 0x002fe20000010000 */
[----:B------:R-:W-:-:S06]  /*4f20*/  FFMA.FTZ R67, R83, UR5, -R28 ;  /* 0x0000000553437c23 */ /* 0x000fcc000801081c */
        /* <DEDUP_REMOVED lines=37> */
[----:B0-----:R-:W-:-:S03]  /*5180*/  FADD.FTZ R7, R64, R75 ;  /* 0x0000004b40077221 */ /* 0x001fc60000010000 */
[----:B--2---:R-:W-:Y:S01]  /*5190*/  FADD.FTZ R12, R71, R12 ;  /* 0x0000000c470c7221 */ /* 0x004fe20000010000 */
[----:B------:R-:W-:Y:S06]  /*51a0*/  @!P0 BRA `(.L_x_28) ;  /* 0x0000000000048947 */ /* 0x000fec0003800000 */
[----:B------:R-:W-:Y:S01]  /*51b0*/  BPT.TRAP 0x1 ;  /* 0x000000040000795c */ /* 0x000fe20000300000 */
.L_x_28:
[----:B------:R-:W-:Y:S01]  /*51c0*/  ULEA UR7, UR7, UR41, 0x3 ;  /* 0x0000002907077291 */ /* 0x000fe2000f8e183f */
[----:B------:R-:W-:Y:S01]  /*51d0*/  F2FP.BF16.F32.PACK_AB R30, R140, R25 ;  /* 0x000000198c1e723e */ /* 0x000fe200000010ff */
[----:B------:R-:W-:Y:S01]  /*51e0*/  UIADD3 UR10, UR33, -0x1, URZ ;  /* 0xffffffff210a7890 */ /* 0x000fe2000fffe03f */
[----:B------:R-:W-:Y:S01]  /*51f0*/  F2FP.BF16.F32.PACK_AB R28, R142, R137 ;  /* 0x000000898e1c723e */ /* 0x000fe200000010ff */
[----:B------:R-:W-:Y:S01]  /*5200*/  UIADD3 UR7, UR7, 0x2d860, URZ ;  /* 0x0002d86007077890 */ /* 0x000fe2000fffe03f */
[----:B------:R-:W-:Y:S01]  /*5210*/  F2FP.BF16.F32.PACK_AB R29, R29, R8 ;  /* 0x000000081d1d723e */ /* 0x000fe200000010ff */
[----:B------:R-:W-:Y:S01]  /*5220*/  UMOV UR34, UR32 ;  /* 0x0000002000227c82 */ /* 0x000fe20008000000 */
[----:B------:R-:W-:Y:S01]  /*5230*/  F2FP.BF16.F32.PACK_AB R31, R31, R26 ;  /* 0x0000001a1f1f723e */ /* 0x000fe200000010ff */
[----:B------:R-:W-:Y:S01]  /*5240*/  UPRMT UR7, UR4, 0x654, UR7 ;  /* 0x0000065404077896 */ /* 0x000fe20008000007 */
[----:B------:R-:W-:Y:S01]  /*5250*/  F2FP.BF16.F32.PACK_AB R25, R80, R27 ;  /* 0x0000001b5019723e */ /* 0x000fe200000010ff */
[-C--:B------:R-:W-:Y:S01]  /*5260*/  FMUL.FTZ R90, R90, R5.reuse ;  /* 0x000000055a5a7220 */ /* 0x080fe20000410000 */
[----:B------:R-:W-:Y:S01]  /*5270*/  F2FP.BF16.F32.PACK_AB R24, R141, R24 ;  /* 0x000000188d18723e */ /* 0x000fe200000010ff */
[----:B------:R-:W-:Y:S01]  /*5280*/  FMUL.FTZ R91, R91, R5 ;  /* 0x000000055b5b7220 */ /* 0x000fe20000410000 */
[----:B------:R-:W-:Y:S01]  /*5290*/  F2FP.BF16.F32.PACK_AB R26, R138, R11 ;  /* 0x0000000b8a1a723e */ /* 0x000fe200000010ff */
[-C--:B------:R-:W-:Y:S01]  /*52a0*/  FMUL.FTZ R94, R94, R5.reuse ;  /* 0x000000055e5e7220 */ /* 0x080fe20000410000 */
[----:B------:R-:W-:Y:S01]  /*52b0*/  F2FP.BF16.F32.PACK_AB R27, R73, R34 ;  /* 0x00000022491b723e */ /* 0x000fe200000010ff */
[----:B------:R-:W-:Y:S01]  /*52c0*/  FMUL.FTZ R95, R95, R5 ;  /* 0x000000055f5f7220 */ /* 0x000fe20000410000 */
[----:B------:R-:W-:Y:S01]  /*52d0*/  F2FP.BF16.F32.PACK_AB R8, R136, R9 ;  /* 0x000000098808723e */ /* 0x000fe200000010ff */
[----:B------:R-:W-:Y:S01]  /*52e0*/  SYNCS.ARRIVE.TRANS64.RED.A1T0 RZ, [UR7], RZ ;  /* 0x000000ffffff79a7 */ /* 0x000fe20008100407 */
[----:B------:R-:W-:Y:S01]  /*52f0*/  F2FP.BF16.F32.PACK_AB R9, R76, R35 ;  /* 0x000000234c09723e */ /* 0x000fe200000010ff */
[----:B------:R-:W-:Y:S01]  /*5300*/  STSM.16.M88.4 [R18+0x21800], R28 ;  /* 0x0218001c12007844 */ /* 0x000fe20000000200 */
[----:B------:R-:W-:Y:S01]  /*5310*/  F2FP.BF16.F32.PACK_AB R10, R139, R10 ;  /* 0x0000000a8b0a723e */ /* 0x000fe200000010ff */
[-C--:B------:R-:W-:Y:S01]  /*5320*/  FMUL.FTZ R98, R98, R5.reuse ;  /* 0x0000000562627220 */ /* 0x080fe20000410000 */
[----:B------:R-:W-:Y:S01]  /*5330*/  F2FP.BF16.F32.PACK_AB R11, R69, R38 ;  /* 0x00000026450b723e */ /* 0x000fe200000010ff */
[----:B------:R0:W-:Y:S01]  /*5340*/  STSM.16.M88.4 [R15], R24 ;  /* 0x000000180f007844 */ /* 0x0001e20000000200 */
[----:B------:R-:W-:Y:S01]  /*5350*/  F2FP.BF16.F32.PACK_AB R32, R33, R32 ;  /* 0x000000202120723e */ /* 0x000fe200000010ff */
[----:B------:R-:W-:Y:S01]  /*5360*/  FMUL.FTZ R99, R99, R5 ;  /* 0x0000000563637220 */ /* 0x000fe20000410000 */
[----:B------:R-:W-:Y:S01]  /*5370*/  F2FP.BF16.F32.PACK_AB R33, R72, R39 ;  /* 0x000000274821723e */ /* 0x000fe200000010ff */
[----:B------:R1:W-:Y:S01]  /*5380*/  STSM.16.M88.4 [R14], R8 ;  /* 0x000000080e007844 */ /* 0x0003e20000000200 */
[----:B------:R-:W-:Y:S01]  /*5390*/  F2FP.BF16.F32.PACK_AB R34, R52, R37 ;  /* 0x000000253422723e */ /* 0x000fe200000010ff */
[-C--:B------:R-:W-:Y:S01]  /*53a0*/  FMUL.FTZ R102, R102, R5.reuse ;  /* 0x0000000566667220 */ /* 0x080fe20000410000 */
[----:B------:R-:W-:Y:S01]  /*53b0*/  F2FP.BF16.F32.PACK_AB R35, R65, R42 ;  /* 0x0000002a4123723e */ /* 0x000fe200000010ff */
[-C--:B------:R-:W-:Y:S01]  /*53c0*/  FMUL.FTZ R103, R103, R5.reuse ;  /* 0x0000000567677220 */ /* 0x080fe20000410000 */
[----:B------:R-:W-:Y:S01]  /*53d0*/  F2FP.BF16.F32.PACK_AB R36, R49, R36 ;  /* 0x000000243124723e */ /* 0x000fe200000010ff */
[----:B------:R-:W-:Y:S01]  /*53e0*/  FMUL.FTZ R106, R106, R5 ;  /* 0x000000056a6a7220 */ /* 0x000fe20000410000 */
[----:B------:R-:W-:Y:S01]  /*53f0*/  F2FP.BF16.F32.PACK_AB R37, R68, R43 ;  /* 0x0000002b4425723e */ /* 0x000fe200000010ff */
[----:B------:R2:W-:Y:S01]  /*5400*/  STSM.16.M88.4 [R13], R32 ;  /* 0x000000200d007844 */ /* 0x0005e20000000200 */
[----:B------:R-:W-:Y:S01]  /*5410*/  F2FP.BF16.F32.PACK_AB R38, R45, R40 ;  /* 0x000000282d26723e */ /* 0x000fe200000010ff */
[-C--:B------:R-:W-:Y:S01]  /*5420*/  FMUL.FTZ R107, R107, R5.reuse ;  /* 0x000000056b6b7220 */ /* 0x080fe20000410000 */
[----:B------:R-:W-:Y:S01]  /*5430*/  F2FP.BF16.F32.PACK_AB R39, R63, R46 ;  /* 0x0000002e3f27723e */ /* 0x000fe200000010ff */
[----:B------:R-:W-:Y:S01]  /*5440*/  FMUL.FTZ R110, R110, R5 ;  /* 0x000000056e6e7220 */ /* 0x000fe20000410000 */
[----:B------:R-:W-:Y:S01]  /*5450*/  F2FP.BF16.F32.PACK_AB R49, R50, R47 ;  /* 0x0000002f3231723e */ /* 0x000fe200000010ff */
[----:B------:R-:W-:Y:S01]  /*5460*/  FMUL.FTZ R111, R111, R5 ;  /* 0x000000056f6f7220 */ /* 0x000fe20000410000 */
[----:B------:R-:W-:Y:S01]  /*5470*/  F2FP.BF16.F32.PACK_AB R48, R48, R23 ;  /* 0x000000173030723e */ /* 0x000fe200000010ff */
[----:B------:R2:W-:Y:S01]  /*5480*/  STSM.16.M88.4 [R18+0x27800], R36 ;  /* 0x0278002412007844 */ /* 0x0005e20000000200 */
[----:B------:R-:W-:Y:S01]  /*5490*/  F2FP.BF16.F32.PACK_AB R50, R44, R21 ;  /* 0x000000152c32723e */ /* 0x000fe200000010ff */
[----:B------:R-:W-:Y:S01]  /*54a0*/  FMUL.FTZ R114, R114, R5 ;  /* 0x0000000572727220 */ /* 0x000fe20000410000 */
[----:B------:R-:W-:Y:S01]  /*54b0*/  F2FP.BF16.F32.PACK_AB R51, R66, R51 ;  /* 0x000000334233723e */ /* 0x000fe200000010ff */
[-C--:B------:R-:W-:Y:S01]  /*54c0*/  FMUL.FTZ R115, R115, R5.reuse ;  /* 0x0000000573737220 */ /* 0x080fe20000410000 */
[----:B------:R-:W-:Y:S01]  /*54d0*/  F2FP.BF16.F32.PACK_AB R56, R57, R56 ;  /* 0x000000383938723e */ /* 0x000fe200000010ff */
[-C--:B------:R-:W-:Y:S01]  /*54e0*/  FMUL.FTZ R118, R118, R5.reuse ;  /* 0x0000000576767220 */ /* 0x080fe20000410000 */
[----:B0-----:R-:W-:Y:S01]  /*54f0*/  F2FP.BF16.F32.PACK_AB R24, R41, R20 ;  /* 0x000000142918723e */ /* 0x001fe200000010ff */
[----:B------:R2:W-:Y:S01]  /*5500*/  STSM.16.M88.4 [R15+0x6000], R48 ;  /* 0x006000300f007844 */ /* 0x0005e20000000200 */
[----:B------:R-:W-:Y:S01]  /*5510*/  F2FP.BF16.F32.PACK_AB R25, R59, R54 ;  /* 0x000000363b19723e */ /* 0x000fe200000010ff */
[----:B------:R-:W-:Y:S01]  /*5520*/  FMUL.FTZ R119, R119, R5 ;  /* 0x0000000577777220 */ /* 0x000fe20000410000 */
[----:B------:R-:W-:Y:S01]  /*5530*/  F2FP.BF16.F32.PACK_AB R26, R60, R53 ;  /* 0x000000353c1a723e */ /* 0x000fe200000010ff */
[----:B------:R-:W-:Y:S01]  /*5540*/  FMUL.FTZ R122, R122, R5 ;  /* 0x000000057a7a7220 */ /* 0x000fe20000410000 */
[----:B------:R-:W-:Y:S01]  /*5550*/  F2FP.BF16.F32.PACK_AB R27, R62, R55 ;  /* 0x000000373e1b723e */ /* 0x000fe200000010ff */
[-C--:B------:R-:W-:Y:S01]  /*5560*/  FMUL.FTZ R123, R123, R5.reuse ;  /* 0x000000057b7b7220 */ /* 0x080fe20000410000 */
[----:B------:R-:W-:Y:S01]  /*5570*/  F2FP.BF16.F32.PACK_AB R57, R67, R58 ;  /* 0x0000003a4339723e */ /* 0x000fe200000010ff */
[----:B------:R-:W-:Y:S01]  /*5580*/  FMUL.FTZ R126, R126, R5 ;  /* 0x000000057e7e7220 */ /* 0x000fe20000410000 */
[----:B------:R-:W-:Y:S01]  /*5590*/  F2FP.BF16.F32.PACK_AB R58, R64, R61 ;  /* 0x0000003d403a723e */ /* 0x000fe200000010ff */
[----:B------:R2:W-:Y:S01]  /*55a0*/  STSM.16.M88.4 [R14+0x6000], R24 ;  /* 0x006000180e007844 */ /* 0x0005e20000000200 */
[----:B------:R-:W-:Y:S01]  /*55b0*/  F2FP.BF16.F32.PACK_AB R59, R71, R70 ;  /* 0x00000046473b723e */ /* 0x000fe200000010ff */
[-C--:B------:R-:W-:Y:S01]  /*55c0*/  FMUL.FTZ R127, R127, R5.reuse ;  /* 0x000000057f7f7220 */ /* 0x080fe20000410000 */
[----:B------:R-:W-:Y:S01]  /*55d0*/  ISETP.LT.AND P1, PT, R16, UR33, PT ;  /* 0x0000002110007c0c */ /* 0x000fe2000bf21270 */
[----:B------:R-:W-:Y:S01]  /*55e0*/  UMOV UR33, UR10 ;  /* 0x0000000a00217c82 */ /* 0x000fe20008000000 */
[----:B------:R-:W-:Y:S01]  /*55f0*/  R2UR UR7, R0 ;  /* 0x00000000000772ca */ /* 0x000fe200000e0000 */
[----:B------:R2:W-:Y:S01]  /*5600*/  STSM.16.M88.4 [R13+0x6000], R56 ;  /* 0x006000380d007844 */ /* 0x0005e20000000200 */
[-C--:B------:R-:W-:Y:S01]  /*5610*/  FMUL.FTZ R130, R130, R5.reuse ;  /* 0x0000000582827220 */ /* 0x080fe20000410000 */
[-C--:B------:R-:W-:Y:S01]  /*5620*/  FMUL.FTZ R131, R131, R5.reuse ;  /* 0x0000000583837220 */ /* 0x080fe20000410000 */
[-C--:B------:R-:W-:Y:S01]  /*5630*/  FMUL.FTZ R134, R134, R5.reuse ;  /* 0x0000000586867220 */ /* 0x080fe20000410000 */
[----:B------:R-:W-:Y:S01]  /*5640*/  @!PT LDS RZ, [RZ] ;  /* 0x00000000fffff984 */ /* 0x000fe20000000800 */
[----:B------:R-:W-:Y:S01]  /*5650*/  @!PT LDS RZ, [RZ] ;  /* 0x00000000fffff984 */ /* 0x000fe20000000800 */
[----:B------:R-:W-:Y:S01]  /*5660*/  @!PT LDS RZ, [RZ] ;  /* 0x00000000fffff984 */ /* 0x000fe20000000800 */
[----:B------:R-:W-:Y:S01]  /*5670*/  @!PT LDS RZ, [RZ] ;  /* 0x00000000fffff984 */ /* 0x000fe20000000800 */
[----:B------:R0:W-:Y:S06]  /*5680*/  MEMBAR.ALL.CTA ;  /* 0x0000000000007992 */ /* 0x0001ec0000008000 */
[----:B0-----:R-:W0:Y:S01]  /*5690*/  FENCE.VIEW.ASYNC.S ;  /* 0x00000000000073c6 */ /* 0x001e220000000000 */
[----:B------:R-:W-:Y:S01]  /*56a0*/  FMUL.FTZ R135, R135, R5 ;  /* 0x0000000587877220 */ /* 0x000fe20000410000 */
[-C--:B------:R-:W-:Y:S01]  /*56b0*/  FMUL.FTZ R88, R88, R6.reuse ;  /* 0x0000000658587220 */ /* 0x080fe20000410000 */
        /* <DEDUP_REMOVED lines=22> */
[----:B------:R-:W-:Y:S01]  /*5820*/  FMUL.FTZ R133, R133, R6 ;  /* 0x0000000685857220 */ /* 0x000fe20000410000 */
[----:B-1----:R-:W-:-:S02]  /*5830*/  IMAD.MOV.U32 R9, RZ, RZ, R4 ;  /* 0x000000ffff097224 */ /* 0x002fc400078e0004 */
[----:B------:R-:W-:Y:S01]  /*5840*/  IMAD.MOV.U32 R5, RZ, RZ, R19 ;  /* 0x000000ffff057224 */ /* 0x000fe200078e0013 */
[----:B0-----:R-:W-:Y:S01]  /*5850*/  NOP ;  /* 0x0000000000007918 */ /* 0x001fe20000000000 */
[----:B--2---:R-:W-:Y:S05]  /*5860*/  @P1 BRA `(.L_x_29) ;  /* 0xffffffdc00d41947 */ /* 0x004fea000383ffff */
.L_x_18:
[----:B------:R-:W-:Y:S06]  /*5870*/  BAR.ARV 0x8, 0x200 ;  /* 0x0208000000007b1d */ /* 0x000fec0000002000 */
[----:B------:R-:W-:Y:S05]  /*5880*/  @!P0 BRA `(.L_x_30) ;  /* 0x0000000000048947 */ /* 0x000fea0003800000 */
[----:B------:R-:W-:Y:S01]  /*5890*/  BPT.TRAP 0x1 ;  /* 0x000000040000795c */ /* 0x000fe20000300000 */
.L_x_30:
[----:B------:R-:W-:Y:S01]  /*58a0*/  R2UR UR6, R0 ;  /* 0x00000000000672ca */ /* 0x000fe200000e0000 */
[----:B------:R-:W-:-:S05]  /*58b0*/  IMAD.U32 R2, RZ, RZ, UR32 ;  /* 0x00000020ff027e24 */ /* 0x000fca000f8e00ff */
[----:B------:R-:W-:-:S07]  /*58c0*/  SHF.L.U32 R2, R2, 0x1f, RZ ;  /* 0x0000001f02027819 */ /* 0x000fce00000006ff */
[----:B------:R-:W-:-:S09]  /*58d0*/  ULEA UR6, UR6, UR41, 0x3 ;  /* 0x0000002906067291 */ /* 0x000fd2000f8e183f */
[----:B------:R0:W2:Y:S01]  /*58e0*/  SYNCS.PHASECHK.TRANS64.TRYWAIT P1, [UR6+0x2d850], R2 ;  /* 0x02d85002ff0075a7 */ /* 0x0000a20008020146 */
[----:B------:R-:W-:Y:S05]  /*58f0*/  @!P0 BRA `(.L_x_31) ;  /* 0x0000000000048947 */ /* 0x000fea0003800000 */
[----:B------:R-:W-:Y:S01]  /*5900*/  BPT.TRAP 0x1 ;  /* 0x000000040000795c */ /* 0x000fe20000300000 */
.L_x_31:
[----:B--2---:R-:W-:Y:S05]  /*5910*/  @P1 BRA `(.L_x_32) ;  /* 0x0000000000081947 */ /* 0x004fea0003800000 */
[----:B------:R-:W2:Y:S02]  /*5920*/  SYNCS.PHASECHK.TRANS64.TRYWAIT P1, [UR6+0x2d850], R2 ;  /* 0x02d85002ff0075a7 */ /* 0x000ea40008020146 */
[----:B--2---:R-:W-:Y:S05]  /*5930*/  @!P1 BRA `(.L_x_33) ;  /* 0x0000005800a89947 */ /* 0x004fea0003800000 */
.L_x_32:
[----:B------:R-:W-:Y:S01]  /*5940*/  UIADD3 UR41, UR41, 0x400, URZ ;  /* 0x0000040029297890 */ /* 0x000fe2000fffe03f */
[----:B------:R-:W-:Y:S01]  /*5950*/  R2UR UR8, R0 ;  /* 0x00000000000872ca */ /* 0x000fe200000e0000 */
[----:B------:R-:W-:Y:S01]  /*5960*/  ULOP3.LUT UR42, UR42, 0x10000, URZ, 0xfc, !UPT ;  /* 0x000100002a2a7892 */ /* 0x000fe2000f8efc3f */
[----:B------:R-:W-:Y:S01]  /*5970*/  WARPGROUP.ARRIVE ;  /* 0x00000000000079c5 */ /* 0x000fe20000000000 */
[----:B------:R-:W-:Y:S01]  /*5980*/  USHF.R.U32.HI UR41, URZ, 0x4, UR41 ;  /* 0x000000043f297899 */ /* 0x000fe20008011629 */
[----:B------:R-:W3:Y:S01]  /*5990*/  SHFL.BFLY PT, R0, R7, 0x2, 0x1f ;  /* 0x0c401f0007007f89 */ /* 0x000ee200000e0000 */
[----:B------:R-:W-:Y:S01]  /*59a0*/  UMOV UR9, 0x40000040 ;  /* 0x4000004000097882 */ /* 0x000fe20000000000 */
[----:B------:R-:W-:Y:S01]  /*59b0*/  UMOV UR11, 0x80000020 ;  /* 0x80000020000b7882 */ /* 0x000fe20000000000 */
[----:B------:R-:W-:Y:S01]  /*59c0*/  ULOP3.LUT UR41, UR41, 0x3fff, URZ, 0xc0, !UPT ;  /* 0x00003fff29297892 */ /* 0x000fe2000f8ec03f */
[----:B--2---:R-:W0:Y:S01]  /*59d0*/  SHFL.BFLY PT, R3, R12, 0x2, 0x1f ;  /* 0x0c401f000c037f89 */ /* 0x004e2200000e0000 */
[----:B------:R-:W-:Y:S01]  /*59e0*/  MOV R53, RZ ;  /* 0x000000ff00357202 */ /* 0x000fe20000000f00 */
[----:B------:R-:W-:Y:S01]  /*59f0*/  IMAD.MOV.U32 R16, RZ, RZ, RZ ;  /* 0x000000ffff107224 */ /* 0x000fe200078e00ff */
[----:B------:R-:W-:Y:S01]  /*5a00*/  ULOP3.LUT UR7, UR41, 0x2000000, URZ, 0xfc, !UPT ;  /* 0x0200000029077892 */ /* 0x000fe2000f8efc3f */
[----:B-1----:R-:W-:-:S02]  /*5a10*/  IMAD.U32 R8, RZ, RZ, UR5 ;  /* 0x00000005ff087e24 */ /* 0x002fc4000f8e00ff */
[----:B------:R-:W-:Y:S01]  /*5a20*/  IMAD.U32 R9, RZ, RZ, UR5 ;  /* 0x00000005ff097e24 */ /* 0x000fe2000f8e00ff */
[----:B------:R-:W-:Y:S01]  /*5a30*/  UIMAD UR7, UR8, 0x600, UR7 ;  /* 0x00000600080778a4 */ /* 0x000fe2000f8e0207 */
[----:B------:R-:W-:Y:S02]  /*5a40*/  IMAD.MOV.U32 R23, RZ, RZ, -0x800000 ;  /* 0xff800000ff177424 */ /* 0x000fe400078e00ff */
[----:B------:R-:W-:-:S04]  /*5a50*/  UMOV UR8, UR42 ;  /* 0x0000002a00087c82 */ /* 0x000fc80008000000 */
[----:B------:R-:W-:Y:S02]  /*5a60*/  UMOV UR10, UR7 ;  /* 0x00000007000a7c82 */ /* 0x000fe40008000000 */
[----:B------:R-:W-:Y:S01]  /*5a70*/  HGMMA.64x96x16.F32.BF16 R88, gdesc[UR8].tnspB, R88, gsb0 ;  /* 0x41600000085879f0 */ /* 0x000fe20008001858 */
[----:B------:R-:W-:Y:S02]  /*5a80*/  UIADD3 UR8, UR42, 0x2, URZ ;  /* 0x000000022a087890 */ /* 0x000fe4000fffe03f */
[----:B------:R-:W-:Y:S01]  /*5a90*/  UIADD3 UR10, UR7, 0x40, URZ ;  /* 0x00000040070a7890 */ /* 0x000fe2000fffe03f */
[----:B---3--:R-:W-:Y:S01]  /*5aa0*/  FADD.FTZ R0, R0, R7 ;  /* 0x0000000700007221 */ /* 0x008fe20000010000 */
[----:B------:R-:W-:Y:S01]  /*5ab0*/  UMOV UR9, 0x40000040 ;  /* 0x4000004000097882 */ /* 0x000fe20000000000 */
[----:B------:R-:W-:Y:S01]  /*5ac0*/  UMOV UR11, 0x80000020 ;  /* 0x80000020000b7882 */ /* 0x000fe20000000000 */
[----:B0-----:R-:W-:Y:S02]  /*5ad0*/  FADD.FTZ R2, R3, R12 ;  /* 0x0000000c03027221 */ /* 0x001fe40000010000 */
[----:B------:R-:W0:Y:S04]  /*5ae0*/  SHFL.BFLY PT, R3, R0, 0x1, 0x1f ;  /* 0x0c201f0000037f89 */ /* 0x000e2800000e0000 */
[----:B------:R-:W1:Y:S01]  /*5af0*/  SHFL.BFLY PT, R5, R2, 0x1, 0x1f ;  /* 0x0c201f0002057f89 */ /* 0x000e6200000e0000 */
[----:B0-----:R-:W-:Y:S01]  /*5b00*/  FADD.FTZ R6, R0, R3 ;  /* 0x0000000300067221 */ /* 0x001fe20000010000 */
[----:B------:R-:W-:-:S02]  /*5b10*/  IMAD.MOV.U32 R0, RZ, RZ, -0x800000 ;  /* 0xff800000ff007424 */ /* 0x000fc400078e00ff */
[----:B-1----:R-:W-:Y:S02]  /*5b20*/  FADD.FTZ R7, R2, R5 ;  /* 0x0000000502077221 */ /* 0x002fe40000010000 */
[----:B------:R-:W-:-:S03]  /*5b30*/  FSETP.NE.FTZ.AND P1, PT, R6, RZ, PT ;  /* 0x000000ff0600720b */ /* 0x000fc60003f35000 */
[----:B------:R-:W-:-:S10]  /*5b40*/  FSETP.NE.FTZ.AND P2, PT, R7, RZ, PT ;  /* 0x000000ff0700720b */ /* 0x000fd40003f55000 */
[----:B------:R-:W0:Y:S01]  /*5b50*/  @P1 MUFU.LG2 R3, R6 ;  /* 0x0000000600031308 */ /* 0x000e220000000c00 */
[----:B------:R-:W-:Y:S02]  /*5b60*/  @P1 FMUL.FTZ R2, R8, 0.69314718246459960938 ;  /* 0x3f31721808021820 */ /* 0x000fe40000410000 */
[----:B------:R-:W-:-:S05]  /*5b70*/  @P2 FMUL.FTZ R8, R9, 0.69314718246459960938 ;  /* 0x3f31721809082820 */ /* 0x000fca0000410000 */
[----:B------:R-:W1:Y:S08]  /*5b80*/  @P2 MUFU.LG2 R5, R7 ;  /* 0x0000000700052308 */ /* 0x000e700000000c00 */
[----:B------:R2:W3:Y:S01]  /*5b90*/  @P1 MUFU.RCP R53, R6 ;  /* 0x0000000600351308 */ /* 0x0004e20000001000 */
[----:B0-----:R-:W-:-:S04]  /*5ba0*/  @P1 FMUL.FTZ R3, R3, 0.69314718246459960938 ;  /* 0x3f31721803031820 */ /* 0x001fc80000410000 */
[----:B------:R-:W-:-:S03]  /*5bb0*/  @P1 FFMA.FTZ R23, R2, R19, R3 ;  /* 0x0000001302171223 */ /* 0x000fc60000010003 */
[----:B------:R2:W0:Y:S01]  /*5bc0*/  @P2 MUFU.RCP R16, R7 ;  /* 0x0000000700102308 */ /* 0x0004220000001000 */
[----:B-1----:R-:W-:-:S04]  /*5bd0*/  @P2 FMUL.FTZ R5, R5, 0.69314718246459960938 ;  /* 0x3f31721805052820 */ /* 0x002fc80000410000 */
[----:B------:R-:W-:Y:S01]  /*5be0*/  @P2 FFMA.FTZ R0, R8, R4, R5 ;  /* 0x0000000408002223 */ /* 0x000fe20000010005 */
        /* <DEDUP_REMOVED lines=46> */
[----:B0-23--:R-:W-:Y:S05]  /*5ed0*/  @!P0 BRA `(.L_x_34) ;  /* 0x0000000000048947 */ /* 0x00dfea0003800000 */
[----:B------:R-:W-:Y:S01]  /*5ee0*/  BPT.TRAP 0x1 ;  /* 0x000000040000795c */ /* 0x000fe20000300000 */
.L_x_34:
[----:B------:R-:W-:Y:S01]  /*5ef0*/  UIADD3 UR6, UR6, 0x2d860, URZ ;  /* 0x0002d86006067890 */ /* 0x000fe2000fffe03f */
[-C--:B------:R-:W-:Y:S01]  /*5f00*/  FMUL.FTZ R38, R88, R53.reuse ;  /* 0x0000003558267220 */ /* 0x080fe20000410000 */
[-C--:B------:R-:W-:Y:S01]  /*5f10*/  FMUL.FTZ R39, R89, R53.reuse ;  /* 0x0000003559277220 */ /* 0x080fe20000410000 */
[-C--:B------:R-:W-:Y:S01]  /*5f20*/  FMUL.FTZ R36, R92, R53.reuse ;  /* 0x000000355c247220 */ /* 0x080fe20000410000 */
[----:B------:R-:W-:Y:S01]  /*5f30*/  UPRMT UR6, UR4, 0x654, UR6 ;  /* 0x0000065404067896 */ /* 0x000fe20008000006 */
        /* <DEDUP_REMOVED lines=8> */
[----:B------:R-:W-:Y:S01]  /*5fc0*/  SYNCS.ARRIVE.TRANS64.RED.A1T0 RZ, [UR6], RZ ;  /* 0x000000ffffff79a7 */ /* 0x000fe20008100406 */
        /* <DEDUP_REMOVED lines=13> */
[----:B------:R-:W-:Y:S01]  /*60a0*/  PLOP3.LUT P0, PT, PT, PT, PT, 0x8, 0x0 ;  /* 0x000000000000781c */ /* 0x000fe20003f0e170 */
        /* <DEDUP_REMOVED lines=23> */
[----:B------:R-:W-:-:S07]  /*6220*/  FMUL.FTZ R135, R135, R16 ;  /* 0x0000001087877220 */ /* 0x000fce0000410000 */
.L_x_10:
[----:B------:R-:W-:Y:S05]  /*6230*/  @P0 BRA `(.L_x_35) ;  /* 0x0000001000880947 */ /* 0x000fea0003800000 */
[----:B------:R-:W-:Y:S01]  /*6240*/  IADD3 R58, R22, -0x80, RZ ;  /* 0xffffff80163a7810 */ /* 0x000fe20007ffe0ff */
[----:B------:R-:W0:Y:S01]  /*6250*/  S2R R60, SR_CTAID.X ;  /* 0x00000000003c7919 */ /* 0x000e220000002500 */
[----:B------:R-:W1:Y:S01]  /*6260*/  LDC R22, c[0x0][0xbe8] ;  /* 0x0002fa00ff167b82 */ /* 0x000e620000000800 */
[----:B------:R-:W-:Y:S01]  /*6270*/  USHF.R.S32.HI UR7, URZ, 0x1f, UR39 ;  /* 0x0000001f3f077899 */ /* 0x000fe20008011427 */
[----:B------:R-:W-:Y:S01]  /*6280*/  SHF.R.S32.HI R55, RZ, 0x1f, R58 ;  /* 0x0000001fff377819 */ /* 0x000fe2000001143a */
[----:B------:R-:W-:Y:S01]  /*6290*/  ULDC.64 UR8, c[0x0][0xbd0] ;  /* 0x0002f40000087ab9 */ /* 0x000fe20000000a00 */
[----:B------:R-:W-:Y:S01]  /*62a0*/  BSSY B0, `(.L_x_36) ;  /* 0x00000cf000007945 */ /* 0x000fe20003800000 */
[----:B------:R-:W-:Y:S01]  /*62b0*/  UIMAD UR6, UR7, UR8, URZ ;  /* 0x00000008070672a4 */ /* 0x000fe2000f8e023f */
[CC--:B------:R-:W-:Y:S01]  /*62c0*/  LEA.HI R16, R55.reuse, R58.reuse, RZ, 0x7 ;  /* 0x0000003a37107211 */ /* 0x0c0fe200078f38ff */
[----:B------:R-:W-:Y:S01]  /*62d0*/  UIMAD.WIDE.U32 UR4, UR39, UR8, URZ ;  /* 0x00000008270472a5 */ /* 0x000fe2000f8e003f */
[----:B------:R-:W-:Y:S01]  /*62e0*/  LEA.HI R55, R55, R58, RZ, 0x2 ;  /* 0x0000003a37377211 */ /* 0x000fe200078f10ff */
[----:B------:R-:W2:Y:S01]  /*62f0*/  S2UR UR12, SR_CTAID.Z ;  /* 0x00000000000c79c3 */ /* 0x000ea20000002700 */
[----:B------:R-:W-:Y:S01]  /*6300*/  LOP3.LUT R17, R16, 0xffffff80, RZ, 0xc0, !PT ;  /* 0xffffff8010117812 */ /* 0x000fe200078ec0ff */
[----:B------:R-:W-:Y:S01]  /*6310*/  UIMAD UR6, UR39, UR9, UR6 ;  /* 0x00000009270672a4 */ /* 0x000fe2000f8e0206 */
[----:B------:R-:W-:-:S02]  /*6320*/  SHF.R.S32.HI R57, RZ, 0x7, R16 ;  /* 0x00000007ff397819 */ /* 0x000fc40000011410 */
[----:B------:R-:W-:Y:S01]  /*6330*/  LOP3.LUT R55, R55, 0xfffffffc, RZ, 0xc0, !PT ;  /* 0xfffffffc37377812 */ /* 0x000fe200078ec0ff */
[C---:B------:R-:W-:Y:S01]  /*6340*/  IMAD.IADD R18, R58.reuse, 0x1, -R17 ;  /* 0x000000013a127824 */ /* 0x040fe200078e0a11 */
[----:B------:R-:W-:Y:S01]  /*6350*/  UIADD3 UR6, UR5, UR6, URZ ;  /* 0x0000000605067290 */ /* 0x000fe2000fffe03f */
[----:B------:R-:W-:Y:S01]  /*6360*/  IMAD.HI R16, R57, 0x55555556, RZ ;  /* 0x5555555639107827 */ /* 0x000fe200078e02ff */
[----:B------:R-:W3:Y:S01]  /*6370*/  LDC.64 R64, c[0x0][0xbd8] ;  /* 0x0002f600ff407b82 */ /* 0x000ee20000000a00 */
[----:B------:R-:W-:Y:S01]  /*6380*/  ULDC.64 UR8, c[0x0][0xb38] ;  /* 0x0002ce0000087ab9 */ /* 0x000fe20000000a00 */
[----:B------:R-:W-:Y:S01]  /*6390*/  SHF.R.S32.HI R59, RZ, 0x1f, R18 ;  /* 0x0000001fff3b7819 */ /* 0x000fe20000011412 */
[----:B------:R-:W-:Y:S01]  /*63a0*/  IMAD.IADD R55, R58, 0x1, -R55 ;  /* 0x000000013a377824 */ /* 0x000fe200078e0a37 */
[----:B------:R-:W-:Y:S01]  /*63b0*/  LEA.HI R16, R16, R16, RZ, 0x1 ;  /* 0x0000001010107211 */ /* 0x000fe200078f08ff */
[----:B------:R-:W-:Y:S01]  /*63c0*/  UIMAD UR7, UR7, UR8, URZ ;  /* 0x00000008070772a4 */ /* 0x000fe2000f8e023f */
[----:B------:R-:W-:-:S02]  /*63d0*/  LEA.HI R19, R59, R18, RZ, 0x2 ;  /* 0x000000123b137211 */ /* 0x000fc400078f10ff */
[----:B------:R-:W-:Y:S01]  /*63e0*/  BAR.SYNC.DEFER_BLOCKING 0x1, 0x180 ;  /* 0x0046000000007b1d */ /* 0x000fe20000010000 */
[----:B-1----:R-:W-:Y:S02]  /*63f0*/  ISETP.NE.AND P0, PT, R22, 0x1, PT ;  /* 0x000000011600780c */ /* 0x002fe40003f05270 */
[--C-:B------:R-:W-:Y:S02]  /*6400*/  SHF.R.S32.HI R17, RZ, 0x2, R19.reuse ;  /* 0x00000002ff117819 */ /* 0x100fe40000011413 */
[----:B------:R-:W-:-:S03]  /*6410*/  SHF.R.S32.HI R54, RZ, 0x1f, R19 ;  /* 0x0000001fff367819 */ /* 0x000fc60000011413 */
[----:B------:R-:W1:Y:S01]  /*6420*/  S2UR UR11, SR_CTAID.Y ;  /* 0x00000000000b79c3 */ /* 0x000e620000002600 */
[----:B------:R-:W-:Y:S01]  /*6430*/  LOP3.LUT R19, R19, 0x7ffffffc, RZ, 0xc0, !PT ;  /* 0x7ffffffc13137812 */ /* 0x000fe200078ec0ff */
[----:B--2---:R-:W-:Y:S01]  /*6440*/  USHF.R.S32.HI UR10, URZ, 0x1f, UR12 ;  /* 0x0000001f3f0a7899 */ /* 0x004fe2000801140c */
[----:B------:R-:W-:-:S03]  /*6450*/  LEA.HI R54, R54, R17, RZ, 0x3 ;  /* 0x0000001136367211 */ /* 0x000fc600078f18ff */
[----:B------:R-:W-:Y:S01]  /*6460*/  IMAD.IADD R19, R18, 0x1, -R19 ;  /* 0x0000000112137824 */ /* 0x000fe200078e0a13 */
[----:B------:R-:W-:Y:S01]  /*6470*/  LOP3.LUT R56, R54, 0xfffffff8, RZ, 0xc0, !PT ;  /* 0xfffffff836387812 */ /* 0x000fe200078ec0ff */
[----:B------:R-:W-:Y:S01]  /*6480*/  IMAD R54, R16, -0x3, R57 ;  /* 0xfffffffd10367824 */ /* 0x000fe200078e0239 */
[----:B------:R-:W-:Y:S01]  /*6490*/  LEA.HI R16, R59, R18, RZ, 0x5 ;  /* 0x000000123b107211 */ /* 0x000fe200078f28ff */
[----:B------:R-:W2:Y:S01]  /*64a0*/  @P0 LDC R58, c[0x0][0xbec] ;  /* 0x0002fb00ff3a0b82 */ /* 0x000ea20000000800 */
[----:B------:R-:W-:Y:S02]  /*64b0*/  IMAD.SHL.U32 R19, R19, 0x2, RZ ;  /* 0x0000000213137824 */ /* 0x000fe400078e00ff */
[----:B------:R-:W-:Y:S01]  /*64c0*/  IMAD.IADD R17, R17, 0x1, -R56 ;  /* 0x0000000111117824 */ /* 0x000fe200078e0a38 */
[----:B------:R-:W-:Y:S02]  /*64d0*/  LEA.HI R56, R55, R55, RZ, 0x1 ;  /* 0x0000003737387211 */ /* 0x000fe400078f08ff */
[----:B------:R-:W-:-:S02]  /*64e0*/  SHF.R.S32.HI R16, RZ, 0x5, R16 ;  /* 0x00000005ff107819 */ /* 0x000fc40000011410 */
[----:B------:R-:W-:Y:S01]  /*64f0*/  LOP3.LUT R56, R56, 0x1ffffffe, RZ, 0xc0, !PT ;  /* 0x1ffffffe38387812 */ /* 0x000fe200078ec0ff */
[----:B------:R-:W1:Y:S04]  /*6500*/  LDC R69, c[0x0][0xc50] ;  /* 0x00031400ff457b82 */ /* 0x000e680000000800 */
[----:B------:R-:W-:Y:S02]  /*6510*/  IMAD.IADD R57, R55, 0x1, -R56 ;  /* 0x0000000137397824 */ /* 0x000fe400078e0a38 */
[----:B------:R-:W-:Y:S01]  /*6520*/  IMAD R55, R16, 0x10, R17 ;  /* 0x0000001010377824 */ /* 0x000fe200078e0211 */
[----:B------:R-:W-:Y:S01]  /*6530*/  MOV R16, UR4 ;  /* 0x0000000400107c02 */ /* 0x000fe20008000f00 */
[----:B------:R-:W4:Y:S01]  /*6540*/  LDC.64 R66, c[0x0][0xb40] ;  /* 0x0002d000ff427b82 */ /* 0x000f220000000a00 */
[----:B------:R-:W-:Y:S01]  /*6550*/  IMAD.U32 R17, RZ, RZ, UR5 ;  /* 0x00000005ff117e24 */ /* 0x000fe2000f8e00ff */
[----:B------:R-:W-:Y:S01]  /*6560*/  UIMAD.WIDE.U32 UR4, UR39, UR8, URZ ;  /* 0x00000008270472a5 */ /* 0x000fe2000f8e003f */
[----:B------:R-:W-:-:S02]  /*6570*/  IMAD R56, R54, 0x40, R55 ;  /* 0x0000004036387824 */ /* 0x000fc400078e0237 */
[----:B------:R-:W-:Y:S01]  /*6580*/  IMAD.U32 R17, RZ, RZ, UR6 ;  /* 0x00000006ff117e24 */ /* 0x000fe2000f8e00ff */
[----:B------:R-:W-:Y:S01]  /*6590*/  UIMAD UR6, UR39, UR9, UR7 ;  /* 0x00000009270672a4 */ /* 0x000fe2000f8e0207 */
[----:B------:R-:W-:Y:S01]  /*65a0*/  IMAD R57, R57, 0x8, R56 ;  /* 0x0000000839397824 */ /* 0x000fe200078e0238 */
[----:B------:R-:W5:Y:S01]  /*65b0*/  @P0 LDC R63, c[0x0][0xbf0] ;  /* 0x0002fc00ff3f0b82 */ /* 0x000f620000000800 */
[----:B---3--:R-:W-:Y:S01]  /*65c0*/  IMAD R54, R64, UR10, RZ ;  /* 0x0000000a40367c24 */ /* 0x008fe2000f8e02ff */
[----:B------:R-:W-:Y:S01]  /*65d0*/  UIADD3 UR6, UR5, UR6, URZ ;  /* 0x0000000605067290 */ /* 0x000fe2000fffe03f */
[----:B0-----:R-:W-:Y:S01]  /*65e0*/  IMAD R57, R60, 0xc0, R57 ;  /* 0x000000c03c397824 */ /* 0x001fe200078e0239 */
[----:B------:R-:W-:Y:S01]  /*65f0*/  MOV R55, UR5 ;  /* 0x0000000500377c02 */ /* 0x000fe20008000f00 */
[----:B------:R-:W-:Y:S01]  /*6600*/  IMAD.WIDE.U32 R16, R64, UR12, R16 ;  /* 0x0000000c40107c25 */ /* 0x000fe2000f8e0010 */
[----:B------:R-:W-:Y:S02]  /*6610*/  ULDC.64 UR8, c[0x0][0xb28] ;  /* 0x0002ca0000087ab9 */ /* 0x000fe40000000a00 */
[----:B------:R-:W0:Y:S01]  /*6620*/  @P0 LDC R68, c[0x0][0xbec] ;  /* 0x0002fb00ff440b82 */ /* 0x000e220000000800 */
[----:B------:R-:W-:-:S02]  /*6630*/  IMAD R64, RZ, RZ, -UR39 ;  /* 0x80000027ff407e24 */ /* 0x000fc4000f8e02ff */
[----:B--2---:R-:W-:-:S04]  /*6640*/  @P0 IMAD.HI.U32 R58, R57, R58, RZ ;  /* 0x0000003a393a0227 */ /* 0x004fc800078e00ff */
[----:B------:R-:W-:Y:S01]  /*6650*/  IMAD R61, R65, UR12, R54 ;  /* 0x0000000c413d7c24 */ /* 0x000fe2000f8e0236 */
[----:B------:R-:W2:Y:S01]  /*6660*/  @P0 LDC R71, c[0x0][0xbf0] ;  /* 0x0002fc00ff470b82 */ /* 0x000ea20000000800 */
[----:B------:R-:W-:Y:S01]  /*6670*/  IMAD.U32 R54, RZ, RZ, UR4 ;  /* 0x00000004ff367e24 */ /* 0x000fe2000f8e00ff */
[----:B------:R-:W-:Y:S01]  /*6680*/  ULDC.64 UR4, c[0x0][0xbe0] ;  /* 0x0002f80000047ab9 */ /* 0x000fe20000000a00 */
[----:B------:R-:W-:Y:S01]  /*6690*/  IMAD.U32 R55, RZ, RZ, UR6 ;  /* 0x00000006ff377e24 */ /* 0x000fe2000f8e00ff */
[----:B------:R-:W-:Y:S01]  /*66a0*/  ULDC.64 UR6, c[0x0][0xb48] ;  /* 0x0002d20000067ab9 */ /* 0x000fe20000000a00 */
[C---:B----4-:R-:W-:Y:S02]  /*66b0*/  IMAD R62, R66.reuse, UR10, RZ ;  /* 0x0000000a423e7c24 */ /* 0x050fe4000f8e02ff */
[----:B-1----:R-:W-:Y:S02]  /*66c0*/  IMAD R69, R69, R64, UR11 ;  /* 0x0000000b45457e24 */ /* 0x002fe4000f8e0240 */
[----:B------:R-:W-:Y:S01]  /*66d0*/  IMAD.MOV.U32 R59, RZ, RZ, R57 ;  /* 0x000000ffff3b7224 */ /* 0x000fe200078e0039 */
[----:B-----5:R-:W-:Y:S01]  /*66e0*/  @P0 SHF.R.U32.HI R59, RZ, R63, R58 ;  /* 0x0000003fff3b0219 */ /* 0x020fe2000001163a */
[----:B------:R-:W-:Y:S01]  /*66f0*/  IMAD R63, R67, UR12, R62 ;  /* 0x0000000c433f7c24 */ /* 0x000fe2000f8e023e */
[----:B------:R-:W-:Y:S01]  /*6700*/  SHF.R.S32.HI R62, RZ, 0x1f, R69 ;  /* 0x0000001fff3e7819 */ /* 0x000fe20000011445 */
[----:B------:R-:W-:-:S04]  /*6710*/  IMAD.WIDE.U32 R54, R66, UR12, R54 ;  /* 0x0000000c42367c25 */ /* 0x000fc8000f8e0036 */
[----:B------:R-:W-:Y:S01]  /*6720*/  IMAD.IADD R17, R17, 0x1, R61 ;  /* 0x0000000111117824 */ /* 0x000fe200078e023d */
[----:B------:R-:W-:Y:S01]  /*6730*/  IADD3 R55, R55, R63, RZ ;  /* 0x0000003f37377210 */ /* 0x000fe20007ffe0ff */
[----:B0-----:R-:W-:-:S04]  /*6740*/  @P0 IMAD.HI.U32 R68, R57, R68, RZ ;  /* 0x0000004439440227 */ /* 0x001fc800078e00ff */
[----:B------:R-:W-:Y:S01]  /*6750*/  IMAD.MOV.U32 R61, RZ, RZ, R57 ;  /* 0x000000ffff3d7224 */ /* 0x000fe200078e0039 */
[----:B--2---:R-:W-:Y:S01]  /*6760*/  @P0 SHF.R.U32.HI R61, RZ, R71, R68 ;  /* 0x00000047ff3d0219 */ /* 0x004fe20000011644 */
[C---:B------:R-:W-:Y:S02]  /*6770*/  IMAD R58, R62.reuse, UR4, RZ ;  /* 0x000000043e3a7c24 */ /* 0x040fe4000f8e02ff */
[----:B------:R-:W-:Y:S02]  /*6780*/  IMAD R63, R62, UR6, RZ ;  /* 0x000000063e3f7c24 */ /* 0x000fe4000f8e02ff */
[----:B------:R-:W-:-:S04]  /*6790*/  IMAD.WIDE.U32 R16, R69, UR4, R16 ;  /* 0x0000000445107c25 */ /* 0x000fc8000f8e0010 */
[----:B------:R-:W-:Y:S01]  /*67a0*/  IMAD R62, R69, UR5, R58 ;  /* 0x00000005453e7c24 */ /* 0x000fe2000f8e023a */
[----:B------:R-:W-:Y:S01]  /*67b0*/  IADD3 R16, P0, R59, R16, RZ ;  /* 0x000000103b107210 */ /* 0x000fe20007f1e0ff */
[C---:B------:R-:W-:Y:S01]  /*67c0*/  IMAD R65, R69.reuse, UR7, R63 ;  /* 0x0000000745417c24 */ /* 0x040fe2000f8e023f */
[--C-:B------:R-:W-:Y:S01]  /*67d0*/  SHF.R.S32.HI R63, RZ, 0x1f, R59.reuse ;  /* 0x0000001fff3f7819 */ /* 0x100fe2000001143b */
[----:B------:R-:W-:Y:S01]  /*67e0*/  IMAD.MOV R59, RZ, RZ, -R59 ;  /* 0x000000ffff3b7224 */ /* 0x000fe200078e0a3b */
[----:B------:R-:W-:Y:S01]  /*67f0*/  SHF.R.S32.HI R58, RZ, 0x1f, R61 ;  /* 0x0000001fff3a7819 */ /* 0x000fe2000001143d */
[----:B------:R-:W-:Y:S01]  /*6800*/  ULDC.64 UR4, c[0x0][0xb30] ;  /* 0x0002cc0000047ab9 */ /* 0x000fe20000000a00 */
[----:B------:R-:W-:Y:S01]  /*6810*/  IMAD.WIDE.U32 R54, R69, UR6, R54 ;  /* 0x0000000645367c25 */ /* 0x000fe2000f8e0036 */
[----:B------:R-:W-:Y:S01]  /*6820*/  IADD3.X R17, R63, R17, R62, P0, !PT ;  /* 0x000000113f117210 */ /* 0x000fe200007fe43e */
[----:B------:R-:W-:Y:S02]  /*6830*/  ULDC.64 UR6, c[0x0][0xbc8] ;  /* 0x0002f20000067ab9 */ /* 0x000fe40000000a00 */
[----:B------:R-:W-:-:S02]  /*6840*/  IMAD.MOV R64, RZ, RZ, -R61 ;  /* 0x000000ffff407224 */ /* 0x000fc400078e0a3d */
[----:B------:R-:W-:Y:S02]  /*6850*/  IMAD R58, R58, UR4, RZ ;  /* 0x000000043a3a7c24 */ /* 0x000fe4000f8e02ff */
[C---:B------:R-:W-:Y:S02]  /*6860*/  IMAD R59, R22.reuse, R59, R57 ;  /* 0x0000003b163b7224 */ /* 0x040fe400078e0239 */
[----:B------:R-:W-:Y:S02]  /*6870*/  IMAD.IADD R55, R55, 0x1, R65 ;  /* 0x0000000137377824 */ /* 0x000fe400078e0241 */
[----:B------:R-:W-:Y:S02]  /*6880*/  IMAD R57, R22, R64, R57 ;  /* 0x0000004016397224 */ /* 0x000fe400078e0239 */
[C---:B------:R-:W-:Y:S01]  /*6890*/  IMAD R63, R61.reuse, UR5, R58 ;  /* 0x000000053d3f7c24 */ /* 0x040fe2000f8e023a */
[----:B------:R-:W-:Y:S01]  /*68a0*/  SHF.R.S32.HI R58, RZ, 0x1f, R59 ;  /* 0x0000001fff3a7819 */ /* 0x000fe2000001143b */
[----:B------:R-:W-:Y:S01]  /*68b0*/  IMAD.WIDE.U32 R54, R61, UR4, R54 ;  /* 0x000000043d367c25 */ /* 0x000fe2000f8e0036 */
[----:B------:R-:W-:Y:S01]  /*68c0*/  SHF.R.S32.HI R61, RZ, 0x1f, R57 ;  /* 0x0000001fff3d7819 */ /* 0x000fe20000011439 */
[----:B------:R-:W0:Y:S01]  /*68d0*/  S2UR UR5, SR_CgaCtaId ;  /* 0x00000000000579c3 */ /* 0x000e220000008800 */
[----:B------:R-:W-:Y:S01]  /*68e0*/  UMOV UR4, 0x400 ;  /* 0x0000040000047882 */ /* 0x000fe20000000000 */
[----:B------:R-:W-:-:S02]  /*68f0*/  IMAD R58, R58, UR6, RZ ;  /* 0x000000063a3a7c24 */ /* 0x000fc4000f8e02ff */
[----:B------:R-:W-:Y:S02]  /*6900*/  IMAD.IADD R55, R55, 0x1, R63 ;  /* 0x0000000137377824 */ /* 0x000fe400078e023f */
[----:B------:R-:W-:Y:S02]  /*6910*/  IMAD R62, R61, UR8, RZ ;  /* 0x000000083d3e7c24 */ /* 0x000fe4000f8e02ff */
[C---:B------:R-:W-:Y:S02]  /*6920*/  IMAD R61, R59.reuse, UR7, R58 ;  /* 0x000000073b3d7c24 */ /* 0x040fe4000f8e023a */
[----:B------:R-:W-:Y:S01]  /*6930*/  IMAD.WIDE.U32 R16, R59, UR6, R16 ;  /* 0x000000063b107c25 */ /* 0x000fe2000f8e0010 */
[----:B------:R-:W-:-:S03]  /*6940*/  ULDC.64 UR6, c[0x0][0xba8] ;  /* 0x0002ea0000067ab9 */ /* 0x000fc60000000a00 */
[C---:B------:R-:W-:Y:S01]  /*6950*/  IMAD R59, R57.reuse, UR9, R62 ;  /* 0x00000009393b7c24 */ /* 0x040fe2000f8e023e */
[----:B------:R-:W-:Y:S01]  /*6960*/  LEA R64, P0, R16, UR6, 0x2 ;  /* 0x0000000610407c11 */ /* 0x000fe2000f8010ff */
[----:B------:R-:W-:Y:S01]  /*6970*/  IMAD.WIDE.U32 R54, R57, UR8, R54 ;  /* 0x0000000839367c25 */ /* 0x000fe2000f8e0036 */
[----:B------:R-:W-:Y:S01]  /*6980*/  ULDC.64 UR8, c[0x0][0xb00] ;  /* 0x0002c00000087ab9 */ /* 0x000fe20000000a00 */
[----:B------:R-:W-:Y:S02]  /*6990*/  ULDC UR6, c[0x0][0xa88] ;  /* 0x0002a20000067ab9 */ /* 0x000fe40000000800 */
[----:B------:R-:W-:Y:S01]  /*69a0*/  IMAD.IADD R57, R17, 0x1, R61 ;  /* 0x0000000111397824 */ /* 0x000fe200078e023d */
[----:B------:R-:W-:Y:S01]  /*69b0*/  IADD3 R17, R55, R59, RZ ;  /* 0x0000003b37117210 */ /* 0x000fe20007ffe0ff */
[----:B------:R-:W-:Y:S01]  /*69c0*/  IMAD R58, R60, 0xc0, R56 ;  /* 0x000000c03c3a7824 */ /* 0x000fe200078e0238 */
[----:B------:R-:W-:Y:S01]  /*69d0*/  LEA R66, P1, R54, UR8, 0x2 ;  /* 0x0000000836427c11 */ /* 0x000fe2000f8210ff */
[----:B------:R-:W-:Y:S01]  /*69e0*/  SHFL.IDX PT, R56, R64, 0x1, 0x1c1f ;  /* 0x003c1f0040387f89 */ /* 0x000fe200000e0000 */
[----:B------:R-:W-:Y:S01]  /*69f0*/  LEA.HI.X R59, R16, UR7, R57, 0x2, P0 ;  /* 0x00000007103b7c11 */ /* 0x000fe200080f1439 */
[----:B0-----:R-:W-:Y:S01]  /*6a00*/  ULEA UR4, UR5, UR4, 0x18 ;  /* 0x0000000405047291 */ /* 0x001fe2000f8ec03f */
[----:B------:R-:W-:Y:S01]  /*6a10*/  LEA.HI.X R67, R54, UR9, R17, 0x2, P1 ;  /* 0x0000000936437c11 */ /* 0x000fe200088f1411 */
[----:B------:R-:W-:Y:S01]  /*6a20*/  IMAD R63, R22, UR6, RZ ;  /* 0x00000006163f7c24 */ /* 0x000fe2000f8e02ff */
[----:B------:R-:W-:Y:S01]  /*6a30*/  SHFL.IDX PT, R54, R64, RZ, 0x1c1f ;  /* 0x001c1fff40367589 */ /* 0x000fe200000e0000 */
[----:B------:R-:W-:Y:S01]  /*6a40*/  LOP3.LUT P0, RZ, R18, 0x3, RZ, 0xc0, !PT ;  /* 0x0000000312ff7812 */ /* 0x000fe2000780c0ff */
[C---:B------:R-:W-:Y:S01]  /*6a50*/  VIADD R62, R58.reuse, 0x8 ;  /* 0x000000083a3e7836 */ /* 0x040fe20000000000 */
[----:B------:R-:W-:Y:S01]  /*6a60*/  UIADD3 UR4, UR4, 0x2d820, URZ ;  /* 0x0002d82004047890 */ /* 0x000fe2000fffe03f */
[----:B------:R-:W0:Y:S01]  /*6a70*/  SHFL.IDX PT, R55, R59, RZ, 0x1c1f ;  /* 0x001c1fff3b377589 */ /* 0x000e2200000e0000 */
[----:B------:R-:W-:-:S02]  /*6a80*/  ISETP.GE.OR P1, PT, R58, R63, P0 ;  /* 0x0000003f3a00720c */ /* 0x000fc40000726670 */
[-C--:B------:R-:W-:Y:S01]  /*6a90*/  ISETP.GE.OR P0, PT, R62, R63.reuse, P0 ;  /* 0x0000003f3e00720c */ /* 0x080fe20000706670 */
[----:B------:R-:W1:Y:S01]  /*6aa0*/  SHFL.IDX PT, R57, R59, 0x1, 0x1c1f ;  /* 0x003c1f003b397f89 */ /* 0x000e6200000e0000 */
[----:B------:R-:W-:Y:S01]  /*6ab0*/  UPRMT UR4, URZ, 0x654, UR4 ;  /* 0x000006543f047896 */ /* 0x000fe20008000004 */
[----:B------:R-:W-:Y:S02]  /*6ac0*/  ISETP.GE.AND P2, PT, R58, R63, PT ;  /* 0x0000003f3a00720c */ /* 0x000fe40003f46270 */
[----:B------:R2:W3:Y:S04]  /*6ad0*/  SHFL.IDX PT, R16, R66, RZ, 0x1c1f ;  /* 0x001c1fff42107589 */ /* 0x0004e800000e0000 */
[----:B------:R2:W4:Y:S02]  /*6ae0*/  SHFL.IDX PT, R17, R67, RZ, 0x1c1f ;  /* 0x001c1fff43117589 */ /* 0x00052400000e0000 */
[----:B------:R-:W-:Y:S02]  /*6af0*/  SYNCS.ARRIVE.TRANS64.RED.A1T0 RZ, [UR4], RZ ;  /* 0x000000ffffff79a7 */ /* 0x000fe40008100404 */
[----:B0-----:R2:W-:Y:S04]  /*6b00*/  @!P1 ST.E desc[UR36][R54.64], R23 ;  /* 0x0000001736009985 */ /* 0x0015e8000c101924 */
[----:B-1----:R2:W-:Y:S01]  /*6b10*/  @!P0 ST.E desc[UR36][R56.64], R0 ;  /* 0x0000000038008985 */ /* 0x0025e2000c101924 */
[----:B------:R-:W-:Y:S05]  /*6b20*/  @P2 BRA `(.L_x_37) ;  /* 0x0000000400182947 */ /* 0x000fea0003800000 */
[C---:B--2---:R-:W-:Y:S01]  /*6b30*/  VIADD R0, R19.reuse, 0x8 ;  /* 0x0000000813007836 */ /* 0x044fe20000000000 */
[----:B------:R-:W-:Y:S01]  /*6b40*/  ULDC UR4, c[0x0][0xac8] ;  /* 0x0002b20000047ab9 */ /* 0x000fe20000000800 */
[C---:B------:R-:W-:Y:S01]  /*6b50*/  VIADD R18, R19.reuse, 0x10 ;  /* 0x0000001013127836 */ /* 0x040fe20000000000 */
[C---:B------:R-:W-:Y:S01]  /*6b60*/  IADD3 R22, R19.reuse, 0x18, RZ ;  /* 0x0000001813167810 */ /* 0x040fe20007ffe0ff */
[C---:B------:R-:W-:Y:S01]  /*6b70*/  VIADD R23, R19.reuse, 0x20 ;  /* 0x0000002013177836 */ /* 0x040fe20000000000 */
[----:B------:R-:W-:Y:S01]  /*6b80*/  ISETP.GE.AND P1, PT, R0, UR4, PT ;  /* 0x0000000400007c0c */ /* 0x000fe2000bf26270 */
[C---:B------:R-:W-:Y:S01]  /*6b90*/  VIADD R64, R19.reuse, 0x38 ;  /* 0x0000003813407836 */ /* 0x040fe20000000000 */
[----:B------:R-:W-:Y:S01]  /*6ba0*/  ISETP.GE.AND P2, PT, R18, UR4, PT ;  /* 0x0000000412007c0c */ /* 0x000fe2000bf46270 */
[----:B------:R-:W-:Y:S01]  /*6bb0*/  VIADD R65, R19, 0x40 ;  /* 0x0000004013417836 */ /* 0x000fe20000000000 */
[----:B------:R-:W-:Y:S02]  /*6bc0*/  ISETP.GE.AND P3, PT, R22, UR4, PT ;  /* 0x0000000416007c0c */ /* 0x000fe4000bf66270 */
[----:B------:R-:W-:-:S02]  /*6bd0*/  ISETP.GE.AND P4, PT, R23, UR4, PT ;  /* 0x0000000417007c0c */ /* 0x000fc4000bf86270 */
[----:B------:R-:W-:-:S05]  /*6be0*/  ISETP.GE.AND P0, PT, R19, UR4, PT ;  /* 0x0000000413007c0c */ /* 0x000fca000bf06270 */
[----:B------:R-:W-:Y:S02]  /*6bf0*/  @!P1 LEA.HI R0, R0, R0, RZ, 0x1 ;  /* 0x0000000000009211 */ /* 0x000fe400078f08ff */
[----:B------:R-:W-:Y:S02]  /*6c00*/  @!P2 LEA.HI R18, R18, R18, RZ, 0x1 ;  /* 0x000000121212a211 */ /* 0x000fe400078f08ff */
[----:B------:R-:W-:Y:S02]  /*6c10*/  @!P3 LEA.HI R54, R22, R22, RZ, 0x1 ;  /* 0x000000161636b211 */ /* 0x000fe400078f08ff */
[----:B------:R-:W-:Y:S02]  /*6c20*/  @!P1 LOP3.LUT R55, R0, 0xfffffffe, RZ, 0xc0, !PT ;  /* 0xfffffffe00379812 */ /* 0x000fe400078ec0ff */
[----:B------:R-:W-:Y:S01]  /*6c30*/  @!P4 LEA.HI R0, R23, R23, RZ, 0x1 ;  /* 0x000000171700c211 */ /* 0x000fe200078f08ff */
[----:B---34-:R-:W-:Y:S01]  /*6c40*/  @!P0 IMAD.WIDE R22, R19, 0x4, R16 ;  /* 0x0000000413168825 */ /* 0x018fe200078e0210 */
[----:B------:R-:W-:-:S02]  /*6c50*/  @!P2 LOP3.LUT R57, R18, 0xfffffffe, RZ, 0xc0, !PT ;  /* 0xfffffffe1239a812 */ /* 0x000fc400078ec0ff */
[----:B------:R-:W-:Y:S01]  /*6c60*/  @!P3 LOP3.LUT R59, R54, 0xfffffffe, RZ, 0xc0, !PT ;  /* 0xfffffffe363bb812 */ /* 0x000fe200078ec0ff */
[--C-:B------:R-:W-:Y:S01]  /*6c70*/  @!P1 IMAD.WIDE R54, R55, 0x4, R16.reuse ;  /* 0x0000000437369825 */ /* 0x100fe200078e0210 */
[----:B------:R-:W-:Y:S01]  /*6c80*/  @!P4 LOP3.LUT R61, R0, 0xfffffffe, RZ, 0xc0, !PT ;  /* 0xfffffffe003dc812 */ /* 0x000fe200078ec0ff */
[----:B------:R0:W-:Y:S02]  /*6c90*/  @!P0 ST.E.64 desc[UR36][R22.64], R38 ;  /* 0x0000002616008985 */ /* 0x0001e4000c101b24 */
[----:B------:R-:W-:Y:S02]  /*6ca0*/  VIADD R0, R19, 0x28 ;  /* 0x0000002813007836 */ /* 0x000fe40000000000 */
[--C-:B------:R-:W-:Y:S01]  /*6cb0*/  @!P2 IMAD.WIDE R56, R57, 0x4, R16.reuse ;  /* 0x000000043938a825 */ /* 0x100fe200078e0210 */
[----:B------:R1:W-:Y:S02]  /*6cc0*/  @!P1 ST.E.64 desc[UR36][R54.64], R36 ;  /* 0x0000002436009985 */ /* 0x0003e4000c101b24 */
[----:B------:R-:W-:Y:S01]  /*6cd0*/  ISETP.GE.AND P0, PT, R0, UR4, PT ;  /* 0x0000000400007c0c */ /* 0x000fe2000bf06270 */
[----:B------:R-:W-:Y:S01]  /*6ce0*/  VIADD R18, R19, 0x30 ;  /* 0x0000003013127836 */ /* 0x000fe20000000000 */
[----:B------:R2:W-:Y:S01]  /*6cf0*/  @!P2 ST.E.64 desc[UR36][R56.64], R34 ;  /* 0x000000223800a985 */ /* 0x0005e2000c101b24 */
[----:B------:R-:W-:Y:S01]  /*6d00*/  @!P3 IMAD.WIDE R58, R59, 0x4, R16 ;  /* 0x000000043b3ab825 */ /* 0x000fe200078e0210 */
[----:B------:R-:W-:-:S02]  /*6d10*/  ISETP.GE.AND P2, PT, R64, UR4, PT ;  /* 0x0000000440007c0c */ /* 0x000fc4000bf46270 */
[----:B------:R-:W-:Y:S01]  /*6d20*/  ISETP.GE.AND P1, PT, R18, UR4, PT ;  /* 0x0000000412007c0c */ /* 0x000fe2000bf26270 */
[----:B------:R-:W-:Y:S01]  /*6d30*/  @!P4 IMAD.WIDE R60, R61, 0x4, R16 ;  /* 0x000000043d3cc825 */ /* 0x000fe200078e0210 */
[----:B0-----:R-:W-:Y:S01]  /*6d40*/  IADD3 R22, R19, 0x48, RZ ;  /* 0x0000004813167810 */ /* 0x001fe20007ffe0ff */
[----:B------:R0:W-:Y:S01]  /*6d50*/  @!P3 ST.E.64 desc[UR36][R58.64], R40 ;  /* 0x000000283a00b985 */ /* 0x0001e2000c101b24 */
[----:B------:R-:W-:Y:S01]  /*6d60*/  ISETP.GE.AND P3, PT, R65, UR4, PT ;  /* 0x0000000441007c0c */ /* 0x000fe2000bf66270 */
[C---:B------:R-:W-:Y:S02]  /*6d70*/  VIADD R23, R19.reuse, 0x50 ;  /* 0x0000005013177836 */ /* 0x040fe40000000000 */
[----:B-1----:R-:W-:Y:S01]  /*6d80*/  VIADD R36, R19, 0x58 ;  /* 0x0000005813247836 */ /* 0x002fe20000000000 */
[----:B------:R1:W-:Y:S01]  /*6d90*/  @!P4 ST.E.64 desc[UR36][R60.64], R46 ;  /* 0x0000002e3c00c985 */ /* 0x0003e2000c101b24 */
[----:B------:R-:W-:Y:S02]  /*6da0*/  ISETP.GE.AND P4, PT, R22, UR4, PT ;  /* 0x0000000416007c0c */ /* 0x000fe4000bf86270 */
[----:B------:R-:W-:-:S02]  /*6db0*/  ISETP.GE.AND P5, PT, R23, UR4, PT ;  /* 0x0000000417007c0c */ /* 0x000fc4000bfa6270 */
[----:B------:R-:W-:Y:S02]  /*6dc0*/  ISETP.GE.AND P6, PT, R36, UR4, PT ;  /* 0x0000000424007c0c */ /* 0x000fe4000bfc6270 */
[----:B------:R-:W-:Y:S02]  /*6dd0*/  @!P0 LEA.HI R0, R0, R0, RZ, 0x1 ;  /* 0x0000000000008211 */ /* 0x000fe400078f08ff */
[----:B------:R-:W-:Y:S02]  /*6de0*/  @!P1 LEA.HI R18, R18, R18, RZ, 0x1 ;  /* 0x0000001212129211 */ /* 0x000fe400078f08ff */
[----:B------:R-:W-:Y:S02]  /*6df0*/  @!P2 LEA.HI R64, R64, R64, RZ, 0x1 ;  /* 0x000000404040a211 */ /* 0x000fe400078f08ff */
[----:B------:R-:W-:Y:S02]  /*6e00*/  @!P3 LEA.HI R65, R65, R65, RZ, 0x1 ;  /* 0x000000414141b211 */ /* 0x000fe400078f08ff */
[----:B------:R-:W-:-:S02]  /*6e10*/  @!P4 LEA.HI R22, R22, R22, RZ, 0x1 ;  /* 0x000000161616c211 */ /* 0x000fc400078f08ff */
[----:B--2---:R-:W-:Y:S02]  /*6e20*/  @!P5 LEA.HI R34, R23, R23, RZ, 0x1 ;  /* 0x000000171722d211 */ /* 0x004fe400078f08ff */
[----:B------:R-:W-:Y:S02]  /*6e30*/  @!P0 LOP3.LUT R23, R0, 0xfffffffe, RZ, 0xc0, !PT ;  /* 0xfffffffe00178812 */ /* 0x000fe400078ec0ff */
[----:B------:R-:W-:Y:S02]  /*6e40*/  @!P1 LOP3.LUT R35, R18, 0xfffffffe, RZ, 0xc0, !PT ;  /* 0xfffffffe12239812 */ /* 0x000fe400078ec0ff */
[----:B------:R-:W-:Y:S02]  /*6e50*/  @!P6 LEA.HI R36, R36, R36, RZ, 0x1 ;  /* 0x000000242424e211 */ /* 0x000fe400078f08ff */
[----:B------:R-:W-:Y:S02]  /*6e60*/  @!P2 LOP3.LUT R37, R64, 0xfffffffe, RZ, 0xc0, !PT ;  /* 0xfffffffe4025a812 */ /* 0x000fe400078ec0ff */
[----:B------:R-:W-:-:S02]  /*6e70*/  @!P3 LOP3.LUT R39, R65, 0xfffffffe, RZ, 0xc0, !PT ;  /* 0xfffffffe4127b812 */ /* 0x000fc400078ec0ff */
[----:B0-----:R-:W-:Y:S01]  /*6e80*/  @!P4 LOP3.LUT R41, R22, 0xfffffffe, RZ, 0xc0, !PT ;  /* 0xfffffffe1629c812 */ /* 0x001fe200078ec0ff */
[--C-:B------:R-:W-:Y:S01]  /*6e90*/  @!P0 IMAD.WIDE R22, R23, 0x4, R16.reuse ;  /* 0x0000000417168825 */ /* 0x100fe200078e0210 */
[----:B-1----:R-:W-:Y:S02]  /*6ea0*/  @!P5 LOP3.LUT R47, R34, 0xfffffffe, RZ, 0xc0, !PT ;  /* 0xfffffffe222fd812 */ /* 0x002fe400078ec0ff */
[----:B------:R-:W-:Y:S01]  /*6eb0*/  @!P6 LOP3.LUT R55, R36, 0xfffffffe, RZ, 0xc0, !PT ;  /* 0xfffffffe2437e812 */ /* 0x000fe200078ec0ff */
[--C-:B------:R-:W-:Y:S01]  /*6ec0*/  @!P1 IMAD.WIDE R34, R35, 0x4, R16.reuse ;  /* 0x0000000423229825 */ /* 0x100fe200078e0210 */
[----:B------:R0:W-:Y:S03]  /*6ed0*/  @!P0 ST.E.64 desc[UR36][R22.64], R2 ;  /* 0x0000000216008985 */ /* 0x0001e6000c101b24 */
        /* <DEDUP_REMOVED lines=8> */
[----:B------:R-:W-:Y:S01]  /*6f60*/  @!P6 IMAD.WIDE R16, R55, 0x4, R16 ;  /* 0x000000043710e825 */ /* 0x000fe200078e0210 */
[----:B------:R0:W-:Y:S04]  /*6f70*/  @!P5 ST.E.64 desc[UR36][R46.64], R42 ;  /* 0x0000002a2e00d985 */ /* 0x0001e8000c101b24 */
[----:B------:R0:W-:Y:S02]  /*6f80*/  @!P6 ST.E.64 desc[UR36][R16.64], R52 ;  /* 0x000000341000e985 */ /* 0x0001e4000c101b24 */
.L_x_37:
[----:B------:R-:W-:Y:S05]  /*6f90*/  BSYNC B0 ;  /* 0x0000000000007941 */ /* 0x000fea0003800000 */
.L_x_36:
[----:B------:R-:W-:Y:S01]  /*6fa0*/  ISETP.GE.AND P0, PT, R62, R63, PT ;  /* 0x0000003f3e00720c */ /* 0x000fe20003f06270 */
[----:B0-----:R1:W0:Y:S04]  /*6fb0*/  SHFL.IDX PT, R21, R67, 0x1, 0x1c1f ;  /* 0x003c1f0043157f89 */ /* 0x00122800000e0000 */
[----:B------:R1:W0:Y:S08]  /*6fc0*/  SHFL.IDX PT, R20, R66, 0x1, 0x1c1f ;  /* 0x003c1f0042147f89 */ /* 0x00023000000e0000 */
[----:B-1----:R-:W-:Y:S05]  /*6fd0*/  @P0 BRA `(.L_x_8) ;  /* 0x0000004000980947 */ /* 0x002fea0003800000 */
[C---:B--2---:R-:W-:Y:S01]  /*6fe0*/  VIADD R0, R19.reuse, 0x8 ;  /* 0x0000000813007836 */ /* 0x044fe20000000000 */
[----:B------:R-:W-:Y:S01]  /*6ff0*/  ULDC UR4, c[0x0][0xac8] ;  /* 0x0002b20000047ab9 */ /* 0x000fe20000000800 */
[C---:B------:R-:W-:Y:S01]  /*7000*/  VIADD R2, R19.reuse, 0x10 ;  /* 0x0000001013027836 */ /* 0x040fe20000000000 */
[C---:B------:R-:W-:Y:S01]  /*7010*/  ISETP.GE.AND P2, PT, R19.reuse, UR4, PT ;  /* 0x0000000413007c0c */ /* 0x040fe2000bf46270 */
[C---:B------:R-:W-:Y:S01]  /*7020*/  VIADD R3, R19.reuse, 0x18 ;  /* 0x0000001813037836 */ /* 0x040fe20000000000 */
[----:B------:R-:W-:Y:S01]  /*7030*/  ISETP.GE.AND P3, PT, R0, UR4, PT ;  /* 0x0000000400007c0c */ /* 0x000fe2000bf66270 */
[C---:B------:R-:W-:Y:S01]  /*7040*/  VIADD R22, R19.reuse, 0x28 ;  /* 0x0000002813167836 */ /* 0x040fe20000000000 */
[----:B------:R-:W-:Y:S01]  /*7050*/  ISETP.GE.AND P4, PT, R2, UR4, PT ;  /* 0x0000000402007c0c */ /* 0x000fe2000bf86270 */
[----:B------:R-:W-:Y:S01]  /*7060*/  VIADD R23, R19, 0x38 ;  /* 0x0000003813177836 */ /* 0x000fe20000000000 */
[----:B------:R-:W-:Y:S01]  /*7070*/  ISETP.GE.AND P5, PT, R3, UR4, PT ;  /* 0x0000000403007c0c */ /* 0x000fe2000bfa6270 */
[C---:B------:R-:W-:Y:S01]  /*7080*/  VIADD R28, R19.reuse, 0x40 ;  /* 0x00000040131c7836 */ /* 0x040fe20000000000 */
[C---:B------:R-:W-:Y:S01]  /*7090*/  IADD3 R18, R19.reuse, 0x20, RZ ;  /* 0x0000002013127810 */ /* 0x040fe20007ffe0ff */
[----:B------:R-:W-:Y:S01]  /*70a0*/  VIADD R29, R19, 0x48 ;  /* 0x00000048131d7836 */ /* 0x000fe20000000000 */
[----:B------:R-:W-:-:S02]  /*70b0*/  ISETP.GE.AND P1, PT, R22, UR4, PT ;  /* 0x0000000416007c0c */ /* 0x000fc4000bf26270 */
[----:B------:R-:W-:Y:S02]  /*70c0*/  ISETP.GE.AND P0, PT, R18, UR4, PT ;  /* 0x0000000412007c0c */ /* 0x000fe4000bf06270 */
[----:B------:R-:W-:Y:S02]  /*70d0*/  IADD3 R34, R19, 0x50, RZ ;  /* 0x0000005013227810 */ /* 0x000fe40007ffe0ff */
[----:B------:R-:W-:Y:S02]  /*70e0*/  @!P3 LEA.HI R0, R0, R0, RZ, 0x1 ;  /* 0x000000000000b211 */ /* 0x000fe400078f08ff */
[----:B------:R-:W-:Y:S02]  /*70f0*/  @!P4 LEA.HI R2, R2, R2, RZ, 0x1 ;  /* 0x000000020202c211 */ /* 0x000fe400078f08ff */
[----:B------:R-:W-:Y:S02]  /*7100*/  @!P5 LEA.HI R3, R3, R3, RZ, 0x1 ;  /* 0x000000030303d211 */ /* 0x000fe400078f08ff */
[----:B------:R-:W-:Y:S01]  /*7110*/  @!P3 LOP3.LUT R5, R0, 0xfffffffe, RZ, 0xc0, !PT ;  /* 0xfffffffe0005b812 */ /* 0x000fe200078ec0ff */
[----:B------:R-:W-:Y:S01]  /*7120*/  VIADD R0, R19, 0x30 ;  /* 0x0000003013007836 */ /* 0x000fe20000000000 */
[----:B------:R-:W-:-:S02]  /*7130*/  @!P4 LOP3.LUT R7, R2, 0xfffffffe, RZ, 0xc0, !PT ;  /* 0xfffffffe0207c812 */ /* 0x000fc400078ec0ff */
[----:B----4-:R-:W-:Y:S01]  /*7140*/  @!P5 LOP3.LUT R17, R3, 0xfffffffe, RZ, 0xc0, !PT ;  /* 0xfffffffe0311d812 */ /* 0x010fe200078ec0ff */
[--C-:B0-----:R-:W-:Y:S01]  /*7150*/  @!P2 IMAD.WIDE R2, R19, 0x4, R20.reuse ;  /* 0x000000041302a825 */ /* 0x101fe200078e0214 */
[----:B------:R-:W-:Y:S02]  /*7160*/  ISETP.GE.AND P6, PT, R34, UR4, PT ;  /* 0x0000000422007c0c */ /* 0x000fe4000bfc6270 */
[----:B------:R-:W-:Y:S01]  /*7170*/  @!P0 LEA.HI R18, R18, R18, RZ, 0x1 ;  /* 0x0000001212128211 */ /* 0x000fe200078f08ff */
[--C-:B------:R-:W-:Y:S01]  /*7180*/  @!P3 IMAD.WIDE R4, R5, 0x4, R20.reuse ;  /* 0x000000040504b825 */ /* 0x100fe200078e0214 */
[----:B------:R0:W-:Y:S01]  /*7190*/  @!P2 ST.E.64 desc[UR36][R2.64], R10 ;  /* 0x0000000a0200a985 */ /* 0x0001e2000c101b24 */
[----:B------:R-:W-:Y:S02]  /*71a0*/  ISETP.GE.AND P2, PT, R0, UR4, PT ;  /* 0x0000000400007c0c */ /* 0x000fe4000bf46270 */
[----:B------:R-:W-:Y:S01]  /*71b0*/  @!P4 IMAD.WIDE R6, R7, 0x4, R20 ;  /* 0x000000040706c825 */ /* 0x000fe200078e0214 */
[----:B------:R1:W-:Y:S01]  /*71c0*/  @!P3 ST.E.64 desc[UR36][R4.64], R24 ;  /* 0x000000180400b985 */ /* 0x0003e2000c101b24 */
[----:B------:R-:W-:-:S02]  /*71d0*/  ISETP.GE.AND P3, PT, R23, UR4, PT ;  /* 0x0000000417007c0c */ /* 0x000fc4000bf66270 */
[----:B---3--:R-:W-:Y:S01]  /*71e0*/  @!P5 IMAD.WIDE R16, R17, 0x4, R20 ;  /* 0x000000041110d825 */ /* 0x008fe200078e0214 */
[----:B------:R2:W-:Y:S01]  /*71f0*/  @!P4 ST.E.64 desc[UR36][R6.64], R32 ;  /* 0x000000200600c985 */ /* 0x0005e2000c101b24 */
[----:B------:R-:W-:Y:S02]  /*7200*/  ISETP.GE.AND P4, PT, R28, UR4, PT ;  /* 0x000000041c007c0c */ /* 0x000fe4000bf86270 */
[----:B------:R-:W-:Y:S01]  /*7210*/  @!P1 LEA.HI R22, R22, R22, RZ, 0x1 ;  /* 0x0000001616169211 */ /* 0x000fe200078f08ff */
[----:B------:R3:W-:Y:S01]  /*7220*/  @!P5 ST.E.64 desc[UR36][R16.64], R44 ;  /* 0x0000002c1000d985 */ /* 0x0007e2000c101b24 */
[----:B------:R-:W-:Y:S01]  /*7230*/  ISETP.GE.AND P5, PT, R29, UR4, PT ;  /* 0x000000041d007c0c */ /* 0x000fe2000bfa6270 */
[----:B------:R-:W-:Y:S01]  /*7240*/  VIADD R19, R19, 0x58 ;  /* 0x0000005813137836 */ /* 0x000fe20000000000 */
[----:B0-----:R-:W-:Y:S02]  /*7250*/  @!P0 LOP3.LUT R3, R18, 0xfffffffe, RZ, 0xc0, !PT ;  /* 0xfffffffe12038812 */ /* 0x001fe400078ec0ff */
[----:B------:R-:W-:-:S02]  /*7260*/  @!P2 LEA.HI R0, R0, R0, RZ, 0x1 ;  /* 0x000000000000a211 */ /* 0x000fc400078f08ff */
[----:B-1----:R-:W-:Y:S01]  /*7270*/  @!P1 LOP3.LUT R5, R22, 0xfffffffe, RZ, 0xc0, !PT ;  /* 0xfffffffe16059812 */ /* 0x002fe200078ec0ff */
[--C-:B------:R-:W-:Y:S01]  /*7280*/  @!P0 IMAD.WIDE R2, R3, 0x4, R20.reuse ;  /* 0x0000000403028825 */ /* 0x100fe200078e0214 */
[----:B------:R-:W-:Y:S02]  /*7290*/  @!P3 LEA.HI R23, R23, R23, RZ, 0x1 ;  /* 0x000000171717b211 */ /* 0x000fe400078f08ff */
[----:B------:R-:W-:Y:S01]  /*72a0*/  @!P4 LEA.HI R28, R28, R28, RZ, 0x1 ;  /* 0x0000001c1c1cc211 */ /* 0x000fe200078f08ff */
[----:B------:R-:W-:Y:S01]  /*72b0*/  @!P1 IMAD.WIDE R4, R5, 0x4, R20 ;  /* 0x0000000405049825 */ /* 0x000fe200078e0214 */
[----:B------:R-:W-:Y:S01]  /*72c0*/  @!P6 LEA.HI R34, R34, R34, RZ, 0x1 ;  /* 0x000000222222e211 */ /* 0x000fe200078f08ff */
[----:B------:R0:W-:Y:S01]  /*72d0*/  @!P0 ST.E.64 desc[UR36][R2.64], R30 ;  /* 0x0000001e02008985 */ /* 0x0001e2000c101b24 */
[----:B------:R-:W-:Y:S02]  /*72e0*/  @!P5 LEA.HI R29, R29, R29, RZ, 0x1 ;  /* 0x0000001d1d1dd211 */ /* 0x000fe400078f08ff */
[----:B--2---:R-:W-:Y:S01]  /*72f0*/  @!P2 LOP3.LUT R7, R0, 0xfffffffe, RZ, 0xc0, !PT ;  /* 0xfffffffe0007a812 */ /* 0x004fe200078ec0ff */
[----:B------:R1:W-:Y:S01]  /*7300*/  @!P1 ST.E.64 desc[UR36][R4.64], R48 ;  /* 0x0000003004009985 */ /* 0x0003e2000c101b24 */
[----:B------:R-:W-:-:S02]  /*7310*/  @!P3 LOP3.LUT R23, R23, 0xfffffffe, RZ, 0xc0, !PT ;  /* 0xfffffffe1717b812 */ /* 0x000fc400078ec0ff */
[----:B------:R-:W-:Y:S02]  /*7320*/  @!P4 LOP3.LUT R11, R28, 0xfffffffe, RZ, 0xc0, !PT ;  /* 0xfffffffe1c0bc812 */ /* 0x000fe400078ec0ff */
[----:B------:R-:W-:Y:S02]  /*7330*/  @!P5 LOP3.LUT R29, R29, 0xfffffffe, RZ, 0xc0, !PT ;  /* 0xfffffffe1d1dd812 */ /* 0x000fe400078ec0ff */
[----:B---3--:R-:W-:Y:S02]  /*7340*/  @!P6 LOP3.LUT R17, R34, 0xfffffffe, RZ, 0xc0, !PT ;  /* 0xfffffffe2211e812 */ /* 0x008fe400078ec0ff */
[----:B------:R-:W-:Y:S01]  /*7350*/  ISETP.GE.AND P0, PT, R19, UR4, PT ;  /* 0x0000000413007c0c */ /* 0x000fe2000bf06270 */
[----:B0-----:R-:W-:-:S04]  /*7360*/  @!P2 IMAD.WIDE R2, R7, 0x4, R20 ;  /* 0x000000040702a825 */ /* 0x001fc800078e0214 */
[--C-:B-1----:R-:W-:Y:S01]  /*7370*/  @!P3 IMAD.WIDE R4, R23, 0x4, R20.reuse ;  /* 0x000000041704b825 */ /* 0x102fe200078e0214 */
[----:B------:R1:W-:Y:S03]  /*7380*/  @!P2 ST.E.64 desc[UR36][R2.64], R8 ;  /* 0x000000080200a985 */ /* 0x0003e6000c101b24 */
[--C-:B------:R-:W-:Y:S01]  /*7390*/  @!P4 IMAD.WIDE R6, R11, 0x4, R20.reuse ;  /* 0x000000040b06c825 */ /* 0x100fe200078e0214 */
[----:B------:R1:W-:Y:S03]  /*73a0*/  @!P3 ST.E.64 desc[UR36][R4.64], R12 ;  /* 0x0000000c0400b985 */ /* 0x0003e6000c101b24 */
[--C-:B------:R-:W-:Y:S01]  /*73b0*/  @!P5 IMAD.WIDE R10, R29, 0x4, R20.reuse ;  /* 0x000000041d0ad825 */ /* 0x100fe200078e0214 */
[----:B------:R1:W-:Y:S03]  /*73c0*/  @!P4 ST.E.64 desc[UR36][R6.64], R14 ;  /* 0x0000000e0600c985 */ /* 0x0003e6000c101b24 */
[----:B------:R-:W-:Y:S01]  /*73d0*/  @!P6 IMAD.WIDE R16, R17, 0x4, R20 ;  /* 0x000000041110e825 */ /* 0x000fe200078e0214 */
[----:B------:R1:W-:Y:S04]  /*73e0*/  @!P5 ST.E.64 desc[UR36][R10.64], R26 ;  /* 0x0000001a0a00d985 */ /* 0x0003e8000c101b24 */
[----:B------:R1:W-:Y:S01]  /*73f0*/  @!P6 ST.E.64 desc[UR36][R16.64], R50 ;  /* 0x000000321000e985 */ /* 0x0003e2000c101b24 */
[----:B------:R-:W-:Y:S05]  /*7400*/  @P0 BRA `(.L_x_8) ;  /* 0x0000003c008c0947 */ /* 0x000fea0003800000 */
[----:B------:R-:W-:-:S04]  /*7410*/  LEA.HI R19, R19, R19, RZ, 0x1 ;  /* 0x0000001313137211 */ /* 0x000fc800078f08ff */
[----:B-1----:R-:W-:-:S05]  /*7420*/  LOP3.LUT R3, R19, 0xfffffffe, RZ, 0xc0, !PT ;  /* 0xfffffffe13037812 */ /* 0x002fca00078ec0ff */
[----:B------:R-:W-:-:S05]  /*7430*/  IMAD.WIDE R2, R3, 0x4, R20 ;  /* 0x0000000403027825 */ /* 0x000fca00078e0214 */
[----:B------:R0:W-:Y:S01]  /*7440*/  ST.E.64 desc[UR36][R2.64], R134 ;  /* 0x0000008602007985 */ /* 0x0001e2000c101b24 */
[----:B------:R-:W-:Y:S05]  /*7450*/  BRA `(.L_x_8) ;  /* 0x0000003c00787947 */ /* 0x000fea0003800000 */
.L_x_35:
[----:B------:R-:W-:-:S05]  /*7460*/  VIADD R0, R22, 0xffffff80 ;  /* 0xffffff8016007836 */ /* 0x000fca0000000000 */
[----:B------:R-:W-:-:S13]  /*7470*/  ISETP.GT.AND P0, PT, R0, 0xbf, PT ;  /* 0x000000bf0000780c */ /* 0x000fda0003f04270 */
[----:B------:R-:W-:Y:S05]  /*7480*/  @P0 BRA `(.L_x_8) ;  /* 0x0000003c006c0947 */ /* 0x000fea0003800000 */
[----:B------:R-:W0:Y:S01]  /*7490*/  S2R R3, SR_CTAID.X ;  /* 0x0000000000037919 */ /* 0x000e220000002500 */
[----:B------:R-:W1:Y:S01]  /*74a0*/  LDC R4, c[0x0][0xbe8] ;  /* 0x0002fa00ff047b82 */ /* 0x000e620000000800 */
[----:B------:R-:W-:Y:S01]  /*74b0*/  ULDC UR4, c[0x0][0xa88] ;  /* 0x0002a20000047ab9 */ /* 0x000fe20000000800 */
[----:B0-----:R-:W-:Y:S02]  /*74c0*/  IMAD R22, R3, 0xc0, R22 ;  /* 0x000000c003167824 */ /* 0x001fe400078e0216 */
[----:B-1----:R-:W-:Y:S02]  /*74d0*/  IMAD R3, R4, UR4, RZ ;  /* 0x0000000404037c24 */ /* 0x002fe4000f8e02ff */
[----:B------:R-:W-:-:S05]  /*74e0*/  VIADD R22, R22, 0xffffff80 ;  /* 0xffffff8016167836 */ /* 0x000fca0000000000 */
[----:B------:R-:W-:-:S13]  /*74f0*/  ISETP.GE.AND P0, PT, R22, R3, PT ;  /* 0x000000031600720c */ /* 0x000fda0003f06270 */
[----:B------:R-:W-:Y:S05]  /*7500*/  @P0 BRA `(.L_x_8) ;  /* 0x0000003c004c0947 */ /* 0x000fea0003800000 */
[----:B------:R-:W-:Y:S01]  /*7510*/  ISETP.NE.AND P0, PT, R4, 0x1, PT ;  /* 0x000000010400780c */ /* 0x000fe20003f05270 */
[----:B------:R-:W0:Y:S01]  /*7520*/  S2UR UR7, SR_CTAID.Z ;  /* 0x00000000000779c3 */ /* 0x000e220000002700 */
[----:B------:R-:W-:Y:S02]  /*7530*/  USHF.R.S32.HI UR6, URZ, 0x1f, UR39 ;  /* 0x0000001f3f067899 */ /* 0x000fe40008011427 */
[----:B------:R-:W-:Y:S01]  /*7540*/  IMAD R6, RZ, RZ, -UR39 ;  /* 0x80000027ff067e24 */ /* 0x000fe2000f8e02ff */
[----:B------:R-:W-:Y:S01]  /*7550*/  ULDC.64 UR8, c[0x0][0xbd0] ;  /* 0x0002f40000087ab9 */ /* 0x000fe20000000a00 */
[----:B------:R-:W-:Y:S01]  /*7560*/  IMAD.MOV.U32 R5, RZ, RZ, R22 ;  /* 0x000000ffff057224 */ /* 0x000fe200078e0016 */
[----:B------:R-:W-:Y:S02]  /*7570*/  UIMAD UR6, UR6, UR8, URZ ;  /* 0x00000008060672a4 */ /* 0x000fe4000f8e023f */
[----:B------:R-:W-:Y:S01]  /*7580*/  UIMAD.WIDE.U32 UR4, UR39, UR8, URZ ;  /* 0x00000008270472a5 */ /* 0x000fe2000f8e003f */
[----:B------:R-:W1:Y:S01]  /*7590*/  LDC.64 R12, c[0x0][0xbd8] ;  /* 0x0002f600ff0c7b82 */ /* 0x000e620000000a00 */
[----:B------:R-:W-:-:S04]  /*75a0*/  UIMAD UR6, UR39, UR9, UR6 ;  /* 0x00000009270672a4 */ /* 0x000fc8000f8e0206 */
[----:B------:R-:W-:Y:S02]  /*75b0*/  UIADD3 UR6, UR5, UR6, URZ ;  /* 0x0000000605067290 */ /* 0x000fe4000fffe03f */
[----:B------:R-:W-:Y:S01]  /*75c0*/  MOV R3, UR5 ;  /* 0x0000000500037c02 */ /* 0x000fe20008000f00 */
[----:B------:R-:W-:Y:S01]  /*75d0*/  IMAD.U32 R2, RZ, RZ, UR4 ;  /* 0x00000004ff027e24 */ /* 0x000fe2000f8e00ff */
[----:B------:R-:W2:Y:S01]  /*75e0*/  @P0 LDC R9, c[0x0][0xbec] ;  /* 0x0002fb00ff090b82 */ /* 0x000ea20000000800 */
[----:B------:R-:W-:Y:S01]  /*75f0*/  ULDC.64 UR4, c[0x0][0xbe0] ;  /* 0x0002f80000047ab9 */ /* 0x000fe20000000a00 */
[----:B------:R-:W-:-:S06]  /*7600*/  IMAD.U32 R3, RZ, RZ, UR6 ;  /* 0x00000006ff037e24 */ /* 0x000fcc000f8e00ff */
[----:B------:R-:W3:Y:S01]  /*7610*/  S2UR UR10, SR_CTAID.Y ;  /* 0x00000000000a79c3 */ /* 0x000ee20000002600 */
[----:B0-----:R-:W-:-:S07]  /*7620*/  USHF.R.S32.HI UR8, URZ, 0x1f, UR7 ;  /* 0x0000001f3f087899 */ /* 0x001fce0008011407 */
[----:B------:R-:W3:Y:S01]  /*7630*/  LDC R7, c[0x0][0xc50] ;  /* 0x00031400ff077b82 */ /* 0x000ee20000000800 */
[C---:B-1----:R-:W-:Y:S02]  /*7640*/  IMAD R8, R12.reuse, UR8, RZ ;  /* 0x000000080c087c24 */ /* 0x042fe4000f8e02ff */
[----:B------:R-:W-:-:S04]  /*7650*/  IMAD.WIDE.U32 R2, R12, UR7, R2 ;  /* 0x000000070c027c25 */ /* 0x000fc8000f8e0002 */
[----:B------:R-:W-:Y:S01]  /*7660*/  IMAD R13, R13, UR7, R8 ;  /* 0x000000070d0d7c24 */ /* 0x000fe2000f8e0208 */
[----:B------:R-:W0:Y:S01]  /*7670*/  @P0 LDC R11, c[0x0][0xbf0] ;  /* 0x0002fc00ff0b0b82 */ /* 0x000e220000000800 */
[----:B--2---:R-:W-:-:S04]  /*7680*/  @P0 IMAD.HI.U32 R0, R22, R9, RZ ;  /* 0x0000000916000227 */ /* 0x004fc800078e00ff */
[----:B------:R-:W-:Y:S02]  /*7690*/  IMAD.IADD R3, R13, 0x1, R3 ;  /* 0x000000010d037824 */ /* 0x000fe400078e0203 */
[----:B---3--:R-:W-:-:S04]  /*76a0*/  IMAD R9, R7, R6, UR10 ;  /* 0x0000000a07097e24 */ /* 0x008fc8000f8e0206 */
[----:B------:R-:W-:Y:S01]  /*76b0*/  IMAD.WIDE.U32 R2, R9, UR4, R2 ;  /* 0x0000000409027c25 */ /* 0x000fe2000f8e0002 */
[----:B0-----:R-:W-:Y:S02]  /*76c0*/  @P0 SHF.R.U32.HI R5, RZ, R11, R0 ;  /* 0x0000000bff050219 */ /* 0x001fe40000011600 */
[----:B------:R-:W-:Y:S02]  /*76d0*/  SHF.R.S32.HI R0, RZ, 0x1f, R9 ;  /* 0x0000001fff007819 */ /* 0x000fe40000011409 */
[----:B------:R-:W-:Y:S01]  /*76e0*/  IADD3 R2, P0, R5, R2, RZ ;  /* 0x0000000205027210 */ /* 0x000fe20007f1e0ff */
[----:B------:R-:W-:Y:S02]  /*76f0*/  IMAD.MOV R7, RZ, RZ, -R5 ;  /* 0x000000ffff077224 */ /* 0x000fe400078e0a05 */
[----:B------:R-:W-:Y:S02]  /*7700*/  IMAD R0, R0, UR4, RZ ;  /* 0x0000000400007c24 */ /* 0x000fe4000f8e02ff */
[----:B------:R-:W-:-:S02]  /*7710*/  IMAD R7, R4, R7, R22 ;  /* 0x0000000704077224 */ /* 0x000fc400078e0216 */
[----:B------:R-:W-:Y:S01]  /*7720*/  IMAD R4, R9, UR5, R0 ;  /* 0x0000000509047c24 */ /* 0x000fe2000f8e0200 */
[----:B------:R-:W-:Y:S01]  /*7730*/  SHF.R.S32.HI R9, RZ, 0x1f, R5 ;  /* 0x0000001fff097819 */ /* 0x000fe20000011405 */
[----:B------:R-:W-:Y:S01]  /*7740*/  ULDC.64 UR4, c[0x0][0xbc8] ;  /* 0x0002f20000047ab9 */ /* 0x000fe20000000a00 */
[----:B------:R-:W-:Y:S02]  /*7750*/  SHF.R.S32.HI R0, RZ, 0x1f, R7 ;  /* 0x0000001fff007819 */ /* 0x000fe40000011407 */
[----:B------:R-:W-:-:S03]  /*7760*/  IADD3.X R3, R9, R3, R4, P0, !PT ;  /* 0x0000000309037210 */ /* 0x000fc600007fe404 */
[----:B------:R-:W-:Y:S02]  /*7770*/  IMAD R0, R0, UR4, RZ ;  /* 0x0000000400007c24 */ /* 0x000fe4000f8e02ff */
[----:B------:R-:W-:-:S04]  /*7780*/  IMAD.WIDE.U32 R2, R7, UR4, R2 ;  /* 0x0000000407027c25 */ /* 0x000fc8000f8e0002 */
[----:B------:R-:W-:Y:S01]  /*7790*/  IMAD R5, R7, UR5, R0 ;  /* 0x0000000507057c24 */ /* 0x000fe2000f8e0200 */
[----:B------:R-:W-:Y:S02]  /*77a0*/  ULDC.64 UR4, c[0x0][0xba8] ;  /* 0x0002ea0000047ab9 */ /* 0x000fe40000000a00 */
[----:B------:R-:W-:Y:S01]  /*77b0*/  LEA R4, P0, R2, UR4, 0x2 ;  /* 0x0000000402047c11 */ /* 0x000fe2000f8010ff */
[----:B------:R-:W-:-:S05]  /*77c0*/  IMAD.IADD R3, R3, 0x1, R5 ;  /* 0x0000000103037824 */ /* 0x000fca00078e0205 */
[----:B------:R-:W-:Y:S02]  /*77d0*/  LEA.HI.X R5, R2, UR5, R3, 0x2, P0 ;  /* 0x0000000502057c11 */ /* 0x000fe400080f1403 */
[----:B------:R-:W-:-:S05]  /*77e0*/  MOV R3, 0xff800000 ;  /* 0xff80000000037802 */ /* 0x000fca0000000f00 */
[----:B------:R0:W-:Y:S01]  /*77f0*/  STG.E desc[UR36][R4.64], R3 ;  /* 0x0000000304007986 */ /* 0x0001e2000c101924 */
[----:B------:R-:W-:Y:S05]  /*7800*/  BRA `(.L_x_8) ;  /* 0x00000038008c7947 */ /* 0x000fea0003800000 */
.L_x_6:
[----:B------:R-:W-:-:S08]  /*7810*/  NOP ;  /* 0x0000000000007918 */ /* 0x000fd00000000000 */
[----:B------:R-:W0:-:S00]  /*7820*/  USETMAXREG.DEALLOC.CTAPOOL 0x20 ;  /* 0x00000020000079c8 */ /* 0x000e0000080e0500 */
[----:B0-----:R-:W-:Y:S01]  /*7830*/  LOP3.LUT R18, R0, 0x3, RZ, 0xc0, !PT ;  /* 0x0000000300127812 */ /* 0x001fe200078ec0ff */
[----:B------:R-:W0:Y:S05]  /*7840*/  S2R R24, SR_CTAID.Z ;  /* 0x0000000000187919 */ /* 0x000e2a0000002700 */
[----:B-1----:R-:W1:Y:S01]  /*7850*/  S2UR UR6, SR_CTAID.Y ;  /* 0x00000000000679c3 */ /* 0x002e620000002600 */
[----:B------:R-:W2:Y:S02]  /*7860*/  SHFL.IDX PT, R0, R18, RZ, 0x1f ;  /* 0x00001fff12007589 */ /* 0x000ea400000e0000 */
[----:B--2---:R-:W-:-:S13]  /*7870*/  ISETP.NE.AND P0, PT, R0, RZ, PT ;  /* 0x000000ff0000720c */ /* 0x004fda0003f05270 */
[----:B01----:R-:W-:Y:S05]  /*7880*/  @!P0 BRA `(.L_x_38) ;  /* 0x0000000000288947 */ /* 0x003fea0003800000 */
[----:B------:R-:W-:Y:S01]  /*7890*/  ULDC UR7, c[0x0][0xc50] ;  /* 0x0003140000077ab9 */ /* 0x000fe20000000800 */
[----:B------:R-:W-:Y:S01]  /*78a0*/  UMOV UR42, UR6 ;  /* 0x00000006002a7c82 */ /* 0x000fe20008000000 */
[----:B------:R-:W-:-:S06]  /*78b0*/  UISETP.NE.AND UP0, UPT, UR7, 0x1, UPT ;  /* 0x000000010700788c */ /* 0x000fcc000bf05270 */
[----:B------:R-:W-:-:S13]  /*78c0*/  PLOP3.LUT P0, PT, PT, PT, UP0, 0x80, 0x0 ;  /* 0x000000000000781c */ /* 0x000fda0003f0f008 */
[----:B------:R-:W-:Y:S05]  /*78d0*/  @!P0 BRA `(.L_x_39) ;  /* 0x0000000000308947 */ /* 0x000fea0003800000 */
[----:B------:R-:W-:Y:S01]  /*78e0*/  ULDC UR4, c[0x0][0xc54] ;  /* 0x0003150000047ab9 */ /* 0x000fe20000000800 */
[----:B------:R-:W-:Y:S01]  /*78f0*/  ULDC UR42, c[0x0][0xc58] ;  /* 0x00031600002a7ab9 */ /* 0x000fe20000000800 */
[----:B------:R-:W-:-:S04]  /*7900*/  UIMAD.WIDE.U32 UR4, UR6, UR4, URZ ;  /* 0x00000004060472a5 */ /* 0x000fc8000f8e003f */
[----:B------:R-:W-:Y:S01]  /*7910*/  USHF.R.U32.HI UR42, URZ, UR42, UR5 ;  /* 0x0000002a3f2a7299 */ /* 0x000fe20008011605 */
[----:B------:R-:W-:Y:S11]  /*7920*/  BRA `(.L_x_39) ;  /* 0x00000000001c7947 */ /* 0x000ff60003800000 */
.L_x_38:
[----:B------:R-:W-:Y:S01]  /*7930*/  ULDC UR7, c[0x0][0xc50] ;  /* 0x0003140000077ab9 */ /* 0x000fe20000000800 */
[----:B------:R-:W-:Y:S01]  /*7940*/  UMOV UR42, UR6 ;  /* 0x00000006002a7c82 */ /* 0x000fe20008000000 */
[----:B------:R-:W-:-:S11]  /*7950*/  UISETP.NE.AND UP0, UPT, UR7, 0x1, UPT ;  /* 0x000000010700788c */ /* 0x000fd6000bf05270 */
[----:B------:R-:W-:Y:S01]  /*7960*/  @UP0 ULDC UR4, c[0x0][0xc54] ;  /* 0x0003150000040ab9 */ /* 0x000fe20000000800 */
[----:B------:R-:W-:Y:S01]  /*7970*/  @UP0 ULDC UR8, c[0x0][0xc58] ;  /* 0x0003160000080ab9 */ /* 0x000fe20000000800 */
[----:B------:R-:W-:-:S04]  /*7980*/  UIMAD.WIDE.U32 UR4, UR6, UR4, URZ ;  /* 0x00000004060472a5 */ /* 0x000fc8000f8e003f */
[----:B------:R-:W-:-:S12]  /*7990*/  @UP0 USHF.R.U32.HI UR42, URZ, UR8, UR5 ;  /* 0x000000083f2a0299 */ /* 0x000fd80008011605 */
.L_x_39:
[----:B------:R-:W-:Y:S01]  /*79a0*/  ISETP.GE.AND P0, PT, R24, RZ, PT ;  /* 0x000000ff1800720c */ /* 0x000fe20003f06270 */
[----:B------:R-:W-:Y:S01]  /*79b0*/  UIADD3 UR4, -UR42, URZ, URZ ;  /* 0x0000003f2a047290 */ /* 0x000fe2000fffe13f */
[----:B------:R-:W-:Y:S02]  /*79c0*/  IMAD.MOV.U32 R0, RZ, RZ, 0x1 ;  /* 0x00000001ff007424 */ /* 0x000fe400078e00ff */
[----:B------:R-:W-:Y:S01]  /*79d0*/  IMAD.MOV.U32 R2, RZ, RZ, RZ ;  /* 0x000000ffff027224 */ /* 0x000fe200078e00ff */
[----:B------:R-:W-:Y:S01]  /*79e0*/  UIMAD UR4, UR7, UR4, UR6 ;  /* 0x00000004070472a4 */ /* 0x000fe2000f8e0206 */
[----:B------:R-:W-:-:S07]  /*79f0*/  IMAD.MOV.U32 R6, RZ, RZ, 0x1 ;  /* 0x00000001ff067424 */ /* 0x000fce00078e00ff */
[----:B------:R-:W-:Y:S05]  /*7a00*/  @!P0 BRA `(.L_x_40) ;  /* 0x00000034004c8947 */ /* 0x000fea0003800000 */
[----:B------:R-:W0:Y:S01]  /*7a10*/  LDC.64 R2, c[0x0][0xa28] ;  /* 0x00028a00ff027b82 */ /* 0x000e220000000a00 */
[----:B------:R-:W-:Y:S01]  /*7a20*/  ULDC.64 UR6, c[0x0][0x418] ;  /* 0x0001060000067ab9 */ /* 0x000fe20000000a00 */
[----:B------:R-:W-:Y:S01]  /*7a30*/  ULDC UR5, c[0x0][0x424] ;  /* 0x0001090000057ab9 */ /* 0x000fe20000000800 */
[----:B------:R-:W-:Y:S01]  /*7a40*/  ULDC UR43, c[0x0][0x2f0] ;  /* 0x0000bc00002b7ab9 */ /* 0x000fe20000000800 */
[----:B------:R-:W-:Y:S01]  /*7a50*/  IMAD.MOV.U32 R19, RZ, RZ, RZ ;  /* 0x000000ffff137224 */ /* 0x000fe200078e00ff */
[----:B0-----:R-:W-:-:S04]  /*7a60*/  ISETP.NE.U32.AND P0, PT, R2, RZ, PT ;  /* 0x000000ff0200720c */ /* 0x001fc80003f05070 */
[----:B------:R-:W-:Y:S01]  /*7a70*/  ISETP.NE.AND.EX P0, PT, R3, RZ, PT, P0 ;  /* 0x000000ff0300720c */ /* 0x000fe20003f05300 */
[----:B------:R-:W-:-:S12]  /*7a80*/  UISETP.NE.U32.AND UP0, UPT, UR6, URZ, UPT ;  /* 0x0000003f0600728c */ /* 0x000fd8000bf05070 */
[----:B------:R-:W0:Y:S01]  /*7a90*/  @P0 LDC.64 R2, c[0x0][0xa28] ;  /* 0x00028a00ff020b82 */ /* 0x000e220000000a00 */
[----:B------:R-:W-:-:S04]  /*7aa0*/  UISETP.NE.AND.EX UP0, UPT, UR7, URZ, UPT, UP0 ;  /* 0x0000003f0700728c */ /* 0x000fc8000bf05300 */
[----:B------:R-:W-:-:S04]  /*7ab0*/  USEL UR5, UR5, 0x1, UP0 ;  /* 0x0000000105057887 */ /* 0x000fc80008000000 */
[----:B------:R-:W-:Y:S01]  /*7ac0*/  UIMAD UR43, UR5, UR43, URZ ;  /* 0x0000002b052b72a4 */ /* 0x000fe2000f8e023f */
[----:B------:R-:W1:Y:S03]  /*7ad0*/  S2R R25, SR_CTAID.X ;  /* 0x0000000000197919 */ /* 0x000e660000002500 */
[----:B------:R-:W-:Y:S02]  /*7ae0*/  UISETP.GE.AND UP0, UPT, UR43, 0x1, UPT ;  /* 0x000000012b00788c */ /* 0x000fe4000bf06270 */
[----:B------:R-:W-:Y:S01]  /*7af0*/  UIADD3 UR5, UR43, 0x7f, URZ ;  /* 0x0000007f2b057890 */ /* 0x000fe2000fffe03f */
[----:B0-----:R-:W-:-:S05]  /*7b00*/  @P0 IMAD.WIDE R2, R24, 0x4, R2 ;  /* 0x0000000418020825 */ /* 0x001fca00078e0202 */
[----:B------:R0:W5:Y:S01]  /*7b10*/  @P0 LDG.E R19, desc[UR36][R2.64] ;  /* 0x0000002402130981 */ /* 0x000162000c1e1900 */
[----:B------:R-:W-:Y:S01]  /*7b20*/  PLOP3.LUT P0, PT, PT, PT, UP0, 0x80, 0x0 ;  /* 0x000000000000781c */ /* 0x000fe20003f0f008 */
[----:B------:R-:W-:Y:S02]  /*7b30*/  USHF.R.S32.HI UR6, URZ, 0x1f, UR5 ;  /* 0x0000001f3f067899 */ /* 0x000fe40008011405 */
[----:B------:R-:W-:Y:S02]  /*7b40*/  ULOP3.LUT UR47, UR4, 0xffff, URZ, 0xc0, !UPT ;  /* 0x0000ffff042f7892 */ /* 0x000fe4000f8ec03f */
[----:B------:R-:W-:Y:S01]  /*7b50*/  ULEA.HI UR6, UR6, UR5, URZ, 0x7 ;  /* 0x0000000506067291 */ /* 0x000fe2000f8f383f */
[----:B------:R-:W-:-:S03]  /*7b60*/  UMOV UR39, URZ ;  /* 0x0000003f00277c82 */ /* 0x000fc60008000000 */
[----:B------:R-:W-:-:S04]  /*7b70*/  USHF.R.S32.HI UR44, URZ, 0x7, UR6 ;  /* 0x000000073f2c7899 */ /* 0x000fc80008011406 */
[----:B01----:R-:W-:Y:S08]  /*7b80*/  @!P0 BRA `(.L_x_41) ;  /* 0x0000000000848947 */ /* 0x003ff00003800000 */
[----:B------:R-:W-:-:S03]  /*7b90*/  USHF.R.U32.HI UR6, URZ, 0x10, UR4 ;  /* 0x000000103f067899 */ /* 0x000fc60008011604 */
[----:B------:R-:W-:Y:S01]  /*7ba0*/  UMOV UR4, URZ ;  /* 0x0000003f00047c82 */ /* 0x000fe20008000000 */
[----:B------:R-:W-:-:S11]  /*7bb0*/  UISETP.NE.AND UP0, UPT, UR6, URZ, UPT ;  /* 0x0000003f0600728c */ /* 0x000fd6000bf05270 */
[----:B------:R-:W-:Y:S02]  /*7bc0*/  @!UP0 ULDC UR6, c[0x0][0x9f0] ;  /* 0x00027c0000068ab9 */ /* 0x000fe40000000800 */
[----:B------:R-:W-:Y:S01]  /*7bd0*/  IABS R2, UR6 ;  /* 0x0000000600027c13 */ /* 0x000fe20008000000 */
[----:B------:R-:W-:Y:S02]  /*7be0*/  UIADD3 UR7, UR44, -0x1, UR6 ;  /* 0xffffffff2c077890 */ /* 0x000fe4000fffe006 */
[----:B------:R-:W-:Y:S02]  /*7bf0*/  IABS R5, UR6 ;  /* 0x0000000600057c13 */ /* 0x000fe40008000000 */
[----:B------:R-:W-:Y:S02]  /*7c00*/  R2UR UR10, R2 ;  /* 0x00000000020a72ca */ /* 0x000fe400000e0000 */
[----:B------:R-:W-:Y:S01]  /*7c10*/  IABS R4, UR7 ;  /* 0x0000000700047c13 */ /* 0x000fe20008000000 */
[----:B------:R-:W-:-:S03]  /*7c20*/  ULOP3.LUT UR7, UR7, UR6, URZ, 0x3c, !UPT ;  /* 0x0000000607077292 */ /* 0x000fc6000f8e3c3f */
[----:B------:R-:W-:-:S07]  /*7c30*/  R2UR UR9, R4 ;  /* 0x00000000040972ca */ /* 0x000fce00000e0000 */
[----:B------:R-:W0:Y:S08]  /*7c40*/  I2F.RP R2, UR10 ;  /* 0x0000000a00027d06 */ /* 0x000e300008209400 */
[----:B0-----:R-:W0:Y:S02]  /*7c50*/  MUFU.RCP R2, R2 ;  /* 0x0000000200027308 */ /* 0x001e240000001000 */
[----:B0-----:R-:W-:Y:S01]  /*7c60*/  VIADD R3, R2, 0xffffffe ;  /* 0x0ffffffe02037836 */ /* 0x001fe20000000000 */
[----:B------:R-:W-:-:S05]  /*7c70*/  IADD3 R2, RZ, -R5, RZ ;  /* 0x80000005ff027210 */ /* 0x000fca0007ffe0ff */
[----:B------:R-:W0:Y:S02]  /*7c80*/  F2I.FTZ.U32.TRUNC.NTZ R3, R3 ;  /* 0x0000000300037305 */ /* 0x000e24000021f000 */
[----:B0-----:R-:W-:-:S13]  /*7c90*/  R2UR UR5, R3 ;  /* 0x00000000030572ca */ /* 0x001fda00000e0000 */
[----:B------:R-:W-:-:S04]  /*7ca0*/  UIADD3 UR8, URZ, -UR5, URZ ;  /* 0x800000053f087290 */ /* 0x000fc8000fffe03f */
[----:B------:R-:W-:-:S04]  /*7cb0*/  UIMAD UR8, UR8, UR10, URZ ;  /* 0x0000000a080872a4 */ /* 0x000fc8000f8e023f */
[----:B------:R-:W-:-:S03]  /*7cc0*/  UIMAD.WIDE.U32 UR4, UR5, UR8, UR4 ;  /* 0x00000008050472a5 */ /* 0x000fc6000f8e0004 */
[----:B------:R-:W-:Y:S01]  /*7cd0*/  R2UR UR8, R2 ;  /* 0x00000000020872ca */ /* 0x000fe200000e0000 */
[----:B------:R-:W-:-:S12]  /*7ce0*/  UIMAD.WIDE.U32 UR4, UR5, UR9, URZ ;  /* 0x00000009050472a5 */ /* 0x000fd8000f8e003f */
[----:B------:R-:W-:-:S04]  /*7cf0*/  UIMAD UR4, UR5, UR8, UR9 ;  /* 0x00000008050472a4 */ /* 0x000fc8000f8e0209 */
[----:B------:R-:W-:-:S11]  /*7d00*/  UISETP.GT.U32.AND UP0, UPT, UR10, UR4, UPT ;  /* 0x000000040a00728c */ /* 0x000fd6000bf04070 */
[----:B------:R-:W-:Y:S02]  /*7d10*/  @!UP0 UIADD3 UR4, UR4, -UR10, URZ ;  /* 0x8000000a04048290 */ /* 0x000fe4000fffe03f */
[----:B------:R-:W-:Y:S02]  /*7d20*/  @!UP0 UIADD3 UR5, UR5, 0x1, URZ ;  /* 0x0000000105058890 */ /* 0x000fe4000fffe03f */
[----:B------:R-:W-:Y:S02]  /*7d30*/  UISETP.GE.U32.AND UP1, UPT, UR4, UR10, UPT ;  /* 0x0000000a0400728c */ /* 0x000fe4000bf26070 */
[----:B------:R-:W-:-:S09]  /*7d40*/  UISETP.GE.AND UP0, UPT, UR7, URZ, UPT ;  /* 0x0000003f0700728c */ /* 0x000fd2000bf06270 */
[----:B------:R-:W-:Y:S02]  /*7d50*/  @UP1 UIADD3 UR5, UR5, 0x1, URZ ;  /* 0x0000000105051890 */ /* 0x000fe4000fffe03f */
[----:B------:R-:W-:Y:S02]  /*7d60*/  UISETP.NE.AND UP1, UPT, UR6, URZ, UPT ;  /* 0x0000003f0600728c */ /* 0x000fe4000bf25270 */
[----:B------:R-:W-:-:S09]  /*7d70*/  @!UP0 UIADD3 UR5, -UR5, URZ, URZ ;  /* 0x0000003f05058290 */ /* 0x000fd2000fffe13f */
[----:B------:R-:W-:-:S07]  /*7d80*/  @!UP1 ULOP3.LUT UR5, URZ, UR6, URZ, 0x33, !UPT ;  /* 0x000000063f059292 */ /* 0x000fce000f8e333f */
[----:B------:R-:W-:-:S05]  /*7d90*/  UMOV UR39, UR5 ;  /* 0x0000000500277c82 */ /* 0x000fca0008000000 */
.L_x_41:
[----:B------:R-:W-:Y:S02]  /*7da0*/  UIMAD UR48, UR47, UR39, URZ ;  /* 0x000000272f3072a4 */ /* 0x000fe4000f8e023f */
[----:B------:R-:W-:Y:S02]  /*7db0*/  IMAD.U32 R3, RZ, RZ, UR39 ;  /* 0x00000027ff037e24 */ /* 0x000fe4000f8e00ff */
[----:B------:R-:W-:Y:S02]  /*7dc0*/  IMAD.MOV.U32 R6, RZ, RZ, 0x1 ;  /* 0x00000001ff067424 */ /* 0x000fe400078e00ff */
[----:B------:R-:W-:-:S05]  /*7dd0*/  IMAD.U32 R2, RZ, RZ, UR48 ;  /* 0x00000030ff027e24 */ /* 0x000fca000f8e00ff */
[----:B------:R-:W-:-:S04]  /*7de0*/  VIADDMNMX R2, R2, R3, UR44, PT ;  /* 0x0000002c02027e46 */ /* 0x000fc8000b800103 */
[----:B------:R-:W-:Y:S01]  /*7df0*/  R2UR UR49, R2 ;  /* 0x00000000023172ca */ /* 0x000fe200000e0000 */
[----:B------:R-:W-:-:S12]  /*7e00*/  IMAD.MOV.U32 R2, RZ, RZ, RZ ;  /* 0x000000ffff027224 */ /* 0x000fd800078e00ff */
[----:B------:R-:W-:-:S06]  /*7e10*/  UISETP.GT.AND UP0, UPT, UR49, UR48, UPT ;  /* 0x000000303100728c */ /* 0x000fcc000bf04270 */
[----:B------:R-:W-:-:S13]  /*7e20*/  PLOP3.LUT P0, PT, PT, PT, UP0, 0x80, 0x0 ;  /* 0x000000000000781c */ /* 0x000fda0003f0f008 */
[----:B------:R-:W-:Y:S05]  /*7e30*/  @!P0 BRA `(.L_x_40) ;  /* 0x0000003000408947 */ /* 0x000fea0003800000 */
[----:B------:R-:W0:Y:S01]  /*7e40*/  S2UR UR4, SR_CgaCtaId ;  /* 0x00000000000479c3 */ /* 0x000e220000008800 */
[----:B------:R-:W-:Y:S02]  /*7e50*/  UMOV UR45, 0x400 ;  /* 0x00000400002d7882 */ /* 0x000fe40000000000 */
[----:B0-----:R-:W-:-:S04]  /*7e60*/  ULEA UR45, UR4, UR45, 0x18 ;  /* 0x0000002d042d7291 */ /* 0x001fc8000f8ec03f */
[----:B------:R-:W-:-:S04]  /*7e70*/  UIADD3 UR4, UR45, 0x15400, URZ ;  /* 0x000154002d047890 */ /* 0x000fc8000fffe03f */
[----:B------:R-:W-:-:S06]  /*7e80*/  ULOP3.LUT UP0, URZ, UR4, 0x1bf, URZ, 0xc0, !UPT ;  /* 0x000001bf043f7892 */ /* 0x000fcc000f80c03f */
[----:B------:R-:W-:-:S13]  /*7e90*/  PLOP3.LUT P0, PT, PT, PT, UP0, 0x80, 0x0 ;  /* 0x000000000000781c */ /* 0x000fda0003f0f008 */
[----:B------:R-:W-:Y:S05]  /*7ea0*/  @!P0 BRA `(.L_x_42) ;  /* 0x0000000000408947 */ /* 0x000fea0003800000 */
[----:B------:R-:W-:Y:S01]  /*7eb0*/  MOV R2, 0x0 ;  /* 0x0000000000027802 */ /* 0x000fe20000000f00 */
[----:B------:R-:W-:Y:S01]  /*7ec0*/  ULDC.64 UR4, c[0x4][0x88] ;  /* 0x0100220000047ab9 */ /* 0x000fe20000000a00 */
[----:B------:R-:W-:Y:S01]  /*7ed0*/  ULDC.64 UR6, c[0x4][0x90] ;  /* 0x0100240000067ab9 */ /* 0x000fe20000000a00 */
[----:B------:R-:W-:Y:S01]  /*7ee0*/  IMAD.U32 R4, RZ, RZ, UR4 ;  /* 0x00000004ff047e24 */ /* 0x000fe2000f8e00ff */
[----:B------:R-:W-:Y:S01]  /*7ef0*/  MOV R5, UR5 ;  /* 0x0000000500057c02 */ /* 0x000fe20008000f00 */
[----:B------:R-:W-:Y:S01]  /*7f00*/  ULDC.64 UR4, c[0x4][0x8] ;  /* 0x0100020000047ab9 */ /* 0x000fe20000000a00 */
[----:B------:R-:W0:Y:S01]  /*7f10*/  LDC.64 R2, c[0x4][R2] ;  /* 0x0100000002027b82 */ /* 0x000e220000000a00 */
[----:B------:R-:W-:Y:S01]  /*7f20*/  IMAD.U32 R6, RZ, RZ, UR6 ;  /* 0x00000006ff067e24 */ /* 0x000fe2000f8e00ff */
[----:B------:R-:W-:Y:S01]  /*7f30*/  MOV R12, 0x1 ;  /* 0x00000001000c7802 */ /* 0x000fe20000000f00 */
[----:B------:R-:W-:Y:S02]  /*7f40*/  IMAD.U32 R7, RZ, RZ, UR7 ;  /* 0x00000007ff077e24 */ /* 0x000fe4000f8e00ff */
[----:B------:R-:W-:-:S02]  /*7f50*/  IMAD.U32 R10, RZ, RZ, UR4 ;  /* 0x00000004ff0a7e24 */ /* 0x000fc4000f8e00ff */
[----:B------:R-:W-:Y:S02]  /*7f60*/  IMAD.U32 R11, RZ, RZ, UR5 ;  /* 0x00000005ff0b7e24 */ /* 0x000fe4000f8e00ff */
[----:B------:R-:W-:Y:S02]  /*7f70*/  IMAD.MOV.U32 R8, RZ, RZ, 0x70 ;  /* 0x00000070ff087424 */ /* 0x000fe400078e00ff */
[----:B------:R-:W-:-:S07]  /*7f80*/  IMAD.MOV.U32 R13, RZ, RZ, RZ ;  /* 0x000000ffff0d7224 */ /* 0x000fce00078e00ff */
[----:B------:R-:W-:-:S07]  /*7f90*/  LEPC R20, `(.L_x_42) ;  /* 0x000000001014794e */ /* 0x000fce0000000000 */
[----:B0----5:R-:W-:Y:S05]  /*7fa0*/  CALL.ABS.NOINC R2 ;  /* 0x0000000002007343 */ /* 0x021fea0003c00000 */
.L_x_42:
        /* <DEDUP_REMOVED lines=8> */
[----:B------:R0:W1:Y:S01]  /*8030*/  LDC.64 R2, c[0x4][R16] ;  /* 0x0100000010027b82 */ /* 0x0000620000000a00 */
[----:B------:R-:W-:Y:S01]  /*8040*/  IMAD.U32 R5, RZ, RZ, UR5 ;  /* 0x00000005ff057e24 */ /* 0x000fe2000f8e00ff */
[----:B------:R-:W-:Y:S01]  /*8050*/  ULDC.64 UR4, c[0x4][0x10] ;  /* 0x0100040000047ab9 */ /* 0x000fe20000000a00 */
[----:B------:R-:W-:Y:S01]  /*8060*/  IMAD.U32 R6, RZ, RZ, UR6 ;  /* 0x00000006ff067e24 */ /* 0x000fe2000f8e00ff */
[----:B------:R-:W-:Y:S01]  /*8070*/  MOV R10, UR4 ;  /* 0x00000004000a7c02 */ /* 0x000fe20008000f00 */
[----:B------:R-:W-:Y:S02]  /*8080*/  IMAD.U32 R7, RZ, RZ, UR7 ;  /* 0x00000007ff077e24 */ /* 0x000fe4000f8e00ff */
[----:B------:R-:W-:-:S02]  /*8090*/  IMAD.U32 R11, RZ, RZ, UR5 ;  /* 0x00000005ff0b7e24 */ /* 0x000fc4000f8e00ff */
[----:B------:R-:W-:Y:S02]  /*80a0*/  IMAD.MOV.U32 R8, RZ, RZ, 0x70 ;  /* 0x00000070ff087424 */ /* 0x000fe400078e00ff */
[----:B------:R-:W-:Y:S02]  /*80b0*/  IMAD.MOV.U32 R12, RZ, RZ, 0x1 ;  /* 0x00000001ff0c7424 */ /* 0x000fe400078e00ff */
[----:B0-----:R-:W-:-:S07]  /*80c0*/  IMAD.MOV.U32 R13, RZ, RZ, RZ ;  /* 0x000000ffff0d7224 */ /* 0x001fce00078e00ff */
[----:B------:R-:W-:-:S07]  /*80d0*/  LEPC R20, `(.L_x_44) ;  /* 0x000000001014794e */ /* 0x000fce0000000000 */
[----:B-1---5:R-:W-:Y:S05]  /*80e0*/  CALL.ABS.NOINC R2 ;  /* 0x0000000002007343 */ /* 0x022fea0003c00000 */
.L_x_44:
[----:B------:R0:W1:Y:S01]  /*80f0*/  LDC.64 R2, c[0x4][R16] ;  /* 0x0100000010027b82 */ /* 0x0000620000000a00 */
[----:B------:R-:W-:Y:S01]  /*8100*/  ULDC.64 UR4, c[0x4][0x88] ;  /* 0x0100220000047ab9 */ /* 0x000fe20000000a00 */
[----:B------:R-:W-:Y:S01]  /*8110*/  ULDC.64 UR6, c[0x4][0x90] ;  /* 0x0100240000067ab9 */ /* 0x000fe20000000a00 */
[----:B------:R-:W-:Y:S01]  /*8120*/  IMAD.U32 R4, RZ, RZ, UR4 ;  /* 0x00000004ff047e24 */ /* 0x000fe2000f8e00ff */
[----:B------:R-:W-:Y:S01]  /*8130*/  MOV R5, UR5 ;  /* 0x0000000500057c02 */ /* 0x000fe20008000f00 */
[----:B------:R-:W-:Y:S01]  /*8140*/  ULDC.64 UR4, c[0x4][0x18] ;  /* 0x0100060000047ab9 */ /* 0x000fe20000000a00 */
[----:B------:R-:W-:Y:S01]  /*8150*/  IMAD.U32 R6, RZ, RZ, UR6 ;  /* 0x00000006ff067e24 */ /* 0x000fe2000f8e00ff */
[----:B------:R-:W-:Y:S01]  /*8160*/  MOV R12, 0x1 ;  /* 0x00000001000c7802 */ /* 0x000fe20000000f00 */
[----:B------:R-:W-:Y:S02]  /*8170*/  IMAD.U32 R7, RZ, RZ, UR7 ;  /* 0x00000007ff077e24 */ /* 0x000fe4000f8e00ff */
[----:B------:R-:W-:-:S02]  /*8180*/  IMAD.U32 R10, RZ, RZ, UR4 ;  /* 0x00000004ff0a7e24 */ /* 0x000fc4000f8e00ff */
[----:B------:R-:W-:Y:S02]  /*8190*/  IMAD.U32 R11, RZ, RZ, UR5 ;  /* 0x00000005ff0b7e24 */ /* 0x000fe4000f8e00ff */
[----:B------:R-:W-:Y:S02]  /*81a0*/  IMAD.MOV.U32 R8, RZ, RZ, 0x70 ;  /* 0x00000070ff087424 */ /* 0x000fe400078e00ff */
[----:B0-----:R-:W-:-:S07]  /*81b0*/  IMAD.MOV.U32 R13, RZ, RZ, RZ ;  /* 0x000000ffff0d7224 */ /* 0x001fce00078e00ff */
[----:B------:R-:W-:-:S07]  /*81c0*/  LEPC R20, `(.L_x_43) ;  /* 0x000000001014794e */ /* 0x000fce0000000000 */
[----:B-1----:R-:W-:Y:S05]  /*81d0*/  CALL.ABS.NOINC R2 ;  /* 0x0000000002007343 */ /* 0x002fea0003c00000 */
.L_x_43:
[----:B------:R-:W0:Y:S01]  /*81e0*/  LDC.64 R2, c[0x0][0x9f8] ;  /* 0x00027e00ff027b82 */ /* 0x000e220000000a00 */
[----:B------:R-:W-:-:S07]  /*81f0*/  IMAD.MOV.U32 R6, RZ, RZ, R24 ;  /* 0x000000ffff067224 */ /* 0x000fce00078e0018 */
[----:B------:R-:W1:Y:S01]  /*8200*/  LDC R17, c[0x0][0x430] ;  /* 0x00010c00ff117b82 */ /* 0x000e620000000800 */
[----:B------:R-:W-:Y:S01]  /*8210*/  IMAD.U32 R0, RZ, RZ, UR49 ;  /* 0x00000031ff007e24 */ /* 0x000fe2000f8e00ff */
[C---:B------:R-:W-:Y:S01]  /*8220*/  LOP3.LUT R20, R22.reuse, 0x7f, RZ, 0xc0, !PT ;  /* 0x0000007f16147812 */ /* 0x040fe200078ec0ff */
[----:B------:R-:W-:Y:S01]  /*8230*/  IMAD.SHL.U32 R23, R22, 0x20, RZ ;  /* 0x0000002016177824 */ /* 0x000fe200078e00ff */
[----:B------:R-:W-:Y:S01]  /*8240*/  ULDC UR4, c[0x0][0x2f4] ;  /* 0x0000bd0000047ab9 */ /* 0x000fe20000000800 */
[----:B0-----:R-:W-:-:S04]  /*8250*/  ISETP.NE.U32.AND P0, PT, R2, RZ, PT ;  /* 0x000000ff0200720c */ /* 0x001fc80003f05070 */
[----:B------:R-:W-:-:S13]  /*8260*/  ISETP.NE.AND.EX P0, PT, R3, RZ, PT, P0 ;  /* 0x000000ff0300720c */ /* 0x000fda0003f05300 */
[----:B------:R-:W0:Y:S02]  /*8270*/  @P0 LDC.64 R2, c[0x0][0x9f8] ;  /* 0x00027e00ff020b82 */ /* 0x000e240000000a00 */
[----:B0-----:R-:W-:-:S05]  /*8280*/  @P0 IMAD.WIDE R2, R24, 0x4, R2 ;  /* 0x0000000418020825 */ /* 0x001fca00078e0202 */
[----:B------:R0:W2:Y:S01]  /*8290*/  @P0 LDG.E R6, desc[UR36][R2.64] ;  /* 0x0000002402060981 */ /* 0x0000a2000c1e1900 */
[----:B------:R-:W-:Y:S01]  /*82a0*/  VIADD R0, R0, 0xffffffff ;  /* 0xffffffff00007836 */ /* 0x000fe20000000000 */
[----:B------:R-:W-:Y:S02]  /*82b0*/  SHF.R.U32.HI R4, RZ, 0x2, R20 ;  /* 0x00000002ff047819 */ /* 0x000fe40000011614 */
[----:B------:R-:W-:Y:S02]  /*82c0*/  LOP3.LUT R23, R23, 0x60, RZ, 0xc0, !PT ;  /* 0x0000006017177812 */ /* 0x000fe400078ec0ff */
[----:B------:R-:W-:Y:S02]  /*82d0*/  LEA R4, R0, R4, 0x7 ;  /* 0x0000000400047211 */ /* 0x000fe400078e38ff */
[----:B-1----:R-:W-:Y:S02]  /*82e0*/  ISETP.NE.AND P1, PT, R17, 0x1, PT ;  /* 0x000000011100780c */ /* 0x002fe40003f25270 */
[----:B------:R-:W-:Y:S01]  /*82f0*/  LOP3.LUT R16, R16, 0xffffffef, RZ, 0xc0, !PT ;  /* 0xffffffef10107812 */ /* 0x000fe200078ec0ff */
[----:B------:R-:W-:-:S04]  /*8300*/  IMAD.IADD R4, R23, 0x1, R4 ;  /* 0x0000000117047824 */ /* 0x000fc800078e0204 */
[C---:B-----5:R-:W-:Y:S01]  /*8310*/  IMAD.IADD R9, R4.reuse, 0x1, R19 ;  /* 0x0000000104097824 */ /* 0x060fe200078e0213 */
[----:B------:R-:W-:-:S03]  /*8320*/  ISETP.GE.AND P0, PT, R4, UR43, PT ;  /* 0x0000002b04007c0c */ /* 0x000fc6000bf06270 */
[----:B------:R-:W-:Y:S02]  /*8330*/  IMAD.MOV.U32 R7, RZ, RZ, R9 ;  /* 0x000000ffff077224 */ /* 0x000fe400078e0009 */
[----:B0-----:R-:W0:Y:S01]  /*8340*/  @P1 LDC R2, c[0x0][0x434] ;  /* 0x00010d00ff021b82 */ /* 0x001e220000000800 */
[----:B------:R-:W-:-:S07]  /*8350*/  @P1 LOP3.LUT R16, R16, 0x10, RZ, 0xfc, !PT ;  /* 0x0000001010101812 */ /* 0x000fce00078efcff */
[----:B------:R-:W1:Y:S08]  /*8360*/  @P1 LDC R3, c[0x0][0x438] ;  /* 0x00010e00ff031b82 */ /* 0x000e700000000800 */
[----:B------:R-:W3:Y:S08]  /*8370*/  @!P0 LDC.64 R10, c[0x0][0x428] ;  /* 0x00010a00ff0a8b82 */ /* 0x000ef00000000a00 */
[----:B------:R-:W4:Y:S01]  /*8380*/  @!P0 LDC.64 R4, c[0x0][0x418] ;  /* 0x00010600ff048b82 */ /* 0x000f220000000a00 */
[----:B0-----:R-:W-:-:S05]  /*8390*/  @P1 IMAD.HI.U32 R2, R9, R2, RZ ;  /* 0x0000000209021227 */ /* 0x001fca00078e00ff */
[----:B-1----:R-:W-:-:S04]  /*83a0*/  @P1 SHF.R.U32.HI R7, RZ, R3, R2 ;  /* 0x00000003ff071219 */ /* 0x002fc80000011602 */
[----:B------:R-:W-:Y:S02]  /*83b0*/  @!P0 SHF.R.S32.HI R3, RZ, 0x1f, R7 ;  /* 0x0000001fff038819 */ /* 0x000fe40000011407 */
[----:B------:R-:W-:Y:S01]  /*83c0*/  LOP3.LUT R16, R16, 0xfffffffb, RZ, 0xc0, !PT ;  /* 0xfffffffb10107812 */ /* 0x000fe200078ec0ff */
[----:B------:R-:W-:Y:S01]  /*83d0*/  UMOV UR5, 0xffffffff ;  /* 0xffffffff00057882 */ /* 0x000fe20000000000 */
[----:B--2---:R-:W-:Y:S01]  /*83e0*/  SHF.R.S32.HI R8, RZ, 0x1f, R6 ;  /* 0x0000001fff087819 */ /* 0x004fe20000011406 */
[----:B------:R-:W-:Y:S04]  /*83f0*/  STL [R1], R6 ;  /* 0x0000000601007387 */ /* 0x000fe80000100800 */
[----:B------:R0:W-:Y:S01]  /*8400*/  STL [R1+0x4], R8 ;  /* 0x0000040801007387 */ /* 0x0001e20000100800 */
[----:B---3--:R-:W-:-:S04]  /*8410*/  @!P0 IMAD R2, R8, R10, RZ ;  /* 0x0000000a08028224 */ /* 0x008fc800078e02ff */
[----:B------:R-:W-:Y:S02]  /*8420*/  @!P0 IMAD R11, R6, R11, R2 ;  /* 0x0000000b060b8224 */ /* 0x000fe400078e0202 */
[----:B------:R-:W-:Y:S02]  /*8430*/  @!P0 IMAD.MOV.U32 R2, RZ, RZ, R7 ;  /* 0x000000ffff028224 */ /* 0x000fe400078e0007 */
[----:B0-----:R-:W-:Y:S02]  /*8440*/  IMAD.SHL.U32 R8, R22, 0x8, RZ ;  /* 0x0000000816087824 */ /* 0x001fe400078e00ff */
[----:B------:R-:W-:Y:S01]  /*8450*/  @!P0 IMAD.WIDE.U32 R2, R6, R10, R2 ;  /* 0x0000000a06028225 */ /* 0x000fe200078e0002 */
[----:B------:R-:W-:Y:S02]  /*8460*/  MOV R6, RZ ;  /* 0x000000ff00067202 */ /* 0x000fe40000000f00 */
[----:B------:R-:W-:Y:S01]  /*8470*/  LOP3.LUT R14, R8, 0x18, RZ, 0xc0, !PT ;  /* 0x00000018080e7812 */ /* 0x000fe200078ec0ff */
[----:B------:R-:W-:Y:S01]  /*8480*/  @!P0 IMAD.IADD R3, R3, 0x1, R11 ;  /* 0x0000000103038824 */ /* 0x000fe200078e020b */
[----:B----4-:R-:W-:-:S02]  /*8490*/  @!P0 LEA R4, P1, R2, R4, 0x2 ;  /* 0x0000000402048211 */ /* 0x010fc400078210ff */
[C---:B------:R-:W-:Y:S02]  /*84a0*/  ISETP.GE.AND P2, PT, R14.reuse, UR4, PT ;  /* 0x000000040e007c0c */ /* 0x040fe4000bf46270 */
[----:B------:R-:W-:Y:S02]  /*84b0*/  LOP3.LUT R13, R14, 0x20, RZ, 0xfc, !PT ;  /* 0x000000200e0d7812 */ /* 0x000fe400078efcff */
[----:B------:R-:W-:Y:S02]  /*84c0*/  @!P0 LEA.HI.X R5, R2, R5, R3, 0x2, P1 ;  /* 0x0000000502058211 */ /* 0x000fe400008f1403 */
[----:B------:R-:W-:Y:S02]  /*84d0*/  LOP3.LUT R12, R14, 0x40, RZ, 0xfc, !PT ;  /* 0x000000400e0c7812 */ /* 0x000fe400078efcff */
[----:B------:R-:W-:Y:S01]  /*84e0*/  ISETP.GE.AND P1, PT, R13, UR4, PT ;  /* 0x000000040d007c0c */ /* 0x000fe2000bf26270 */
[----:B------:R0:W5:Y:S01]  /*84f0*/  @!P0 LDG.E R6, desc[UR36][R4.64] ;  /* 0x0000002404068981 */ /* 0x000162000c1e1900 */
[----:B------:R-:W-:-:S03]  /*8500*/  ISETP.GE.AND P0, PT, R12, UR4, PT ;  /* 0x000000040c007c0c */ /* 0x000fc6000bf06270 */
[----:B------:R-:W-:-:S04]  /*8510*/  @P2 LOP3.LUT R16, R16, 0x4, RZ, 0xfc, !PT ;  /* 0x0000000410102812 */ /* 0x000fc800078efcff */
[----:B------:R-:W-:-:S04]  /*8520*/  LOP3.LUT R16, R16, 0xfffffffe, RZ, 0xc0, !PT ;  /* 0xfffffffe10107812 */ /* 0x000fc800078ec0ff */
[----:B------:R-:W-:-:S04]  /*8530*/  LOP3.LUT R16, R16, 0xfffffffd, RZ, 0xc0, !PT ;  /* 0xfffffffd10107812 */ /* 0x000fc800078ec0ff */
[----:B------:R-:W-:-:S04]  /*8540*/  @P1 LOP3.LUT R16, R16, 0x2, RZ, 0xfc, !PT ;  /* 0x0000000210101812 */ /* 0x000fc800078efcff */
[----:B------:R-:W-:Y:S01]  /*8550*/  @P0 LOP3.LUT R16, R16, 0x1, RZ, 0xfc, !PT ;  /* 0x0000000110100812 */ /* 0x000fe200078efcff */
[----:B0-----:R-:W-:Y:S06]  /*8560*/  BRA.DIV UR5, `(.L_x_45) ;  /* 0x0000002e05b47947 */ /* 0x001fec000b800000 */
.L_x_87:
[----:B------:R-:W-:Y:S01]  /*8570*/  ULOP3.LUT UR4, UR38, 0x2, URZ, 0xfc, !UPT ;  /* 0x0000000226047892 */ /* 0x000fe2000f8efc3f */
[----:B------:R-:W-:Y:S01]  /*8580*/  IMAD.U32 R29, RZ, RZ, UR42 ;  /* 0x0000002aff1d7e24 */ /* 0x000fe2000f8e00ff */
[----:B------:R-:W-:Y:S01]  /*8590*/  LOP3.LUT R16, R16, 0xfffffff7, RZ, 0xc0, !PT ;  /* 0xfffffff710107812 */ /* 0x000fe200078ec0ff */
[----:B------:R-:W-:Y:S02]  /*85a0*/  IMAD.MOV R2, RZ, RZ, -R7 ;  /* 0x000000ffff027224 */ /* 0x000fe400078e0a07 */
[----:B------:R-:W-:Y:S01]  /*85b0*/  IMAD.MOV.U32 R26, RZ, RZ, R0 ;  /* 0x000000ffff1a7224 */ /* 0x000fe200078e0000 */
[----:B------:R-:W-:Y:S01]  /*85c0*/  SHF.R.S32.HI R29, RZ, 0x1f, R29 ;  /* 0x0000001fff1d7819 */ /* 0x000fe2000001141d */
[----:B------:R-:W-:Y:S02]  /*85d0*/  IMAD.U32 R3, RZ, RZ, UR4 ;  /* 0x00000004ff037e24 */ /* 0x000fe4000f8e00ff */
[----:B------:R-:W-:-:S03]  /*85e0*/  IMAD R5, R17, R2, R9 ;  /* 0x0000000211057224 */ /* 0x000fc600078e0209 */
[----:B------:R-:W-:-:S13]  /*85f0*/  ISETP.NE.AND P0, PT, R3, 0x3, PT ;  /* 0x000000030300780c */ /* 0x000fda0003f05270 */
[----:B------:R-:W-:Y:S01]  /*8600*/  @P0 LOP3.LUT R16, R16, 0x8, RZ, 0xfc, !PT ;  /* 0x0000000810100812 */ /* 0x000fe200078efcff */
[----:B------:R-:W-:Y:S06]  /*8610*/  @!P0 BRA `(.L_x_46) ;  /* 0x0000000000048947 */ /* 0x000fec0003800000 */
[----:B------:R-:W-:Y:S01]  /*8620*/  BPT.TRAP 0x1 ;  /* 0x000000040000795c */ /* 0x000fe20000300000 */
.L_x_46:
[----:B------:R-:W-:Y:S01]  /*8630*/  SHF.R.S32.HI R7, RZ, 0x1f, R5 ;  /* 0x0000001fff077819 */ /* 0x000fe20000011405 */
[----:B------:R-:W-:Y:S01]  /*8640*/  ULDC.64 UR4, c[0x0][0x328] ;  /* 0x0000ca0000047ab9 */ /* 0x000fe20000000a00 */
[----:B-----5:R-:W-:Y:S02]  /*8650*/  SHF.R.S32.HI R4, RZ, 0x1f, R6 ;  /* 0x0000001fff047819 */ /* 0x020fe40000011406 */
[----:B------:R-:W-:Y:S01]  /*8660*/  R2UR UR6, R29 ;  /* 0x000000001d0672ca */ /* 0x000fe200000e0000 */
[----:B------:R-:W-:-:S04]  /*8670*/  IMAD R2, R7, UR4, RZ ;  /* 0x0000000407027c24 */ /* 0x000fc8000f8e02ff */
[C---:B------:R-:W-:Y:S02]  /*8680*/  IMAD R9, R5.reuse, UR5, R2 ;  /* 0x0000000505097c24 */ /* 0x040fe4000f8e0202 */
[----:B------:R-:W-:Y:S01]  /*8690*/  IMAD.WIDE.U32 R2, R5, UR4, RZ ;  /* 0x0000000405027c25 */ /* 0x000fe2000f8e00ff */
[----:B------:R-:W-:-:S03]  /*86a0*/  ULDC.64 UR4, c[0x0][0x338] ;  /* 0x0000ce0000047ab9 */ /* 0x000fc60000000a00 */
[----:B------:R-:W-:Y:S01]  /*86b0*/  IMAD R11, R4, UR4, RZ ;  /* 0x00000004040b7c24 */ /* 0x000fe2000f8e02ff */
[----:B------:R-:W-:Y:S01]  /*86c0*/  IADD3 R3, R3, R9, RZ ;  /* 0x0000000903037210 */ /* 0x000fe20007ffe0ff */
[----:B------:R-:W-:Y:S02]  /*86d0*/  IMAD.MOV.U32 R9, RZ, RZ, 0x1 ;  /* 0x00000001ff097424 */ /* 0x000fe400078e00ff */
[C---:B------:R-:W-:Y:S02]  /*86e0*/  IMAD R10, R6.reuse, UR5, R11 ;  /* 0x00000005060a7c24 */ /* 0x040fe4000f8e020b */
[----:B------:R-:W-:Y:S01]  /*86f0*/  IMAD.WIDE.U32 R2, R6, UR4, R2 ;  /* 0x0000000406027c25 */ /* 0x000fe2000f8e0002 */
[----:B------:R-:W-:Y:S01]  /*8700*/  SHF.L.U32 R9, R9, 0x1f, RZ ;  /* 0x0000001f09097819 */ /* 0x000fe200000006ff */
[----:B------:R-:W-:Y:S02]  /*8710*/  ULDC.64 UR4, c[0x0][0x330] ;  /* 0x0000cc0000047ab9 */ /* 0x000fe40000000a00 */
[----:B------:R-:W-:Y:S01]  /*8720*/  IMAD.U32 R11, RZ, RZ, UR4 ;  /* 0x00000004ff0b7e24 */ /* 0x000fe2000f8e00ff */
[----:B------:R-:W0:Y:S01]  /*8730*/  SYNCS.PHASECHK.TRANS64.TRYWAIT P0, [UR45+0x2d840], R9 ;  /* 0x02d84009ff0075a7 */ /* 0x000e22000800016d */
[----:B------:R-:W-:Y:S01]  /*8740*/  UIMAD UR4, UR6, UR4, URZ ;  /* 0x00000004060472a4 */ /* 0x000fe2000f8e023f */
[----:B------:R-:W-:-:S02]  /*8750*/  IMAD.IADD R3, R3, 0x1, R10 ;  /* 0x0000000103037824 */ /* 0x000fc400078e020a */
[----:B------:R-:W-:Y:S01]  /*8760*/  ULDC.64 UR6, c[0x0][0x318] ;  /* 0x0000c60000067ab9 */ /* 0x000fe20000000a00 */
[----:B------:R-:W-:Y:S02]  /*8770*/  UIMAD UR4, UR42, UR5, UR4 ;  /* 0x000000052a0472a4 */ /* 0x000fe4000f8e0204 */
[----:B------:R-:W-:-:S04]  /*8780*/  IMAD.WIDE.U32 R2, R11, UR42, R2 ;  /* 0x0000002a0b027c25 */ /* 0x000fc8000f8e0002 */
[----:B------:R-:W-:Y:S01]  /*8790*/  VIADD R3, R3, UR4 ;  /* 0x0000000403037c36 */ /* 0x000fe20008000000 */
[----:B------:R-:W-:-:S04]  /*87a0*/  LEA R17, P1, R2, UR6, 0x1 ;  /* 0x0000000602117c11 */ /* 0x000fc8000f8208ff */
[----:B------:R-:W-:Y:S01]  /*87b0*/  LEA.HI.X R18, R2, UR7, R3, 0x1, P1 ;  /* 0x0000000702127c11 */ /* 0x000fe200088f0c03 */
[----:B0-----:R-:W-:Y:S08]  /*87c0*/  @!P0 BRA `(.L_x_47) ;  /* 0x0000002c003c8947 */ /* 0x001ff00003800000 */
.L_x_88:
[----:B------:R-:W1:Y:S01]  /*87d0*/  S2R R10, SR_TID.X ;  /* 0x00000000000a7919 */ /* 0x000e620000002100 */
[----:B------:R-:W-:Y:S01]  /*87e0*/  ULDC.64 UR4, c[0x0][0x300] ;  /* 0x0000c00000047ab9 */ /* 0x000fe20000000a00 */
[----:B------:R-:W-:Y:S01]  /*87f0*/  R2UR UR6, R29 ;  /* 0x000000001d0672ca */ /* 0x000fe200000e0000 */
[----:B0-----:R-:W-:Y:S01]  /*8800*/  IMAD R2, R7, UR4, RZ ;  /* 0x0000000407027c24 */ /* 0x001fe2000f8e02ff */
[----:B------:R-:W-:Y:S02]  /*8810*/  LOP3.LUT R9, R8, 0xc0, RZ, 0xc0, !PT ;  /* 0x000000c008097812 */ /* 0x000fe400078ec0ff */
[C---:B------:R-:W-:Y:S01]  /*8820*/  LOP3.LUT P4, RZ, R16.reuse, 0x4, RZ, 0xc0, !PT ;  /* 0x0000000410ff7812 */ /* 0x040fe2000788c0ff */
[----:B------:R-:W-:Y:S01]  /*8830*/  IMAD R7, R5, UR5, R2 ;  /* 0x0000000505077c24 */ /* 0x000fe2000f8e0202 */
[----:B------:R-:W-:Y:S01]  /*8840*/  LOP3.LUT R9, R9, 0x18, R8, 0xf8, !PT ;  /* 0x0000001809097812 */ /* 0x000fe200078ef808 */
[----:B------:R-:W-:Y:S01]  /*8850*/  IMAD.WIDE.U32 R2, R5, UR4, RZ ;  /* 0x0000000405027c25 */ /* 0x000fe2000f8e00ff */
[----:B------:R-:W-:Y:S01]  /*8860*/  ULDC.64 UR4, c[0x0][0x310] ;  /* 0x0000c40000047ab9 */ /* 0x000fe20000000a00 */
[----:B------:R-:W-:-:S02]  /*8870*/  LOP3.LUT P3, RZ, R16, 0x2, RZ, 0xc0, !PT ;  /* 0x0000000210ff7812 */ /* 0x000fc4000786c0ff */
[----:B------:R-:W-:Y:S01]  /*8880*/  IMAD.IADD R3, R3, 0x1, R7 ;  /* 0x0000000103037824 */ /* 0x000fe200078e0207 */
[----:B------:R-:W-:Y:S01]  /*8890*/  SHF.L.U32 R7, R20, 0x3, RZ ;  /* 0x0000000314077819 */ /* 0x000fe200000006ff */
[----:B------:R-:W-:Y:S01]  /*88a0*/  IMAD R5, R4, UR4, RZ ;  /* 0x0000000404057c24 */ /* 0x000fe2000f8e02ff */
[----:B------:R-:W-:Y:S01]  /*88b0*/  LOP3.LUT R28, R9, 0x18, R22, 0x78, !PT ;  /* 0x00000018091c7812 */ /* 0x000fe200078e7816 */
[----:B------:R-:W-:Y:S01]  /*88c0*/  IMAD.WIDE.U32 R2, R6, UR4, R2 ;  /* 0x0000000406027c25 */ /* 0x000fe2000f8e0002 */
[----:B------:R-:W-:Y:S02]  /*88d0*/  LOP3.LUT R7, R7, 0x300, RZ, 0xc0, !PT ;  /* 0x0000030007077812 */ /* 0x000fe400078ec0ff */
[----:B------:R-:W-:Y:S01]  /*88e0*/  LOP3.LUT P2, RZ, R16, 0x1, RZ, 0xc0, !PT ;  /* 0x0000000110ff7812 */ /* 0x000fe2000784c0ff */
[----:B------:R-:W-:Y:S01]  /*88f0*/  IMAD R5, R6, UR5, R5 ;  /* 0x0000000506057c24 */ /* 0x000fe2000f8e0205 */
[----:B------:R-:W-:Y:S01]  /*8900*/  LOP3.LUT R4, R7, 0x20, R8, 0xf8, !PT ;  /* 0x0000002007047812 */ /* 0x000fe200078ef808 */
[----:B------:R-:W-:-:S02]  /*8910*/  ULDC.64 UR4, c[0x0][0x308] ;  /* 0x0000c20000047ab9 */ /* 0x000fc40000000a00 */
[----:B------:R-:W-:Y:S01]  /*8920*/  IMAD.IADD R3, R3, 0x1, R5 ;  /* 0x0000000103037824 */ /* 0x000fe200078e0205 */
[----:B------:R-:W-:Y:S01]  /*8930*/  LOP3.LUT R28, R4, R28, RZ, 0xfc, !PT ;  /* 0x0000001c041c7212 */ /* 0x000fe200078efcff */
[----:B------:R-:W-:-:S04]  /*8940*/  IMAD.MOV.U32 R5, RZ, RZ, -0x80 ;  /* 0xffffff80ff057424 */ /* 0x000fc800078e00ff */
[----:B------:R-:W-:Y:S01]  /*8950*/  IMAD R8, R0, R5, UR43 ;  /* 0x0000002b00087e24 */ /* 0x000fe2000f8e0205 */
[----:B-1----:R-:W-:Y:S01]  /*8960*/  LOP3.LUT R10, R10, 0x7f, RZ, 0xc0, !PT ;  /* 0x0000007f0a0a7812 */ /* 0x002fe200078ec0ff */
[----:B------:R-:W-:Y:S01]  /*8970*/  IMAD.U32 R5, RZ, RZ, UR4 ;  /* 0x00000004ff057e24 */ /* 0x000fe2000f8e00ff */
[----:B------:R-:W-:Y:S02]  /*8980*/  UIMAD UR4, UR6, UR4, URZ ;  /* 0x00000004060472a4 */ /* 0x000fe4000f8e023f */
[----:B------:R-:W-:Y:S01]  /*8990*/  SHF.R.U32.HI R10, RZ, 0x2, R10 ;  /* 0x00000002ff0a7819 */ /* 0x000fe2000001160a */
[----:B------:R-:W-:Y:S01]  /*89a0*/  IMAD.WIDE.U32 R2, R5, UR42, R2 ;  /* 0x0000002a05027c25 */ /* 0x000fe2000f8e0002 */
[----:B------:R-:W-:Y:S01]  /*89b0*/  UIMAD UR4, UR42, UR5, UR4 ;  /* 0x000000052a0472a4 */ /* 0x000fe2000f8e0204 */
[----:B------:R-:W-:Y:S02]  /*89c0*/  ULDC.64 UR6, c[0x0][0x2e8] ;  /* 0x0000ba0000067ab9 */ /* 0x000fe40000000a00 */
[----:B------:R-:W-:Y:S01]  /*89d0*/  IMAD.IADD R8, R8, 0x1, -R10 ;  /* 0x0000000108087824 */ /* 0x000fe200078e0a0a */
[----:B------:R-:W-:-:S02]  /*89e0*/  LEA R0, P1, R2, UR6, 0x1 ;  /* 0x0000000602007c11 */ /* 0x000fc4000f8208ff */
[----:B------:R-:W-:Y:S01]  /*89f0*/  VIADD R9, R3, UR4 ;  /* 0x0000000403097c36 */ /* 0x000fe20008000000 */
[----:B------:R-:W-:Y:S01]  /*8a00*/  UMOV UR4, 0xffffffff ;  /* 0xffffffff00047882 */ /* 0x000fe20000000000 */
[----:B------:R-:W-:-:S03]  /*8a10*/  ISETP.GE.AND P0, PT, R8, 0x1, PT ;  /* 0x000000010800780c */ /* 0x000fc60003f06270 */
[----:B------:R-:W-:Y:S01]  /*8a20*/  LEA.HI.X R9, R2, UR7, R9, 0x1, P1 ;  /* 0x0000000702097c11 */ /* 0x000fe200088f0c09 */
[----:B------:R-:W-:Y:S09]  /*8a30*/  BRA.DIV UR4, `(.L_x_48) ;  /* 0x0000002a04b87947 */ /* 0x000ff2000b800000 */
[----:B------:R-:W0:Y:S01]  /*8a40*/  S2R R10, SR_TID.X ;  /* 0x00000000000a7919 */ /* 0x000e220000002100 */
[----:B------:R-:W-:Y:S02]  /*8a50*/  @P0 LEA R21, R28, UR45, 0x1 ;  /* 0x0000002d1c150c11 */ /* 0x000fe4000f8e08ff */
[----:B------:R-:W-:Y:S01]  /*8a60*/  ISETP.GE.AND P1, PT, R8, 0x21, PT ;  /* 0x000000210800780c */ /* 0x000fe20003f26270 */
[----:B------:R-:W1:Y:S04]  /*8a70*/  SHFL.IDX PT, R6, R9, RZ, 0x1c1f ;  /* 0x001c1fff09067589 */ /* 0x000e6800000e0000 */
[----:B------:R-:W2:Y:S04]  /*8a80*/  SHFL.IDX PT, R14, R0, RZ, 0x1c1f ;  /* 0x001c1fff000e7589 */ /* 0x000ea800000e0000 */
[----:B------:R-:W-:Y:S04]  /*8a90*/  SHFL.IDX PT, R4, R9, 0x1, 0x1c1f ;  /* 0x003c1f0009047f89 */ /* 0x000fe800000e0000 */
[----:B------:R-:W3:Y:S01]  /*8aa0*/  SHFL.IDX PT, R5, R0, 0x1, 0x1c1f ;  /* 0x003c1f0000057f89 */ /* 0x000ee200000e0000 */
[----:B------:R-:W-:-:S03]  /*8ab0*/  @P1 LEA R27, R28, UR45, 0x1 ;  /* 0x0000002d1c1b1c11 */ /* 0x000fc6000f8e08ff */
[----:B------:R-:W-:Y:S04]  /*8ac0*/  SHFL.IDX PT, R2, R9, 0x2, 0x1c1f ;  /* 0x005c1f0009027f89 */ /* 0x000fe800000e0000 */
[----:B------:R-:W4:Y:S01]  /*8ad0*/  SHFL.IDX PT, R3, R0, 0x2, 0x1c1f ;  /* 0x005c1f0000037f89 */ /* 0x000f2200000e0000 */
[----:B-1----:R-:W-:-:S03]  /*8ae0*/  IMAD.MOV.U32 R7, RZ, RZ, R6 ;  /* 0x000000ffff077224 */ /* 0x002fc600078e0006 */
[----:B------:R-:W1:Y:S01]  /*8af0*/  SHFL.IDX PT, R9, R9, 0x3, 0x1c1f ;  /* 0x007c1f0009097f89 */ /* 0x000e6200000e0000 */
[----:B0-----:R-:W-:Y:S01]  /*8b00*/  SHF.L.U32 R10, R10, 0x3, RZ ;  /* 0x000000030a0a7819 */ /* 0x001fe200000006ff */
[----:B--2---:R-:W-:Y:S02]  /*8b10*/  IMAD.MOV.U32 R6, RZ, RZ, R14 ;  /* 0x000000ffff067224 */ /* 0x004fe400078e000e */
[----:B------:R0:W2:Y:S01]  /*8b20*/  SHFL.IDX PT, R14, R0, 0x3, 0x1c1f ;  /* 0x007c1f00000e7f89 */ /* 0x0000a200000e0000 */
[----:B------:R-:W-:Y:S02]  /*8b30*/  LOP3.LUT R10, R10, 0x18, RZ, 0xc0, !PT ;  /* 0x000000180a0a7812 */ /* 0x000fe400078ec0ff */
[----:B---3--:R-:W-:-:S03]  /*8b40*/  LOP3.LUT R5, R5, R4, RZ, 0x3c, !PT ;  /* 0x0000000405057212 */ /* 0x008fc600078e3cff */
[----:B------:R-:W-:Y:S01]  /*8b50*/  @P0 IMAD.WIDE.U32 R6, R10, 0x2, R6 ;  /* 0x000000020a060825 */ /* 0x000fe200078e0006 */
[----:B------:R-:W-:-:S04]  /*8b60*/  LOP3.LUT R4, R5, R4, RZ, 0x3c, !PT ;  /* 0x0000000405047212 */ /* 0x000fc800078e3cff */
[----:B------:R-:W-:Y:S01]  /*8b70*/  @P0 LDGSTS.E.BYPASS.LTC128B.128 [R21+0x15400], desc[UR36][R6.64], !P4 ;  /* 0x1540000006150fae */ /* 0x000fe2000e101d64 */
[----:B----4-:R-:W-:-:S03]  /*8b80*/  LOP3.LUT R3, R3, R2, RZ, 0x3c, !PT ;  /* 0x0000000203037212 */ /* 0x010fc600078e3cff */
[----:B------:R-:W-:Y:S01]  /*8b90*/  @P0 LDGSTS.E.BYPASS.LTC128B.128 [R21+0x17400], desc[UR36][R6.64+0x40], !P3 ;  /* 0x1740004006150fae */ /* 0x000fe2000d901d64 */
[----:B------:R-:W-:Y:S02]  /*8ba0*/  LOP3.LUT R5, R5, R4, RZ, 0x3c, !PT ;  /* 0x0000000405057212 */ /* 0x000fe400078e3cff */
[C---:B------:R-:W-:Y:S01]  /*8bb0*/  LOP3.LUT R2, R3.reuse, R2, RZ, 0x3c, !PT ;  /* 0x0000000203027212 */ /* 0x040fe200078e3cff */
[----:B------:R3:W-:Y:S01]  /*8bc0*/  @P0 LDGSTS.E.BYPASS.LTC128B.128 [R21+0x19400], desc[UR36][R6.64+0x80], !P2 ;  /* 0x1940008006150fae */ /* 0x0007e2000d101d64 */
[----:B------:R-:W-:Y:S01]  /*8bd0*/  ISETP.GE.AND P0, PT, R8, 0x41, PT ;  /* 0x000000410800780c */ /* 0x000fe20003f06270 */
[----:B------:R-:W-:Y:S01]  /*8be0*/  @P1 IMAD.WIDE.U32 R4, R10, 0x2, R4 ;  /* 0x000000020a041825 */ /* 0x000fe200078e0004 */
[----:B------:R-:W-:-:S04]  /*8bf0*/  LOP3.LUT R3, R3, R2, RZ, 0x3c, !PT ;  /* 0x0000000203037212 */ /* 0x000fc800078e3cff */
[----:B------:R0:W-:Y:S04]  /*8c00*/  @P1 LDGSTS.E.BYPASS.LTC128B.128 [R27+0x15c00], desc[UR36][R4.64], !P4 ;  /* 0x15c00000041b1fae */ /* 0x0001e8000e101d64 */
[----:B------:R0:W-:Y:S03]  /*8c10*/  @P1 LDGSTS.E.BYPASS.LTC128B.128 [R27+0x17c00], desc[UR36][R4.64+0x40], !P3 ;  /* 0x17c00040041b1fae */ /* 0x0001e6000d901d64 */
[----:B------:R-:W-:Y:S01]  /*8c20*/  @P0 IMAD.WIDE.U32 R2, R10, 0x2, R2 ;  /* 0x000000020a020825 */ /* 0x000fe200078e0002 */
[----:B---3--:R-:W-:Y:S01]  /*8c30*/  @P0 LEA R7, R28, UR45, 0x1 ;  /* 0x0000002d1c070c11 */ /* 0x008fe2000f8e08ff */
[----:B------:R0:W-:Y:S04]  /*8c40*/  @P1 LDGSTS.E.BYPASS.LTC128B.128 [R27+0x19c00], desc[UR36][R4.64+0x80], !P2 ;  /* 0x19c00080041b1fae */ /* 0x0001e8000d101d64 */
[----:B------:R0:W-:Y:S04]  /*8c50*/  @P0 LDGSTS.E.BYPASS.LTC128B.128 [R7+0x16400], desc[UR36][R2.64], !P4 ;  /* 0x1640000002070fae */ /* 0x0001e8000e101d64 */
[----:B------:R0:W-:Y:S04]  /*8c60*/  @P0 LDGSTS.E.BYPASS.LTC128B.128 [R7+0x18400], desc[UR36][R2.64+0x40], !P3 ;  /* 0x1840004002070fae */ /* 0x0001e8000d901d64 */
[----:B-12---:R0:W-:Y:S02]  /*8c70*/  @P0 LDGSTS.E.BYPASS.LTC128B.128 [R7+0x1a400], desc[UR36][R2.64+0x80], !P2 ;  /* 0x1a40008002070fae */ /* 0x0061e4000d101d64 */
.L_x_98:
[----:B0-----:R-:W0:Y:S01]  /*8c80*/  S2R R27, SR_TID.X ;  /* 0x00000000001b7919 */ /* 0x001e220000002100 */
[----:B------:R-:W-:Y:S01]  /*8c90*/  ISETP.GE.AND P0, PT, R8, 0x61, PT ;  /* 0x000000610800780c */ /* 0x000fe20003f06270 */
[----:B------:R-:W-:Y:S02]  /*8ca0*/  IMAD.MOV.U32 R2, RZ, RZ, R14 ;  /* 0x000000ffff027224 */ /* 0x000fe400078e000e */
[----:B------:R-:W-:-:S10]  /*8cb0*/  IMAD.MOV.U32 R3, RZ, RZ, R9 ;  /* 0x000000ffff037224 */ /* 0x000fd400078e0009 */
[----:B------:R-:W-:Y:S01]  /*8cc0*/  @P0 LEA R5, R28, UR45, 0x1 ;  /* 0x0000002d1c050c11 */ /* 0x000fe2000f8e08ff */
[----:B0-----:R-:W-:-:S05]  /*8cd0*/  IMAD.SHL.U32 R27, R27, 0x8, RZ ;  /* 0x000000081b1b7824 */ /* 0x001fca00078e00ff */
[----:B------:R-:W-:-:S05]  /*8ce0*/  LOP3.LUT R27, R27, 0x18, RZ, 0xc0, !PT ;  /* 0x000000181b1b7812 */ /* 0x000fca00078ec0ff */
[----:B------:R-:W-:-:S05]  /*8cf0*/  @P0 IMAD.WIDE.U32 R2, R27, 0x2, R2 ;  /* 0x000000021b020825 */ /* 0x000fca00078e0002 */
[----:B------:R-:W-:Y:S01]  /*8d00*/  @!PT LDS RZ, [RZ] ;  /* 0x00000000fffff984 */ /* 0x000fe20000000800 */
[----:B------:R-:W-:Y:S01]  /*8d10*/  @!PT LDS RZ, [RZ] ;  /* 0x00000000fffff984 */ /* 0x000fe20000000800 */
[----:B------:R-:W-:Y:S01]  /*8d20*/  @!PT LDS RZ, [RZ] ;  /* 0x00000000fffff984 */ /* 0x000fe20000000800 */
[----:B------:R0:W-:Y:S04]  /*8d30*/  @P0 LDGSTS.E.BYPASS.LTC128B.128 [R5+0x16c00], desc[UR36][R2.64], !P4 ;  /* 0x16c0000002050fae */ /* 0x0001e8000e101d64 */
[----:B------:R0:W-:Y:S04]  /*8d40*/  @P0 LDGSTS.E.BYPASS.LTC128B.128 [R5+0x18c00], desc[UR36][R2.64+0x40], !P3 ;  /* 0x18c0004002050fae */ /* 0x0001e8000d901d64 */
[----:B------:R0:W-:Y:S01]  /*8d50*/  @P0 LDGSTS.E.BYPASS.LTC128B.128 [R5+0x1ac00], desc[UR36][R2.64+0x80], !P2 ;  /* 0x1ac0008002050fae */ /* 0x0001e2000d101d64 */
[----:B------:R-:W-:Y:S01]  /*8d60*/  NOP ;  /* 0x0000000000007918 */ /* 0x000fe20000000000 */
[----:B------:R-:W-:Y:S02]  /*8d70*/  SYNCS.ARRIVE.TRANS64.RED.A0T1 RZ, [UR45+0x2d830], RZ ;  /* 0x02d830ffffff79a7 */ /* 0x000fe4000820042d */
[----:B------:R-:W-:Y:S01]  /*8d80*/  ARRIVES.LDGSTSBAR.64.TRANSCNT [UR45+0x2d830] ;  /* 0x02d83000ff0079b0 */ /* 0x000fe20008000aad */
[----:B------:R-:W-:Y:S01]  /*8d90*/  NOP ;  /* 0x0000000000007918 */ /* 0x000fe20000000000 */
[----:B------:R-:W-:-:S06]  /*8da0*/  ULOP3.LUT UR4, UR38, 0x2, URZ, 0xfc, !UPT ;  /* 0x0000000226047892 */ /* 0x000fcc000f8efc3f */
[----:B------:R-:W-:-:S04]  /*8db0*/  MOV R4, UR4 ;  /* 0x0000000400047c02 */ /* 0x000fc80008000f00 */
[----:B------:R-:W-:-:S13]  /*8dc0*/  ISETP.NE.AND P1, PT, R4, 0x3, PT ;  /* 0x000000030400780c */ /* 0x000fda0003f25270 */
[----:B0-----:R-:W-:Y:S05]  /*8dd0*/  @!P1 BRA `(.L_x_49) ;  /* 0x0000000000049947 */ /* 0x001fea0003800000 */
[----:B------:R-:W-:Y:S01]  /*8de0*/  BPT.TRAP 0x1 ;  /* 0x000000040000795c */ /* 0x000fe20000300000 */
.L_x_49:
[----:B------:R-:W-:Y:S01]  /*8df0*/  SYNCS.ARRIVE.TRANS64.A1T0 RZ, [UR45+0x2d830], RZ ;  /* 0x02d830ffffff79a7 */ /* 0x000fe2000810002d */
[----:B------:R-:W-:Y:S05]  /*8e00*/  WARPSYNC.ALL ;  /* 0x0000000000007948 */ /* 0x000fea0003800000 */
[----:B------:R-:W-:Y:S01]  /*8e10*/  UIADD3 UR5, UR45, 0xc400, URZ ;  /* 0x0000c4002d057890 */ /* 0x000fe2000fffe03f */
[----:B------:R-:W-:Y:S01]  /*8e20*/  R2UR UR4, R29 ;  /* 0x000000001d0472ca */ /* 0x000fe200000e0000 */
[----:B------:R-:W-:Y:S01]  /*8e30*/  ULDC.64 UR6, c[0x0][0x2d8] ;  /* 0x0000b60000067ab9 */ /* 0x000fe20000000a00 */
[----:B------:R-:W-:Y:S01]  /*8e40*/  SHF.R.S32.HI R22, RZ, 0x1f, R24 ;  /* 0x0000001fff167819 */ /* 0x000fe20000011418 */
[----:B------:R-:W-:Y:S02]  /*8e50*/  ULOP3.LUT UP0, URZ, UR5, 0x1bf, URZ, 0xc0, !UPT ;  /* 0x000001bf053f7892 */ /* 0x000fe4000f80c03f */
[----:B------:R-:W-:Y:S01]  /*8e60*/  UIMAD.WIDE.U32 UR40, UR42, UR6, URZ ;  /* 0x000000062a2872a5 */ /* 0x000fe2000f8e003f */
[----:B------:R-:W-:Y:S03]  /*8e70*/  BAR.SYNC.DEFER_BLOCKING 0x8, 0x200 ;  /* 0x0208000000007b1d */ /* 0x000fe60000010000 */
[----:B------:R-:W-:-:S04]  /*8e80*/  PLOP3.LUT P0, PT, PT, PT, UP0, 0x80, 0x0 ;  /* 0x000000000000781c */ /* 0x000fc80003f0f008 */
[----:B------:R-:W-:-:S04]  /*8e90*/  UIMAD UR4, UR4, UR6, URZ ;  /* 0x00000006040472a4 */ /* 0x000fc8000f8e023f */
[----:B------:R-:W-:-:S04]  /*8ea0*/  UIMAD UR4, UR42, UR7, UR4 ;  /* 0x000000072a0472a4 */ /* 0x000fc8000f8e0204 */
[----:B------:R-:W-:Y:S01]  /*8eb0*/  UIADD3 UR46, UR41, UR4, URZ ;  /* 0x00000004292e7290 */ /* 0x000fe2000fffe03f */
[----:B------:R-:W-:Y:S11]  /*8ec0*/  @!P0 BRA `(.L_x_50) ;  /* 0x0000000000408947 */ /* 0x000ff60003800000 */
[----:B------:R-:W-:Y:S01]  /*8ed0*/  MOV R2, 0x0 ;  /* 0x0000000000027802 */ /* 0x000fe20000000f00 */
[----:B------:R-:W-:Y:S01]  /*8ee0*/  ULDC.64 UR6, c[0x4][0x88] ;  /* 0x0100220000067ab9 */ /* 0x000fe20000000a00 */
[----:B------:R-:W-:Y:S01]  /*8ef0*/  ULDC.64 UR8, c[0x4][0x90] ;  /* 0x0100240000087ab9 */ /* 0x000fe20000000a00 */
[----:B------:R-:W-:Y:S01]  /*8f00*/  ULDC.64 UR4, c[0x4][0x20] ;  /* 0x0100080000047ab9 */ /* 0x000fe20000000a00 */
[----:B------:R-:W-:Y:S01]  /*8f10*/  IMAD.U32 R4, RZ, RZ, UR6 ;  /* 0x00000006ff047e24 */ /* 0x000fe2000f8e00ff */
[----:B------:R-:W-:Y:S01]  /*8f20*/  MOV R11, UR5 ;  /* 0x00000005000b7c02 */ /* 0x000fe20008000f00 */
[----:B------:R-:W0:Y:S01]  /*8f30*/  LDC.64 R2, c[0x4][R2] ;  /* 0x0100000002027b82 */ /* 0x000e220000000a00 */
[----:B------:R-:W-:Y:S02]  /*8f40*/  IMAD.U32 R5, RZ, RZ, UR7 ;  /* 0x00000007ff057e24 */ /* 0x000fe4000f8e00ff */
[----:B------:R-:W-:Y:S02]  /*8f50*/  IMAD.U32 R6, RZ, RZ, UR8 ;  /* 0x00000008ff067e24 */ /* 0x000fe4000f8e00ff */
[----:B------:R-:W-:-:S02]  /*8f60*/  IMAD.U32 R7, RZ, RZ, UR9 ;  /* 0x00000009ff077e24 */ /* 0x000fc4000f8e00ff */
[----:B------:R-:W-:Y:S02]  /*8f70*/  IMAD.U32 R10, RZ, RZ, UR4 ;  /* 0x00000004ff0a7e24 */ /* 0x000fe4000f8e00ff */
[----:B------:R-:W-:Y:S02]  /*8f80*/  IMAD.MOV.U32 R8, RZ, RZ, 0x70 ;  /* 0x00000070ff087424 */ /* 0x000fe400078e00ff */
[----:B------:R-:W-:Y:S02]  /*8f90*/  IMAD.MOV.U32 R12, RZ, RZ, 0x1 ;  /* 0x00000001ff0c7424 */ /* 0x000fe400078e00ff */
[----:B------:R-:W-:-:S07]  /*8fa0*/  IMAD.MOV.U32 R13, RZ, RZ, RZ ;  /* 0x000000ffff0d7224 */ /* 0x000fce00078e00ff */
[----:B------:R-:W-:-:S07]  /*8fb0*/  LEPC R20, `(.L_x_50) ;  /* 0x000000001014794e */ /* 0x000fce0000000000 */
[----:B0-----:R-:W-:Y:S05]  /*8fc0*/  CALL.ABS.NOINC R2 ;  /* 0x0000000002007343 */ /* 0x001fea0003c00000 */
.L_x_50:
[----:B------:R-:W0:Y:S01]  /*8fd0*/  LDC R20, c[0x0][0x448] ;  /* 0x00011200ff147b82 */ /* 0x000e220000000800 */
[----:B------:R-:W1:Y:S01]  /*8fe0*/  S2R R21, SR_TID.X ;  /* 0x0000000000157919 */ /* 0x000e620000002100 */
[----:B------:R-:W-:Y:S01]  /*8ff0*/  ULDC.64 UR4, c[0x0][0x2e0] ;  /* 0x0000b80000047ab9 */ /* 0x000fe20000000a00 */
[----:B------:R-:W-:Y:S01]  /*9000*/  IMAD.U32 R5, RZ, RZ, UR41 ;  /* 0x00000029ff057e24 */ /* 0x000fe2000f8e00ff */
[----:B------:R-:W-:Y:S01]  /*9010*/  ULDC.64 UR6, c[0x0][0x2c8] ;  /* 0x0000b20000067ab9 */ /* 0x000fe20000000a00 */
[----:B------:R-:W-:Y:S01]  /*9020*/  IMAD R8, R22, UR4, RZ ;  /* 0x0000000416087c24 */ /* 0x000fe2000f8e02ff */
[----:B------:R-:W2:Y:S01]  /*9030*/  S2R R11, SR_TID.X ;  /* 0x00000000000b7919 */ /* 0x000ea20000002100 */
[----:B------:R-:W-:Y:S02]  /*9040*/  IMAD.U32 R4, RZ, RZ, UR40 ;  /* 0x00000028ff047e24 */ /* 0x000fe4000f8e00ff */
[----:B------:R-:W-:Y:S01]  /*9050*/  IMAD R5, R24, UR5, R8 ;  /* 0x0000000518057c24 */ /* 0x000fe2000f8e0208 */
[----:B------:R-:W3:Y:S01]  /*9060*/  S2R R22, SR_TID.X ;  /* 0x0000000000167919 */ /* 0x000ee20000002100 */
[----:B0-----:R-:W-:-:S02]  /*9070*/  ISETP.NE.AND P0, PT, R20, 0x1, PT ;  /* 0x000000011400780c */ /* 0x001fc40003f05270 */
[----:B-1----:R-:W-:-:S11]  /*9080*/  LOP3.LUT R21, R21, 0x7f, RZ, 0xc0, !PT ;  /* 0x0000007f15157812 */ /* 0x002fd600078ec0ff */
[----:B------:R-:W0:Y:S01]  /*9090*/  @P0 LDC R2, c[0x0][0x44c] ;  /* 0x00011300ff020b82 */ /* 0x000e220000000800 */
[----:B------:R-:W-:Y:S01]  /*90a0*/  SHF.R.U32.HI R21, RZ, 0x2, R21 ;  /* 0x00000002ff157819 */ /* 0x000fe20000011615 */
[----:B--2---:R-:W-:Y:S01]  /*90b0*/  IMAD.SHL.U32 R11, R11, 0x8, RZ ;  /* 0x000000080b0b7824 */ /* 0x004fe200078e00ff */
[----:B---3--:R-:W-:-:S03]  /*90c0*/  LOP3.LUT R22, R22, 0x7f, RZ, 0xc0, !PT ;  /* 0x0000007f16167812 */ /* 0x008fc600078ec0ff */
[----:B------:R-:W-:Y:S01]  /*90d0*/  IMAD.IADD R0, R23, 0x1, R21 ;  /* 0x0000000117007824 */ /* 0x000fe200078e0215 */
[----:B------:R-:W-:Y:S01]  /*90e0*/  LOP3.LUT R11, R11, 0x18, RZ, 0xc0, !PT ;  /* 0x000000180b0b7812 */ /* 0x000fe200078ec0ff */
[----:B------:R-:W1:Y:S01]  /*90f0*/  @P0 LDC R3, c[0x0][0x450] ;  /* 0x00011400ff030b82 */ /* 0x000e620000000800 */
[----:B------:R-:W2:Y:S01]  /*9100*/  S2R R21, SR_TID.X ;  /* 0x0000000000157919 */ /* 0x000ea20000002100 */
[----:B------:R-:W-:Y:S01]  /*9110*/  IMAD R7, R25, 0xc0, R0 ;  /* 0x000000c019077824 */ /* 0x000fe200078e0200 */
[----:B------:R-:W-:Y:S02]  /*9120*/  LOP3.LUT R11, R11, 0x20, RZ, 0xfc, !PT ;  /* 0x000000200b0b7812 */ /* 0x000fe400078efcff */
[----:B------:R-:W-:Y:S01]  /*9130*/  SHF.R.U32.HI R22, RZ, 0x2, R22 ;  /* 0x00000002ff167819 */ /* 0x000fe20000011616 */
[----:B------:R-:W-:Y:S02]  /*9140*/  IMAD.MOV.U32 R6, RZ, RZ, R7 ;  /* 0x000000ffff067224 */ /* 0x000fe400078e0007 */
[----:B------:R-:W3:Y:S01]  /*9150*/  @P0 LDC R9, c[0x0][0x450] ;  /* 0x00011400ff090b82 */ /* 0x000ee20000000800 */
[----:B------:R-:W-:-:S02]  /*9160*/  VIADD R8, R7, 0x80 ;  /* 0x0000008007087836 */ /* 0x000fc40000000000 */
[----:B0-----:R-:W-:-:S04]  /*9170*/  @P0 IMAD.HI.U32 R0, R7, R2, RZ ;  /* 0x0000000207000227 */ /* 0x001fc800078e00ff */
[----:B------:R-:W-:Y:S01]  /*9180*/  IMAD.MOV.U32 R2, RZ, RZ, R4 ;  /* 0x000000ffff027224 */ /* 0x000fe200078e0004 */
[----:B-1----:R-:W-:Y:S02]  /*9190*/  @P0 SHF.R.U32.HI R6, RZ, R3, R0 ;  /* 0x00000003ff060219 */ /* 0x002fe40000011600 */
[----:B------:R-:W0:Y:S01]  /*91a0*/  @P0 LDC R0, c[0x0][0x44c] ;  /* 0x00011300ff000b82 */ /* 0x000e220000000800 */
[----:B------:R-:W-:-:S03]  /*91b0*/  MOV R3, UR46 ;  /* 0x0000002e00037c02 */ /* 0x000fc60008000f00 */
[----:B------:R-:W-:Y:S01]  /*91c0*/  IMAD.WIDE.U32 R2, R24, UR4, R2 ;  /* 0x0000000418027c25 */ /* 0x000fe2000f8e0002 */
[----:B------:R-:W-:-:S03]  /*91d0*/  ULDC.64 UR4, c[0x0][0x2d0] ;  /* 0x0000b40000047ab9 */ /* 0x000fc60000000a00 */
[----:B--2---:R-:W-:Y:S01]  /*91e0*/  IMAD.SHL.U32 R21, R21, 0x8, RZ ;  /* 0x0000000815157824 */ /* 0x004fe200078e00ff */
[----:B------:R-:W-:-:S04]  /*91f0*/  IADD3 R3, R3, R5, RZ ;  /* 0x0000000503037210 */ /* 0x000fc80007ffe0ff */
[----:B------:R-:W-:Y:S01]  /*9200*/  LOP3.LUT R21, R21, 0x18, RZ, 0xc0, !PT ;  /* 0x0000001815157812 */ /* 0x000fe200078ec0ff */
[----:B0-----:R-:W-:-:S04]  /*9210*/  @P0 IMAD.HI.U32 R4, R8, R0, RZ ;  /* 0x0000000008040227 */ /* 0x001fc800078e00ff */
[----:B------:R-:W-:Y:S01]  /*9220*/  IMAD.MOV.U32 R0, RZ, RZ, R8 ;  /* 0x000000ffff007224 */ /* 0x000fe200078e0008 */
[----:B---3--:R-:W-:Y:S01]  /*9230*/  @P0 SHF.R.U32.HI R0, RZ, R9, R4 ;  /* 0x00000009ff000219 */ /* 0x008fe20000011604 */
[--C-:B------:R-:W-:Y:S01]  /*9240*/  IMAD.MOV R9, RZ, RZ, -R6.reuse ;  /* 0x000000ffff097224 */ /* 0x100fe200078e0a06 */
[----:B------:R-:W-:-:S03]  /*9250*/  SHF.R.S32.HI R4, RZ, 0x1f, R6 ;  /* 0x0000001fff047819 */ /* 0x000fc60000011406 */
[----:B------:R-:W-:Y:S02]  /*9260*/  IMAD R7, R20, R9, R7 ;  /* 0x0000000914077224 */ /* 0x000fe400078e0207 */
[----:B------:R-:W-:-:S04]  /*9270*/  IMAD R5, R4, UR4, RZ ;  /* 0x0000000404057c24 */ /* 0x000fc8000f8e02ff */
[C---:B------:R-:W-:Y:S02]  /*9280*/  IMAD R9, R6.reuse, UR5, R5 ;  /* 0x0000000506097c24 */ /* 0x040fe4000f8e0205 */
[----:B------:R-:W-:-:S04]  /*9290*/  IMAD.WIDE.U32 R4, R6, UR4, R2 ;  /* 0x0000000406047c25 */ /* 0x000fc8000f8e0002 */
[----:B------:R-:W-:Y:S02]  /*92a0*/  IMAD.IADD R5, R5, 0x1, R9 ;  /* 0x0000000105057824 */ /* 0x000fe400078e0209 */
[----:B------:R-:W-:Y:S02]  /*92b0*/  IMAD.MOV R9, RZ, RZ, -R0 ;  /* 0x000000ffff097224 */ /* 0x000fe400078e0a00 */
[----:B------:R-:W-:-:S04]  /*92c0*/  IMAD.WIDE.U32 R2, R0, UR4, R2 ;  /* 0x0000000400027c25 */ /* 0x000fc8000f8e0002 */
[----:B------:R-:W-:Y:S01]  /*92d0*/  IMAD R6, R20, R9, R8 ;  /* 0x0000000914067224 */ /* 0x000fe200078e0208 */
[----:B------:R-:W-:Y:S01]  /*92e0*/  SHF.R.S32.HI R9, RZ, 0x1f, R0 ;  /* 0x0000001fff097819 */ /* 0x000fe20000011400 */
[----:B------:R-:W-:Y:S01]  /*92f0*/  IMAD.WIDE.U32 R4, R7, UR6, R4 ;  /* 0x0000000607047c25 */ /* 0x000fe2000f8e0004 */
[----:B------:R-:W-:-:S03]  /*9300*/  SHF.R.S32.HI R8, RZ, 0x1f, R7 ;  /* 0x0000001fff087819 */ /* 0x000fc60000011407 */
[----:B------:R-:W-:Y:S02]  /*9310*/  IMAD R9, R9, UR4, RZ ;  /* 0x0000000409097c24 */ /* 0x000fe4000f8e02ff */
[----:B------:R-:W-:Y:S02]  /*9320*/  IMAD R8, R8, UR6, RZ ;  /* 0x0000000608087c24 */ /* 0x000fe4000f8e02ff */
[----:B------:R-:W-:Y:S01]  /*9330*/  IMAD R9, R0, UR5, R9 ;  /* 0x0000000500097c24 */ /* 0x000fe2000f8e0209 */
[----:B------:R-:W-:Y:S01]  /*9340*/  ULDC.64 UR4, c[0x0][0x280] ;  /* 0x0000a00000047ab9 */ /* 0x000fe20000000a00 */
[----:B------:R-:W-:Y:S01]  /*9350*/  IMAD R0, R7, UR7, R8 ;  /* 0x0000000707007c24 */ /* 0x000fe2000f8e0208 */
[----:B------:R-:W-:Y:S01]  /*9360*/  SHF.R.S32.HI R7, RZ, 0x1f, R6 ;  /* 0x0000001fff077819 */ /* 0x000fe20000011406 */
[----:B------:R-:W-:Y:S02]  /*9370*/  IMAD.IADD R3, R3, 0x1, R9 ;  /* 0x0000000103037824 */ /* 0x000fe400078e0209 */
[----:B------:R-:W-:-:S02]  /*9380*/  IMAD.IADD R9, R5, 0x1, R0 ;  /* 0x0000000105097824 */ /* 0x000fc400078e0200 */
[----:B------:R-:W-:Y:S02]  /*9390*/  IMAD R7, R7, UR6, RZ ;  /* 0x0000000607077c24 */ /* 0x000fe4000f8e02ff */
[----:B------:R-:W-:-:S04]  /*93a0*/  IMAD.WIDE.U32 R2, R6, UR6, R2 ;  /* 0x0000000606027c25 */ /* 0x000fc8000f8e0002 */
[----:B------:R-:W-:Y:S01]  /*93b0*/  IMAD R8, R6, UR7, R7 ;  /* 0x0000000706087c24 */ /* 0x000fe2000f8e0207 */
[----:B------:R-:W-:-:S04]  /*93c0*/  LEA R7, P0, R4, UR4, 0x1 ;  /* 0x0000000404077c11 */ /* 0x000fc8000f8008ff */
[----:B------:R-:W-:Y:S02]  /*93d0*/  LEA.HI.X R9, R4, UR5, R9, 0x1, P0 ;  /* 0x0000000504097c11 */ /* 0x000fe400080f0c09 */
[----:B------:R-:W-:Y:S02]  /*93e0*/  IADD3 R3, R3, R8, RZ ;  /* 0x0000000803037210 */ /* 0x000fe40007ffe0ff */
[C---:B------:R-:W-:Y:S01]  /*93f0*/  LEA R10, P0, R2.reuse, UR4, 0x1 ;  /* 0x00000004020a7c11 */ /* 0x040fe2000f8008ff */
[----:B------:R-:W-:Y:S02]  /*9400*/  ULDC UR4, c[0x0][0x2b8] ;  /* 0x0000ae0000047ab9 */ /* 0x000fe40000000800 */
[----:B------:R-:W-:Y:S02]  /*9410*/  ISETP.GE.AND P3, PT, R27, UR4, PT ;  /* 0x000000041b007c0c */ /* 0x000fe4000bf66270 */
[----:B------:R-:W-:Y:S01]  /*9420*/  LEA.HI.X R8, R2, UR5, R3, 0x1, P0 ;  /* 0x0000000502087c11 */ /* 0x000fe200080f0c03 */
[----:B------:R-:W-:Y:S01]  /*9430*/  UMOV UR5, 0xffffffff ;  /* 0xffffffff00057882 */ /* 0x000fe20000000000 */
[----:B------:R-:W-:-:S02]  /*9440*/  ISETP.GE.AND P0, PT, R11, UR4, PT ;  /* 0x000000040b007c0c */ /* 0x000fc4000bf06270 */
[----:B------:R-:W-:-:S04]  /*9450*/  LOP3.LUT R11, R21, 0x40, RZ, 0xfc, !PT ;  /* 0x00000040150b7812 */ /* 0x000fc800078efcff */
[----:B------:R-:W-:Y:S01]  /*9460*/  ISETP.GE.AND P1, PT, R11, UR4, PT ;  /* 0x000000040b007c0c */ /* 0x000fe2000bf26270 */
[----:B------:R-:W-:-:S12]  /*9470*/  BRA.DIV UR5, `(.L_x_51) ;  /* 0x0000002605907947 */ /* 0x000fd8000b800000 */
[----:B------:R-:W0:Y:S01]  /*9480*/  SHFL.IDX PT, R2, R9, RZ, 0x1c1f ;  /* 0x001c1fff09027589 */ /* 0x000e2200000e0000 */
[----:B------:R-:W-:Y:S01]  /*9490*/  ULDC UR4, c[0x0][0x288] ;  /* 0x0000a20000047ab9 */ /* 0x000fe20000000800 */
[----:B------:R-:W-:Y:S02]  /*94a0*/  IMAD R0, R25, 0xc0, R22 ;  /* 0x000000c019007824 */ /* 0x000fe400078e0216 */
[----:B------:R-:W1:Y:S01]  /*94b0*/  SHFL.IDX PT, R14, R7, RZ, 0x1c1f ;  /* 0x001c1fff070e7589 */ /* 0x000e6200000e0000 */
[----:B------:R-:W-:Y:S02]  /*94c0*/  IMAD R6, R20, UR4, RZ ;  /* 0x0000000414067c24 */ /* 0x000fe4000f8e02ff */
[C---:B------:R-:W-:Y:S01]  /*94d0*/  VIADD R11, R0.reuse, 0x20 ;  /* 0x00000020000b7836 */ /* 0x040fe20000000000 */
[----:B------:R-:W-:Y:S01]  /*94e0*/  SHFL.IDX PT, R5, R9, 0x1, 0x1c1f ;  /* 0x003c1f0009057f89 */ /* 0x000fe200000e0000 */
[----:B------:R-:W-:Y:S01]  /*94f0*/  IMAD.MOV.U32 R24, RZ, RZ, 0x1 ;  /* 0x00000001ff187424 */ /* 0x000fe200078e00ff */
[----:B------:R-:W-:-:S02]  /*9500*/  ISETP.GE.AND P2, PT, R0, R6, PT ;  /* 0x000000060000720c */ /* 0x000fc40003f46270 */
[----:B------:R-:W2:Y:S11]  /*9510*/  SHFL.IDX PT, R4, R7, 0x1, 0x1c1f ;  /* 0x003c1f0007047f89 */ /* 0x000eb600000e0000 */
[----:B------:R-:W-:Y:S01]  /*9520*/  @!P2 LEA R21, R28, UR45, 0x1 ;  /* 0x0000002d1c15ac11 */ /* 0x000fe2000f8e08ff */
[----:B0-----:R-:W-:-:S02]  /*9530*/  IMAD.MOV.U32 R3, RZ, RZ, R2 ;  /* 0x000000ffff037224 */ /* 0x001fc400078e0002 */
[----:B-1----:R-:W-:Y:S02]  /*9540*/  IMAD.MOV.U32 R2, RZ, RZ, R14 ;  /* 0x000000ffff027224 */ /* 0x002fe400078e000e */
[----:B------:R-:W-:Y:S02]  /*9550*/  SHFL.IDX PT, R14, R10, 0x1, 0x1c1f ;  /* 0x003c1f000a0e7f89 */ /* 0x000fe400000e0000 */
[----:B------:R-:W-:-:S05]  /*9560*/  @!P2 IMAD.WIDE.U32 R2, R27, 0x2, R2 ;  /* 0x000000021b02a825 */ /* 0x000fca00078e0002 */
[----:B------:R-:W-:Y:S04]  /*9570*/  @!P2 LDGSTS.E.BYPASS.LTC128B.128 [R21+0xc400], desc[UR36][R2.64], !P3 ;  /* 0x0c4000000215afae */ /* 0x000fe8000d901d64 */
[----:B------:R-:W-:Y:S04]  /*9580*/  @!P2 LDGSTS.E.BYPASS.LTC128B.128 [R21+0xf400], desc[UR36][R2.64+0x40], !P0 ;  /* 0x0f4000400215afae */ /* 0x000fe8000c101d64 */
[----:B------:R0:W-:Y:S01]  /*9590*/  @!P2 LDGSTS.E.BYPASS.LTC128B.128 [R21+0x12400], desc[UR36][R2.64+0x80], !P1 ;  /* 0x124000800215afae */ /* 0x0001e2000c901d64 */
[-C--:B------:R-:W-:Y:S02]  /*95a0*/  ISETP.GE.AND P2, PT, R11, R6.reuse, PT ;  /* 0x000000060b00720c */ /* 0x080fe40003f46270 */
[----:B------:R-:W-:Y:S01]  /*95b0*/  IADD3 R11, R0, 0x40, RZ ;  /* 0x00000040000b7810 */ /* 0x000fe20007ffe0ff */
[----:B0-----:R-:W-:Y:S10]  /*95c0*/  SHFL.IDX PT, R3, R9, 0x2, 0x1c1f ;  /* 0x005c1f0009037f89 */ /* 0x001ff400000e0000 */
[----:B--2---:R-:W-:Y:S01]  /*95d0*/  @!P2 IMAD.WIDE.U32 R4, R27, 0x2, R4 ;  /* 0x000000021b04a825 */ /* 0x004fe200078e0004 */
[----:B------:R-:W-:Y:S01]  /*95e0*/  @!P2 LEA R25, R28, UR45, 0x1 ;  /* 0x0000002d1c19ac11 */ /* 0x000fe2000f8e08ff */
[----:B------:R-:W0:Y:S04]  /*95f0*/  SHFL.IDX PT, R2, R7, 0x2, 0x1c1f ;  /* 0x005c1f0007027f89 */ /* 0x000e2800000e0000 */
[----:B------:R-:W-:Y:S04]  /*9600*/  @!P2 LDGSTS.E.BYPASS.LTC128B.128 [R25+0xcc00], desc[UR36][R4.64], !P3 ;  /* 0x0cc000000419afae */ /* 0x000fe8000d901d64 */
[----:B------:R-:W-:Y:S04]  /*9610*/  @!P2 LDGSTS.E.BYPASS.LTC128B.128 [R25+0xfc00], desc[UR36][R4.64+0x40], !P0 ;  /* 0x0fc000400419afae */ /* 0x000fe8000c101d64 */
[----:B------:R1:W-:Y:S01]  /*9620*/  @!P2 LDGSTS.E.BYPASS.LTC128B.128 [R25+0x12c00], desc[UR36][R4.64+0x80], !P1 ;  /* 0x12c000800419afae */ /* 0x0003e2000c901d64 */
[----:B------:R-:W-:Y:S01]  /*9630*/  ISETP.GE.AND P2, PT, R11, R6, PT ;  /* 0x000000060b00720c */ /* 0x000fe20003f46270 */
[----:B------:R-:W-:-:S02]  /*9640*/  VIADD R11, R0, 0x60 ;  /* 0x00000060000b7836 */ /* 0x000fc40000000000 */
[----:B-1----:R-:W-:Y:S10]  /*9650*/  SHFL.IDX PT, R5, R9, 0x3, 0x1c1f ;  /* 0x007c1f0009057f89 */ /* 0x002ff400000e0000 */
[----:B0-----:R-:W-:Y:S01]  /*9660*/  @!P2 IMAD.WIDE.U32 R2, R27, 0x2, R2 ;  /* 0x000000021b02a825 */ /* 0x001fe200078e0002 */
[----:B------:R-:W-:Y:S01]  /*9670*/  @!P2 LEA R21, R28, UR45, 0x1 ;  /* 0x0000002d1c15ac11 */ /* 0x000fe2000f8e08ff */
[----:B------:R0:W1:Y:S04]  /*9680*/  SHFL.IDX PT, R4, R7, 0x3, 0x1c1f ;  /* 0x007c1f0007047f89 */ /* 0x00006800000e0000 */
[----:B------:R-:W-:Y:S04]  /*9690*/  @!P2 LDGSTS.E.BYPASS.LTC128B.128 [R21+0xd400], desc[UR36][R2.64], !P3 ;  /* 0x0d4000000215afae */ /* 0x000fe8000d901d64 */
[----:B------:R-:W-:Y:S01]  /*96a0*/  @!P2 LDGSTS.E.BYPASS.LTC128B.128 [R21+0x10400], desc[UR36][R2.64+0x40], !P0 ;  /* 0x104000400215afae */ /* 0x000fe2000c101d64 */
[----:B0-----:R-:W-:-:S03]  /*96b0*/  VIADD R7, R0, 0x80 ;  /* 0x0000008000077836 */ /* 0x001fc60000000000 */
[----:B------:R0:W-:Y:S01]  /*96c0*/  @!P2 LDGSTS.E.BYPASS.LTC128B.128 [R21+0x13400], desc[UR36][R2.64+0x80], !P1 ;  /* 0x134000800215afae */ /* 0x0001e2000c901d64 */
[----:B------:R-:W-:-:S03]  /*96d0*/  ISETP.GE.AND P2, PT, R11, R6, PT ;  /* 0x000000060b00720c */ /* 0x000fc60003f46270 */
[----:B0-----:R-:W-:Y:S10]  /*96e0*/  SHFL.IDX PT, R3, R8, RZ, 0x1c1f ;  /* 0x001c1fff08037589 */ /* 0x001ff400000e0000 */
[----:B-1----:R-:W-:Y:S01]  /*96f0*/  @!P2 IMAD.WIDE.U32 R4, R27, 0x2, R4 ;  /* 0x000000021b04a825 */ /* 0x002fe200078e0004 */
[----:B------:R-:W-:Y:S01]  /*9700*/  @!P2 LEA R25, R28, UR45, 0x1 ;  /* 0x0000002d1c19ac11 */ /* 0x000fe2000f8e08ff */
[----:B------:R-:W0:Y:S04]  /*9710*/  SHFL.IDX PT, R2, R10, RZ, 0x1c1f ;  /* 0x001c1fff0a027589 */ /* 0x000e2800000e0000 */
[----:B------:R-:W-:Y:S04]  /*9720*/  @!P2 LDGSTS.E.BYPASS.LTC128B.128 [R25+0xdc00], desc[UR36][R4.64], !P3 ;  /* 0x0dc000000419afae */ /* 0x000fe8000d901d64 */
[----:B------:R-:W-:Y:S04]  /*9730*/  @!P2 LDGSTS.E.BYPASS.LTC128B.128 [R25+0x10c00], desc[UR36][R4.64+0x40], !P0 ;  /* 0x10c000400419afae */ /* 0x000fe8000c101d64 */
[----:B------:R1:W-:Y:S01]  /*9740*/  @!P2 LDGSTS.E.BYPASS.LTC128B.128 [R25+0x13c00], desc[UR36][R4.64+0x80], !P1 ;  /* 0x13c000800419afae */ /* 0x0003e2000c901d64 */
[----:B------:R-:W-:-:S03]  /*9750*/  ISETP.GE.AND P2, PT, R7, R6, PT ;  /* 0x000000060700720c */ /* 0x000fc60003f46270 */
[----:B-1----:R1:W2:Y:S10]  /*9760*/  SHFL.IDX PT, R4, R8, 0x1, 0x1c1f ;  /* 0x003c1f0008047f89 */ /* 0x0022b400000e0000 */
[----:B0-----:R-:W-:Y:S01]  /*9770*/  @!P2 IMAD.WIDE.U32 R2, R27, 0x2, R2 ;  /* 0x000000021b02a825 */ /* 0x001fe200078e0002 */
[----:B------:R-:W-:-:S05]  /*9780*/  @!P2 LEA R7, R28, UR45, 0x1 ;  /* 0x0000002d1c07ac11 */ /* 0x000fca000f8e08ff */
[----:B------:R1:W-:Y:S04]  /*9790*/  @!P2 LDGSTS.E.BYPASS.LTC128B.128 [R7+0xe400], desc[UR36][R2.64], !P3 ;  /* 0x0e4000000207afae */ /* 0x0003e8000d901d64 */
[----:B------:R1:W-:Y:S04]  /*97a0*/  @!P2 LDGSTS.E.BYPASS.LTC128B.128 [R7+0x11400], desc[UR36][R2.64+0x40], !P0 ;  /* 0x114000400207afae */ /* 0x0003e8000c101d64 */
[----:B------:R1:W-:Y:S02]  /*97b0*/  @!P2 LDGSTS.E.BYPASS.LTC128B.128 [R7+0x14400], desc[UR36][R2.64+0x80], !P1 ;  /* 0x144000800207afae */ /* 0x0003e4000c901d64 */
.L_x_111:
[----:B------:R-:W-:Y:S01]  /*97c0*/  VIADD R5, R0, 0xa0 ;  /* 0x000000a000057836 */ /* 0x000fe20000000000 */
[----:B------:R-:W-:Y:S01]  /*97d0*/  BSSY B0, `(.L_x_52) ;  /* 0x000000d000007945 */ /* 0x000fe20003800000 */
[----:B-1----:R-:W-:Y:S01]  /*97e0*/  IMAD.MOV.U32 R2, RZ, RZ, R14 ;  /* 0x000000ffff027224 */ /* 0x002fe200078e000e */
[----:B--2---:R-:W-:Y:S02]  /*97f0*/  MOV R3, R4 ;  /* 0x0000000400037202 */ /* 0x004fe40000000f00 */
[----:B------:R-:W-:-:S13]  /*9800*/  ISETP.GE.AND P2, PT, R5, R6, PT ;  /* 0x000000060500720c */ /* 0x000fda0003f46270 */
[----:B------:R-:W-:Y:S05]  /*9810*/  @P2 BRA `(.L_x_53) ;  /* 0x0000000000202947 */ /* 0x000fea0003800000 */
[----:B------:R-:W-:Y:S01]  /*9820*/  IMAD.WIDE.U32 R2, R27, 0x2, R2 ;  /* 0x000000021b027825 */ /* 0x000fe200078e0002 */
[----:B------:R-:W-:-:S05]  /*9830*/  LEA R5, R28, UR45, 0x1 ;  /* 0x0000002d1c057c11 */ /* 0x000fca000f8e08ff */
[----:B------:R-:W-:Y:S01]  /*9840*/  @!PT LDS RZ, [RZ] ;  /* 0x00000000fffff984 */ /* 0x000fe20000000800 */
[----:B------:R-:W-:Y:S01]  /*9850*/  @!PT LDS RZ, [RZ] ;  /* 0x00000000fffff984 */ /* 0x000fe20000000800 */
[----:B------:R-:W-:Y:S01]  /*9860*/  @!PT LDS RZ, [RZ] ;  /* 0x00000000fffff984 */ /* 0x000fe20000000800 */
[----:B------:R0:W-:Y:S04]  /*9870*/  LDGSTS.E.BYPASS.LTC128B.128 [R5+0xec00], desc[UR36][R2.64], !P3 ;  /* 0x0ec0000002057fae */ /* 0x0001e8000d901d64 */
[----:B------:R0:W-:Y:S04]  /*9880*/  LDGSTS.E.BYPASS.LTC128B.128 [R5+0x11c00], desc[UR36][R2.64+0x40], !P0 ;  /* 0x11c0004002057fae */ /* 0x0001e8000c101d64 */
[----:B------:R0:W-:Y:S02]  /*9890*/  LDGSTS.E.BYPASS.LTC128B.128 [R5+0x14c00], desc[UR36][R2.64+0x80], !P1 ;  /* 0x14c0008002057fae */ /* 0x0001e4000c901d64 */
.L_x_53:
[----:B------:R-:W-:Y:S05]  /*98a0*/  BSYNC B0 ;  /* 0x0000000000007941 */ /* 0x000fea0003800000 */
.L_x_52:
[----:B------:R-:W-:Y:S01]  /*98b0*/  NOP ;  /* 0x0000000000007918 */ /* 0x000fe20000000000 */
[----:B------:R-:W-:Y:S01]  /*98c0*/  SYNCS.ARRIVE.TRANS64.RED.A0T1 RZ, [UR45+0x2d800], RZ ;  /* 0x02d800ffffff79a7 */ /* 0x000fe2000820042d */
[----:B------:R-:W-:Y:S01]  /*98d0*/  IMAD.MOV.U32 R0, RZ, RZ, 0x1 ;  /* 0x00000001ff007424 */ /* 0x000fe200078e00ff */
[----:B------:R-:W-:Y:S04]  /*98e0*/  ARRIVES.LDGSTSBAR.64.TRANSCNT [UR45+0x2d800] ;  /* 0x02d80000ff0079b0 */ /* 0x000fe80008000aad */
[----:B------:R-:W-:Y:S01]  /*98f0*/  SHF.L.U32 R0, R0, 0x1f, RZ ;  /* 0x0000001f00007819 */ /* 0x000fe200000006ff */
[----:B------:R-:W-:Y:S01]  /*9900*/  NOP ;  /* 0x0000000000007918 */ /* 0x000fe20000000000 */
[----:B------:R-:W-:Y:S02]  /*9910*/  SYNCS.ARRIVE.TRANS64.A1T0 RZ, [UR45+0x2d800], RZ ;  /* 0x02d800ffffff79a7 */ /* 0x000fe4000810002d */
[----:B------:R-:W1:Y:S02]  /*9920*/  SYNCS.PHASECHK.TRANS64.TRYWAIT P0, [UR45+0x2d820], R0 ;  /* 0x02d82000ff0075a7 */ /* 0x000e64000800016d */
[----:B-1----:R-:W-:Y:S05]  /*9930*/  @!P0 BRA `(.L_x_54) ;  /* 0x0000002800488947 */ /* 0x002fea0003800000 */
.L_x_112:
[----:B------:R-:W-:Y:S01]  /*9940*/  UIADD3 UR4, UR49, -0x2, URZ ;  /* 0xfffffffe31047890 */ /* 0x000fe2000fffe03f */
[----:B------:R-:W-:-:S03]  /*9950*/  IMAD.MOV.U32 R21, RZ, RZ, RZ ;  /* 0x000000ffff157224 */ /* 0x000fc600078e00ff */
[----:B------:R-:W-:-:S06]  /*9960*/  UISETP.GE.AND UP0, UPT, UR4, UR48, UPT ;  /* 0x000000300400728c */ /* 0x000fcc000bf06270 */
[----:B------:R-:W-:-:S13]  /*9970*/  PLOP3.LUT P0, PT, PT, PT, UP0, 0x80, 0x0 ;  /* 0x000000000000781c */ /* 0x000fda0003f0f008 */
[----:B------:R-:W-:Y:S05]  /*9980*/  @!P0 BRA `(.L_x_55) ;  /* 0x0000000c00e08947 */ /* 0x000fea0003800000 */
[----:B0-----:R-:W0:Y:S01]  /*9990*/  S2R R2, SR_TID.X ;  /* 0x0000000000027919 */ /* 0x001e220000002100 */
[----:B------:R-:W-:Y:S01]  /*99a0*/  UIADD3 UR4, UR47, 0x1, URZ ;  /* 0x000000012f047890 */ /* 0x000fe2000fffe03f */
[----:B------:R-:W-:Y:S01]  /*99b0*/  LOP3.LUT R3, RZ, UR44, RZ, 0x33, !PT ;  /* 0x0000002cff037c12 */ /* 0x000fe2000f8e33ff */
[----:B------:R-:W-:Y:S01]  /*99c0*/  BSSY B0, `(.L_x_55) ;  /* 0x00000f4000007945 */ /* 0x000fe20003800000 */
[----:B------:R-:W1:Y:S01]  /*99d0*/  S2R R4, SR_TID.X ;  /* 0x0000000000047919 */ /* 0x000e620000002100 */
[----:B------:R-:W-:Y:S01]  /*99e0*/  UIMAD UR4, UR4, UR39, URZ ;  /* 0x00000027040472a4 */ /* 0x000fe2000f8e023f */
[----:B------:R-:W-:Y:S02]  /*99f0*/  IMAD.MOV.U32 R22, RZ, RZ, 0x1 ;  /* 0x00000001ff167424 */ /* 0x000fe400078e00ff */
[----:B------:R-:W-:-:S03]  /*9a00*/  IMAD.MOV.U32 R20, RZ, RZ, RZ ;  /* 0x000000ffff147224 */ /* 0x000fc600078e00ff */
[----:B------:R-:W-:Y:S01]  /*9a10*/  LOP3.LUT R0, RZ, UR4, RZ, 0x33, !PT ;  /* 0x00000004ff007c12 */ /* 0x000fe2000f8e33ff */
[----:B------:R-:W-:-:S03]  /*9a20*/  ULDC UR4, c[0x0][0x2f4] ;  /* 0x0000bd0000047ab9 */ /* 0x000fc60000000800 */
[----:B------:R-:W-:-:S04]  /*9a30*/  VIMNMX R0, R0, R3, !PT ;  /* 0x0000000300007248 */ /* 0x000fc80007fe0100 */
[----:B------:R-:W-:Y:S02]  /*9a40*/  IADD3 R26, -R0, -0x2, RZ ;  /* 0xfffffffe001a7810 */ /* 0x000fe40007ffe1ff */
[----:B0-----:R-:W-:-:S04]  /*9a50*/  LOP3.LUT R2, R2, 0x7f, RZ, 0xc0, !PT ;  /* 0x0000007f02027812 */ /* 0x001fc800078ec0ff */
[----:B------:R-:W-:Y:S01]  /*9a60*/  SHF.R.U32.HI R2, RZ, 0x2, R2 ;  /* 0x00000002ff027819 */ /* 0x000fe20000011602 */
[----:B-1----:R-:W-:-:S03]  /*9a70*/  IMAD.SHL.U32 R4, R4, 0x8, RZ ;  /* 0x0000000804047824 */ /* 0x002fc600078e00ff */
[----:B------:R-:W-:Y:S02]  /*9a80*/  IADD3 R19, R23, R19, R2 ;  /* 0x0000001317137210 */ /* 0x000fe40007ffe002 */
[----:B------:R-:W-:Y:S02]  /*9a90*/  IADD3 R3, -R2, UR43, RZ ;  /* 0x0000002b02037c10 */ /* 0x000fe4000fffe1ff */
[----:B------:R-:W0:Y:S01]  /*9aa0*/  S2R R2, SR_TID.X ;  /* 0x0000000000027919 */ /* 0x000e220000002100 */
[----:B------:R-:W-:Y:S02]  /*9ab0*/  LOP3.LUT R4, R4, 0x18, RZ, 0xc0, !PT ;  /* 0x0000001804047812 */ /* 0x000fe400078ec0ff */
[----:B------:R-:W-:Y:S01]  /*9ac0*/  IADD3 R19, R19, -0x180, RZ ;  /* 0xfffffe8013137810 */ /* 0x000fe20007ffe0ff */
[----:B------:R-:W-:Y:S01]  /*9ad0*/  IMAD R3, R0, 0x80, R3 ;  /* 0x0000008000037824 */ /* 0x000fe200078e0203 */
[----:B------:R-:W-:-:S03]  /*9ae0*/  LOP3.LUT R4, R4, 0x20, RZ, 0xfc, !PT ;  /* 0x0000002004047812 */ /* 0x000fc600078efcff */
[----:B------:R-:W-:Y:S01]  /*9af0*/  IMAD R10, R0, -0x80, R19 ;  /* 0xffffff80000a7824 */ /* 0x000fe200078e0213 */
[----:B------:R-:W-:Y:S01]  /*9b00*/  ISETP.GE.AND P2, PT, R4, UR4, PT ;  /* 0x0000000404007c0c */ /* 0x000fe2000bf46270 */
[----:B------:R-:W-:Y:S02]  /*9b10*/  VIADD R0, R3, 0x100 ;  /* 0x0000010003007836 */ /* 0x000fe40000000000 */
[----:B0-----:R-:W-:-:S05]  /*9b20*/  IMAD.SHL.U32 R2, R2, 0x8, RZ ;  /* 0x0000000802027824 */ /* 0x001fca00078e00ff */
[----:B------:R-:W-:-:S04]  /*9b30*/  LOP3.LUT R2, R2, 0x18, RZ, 0xc0, !PT ;  /* 0x0000001802027812 */ /* 0x000fc800078ec0ff */
[C---:B------:R-:W-:Y:S02]  /*9b40*/  ISETP.GE.AND P3, PT, R2.reuse, UR4, PT ;  /* 0x0000000402007c0c */ /* 0x040fe4000bf66270 */
[----:B------:R-:W-:-:S04]  /*9b50*/  LOP3.LUT R2, R2, 0x40, RZ, 0xfc, !PT ;  /* 0x0000004002027812 */ /* 0x000fc800078efcff */
[----:B------:R-:W-:-:S13]  /*9b60*/  ISETP.GE.AND P1, PT, R2, UR4, PT ;  /* 0x0000000402007c0c */ /* 0x000fda000bf26270 */
.L_x_68:
[----:B------:R-:W2:Y:S01]  /*9b70*/  LDL R7, [R1+0x4] ;  /* 0x0000040001077983 */ /* 0x000ea20000100800 */
[----:B------:R-:W0:Y:S03]  /*9b80*/  LDC R2, c[0x0][0x430] ;  /* 0x00010c00ff027b82 */ /* 0x000e260000000800 */
[----:B------:R-:W3:Y:S01]  /*9b90*/  LDL R6, [R1] ;  /* 0x0000000001067983 */ /* 0x000ee20000100800 */
[----:B------:R-:W-:Y:S01]  /*9ba0*/  IMAD.MOV.U32 R4, RZ, RZ, R10 ;  /* 0x000000ffff047224 */ /* 0x000fe200078e000a */
[----:B------:R-:W-:Y:S01]  /*9bb0*/  ULDC.64 UR4, c[0x0][0x428] ;  /* 0x00010a0000047ab9 */ /* 0x000fe20000000a00 */
[----:B0-----:R-:W-:-:S13]  /*9bc0*/  ISETP.NE.AND P0, PT, R2, 0x1, PT ;  /* 0x000000010200780c */ /* 0x001fda0003f05270 */
[----:B------:R-:W0:Y:S08]  /*9bd0*/  @P0 LDC R3, c[0x0][0x434] ;  /* 0x00010d00ff030b82 */ /* 0x000e300000000800 */
[----:B------:R-:W1:Y:S01]  /*9be0*/  @P0 LDC R5, c[0x0][0x438] ;  /* 0x00010e00ff050b82 */ /* 0x000e620000000800 */
[----:B0-----:R-:W-:-:S05]  /*9bf0*/  @P0 IMAD.HI.U32 R2, R10, R3, RZ ;  /* 0x000000030a020227 */ /* 0x001fca00078e00ff */
[----:B-1----:R-:W-:-:S04]  /*9c00*/  @P0 SHF.R.U32.HI R4, RZ, R5, R2 ;  /* 0x00000005ff040219 */ /* 0x002fc80000011602 */
[----:B------:R-:W-:Y:S01]  /*9c10*/  SHF.R.S32.HI R3, RZ, 0x1f, R4 ;  /* 0x0000001fff037819 */ /* 0x000fe20000011404 */
[----:B--2---:R-:W-:-:S04]  /*9c20*/  IMAD R2, R7, UR4, RZ ;  /* 0x0000000407027c24 */ /* 0x004fc8000f8e02ff */
[----:B---3--:R-:W-:Y:S02]  /*9c30*/  IMAD R5, R6, UR5, R2 ;  /* 0x0000000506057c24 */ /* 0x008fe4000f8e0202 */
[----:B------:R-:W-:-:S04]  /*9c40*/  IMAD.MOV.U32 R2, RZ, RZ, R4 ;  /* 0x000000ffff027224 */ /* 0x000fc800078e0004 */
[----:B------:R-:W-:Y:S01]  /*9c50*/  IMAD.WIDE.U32 R2, R6, UR4, R2 ;  /* 0x0000000406027c25 */ /* 0x000fe2000f8e0002 */
[----:B------:R-:W-:-:S04]  /*9c60*/  ULDC.64 UR4, c[0x0][0x418] ;  /* 0x0001060000047ab9 */ /* 0x000fc80000000a00 */
[----:B------:R-:W-:Y:S02]  /*9c70*/  IADD3 R3, R5, R3, RZ ;  /* 0x0000000305037210 */ /* 0x000fe40007ffe0ff */
[----:B------:R-:W-:-:S04]  /*9c80*/  LEA R6, P0, R2, UR4, 0x2 ;  /* 0x0000000402067c11 */ /* 0x000fc8000f8010ff */
[----:B------:R-:W-:-:S05]  /*9c90*/  LEA.HI.X R7, R2, UR5, R3, 0x2, P0 ;  /* 0x0000000502077c11 */ /* 0x000fca00080f1403 */
[----:B------:R-:W2:Y:S01]  /*9ca0*/  LDG.E R6, desc[UR36][R6.64] ;  /* 0x0000002406067981 */ /* 0x000ea2000c1e1900 */
[----:B------:R-:W-:-:S06]  /*9cb0*/  ULOP3.LUT UR6, UR38, 0x2, URZ, 0xfc, !UPT ;  /* 0x0000000226067892 */ /* 0x000fcc000f8efc3f */
[----:B------:R-:W-:Y:S02]  /*9cc0*/  IMAD.U32 R8, RZ, RZ, UR6 ;  /* 0x00000006ff087e24 */ /* 0x000fe4000f8e00ff */
[----:B------:R-:W-:-:S03]  /*9cd0*/  VIADD R21, R20, 0x1 ;  /* 0x0000000114157836 */ /* 0x000fc60000000000 */
[----:B------:R-:W-:Y:S02]  /*9ce0*/  ISETP.NE.AND P4, PT, R8, 0x3, PT ;  /* 0x000000030800780c */ /* 0x000fe40003f85270 */
[----:B------:R-:W-:-:S04]  /*9cf0*/  ISETP.NE.AND P0, PT, R21, 0x2, PT ;  /* 0x000000021500780c */ /* 0x000fc80003f05270 */
[----:B------:R-:W-:Y:S02]  /*9d00*/  SEL R3, RZ, 0x1, P0 ;  /* 0x00000001ff037807 */ /* 0x000fe40000000000 */
[----:B------:R-:W-:Y:S02]  /*9d10*/  SEL R21, R21, RZ, P0 ;  /* 0x000000ff15157207 */ /* 0x000fe40000000000 */
[----:B------:R-:W-:Y:S02]  /*9d20*/  LOP3.LUT R24, R22, R3, RZ, 0x3c, !PT ;  /* 0x0000000316187212 */ /* 0x000fe400078e3cff */
[----:B--2---:R-:W-:Y:S01]  /*9d30*/  SHF.R.S32.HI R25, RZ, 0x1f, R6 ;  /* 0x0000001fff197819 */ /* 0x004fe20000011406 */
[----:B------:R-:W-:Y:S06]  /*9d40*/  @!P4 BRA `(.L_x_56) ;  /* 0x000000000004c947 */ /* 0x000fec0003800000 */
[----:B------:R-:W-:Y:S01]  /*9d50*/  BPT.TRAP 0x1 ;  /* 0x000000040000795c */ /* 0x000fe20000300000 */
.L_x_56:
[----:B------:R-:W-:Y:S01]  /*9d60*/  LEA R7, R21, UR45, 0x3 ;  /* 0x0000002d15077c11 */ /* 0x000fe2000f8e18ff */
[----:B------:R-:W-:Y:S01]  /*9d70*/  BSSY B1, `(.L_x_57) ;  /* 0x0000004000017945 */ /* 0x000fe20003800000 */
[----:B------:R-:W-:-:S04]  /*9d80*/  SHF.L.U32 R2, R24, 0x1f, RZ ;  /* 0x0000001f18027819 */ /* 0x000fc800000006ff */
[----:B------:R-:W0:Y:S02]  /*9d90*/  SYNCS.PHASECHK.TRANS64.TRYWAIT P0, [R7+URZ+0x2d840], R2 ;  /* 0x02d84002070075a7 */ /* 0x000e24000800017f */
[----:B0-----:R-:W-:Y:S05]  /*9da0*/  @!P0 BRA `(.L_x_58) ;  /* 0x0000002400448947 */ /* 0x001fea0003800000 */
.L_x_113:
[----:B------:R-:W-:Y:S05]  /*9db0*/  BSYNC B1 ;  /* 0x0000000000017941 */ /* 0x000fea0003800000 */
.L_x_57:
[----:B------:R-:W-:Y:S01]  /*9dc0*/  ULDC UR4, c[0x0][0x430] ;  /* 0x00010c0000047ab9 */ /* 0x000fe20000000800 */
[----:B------:R-:W-:Y:S01]  /*9dd0*/  R2UR UR6, R29 ;  /* 0x000000001d0672ca */ /* 0x000fe200000e0000 */
[----:B------:R-:W-:Y:S01]  /*9de0*/  UIADD3 UR4, -UR4, URZ, URZ ;  /* 0x0000003f04047290 */ /* 0x000fe2000fffe13f */
[C---:B------:R-:W-:Y:S02]  /*9df0*/  LOP3.LUT P5, RZ, R16.reuse, 0x2, RZ, 0xc0, !PT ;  /* 0x0000000210ff7812 */ /* 0x040fe400078ac0ff */
[----:B------:R-:W-:-:S03]  /*9e00*/  LOP3.LUT P4, RZ, R16, 0x1, RZ, 0xc0, !PT ;  /* 0x0000000110ff7812 */ /* 0x000fc6000788c0ff */
[----:B------:R-:W-:Y:S01]  /*9e10*/  IMAD R5, R4, UR4, R10 ;  /* 0x0000000404057c24 */ /* 0x000fe2000f8e020a */
[----:B------:R-:W-:-:S04]  /*9e20*/  ULDC.64 UR4, c[0x0][0x300] ;  /* 0x0000c00000047ab9 */ /* 0x000fc80000000a00 */
[----:B------:R-:W-:-:S05]  /*9e30*/  SHF.R.S32.HI R23, RZ, 0x1f, R5 ;  /* 0x0000001fff177819 */ /* 0x000fca0000011405 */
[----:B0-----:R-:W-:-:S04]  /*9e40*/  IMAD R2, R23, UR4, RZ ;  /* 0x0000000417027c24 */ /* 0x001fc8000f8e02ff */
[C---:B------:R-:W-:Y:S02]  /*9e50*/  IMAD R9, R5.reuse, UR5, R2 ;  /* 0x0000000505097c24 */ /* 0x040fe4000f8e0202 */
[----:B------:R-:W-:Y:S01]  /*9e60*/  IMAD.WIDE.U32 R2, R5, UR4, RZ ;  /* 0x0000000405027c25 */ /* 0x000fe2000f8e00ff */
[----:B------:R-:W-:-:S03]  /*9e70*/  ULDC.64 UR4, c[0x0][0x310] ;  /* 0x0000c40000047ab9 */ /* 0x000fc60000000a00 */
[----:B------:R-:W-:Y:S02]  /*9e80*/  IMAD.IADD R3, R3, 0x1, R9 ;  /* 0x0000000103037824 */ /* 0x000fe400078e0209 */
[----:B------:R-:W-:Y:S02]  /*9e90*/  IMAD R9, R25, UR4, RZ ;  /* 0x0000000419097c24 */ /* 0x000fe4000f8e02ff */
[----:B------:R-:W-:-:S04]  /*9ea0*/  IMAD.WIDE.U32 R2, R6, UR4, R2 ;  /* 0x0000000406027c25 */ /* 0x000fc8000f8e0002 */
[----:B------:R-:W-:Y:S01]  /*9eb0*/  IMAD R4, R6, UR5, R9 ;  /* 0x0000000506047c24 */ /* 0x000fe2000f8e0209 */
[----:B------:R-:W-:Y:S02]  /*9ec0*/  ULDC.64 UR4, c[0x0][0x308] ;  /* 0x0000c20000047ab9 */ /* 0x000fe40000000a00 */
[----:B------:R-:W-:Y:S01]  /*9ed0*/  IMAD.U32 R9, RZ, RZ, UR4 ;  /* 0x00000004ff097e24 */ /* 0x000fe2000f8e00ff */
[----:B------:R-:W-:Y:S01]  /*9ee0*/  UIMAD UR4, UR6, UR4, URZ ;  /* 0x00000004060472a4 */ /* 0x000fe2000f8e023f */
[----:B------:R-:W-:Y:S02]  /*9ef0*/  IMAD.IADD R3, R3, 0x1, R4 ;  /* 0x0000000103037824 */ /* 0x000fe400078e0204 */
[----:B------:R-:W-:Y:S01]  /*9f00*/  ULDC.64 UR6, c[0x0][0x2e8] ;  /* 0x0000ba0000067ab9 */ /* 0x000fe20000000a00 */
[----:B------:R-:W-:Y:S02]  /*9f10*/  UIMAD UR4, UR42, UR5, UR4 ;  /* 0x000000052a0472a4 */ /* 0x000fe4000f8e0204 */
[----:B------:R-:W-:-:S04]  /*9f20*/  IMAD.WIDE.U32 R2, R9, UR42, R2 ;  /* 0x0000002a09027c25 */ /* 0x000fc8000f8e0002 */
[----:B------:R-:W-:Y:S01]  /*9f30*/  IMAD R9, R21, 0x3000, R28 ;  /* 0x0000300015097824 */ /* 0x000fe200078e021c */
[----:B------:R-:W-:Y:S01]  /*9f40*/  IADD3 R19, R3, UR4, RZ ;  /* 0x0000000403137c10 */ /* 0x000fe2000fffe0ff */
[----:B------:R-:W-:Y:S01]  /*9f50*/  UMOV UR4, 0xffffffff ;  /* 0xffffffff00047882 */ /* 0x000fe20000000000 */
[----:B------:R-:W-:-:S04]  /*9f60*/  LEA R8, P0, R2, UR6, 0x1 ;  /* 0x0000000602087c11 */ /* 0x000fc8000f8008ff */
[----:B------:R-:W-:Y:S01]  /*9f70*/  LEA.HI.X R19, R2, UR7, R19, 0x1, P0 ;  /* 0x0000000702137c11 */ /* 0x000fe200080f0c13 */
[----:B------:R-:W-:Y:S08]  /*9f80*/  BRA.DIV UR4, `(.L_x_59) ;  /* 0x0000002204e07947 */ /* 0x000ff0000b800000 */
[----:B------:R-:W0:Y:S01]  /*9f90*/  S2R R11, SR_TID.X ;  /* 0x00000000000b7919 */ /* 0x000e220000002100 */
[----:B------:R-:W-:Y:S02]  /*9fa0*/  LOP3.LUT P6, RZ, R16, 0x4, RZ, 0xc0, !PT ;  /* 0x0000000410ff7812 */ /* 0x000fe400078cc0ff */
[----:B------:R-:W-:Y:S01]  /*9fb0*/  LEA R9, R9, UR45, 0x1 ;  /* 0x0000002d09097c11 */ /* 0x000fe2000f8e08ff */
[----:B------:R-:W1:Y:S04]  /*9fc0*/  SHFL.IDX PT, R2, R8, RZ, 0x1c1f ;  /* 0x001c1fff08027589 */ /* 0x000e6800000e0000 */
[----:B------:R-:W2:Y:S04]  /*9fd0*/  SHFL.IDX PT, R3, R19, RZ, 0x1c1f ;  /* 0x001c1fff13037589 */ /* 0x000ea800000e0000 */
[----:B------:R-:W-:Y:S01]  /*9fe0*/  SHFL.IDX PT, R27, R19, 0x2, 0x1c1f ;  /* 0x005c1f00131b7f89 */ /* 0x000fe200000e0000 */
[----:B0-----:R-:W-:-:S05]  /*9ff0*/  IMAD.SHL.U32 R11, R11, 0x8, RZ ;  /* 0x000000080b0b7824 */ /* 0x001fca00078e00ff */
[----:B------:R-:W-:-:S05]  /*a000*/  LOP3.LUT R11, R11, 0x18, RZ, 0xc0, !PT ;  /* 0x000000180b0b7812 */ /* 0x000fca00078ec0ff */
[----:B------:R-:W-:-:S05]  /*a010*/  IMAD.SHL.U32 R4, R11, 0x2, RZ ;  /* 0x000000020b047824 */ /* 0x000fca00078e00ff */
[----:B-1----:R-:W-:-:S05]  /*a020*/  IADD3 R2, P0, R2, R4, RZ ;  /* 0x0000000402027210 */ /* 0x002fca0007f1e0ff */
[----:B--2---:R-:W-:-:S05]  /*a030*/  IMAD.X R3, RZ, RZ, R3, P0 ;  /* 0x000000ffff037224 */ /* 0x004fca00000e0603 */
[----:B------:R-:W-:Y:S04]  /*a040*/  LDGSTS.E.BYPASS.LTC128B.128 [R9+0x15400], desc[UR36][R2.64], !P6 ;  /* 0x1540000002097fae */ /* 0x000fe8000f101d64 */
[----:B------:R-:W-:Y:S04]  /*a050*/  LDGSTS.E.BYPASS.LTC128B.128 [R9+0x17400], desc[UR36][R2.64+0x40], !P5 ;  /* 0x1740004002097fae */ /* 0x000fe8000e901d64 */
[----:B------:R0:W-:Y:S04]  /*a060*/  LDGSTS.E.BYPASS.LTC128B.128 [R9+0x19400], desc[UR36][R2.64+0x80], !P4 ;  /* 0x1940008002097fae */ /* 0x0001e8000e101d64 */
[----:B0-----:R-:W0:Y:S04]  /*a070*/  SHFL.IDX PT, R2, R8, 0x1, 0x1c1f ;  /* 0x003c1f0008027f89 */ /* 0x001e2800000e0000 */
[----:B------:R-:W1:Y:S01]  /*a080*/  SHFL.IDX PT, R3, R19, 0x1, 0x1c1f ;  /* 0x003c1f0013037f89 */ /* 0x000e6200000e0000 */
[----:B0-----:R-:W-:-:S05]  /*a090*/  IADD3 R2, P0, R2, R4, RZ ;  /* 0x0000000402027210 */ /* 0x001fca0007f1e0ff */
[----:B-1----:R-:W-:-:S05]  /*a0a0*/  IMAD.X R3, RZ, RZ, R3, P0 ;  /* 0x000000ffff037224 */ /* 0x002fca00000e0603 */
[----:B------:R-:W-:Y:S04]  /*a0b0*/  LDGSTS.E.BYPASS.LTC128B.128 [R9+0x15c00], desc[UR36][R2.64], !P6 ;  /* 0x15c0000002097fae */ /* 0x000fe8000f101d64 */
[----:B------:R-:W-:Y:S04]  /*a0c0*/  LDGSTS.E.BYPASS.LTC128B.128 [R9+0x17c00], desc[UR36][R2.64+0x40], !P5 ;  /* 0x17c0004002097fae */ /* 0x000fe8000e901d64 */
[----:B------:R0:W-:Y:S04]  /*a0d0*/  LDGSTS.E.BYPASS.LTC128B.128 [R9+0x19c00], desc[UR36][R2.64+0x80], !P4 ;  /* 0x19c0008002097fae */ /* 0x0001e8000e101d64 */
[----:B0-----:R-:W0:Y:S02]  /*a0e0*/  SHFL.IDX PT, R2, R8, 0x2, 0x1c1f ;  /* 0x005c1f0008027f89 */ /* 0x001e2400000e0000 */
[----:B0-----:R-:W-:-:S05]  /*a0f0*/  IADD3 R2, P0, R2, R4, RZ ;  /* 0x0000000402027210 */ /* 0x001fca0007f1e0ff */
[----:B------:R-:W-:Y:S02]  /*a100*/  IMAD.X R3, RZ, RZ, R27, P0 ;  /* 0x000000ffff037224 */ /* 0x000fe400000e061b */
[----:B------:R0:W1:Y:S04]  /*a110*/  SHFL.IDX PT, R27, R19, 0x3, 0x1c1f ;  /* 0x007c1f00131b7f89 */ /* 0x00006800000e0000 */
[----:B------:R-:W-:Y:S04]  /*a120*/  LDGSTS.E.BYPASS.LTC128B.128 [R9+0x16400], desc[UR36][R2.64], !P6 ;  /* 0x1640000002097fae */ /* 0x000fe8000f101d64 */
[----:B------:R-:W-:Y:S04]  /*a130*/  LDGSTS.E.BYPASS.LTC128B.128 [R9+0x18400], desc[UR36][R2.64+0x40], !P5 ;  /* 0x1840004002097fae */ /* 0x000fe8000e901d64 */
[----:B------:R2:W-:Y:S04]  /*a140*/  LDGSTS.E.BYPASS.LTC128B.128 [R9+0x1a400], desc[UR36][R2.64+0x80], !P4 ;  /* 0x1a40008002097fae */ /* 0x0005e8000e101d64 */
[----:B-12---:R0:W2:Y:S02]  /*a150*/  SHFL.IDX PT, R2, R8, 0x3, 0x1c1f ;  /* 0x007c1f0008027f89 */ /* 0x0060a400000e0000 */
.L_x_123:
[----:B------:R-:W-:Y:S02]  /*a160*/  LOP3.LUT P6, RZ, R16, 0x4, RZ, 0xc0, !PT ;  /* 0x0000000410ff7812 */ /* 0x000fe400078cc0ff */
[----:B--2---:R-:W-:-:S04]  /*a170*/  IADD3 R2, P0, R2, R4, RZ ;  /* 0x0000000402027210 */ /* 0x004fc80007f1e0ff */
[----:B------:R-:W-:Y:S02]  /*a180*/  IADD3.X R3, RZ, R27, RZ, P0, !PT ;  /* 0x0000001bff037210 */ /* 0x000fe400007fe4ff */
[----:B------:R-:W-:-:S05]  /*a190*/  PLOP3.LUT P0, PT, PT, PT, PT, 0x80, 0x0 ;  /* 0x000000000000781c */ /* 0x000fca0003f0f070 */
[----:B------:R-:W-:Y:S01]  /*a1a0*/  @!PT LDS RZ, [RZ] ;  /* 0x00000000fffff984 */ /* 0x000fe20000000800 */
[----:B------:R-:W-:Y:S01]  /*a1b0*/  @!PT LDS RZ, [RZ] ;  /* 0x00000000fffff984 */ /* 0x000fe20000000800 */
[----:B------:R-:W-:Y:S01]  /*a1c0*/  @!PT LDS RZ, [RZ] ;  /* 0x00000000fffff984 */ /* 0x000fe20000000800 */
[----:B------:R1:W-:Y:S04]  /*a1d0*/  LDGSTS.E.BYPASS.LTC128B.128 [R9+0x16c00], desc[UR36][R2.64], !P6 ;  /* 0x16c0000002097fae */ /* 0x0003e8000f101d64 */
[----:B------:R1:W-:Y:S04]  /*a1e0*/  LDGSTS.E.BYPASS.LTC128B.128 [R9+0x18c00], desc[UR36][R2.64+0x40], !P5 ;  /* 0x18c0004002097fae */ /* 0x0003e8000e901d64 */
[----:B------:R1:W-:Y:S01]  /*a1f0*/  LDGSTS.E.BYPASS.LTC128B.128 [R9+0x1ac00], desc[UR36][R2.64+0x80], !P4 ;  /* 0x1ac0008002097fae */ /* 0x0003e2000e101d64 */
[----:B------:R-:W-:Y:S01]  /*a200*/  NOP ;  /* 0x0000000000007918 */ /* 0x000fe20000000000 */
.L_x_60:
[----:B------:R-:W-:Y:S02]  /*a210*/  PLOP3.LUT P4, PT, P4, P0, PT, 0xa2, 0x0 ;  /* 0x000000000000781c */ /* 0x000fe40002781472 */
[----:B------:R-:W-:-:S08]  /*a220*/  @P0 R2UR P4, UR4, R7 ;  /* 0x00000000070402ca */ /* 0x000fd00000080000 */
[----:B------:R-:W-:-:S05]  /*a230*/  @P0 PLOP3.LUT P0, PT, P4, PT, PT, 0x80, 0x0 ;  /* 0x000000000000081c */ /* 0x000fca000270f070 */
[----:B------:R-:W-:Y:S01]  /*a240*/  @!P4 SYNCS.ARRIVE.TRANS64.RED.A0T1 RZ, [UR4+0x2d830], RZ ;  /* 0x02d830ffffffc9a7 */ /* 0x000fe20008200404 */
[----:B------:R-:W-:Y:S07]  /*a250*/  @!P4 ARRIVES.LDGSTSBAR.64.TRANSCNT [UR4+0x2d830] ;  /* 0x02d83000ff00c9b0 */ /* 0x000fee0008000a84 */
[----:B------:R-:W-:Y:S05]  /*a260*/  @P0 BRA.U.ANY `(.L_x_60) ;  /* 0xfffffffd00e80947 */ /* 0x000fea000393ffff */
[----:B------:R-:W-:Y:S01]  /*a270*/  NOP ;  /* 0x0000000000007918 */ /* 0x000fe20000000000 */
[----:B------:R-:W-:-:S06]  /*a280*/  ULOP3.LUT UR5, UR38, 0x2, URZ, 0xfc, !UPT ;  /* 0x0000000226057892 */ /* 0x000fcc000f8efc3f */
[----:B-1----:R-:W-:-:S05]  /*a290*/  IMAD.U32 R2, RZ, RZ, UR5 ;  /* 0x00000005ff027e24 */ /* 0x002fca000f8e00ff */
[----:B------:R-:W-:-:S13]  /*a2a0*/  ISETP.NE.AND P5, PT, R2, 0x3, PT ;  /* 0x000000030200780c */ /* 0x000fda0003fa5270 */
[----:B------:R-:W-:Y:S05]  /*a2b0*/  @!P5 BRA `(.L_x_61) ;  /* 0x000000000004d947 */ /* 0x000fea0003800000 */
[----:B------:R-:W-:Y:S01]  /*a2c0*/  BPT.TRAP 0x1 ;  /* 0x000000040000795c */ /* 0x000fe20000300000 */
.L_x_61:
[----:B------:R1:W-:Y:S01]  /*a2d0*/  SYNCS.ARRIVE.TRANS64.A1T0 RZ, [R7+URZ+0x2d830], RZ ;  /* 0x02d830ff07ff79a7 */ /* 0x0003e2000810003f */
[----:B------:R-:W-:Y:S05]  /*a2e0*/  @!P5 BRA `(.L_x_62) ;  /* 0x000000000004d947 */ /* 0x000fea0003800000 */
[----:B------:R-:W-:Y:S01]  /*a2f0*/  BPT.TRAP 0x1 ;  /* 0x000000040000795c */ /* 0x000fe20000300000 */
.L_x_62:
[----:B------:R-:W-:Y:S01]  /*a300*/  SHF.L.U32 R2, R22, 0x1f, RZ ;  /* 0x0000001f16027819 */ /* 0x000fe200000006ff */
[----:B------:R-:W-:Y:S01]  /*a310*/  BSSY B1, `(.L_x_63) ;  /* 0x0000004000017945 */ /* 0x000fe20003800000 */
[----:B-1----:R-:W-:-:S04]  /*a320*/  LEA R7, R20, UR45, 0x3 ;  /* 0x0000002d14077c11 */ /* 0x002fc8000f8e18ff */
[----:B------:R-:W1:Y:S02]  /*a330*/  SYNCS.PHASECHK.TRANS64.TRYWAIT P0, [R7+URZ+0x2d860], R2 ;  /* 0x02d86002070075a7 */ /* 0x000e64000800017f */
[----:B-1----:R-:W-:Y:S05]  /*a340*/  @!P0 BRA `(.L_x_64) ;  /* 0x0000002400448947 */ /* 0x002fea0003800000 */
.L_x_124:
[----:B------:R-:W-:Y:S05]  /*a350*/  BSYNC B1 ;  /* 0x0000000000017941 */ /* 0x000fea0003800000 */
.L_x_63:
[----:B------:R-:W-:Y:S01]  /*a360*/  UMOV UR4, 0xffffffff ;  /* 0xffffffff00047882 */ /* 0x000fe20000000000 */
[----:B0-----:R-:W-:Y:S02]  /*a370*/  IMAD R8, R20, 0x3000, R28 ;  /* 0x0000300014087824 */ /* 0x001fe400078e021c */
[----:B------:R-:W-:Y:S05]  /*a380*/  BRA.DIV UR4, `(.L_x_65) ;  /* 0x0000002604487947 */ /* 0x000fea000b800000 */
[----:B------:R-:W1:Y:S01]  /*a390*/  SHFL.IDX PT, R14, R17, RZ, 0x1c1f ;  /* 0x001c1fff110e7589 */ /* 0x000e6200000e0000 */
[----:B------:R-:W-:-:S03]  /*a3a0*/  LEA R8, R8, UR45, 0x1 ;  /* 0x0000002d08087c11 */ /* 0x000fc6000f8e08ff */
[----:B------:R-:W0:Y:S01]  /*a3b0*/  SHFL.IDX PT, R3, R18, RZ, 0x1c1f ;  /* 0x001c1fff12037589 */ /* 0x000e2200000e0000 */
[----:B-1----:R-:W-:-:S03]  /*a3c0*/  IADD3 R2, P0, R14, R4, RZ ;  /* 0x000000040e027210 */ /* 0x002fc60007f1e0ff */
[----:B------:R-:W1:Y:S02]  /*a3d0*/  SHFL.IDX PT, R14, R17, 0x1, 0x1c1f ;  /* 0x003c1f00110e7f89 */ /* 0x000e6400000e0000 */
[----:B0-----:R-:W-:Y:S01]  /*a3e0*/  IMAD.X R3, RZ, RZ, R3, P0 ;  /* 0x000000ffff037224 */ /* 0x001fe200000e0603 */
[----:B------:R-:W-:-:S13]  /*a3f0*/  ISETP.LT.OR P0, PT, R0, 0x1, P3 ;  /* 0x000000010000780c */ /* 0x000fda0001f01670 */
[----:B------:R-:W-:Y:S01]  /*a400*/  LDGSTS.E.BYPASS.LTC128B.128 [R8+0x400], desc[UR36][R2.64], !P0 ;  /* 0x0040000002087fae */ /* 0x000fe2000c101d64 */
[----:B------:R-:W-:-:S13]  /*a410*/  ISETP.LT.OR P0, PT, R0, 0x1, P2 ;  /* 0x000000010000780c */ /* 0x000fda0001701670 */
[----:B------:R-:W-:Y:S01]  /*a420*/  LDGSTS.E.BYPASS.LTC128B.128 [R8+0x2400], desc[UR36][R2.64+0x40], !P0 ;  /* 0x0240004002087fae */ /* 0x000fe2000c101d64 */
[----:B------:R-:W-:-:S13]  /*a430*/  ISETP.LT.OR P0, PT, R0, 0x1, P1 ;  /* 0x000000010000780c */ /* 0x000fda0000f01670 */
[----:B------:R0:W-:Y:S04]  /*a440*/  LDGSTS.E.BYPASS.LTC128B.128 [R8+0x4400], desc[UR36][R2.64+0x80], !P0 ;  /* 0x0440008002087fae */ /* 0x0001e8000c101d64 */
[----:B0-----:R-:W0:Y:S01]  /*a450*/  SHFL.IDX PT, R3, R18, 0x1, 0x1c1f ;  /* 0x003c1f0012037f89 */ /* 0x001e2200000e0000 */
        /* <DEDUP_REMOVED lines=11> */
[----:B------:R-:W1:Y:S04]  /*a510*/  SHFL.IDX PT, R18, R18, 0x3, 0x1c1f ;  /* 0x007c1f0012127f89 */ /* 0x000e6800000e0000 */
[----:B------:R2:W3:Y:S01]  /*a520*/  SHFL.IDX PT, R14, R17, 0x3, 0x1c1f ;  /* 0x007c1f00110e7f89 */ /* 0x0004e200000e0000 */
[----:B0-----:R-:W-:Y:S01]  /*a530*/  IMAD.X R3, RZ, RZ, R3, P0 ;  /* 0x000000ffff037224 */ /* 0x001fe200000e0603 */
[----:B------:R-:W-:-:S13]  /*a540*/  ISETP.LT.OR P0, PT, R0, 0x41, P3 ;  /* 0x000000410000780c */ /* 0x000fda0001f01670 */
[----:B------:R2:W-:Y:S01]  /*a550*/  LDGSTS.E.BYPASS.LTC128B.128 [R8+0x1400], desc[UR36][R2.64], !P0 ;  /* 0x0140000002087fae */ /* 0x0005e2000c101d64 */
[----:B------:R-:W-:-:S13]  /*a560*/  ISETP.LT.OR P0, PT, R0, 0x41, P2 ;  /* 0x000000410000780c */ /* 0x000fda0001701670 */
[----:B------:R2:W-:Y:S01]  /*a570*/  LDGSTS.E.BYPASS.LTC128B.128 [R8+0x3400], desc[UR36][R2.64+0x40], !P0 ;  /* 0x0340004002087fae */ /* 0x0005e2000c101d64 */
[----:B------:R-:W-:-:S13]  /*a580*/  ISETP.LT.OR P0, PT, R0, 0x41, P1 ;  /* 0x000000410000780c */ /* 0x000fda0000f01670 */
[----:B-1-3--:R2:W-:Y:S02]  /*a590*/  LDGSTS.E.BYPASS.LTC128B.128 [R8+0x5400], desc[UR36][R2.64+0x80], !P0 ;  /* 0x0540008002087fae */ /* 0x00a5e4000c101d64 */
.L_x_134:
[----:B0-2---:R-:W-:Y:S01]  /*a5a0*/  IADD3 R2, P0, R14, R4, RZ ;  /* 0x000000040e027210 */ /* 0x005fe20007f1e0ff */
[----:B------:R-:W-:Y:S02]  /*a5b0*/  ULDC.64 UR4, c[0x0][0x328] ;  /* 0x0000ca0000047ab9 */ /* 0x000fe40000000a00 */
[----:B------:R-:W-:Y:S02]  /*a5c0*/  IMAD R4, R23, UR4, RZ ;  /* 0x0000000417047c24 */ /* 0x000fe4000f8e02ff */
[----:B------:R-:W-:Y:S01]  /*a5d0*/  IMAD.X R3, RZ, RZ, R18, P0 ;  /* 0x000000ffff037224 */ /* 0x000fe200000e0612 */
[----:B------:R-:W-:Y:S01]  /*a5e0*/  ISETP.LT.OR P0, PT, R0, 0x61, P3 ;  /* 0x000000610000780c */ /* 0x000fe20001f01670 */
[----:B------:R-:W-:-:S12]  /*a5f0*/  IMAD R9, R5, UR5, R4 ;  /* 0x0000000505097c24 */ /* 0x000fd8000f8e0204 */
[----:B------:R-:W-:Y:S01]  /*a600*/  @!PT LDS RZ, [RZ] ;  /* 0x00000000fffff984 */ /* 0x000fe20000000800 */
[----:B------:R-:W-:Y:S01]  /*a610*/  @!PT LDS RZ, [RZ] ;  /* 0x00000000fffff984 */ /* 0x000fe20000000800 */
[----:B------:R-:W-:Y:S01]  /*a620*/  @!PT LDS RZ, [RZ] ;  /* 0x00000000fffff984 */ /* 0x000fe20000000800 */
[----:B------:R-:W-:Y:S01]  /*a630*/  LDGSTS.E.BYPASS.LTC128B.128 [R8+0x1c00], desc[UR36][R2.64], !P0 ;  /* 0x01c0000002087fae */ /* 0x000fe2000c101d64 */
[----:B------:R-:W-:-:S13]  /*a640*/  ISETP.LT.OR P0, PT, R0, 0x61, P2 ;  /* 0x000000610000780c */ /* 0x000fda0001701670 */
[----:B------:R-:W-:Y:S01]  /*a650*/  LDGSTS.E.BYPASS.LTC128B.128 [R8+0x3c00], desc[UR36][R2.64+0x40], !P0 ;  /* 0x03c0004002087fae */ /* 0x000fe2000c101d64 */
[----:B------:R-:W-:-:S13]  /*a660*/  ISETP.LT.OR P0, PT, R0, 0x61, P1 ;  /* 0x000000610000780c */ /* 0x000fda0000f01670 */
[----:B------:R0:W-:Y:S01]  /*a670*/  LDGSTS.E.BYPASS.LTC128B.128 [R8+0x5c00], desc[UR36][R2.64+0x80], !P0 ;  /* 0x05c0008002087fae */ /* 0x0001e2000c101d64 */
[----:B------:R-:W-:Y:S01]  /*a680*/  PLOP3.LUT P0, PT, PT, PT, PT, 0x80, 0x0 ;  /* 0x000000000000781c */ /* 0x000fe20003f0f070 */
[----:B------:R-:W-:Y:S01]  /*a690*/  NOP ;  /* 0x0000000000007918 */ /* 0x000fe20000000000 */
[----:B0-----:R-:W-:Y:S01]  /*a6a0*/  IMAD.WIDE.U32 R2, R5, UR4, RZ ;  /* 0x0000000405027c25 */ /* 0x001fe2000f8e00ff */
[----:B------:R-:W-:-:S03]  /*a6b0*/  ULDC.64 UR4, c[0x0][0x338] ;  /* 0x0000ce0000047ab9 */ /* 0x000fc60000000a00 */
[----:B------:R-:W-:Y:S01]  /*a6c0*/  IMAD R25, R25, UR4, RZ ;  /* 0x0000000419197c24 */ /* 0x000fe2000f8e02ff */
[----:B------:R-:W-:-:S03]  /*a6d0*/  IADD3 R3, R3, R9, RZ ;  /* 0x0000000903037210 */ /* 0x000fc60007ffe0ff */
[C---:B------:R-:W-:Y:S02]  /*a6e0*/  IMAD R25, R6.reuse, UR5, R25 ;  /* 0x0000000506197c24 */ /* 0x040fe4000f8e0219 */
[----:B------:R-:W-:-:S04]  /*a6f0*/  IMAD.WIDE.U32 R2, R6, UR4, R2 ;  /* 0x0000000406027c25 */ /* 0x000fc8000f8e0002 */
[----:B------:R-:W-:-:S07]  /*a700*/  IMAD.IADD R19, R3, 0x1, R25 ;  /* 0x0000000103137824 */ /* 0x000fce00078e0219 */
.L_x_66:
        /* <DEDUP_REMOVED lines=8> */
[----:B------:R-:W-:-:S05]  /*a790*/  IMAD.U32 R4, RZ, RZ, UR5 ;  /* 0x00000005ff047e24 */ /* 0x000fca000f8e00ff */
[----:B------:R-:W-:-:S13]  /*a7a0*/  ISETP.NE.AND P5, PT, R4, 0x3, PT ;  /* 0x000000030400780c */ /* 0x000fda0003fa5270 */
[----:B------:R-:W-:Y:S05]  /*a7b0*/  @!P5 BRA `(.L_x_67) ;  /* 0x000000000004d947 */ /* 0x000fea0003800000 */
[----:B------:R-:W-:Y:S01]  /*a7c0*/  BPT.TRAP 0x1 ;  /* 0x000000040000795c */ /* 0x000fe20000300000 */
.L_x_67:
[----:B------:R-:W-:Y:S01]  /*a7d0*/  R2UR UR6, R29 ;  /* 0x000000001d0672ca */ /* 0x000fe200000e0000 */
[----:B------:R-:W-:Y:S01]  /*a7e0*/  ULDC.64 UR4, c[0x0][0x330] ;  /* 0x0000cc0000047ab9 */ /* 0x000fe20000000a00 */
[----:B------:R-:W-:Y:S01]  /*a7f0*/  IMAD.MOV.U32 R18, RZ, RZ, R2 ;  /* 0x000000ffff127224 */ /* 0x000fe200078e0002 */
[----:B------:R0:W-:Y:S01]  /*a800*/  SYNCS.ARRIVE.TRANS64.A1T0 RZ, [R7+URZ+0x2d850], RZ ;  /* 0x02d850ff07ff79a7 */ /* 0x0001e2000810003f */
[----:B------:R-:W-:Y:S01]  /*a810*/  IMAD.U32 R3, RZ, RZ, UR4 ;  /* 0x00000004ff037e24 */ /* 0x000fe2000f8e00ff */
[----:B------:R-:W-:Y:S01]  /*a820*/  IADD3 R0, R0, 0x80, RZ ;  /* 0x0000008000007810 */ /* 0x000fe20007ffe0ff */
[----:B------:R-:W-:Y:S02]  /*a830*/  VIADD R26, R26, 0xffffffff ;  /* 0xffffffff1a1a7836 */ /* 0x000fe40000000000 */
[----:B------:R-:W-:-:S04]  /*a840*/  IMAD.WIDE.U32 R18, R3, UR42, R18 ;  /* 0x0000002a03127c25 */ /* 0x000fc8000f8e0012 */
[----:B------:R-:W-:Y:S01]  /*a850*/  VIADD R10, R10, 0xffffff80 ;  /* 0xffffff800a0a7836 */ /* 0x000fe20000000000 */
[----:B------:R-:W-:Y:S01]  /*a860*/  UIMAD UR4, UR6, UR4, URZ ;  /* 0x00000004060472a4 */ /* 0x000fe2000f8e023f */
[----:B------:R-:W-:Y:S02]  /*a870*/  IMAD.MOV.U32 R20, RZ, RZ, R21 ;  /* 0x000000ffff147224 */ /* 0x000fe400078e0015 */
[----:B------:R-:W-:Y:S01]  /*a880*/  ULDC.64 UR6, c[0x0][0x318] ;  /* 0x0000c60000067ab9 */ /* 0x000fe20000000a00 */
[----:B------:R-:W-:Y:S01]  /*a890*/  UIMAD UR4, UR42, UR5, UR4 ;  /* 0x000000052a0472a4 */ /* 0x000fe2000f8e0204 */
[----:B------:R-:W-:Y:S01]  /*a8a0*/  LEA R17, P0, R18, UR6, 0x1 ;  /* 0x0000000612117c11 */ /* 0x000fe2000f8008ff */
[----:B------:R-:W-:-:S04]  /*a8b0*/  IMAD.MOV.U32 R22, RZ, RZ, R24 ;  /* 0x000000ffff167224 */ /* 0x000fc800078e0018 */
[----:B------:R-:W-:-:S05]  /*a8c0*/  VIADD R3, R19, UR4 ;  /* 0x0000000413037c36 */ /* 0x000fca0008000000 */
[----:B------:R-:W-:Y:S02]  /*a8d0*/  LEA.HI.X R18, R18, UR7, R3, 0x1, P0 ;  /* 0x0000000712127c11 */ /* 0x000fe400080f0c03 */
[----:B------:R-:W-:-:S13]  /*a8e0*/  ISETP.GT.AND P0, PT, R26, UR48, PT ;  /* 0x000000301a007c0c */ /* 0x000fda000bf04270 */
[----:B0-----:R-:W-:Y:S05]  /*a8f0*/  @P0 BRA `(.L_x_68) ;  /* 0xfffffff0009c0947 */ /* 0x001fea000383ffff */
[----:B------:R-:W-:Y:S05]  /*a900*/  BSYNC B0 ;  /* 0x0000000000007941 */ /* 0x000fea0003800000 */
.L_x_55:
[----:B------:R-:W-:-:S06]  /*a910*/  ULOP3.LUT UR4, UR38, 0x2, URZ, 0xfc, !UPT ;  /* 0x0000000226047892 */ /* 0x000fcc000f8efc3f */
[----:B0-----:R-:W-:-:S05]  /*a920*/  IMAD.U32 R0, RZ, RZ, UR4 ;  /* 0x00000004ff007e24 */ /* 0x001fca000f8e00ff */
[----:B------:R-:W-:-:S13]  /*a930*/  ISETP.NE.AND P0, PT, R0, 0x3, PT ;  /* 0x000000030000780c */ /* 0x000fda0003f05270 */
[----:B------:R-:W-:Y:S05]  /*a940*/  @!P0 BRA `(.L_x_69) ;  /* 0x0000000000048947 */ /* 0x000fea0003800000 */
[----:B------:R-:W-:Y:S01]  /*a950*/  BPT.TRAP 0x1 ;  /* 0x000000040000795c */ /* 0x000fe20000300000 */
.L_x_69:
[C---:B------:R-:W-:Y:S01]  /*a960*/  LEA R0, R21.reuse, UR45, 0x3 ;  /* 0x0000002d15007c11 */ /* 0x040fe2000f8e18ff */
[----:B------:R-:W0:Y:S01]  /*a970*/  S2R R2, SR_TID.X ;  /* 0x0000000000027919 */ /* 0x000e220000002100 */
[----:B------:R-:W-:Y:S01]  /*a980*/  SHF.L.U32 R3, R24, 0x1f, RZ ;  /* 0x0000001f18037819 */ /* 0x000fe200000006ff */
[----:B------:R-:W-:Y:S01]  /*a990*/  BSSY B0, `(.L_x_70) ;  /* 0x0000009000007945 */ /* 0x000fe20003800000 */
[----:B------:R-:W-:Y:S01]  /*a9a0*/  MOV R5, 0xffffff80 ;  /* 0xffffff8000057802 */ /* 0x000fe20000000f00 */
[----:B------:R-:W-:Y:S01]  /*a9b0*/  IMAD R4, R21, 0x3000, R28 ;  /* 0x0000300015047824 */ /* 0x000fe200078e021c */
[----:B------:R-:W1:Y:S03]  /*a9c0*/  SYNCS.PHASECHK.TRANS64.TRYWAIT P0, [R0+URZ+0x2d860], R3 ;  /* 0x02d86003000075a7 */ /* 0x000e66000800017f */
[----:B------:R-:W-:Y:S01]  /*a9d0*/  IMAD R5, R26, R5, UR43 ;  /* 0x0000002b1a057e24 */ /* 0x000fe2000f8e0205 */
[----:B0-----:R-:W-:-:S04]  /*a9e0*/  LOP3.LUT R2, R2, 0x7f, RZ, 0xc0, !PT ;  /* 0x0000007f02027812 */ /* 0x001fc800078ec0ff */
[----:B------:R-:W-:-:S05]  /*a9f0*/  SHF.R.U32.HI R2, RZ, 0x2, R2 ;  /* 0x00000002ff027819 */ /* 0x000fca0000011602 */
[----:B------:R-:W-:Y:S01]  /*aa00*/  IMAD.IADD R5, R5, 0x1, -R2 ;  /* 0x0000000105057824 */ /* 0x000fe200078e0a02 */
[----:B-1----:R-:W-:Y:S06]  /*aa10*/  @!P0 BRA `(.L_x_71) ;  /* 0x0000002000f88947 */ /* 0x002fec0003800000 */
.L_x_135:
[----:B------:R-:W-:Y:S05]  /*aa20*/  BSYNC B0 ;  /* 0x0000000000007941 */ /* 0x000fea0003800000 */
.L_x_70:
[----:B------:R-:W1:Y:S01]  /*aa30*/  S2R R9, SR_TID.X ;  /* 0x0000000000097919 */ /* 0x000e620000002100 */
[----:B------:R-:W-:Y:S01]  /*aa40*/  UMOV UR4, 0xffffffff ;  /* 0xffffffff00047882 */ /* 0x000fe20000000000 */
[----:B-1----:R-:W-:-:S05]  /*aa50*/  IMAD.SHL.U32 R9, R9, 0x8, RZ ;  /* 0x0000000809097824 */ /* 0x002fca00078e00ff */
[----:B------:R-:W-:Y:S01]  /*aa60*/  LOP3.LUT R9, R9, 0x18, RZ, 0xc0, !PT ;  /* 0x0000001809097812 */ /* 0x000fe200078ec0ff */
[----:B------:R-:W-:Y:S06]  /*aa70*/  BRA.DIV UR4, `(.L_x_72) ;  /* 0x0000002204f47947 */ /* 0x000fec000b800000 */
[----:B------:R-:W1:Y:S01]  /*aa80*/  S2R R7, SR_TID.X ;  /* 0x0000000000077919 */ /* 0x000e620000002100 */
[----:B------:R-:W-:Y:S01]  /*aa90*/  ULDC UR4, c[0x0][0x2f4] ;  /* 0x0000bd0000047ab9 */ /* 0x000fe20000000800 */
[----:B------:R-:W-:Y:S01]  /*aaa0*/  LEA R4, R4, UR45, 0x1 ;  /* 0x0000002d04047c11 */ /* 0x000fe2000f8e08ff */
[----:B0-----:R-:W-:Y:S01]  /*aab0*/  SHFL.IDX PT, R3, R18, RZ, 0x1c1f ;  /* 0x001c1fff12037589 */ /* 0x001fe200000e0000 */
[----:B------:R-:W-:-:S03]  /*aac0*/  ISETP.GE.AND P2, PT, R9, UR4, PT ;  /* 0x0000000409007c0c */ /* 0x000fc6000bf46270 */
[----:B------:R-:W0:Y:S01]  /*aad0*/  SHFL.IDX PT, R2, R17, RZ, 0x1c1f ;  /* 0x001c1fff11027589 */ /* 0x000e2200000e0000 */
[----:B------:R-:W-:-:S03]  /*aae0*/  ISETP.LT.OR P3, PT, R5, 0x1, P2 ;  /* 0x000000010500780c */ /* 0x000fc60001761670 */
[----:B------:R-:W-:Y:S04]  /*aaf0*/  SHFL.IDX PT, R6, R18, 0x1, 0x1c1f ;  /* 0x003c1f0012067f89 */ /* 0x000fe800000e0000 */
[----:B------:R-:W2:Y:S01]  /*ab00*/  SHFL.IDX PT, R14, R17, 0x1, 0x1c1f ;  /* 0x003c1f00110e7f89 */ /* 0x000ea200000e0000 */
[----:B-1----:R-:W-:Y:S02]  /*ab10*/  IMAD.SHL.U32 R7, R7, 0x8, RZ ;  /* 0x0000000807077824 */ /* 0x002fe400078e00ff */
[----:B0-----:R-:W-:-:S03]  /*ab20*/  IMAD.WIDE.U32 R2, R9, 0x2, R2 ;  /* 0x0000000209027825 */ /* 0x001fc600078e0002 */
[----:B------:R-:W-:Y:S02]  /*ab30*/  LOP3.LUT R7, R7, 0x18, RZ, 0xc0, !PT ;  /* 0x0000001807077812 */ /* 0x000fe400078ec0ff */
[----:B------:R-:W-:Y:S01]  /*ab40*/  LDGSTS.E.BYPASS.LTC128B.128 [R4+0x400], desc[UR36][R2.64], !P3 ;  /* 0x0040000002047fae */ /* 0x000fe2000d901d64 */
[----:B------:R-:W-:Y:S02]  /*ab50*/  ISETP.LT.OR P3, PT, R5, 0x21, P2 ;  /* 0x000000210500780c */ /* 0x000fe40001761670 */
[C---:B------:R-:W-:Y:S02]  /*ab60*/  LOP3.LUT R8, R7.reuse, 0x20, RZ, 0xfc, !PT ;  /* 0x0000002007087812 */ /* 0x040fe400078efcff */
[----:B------:R-:W-:Y:S02]  /*ab70*/  LOP3.LUT R7, R7, 0x40, RZ, 0xfc, !PT ;  /* 0x0000004007077812 */ /* 0x000fe400078efcff */
[----:B------:R-:W-:Y:S02]  /*ab80*/  ISETP.GE.AND P1, PT, R8, UR4, PT ;  /* 0x0000000408007c0c */ /* 0x000fe4000bf26270 */
[----:B------:R-:W-:Y:S01]  /*ab90*/  ISETP.GE.AND P0, PT, R7, UR4, PT ;  /* 0x0000000407007c0c */ /* 0x000fe2000bf06270 */
[----:B------:R-:W0:Y:S01]  /*aba0*/  SHFL.IDX PT, R8, R17, 0x2, 0x1c1f ;  /* 0x005c1f0011087f89 */ /* 0x000e2200000e0000 */
[----:B------:R-:W-:-:S02]  /*abb0*/  ISETP.LT.OR P4, PT, R5, 0x1, P1 ;  /* 0x000000010500780c */ /* 0x000fc40000f81670 */
[C---:B------:R-:W-:Y:S01]  /*abc0*/  ISETP.LT.OR P5, PT, R5.reuse, 0x1, P0 ;  /* 0x000000010500780c */ /* 0x040fe200007a1670 */
[----:B------:R-:W1:Y:S04]  /*abd0*/  SHFL.IDX PT, R7, R18, 0x2, 0x1c1f ;  /* 0x005c1f0012077f89 */ /* 0x000e6800000e0000 */
[----:B------:R-:W3:Y:S06]  /*abe0*/  SHFL.IDX PT, R18, R18, 0x3, 0x1c1f ;  /* 0x007c1f0012127f89 */ /* 0x000eec00000e0000 */
[----:B------:R-:W-:Y:S01]  /*abf0*/  LDGSTS.E.BYPASS.LTC128B.128 [R4+0x2400], desc[UR36][R2.64+0x40], !P4 ;  /* 0x0240004002047fae */ /* 0x000fe2000e101d64 */
[----:B------:R-:W-:-:S03]  /*ac00*/  ISETP.LT.OR P4, PT, R5, 0x21, P1 ;  /* 0x000000210500780c */ /* 0x000fc60000f81670 */
[----:B------:R2:W-:Y:S01]  /*ac10*/  LDGSTS.E.BYPASS.LTC128B.128 [R4+0x4400], desc[UR36][R2.64+0x80], !P5 ;  /* 0x0440008002047fae */ /* 0x0005e2000e901d64 */
[----:B------:R-:W-:Y:S01]  /*ac20*/  ISETP.LT.OR P5, PT, R5, 0x21, P0 ;  /* 0x000000210500780c */ /* 0x000fe200007a1670 */
[----:B--2---:R-:W-:Y:S02]  /*ac30*/  IMAD.MOV.U32 R2, RZ, RZ, R14 ;  /* 0x000000ffff027224 */ /* 0x004fe400078e000e */
[----:B------:R-:W-:Y:S01]  /*ac40*/  IMAD.MOV.U32 R3, RZ, RZ, R6 ;  /* 0x000000ffff037224 */ /* 0x000fe200078e0006 */
[----:B------:R2:W4:Y:S01]  /*ac50*/  SHFL.IDX PT, R14, R17, 0x3, 0x1c1f ;  /* 0x007c1f00110e7f89 */ /* 0x00052200000e0000 */
[----:B------:R-:W-:Y:S02]  /*ac60*/  IMAD.MOV.U32 R6, RZ, RZ, RZ ;  /* 0x000000ffff067224 */ /* 0x000fe400078e00ff */
[----:B------:R-:W-:-:S05]  /*ac70*/  IMAD.WIDE.U32 R2, R9, 0x2, R2 ;  /* 0x0000000209027825 */ /* 0x000fca00078e0002 */
[----:B------:R-:W-:Y:S01]  /*ac80*/  LDGSTS.E.BYPASS.LTC128B.128 [R4+0xc00], desc[UR36][R2.64], !P3 ;  /* 0x00c0000002047fae */ /* 0x000fe2000d901d64 */
[----:B------:R-:W-:-:S03]  /*ac90*/  ISETP.LT.OR P3, PT, R5, 0x41, P2 ;  /* 0x000000410500780c */ /* 0x000fc60001761670 */
[----:B------:R-:W-:Y:S01]  /*aca0*/  LDGSTS.E.BYPASS.LTC128B.128 [R4+0x2c00], desc[UR36][R2.64+0x40], !P4 ;  /* 0x02c0004002047fae */ /* 0x000fe2000e101d64 */
[----:B------:R-:W-:-:S03]  /*acb0*/  ISETP.LT.OR P4, PT, R5, 0x41, P1 ;  /* 0x000000410500780c */ /* 0x000fc60000f81670 */
[----:B------:R0:W-:Y:S01]  /*acc0*/  LDGSTS.E.BYPASS.LTC128B.128 [R4+0x4c00], desc[UR36][R2.64+0x80], !P5 ;  /* 0x04c0008002047fae */ /* 0x0001e2000e901d64 */
[----:B------:R-:W-:Y:S02]  /*acd0*/  ISETP.LT.OR P5, PT, R5, 0x41, P0 ;  /* 0x000000410500780c */ /* 0x000fe400007a1670 */
[----:B0-----:R-:W-:Y:S01]  /*ace0*/  MOV R2, R8 ;  /* 0x0000000800027202 */ /* 0x001fe20000000f00 */
[----:B-1----:R-:W-:-:S04]  /*acf0*/  IMAD.MOV.U32 R3, RZ, RZ, R7 ;  /* 0x000000ffff037224 */ /* 0x002fc800078e0007 */
[----:B------:R-:W-:-:S05]  /*ad00*/  IMAD.WIDE.U32 R2, R9, 0x2, R2 ;  /* 0x0000000209027825 */ /* 0x000fca00078e0002 */
[----:B------:R2:W-:Y:S04]  /*ad10*/  LDGSTS.E.BYPASS.LTC128B.128 [R4+0x1400], desc[UR36][R2.64], !P3 ;  /* 0x0140000002047fae */ /* 0x0005e8000d901d64 */
[----:B------:R2:W-:Y:S04]  /*ad20*/  LDGSTS.E.BYPASS.LTC128B.128 [R4+0x3400], desc[UR36][R2.64+0x40], !P4 ;  /* 0x0340004002047fae */ /* 0x0005e8000e101d64 */
[----:B---34-:R2:W-:Y:S02]  /*ad30*/  LDGSTS.E.BYPASS.LTC128B.128 [R4+0x5400], desc[UR36][R2.64+0x80], !P5 ;  /* 0x0540008002047fae */ /* 0x0185e4000e901d64 */
.L_x_145:
[C---:B------:R-:W-:Y:S01]  /*ad40*/  ISETP.LT.OR P2, PT, R5.reuse, 0x61, P2 ;  /* 0x000000610500780c */ /* 0x040fe20001741670 */
[----:B--2---:R-:W-:Y:S01]  /*ad50*/  IMAD.MOV.U32 R2, RZ, RZ, R14 ;  /* 0x000000ffff027224 */ /* 0x004fe200078e000e */
[C---:B------:R-:W-:Y:S01]  /*ad60*/  ISETP.LT.OR P1, PT, R5.reuse, 0x61, P1 ;  /* 0x000000610500780c */ /* 0x040fe20000f21670 */
[----:B------:R-:W-:Y:S01]  /*ad70*/  IMAD.MOV.U32 R3, RZ, RZ, R18 ;  /* 0x000000ffff037224 */ /* 0x000fe200078e0012 */
[----:B------:R-:W-:Y:S01]  /*ad80*/  ISETP.LT.OR P0, PT, R5, 0x61, P0 ;  /* 0x000000610500780c */ /* 0x000fe20000701670 */
[----:B------:R-:W-:-:S08]  /*ad90*/  IMAD.WIDE.U32 R2, R9, 0x2, R2 ;  /* 0x0000000209027825 */ /* 0x000fd000078e0002 */
[----:B------:R-:W-:Y:S01]  /*ada0*/  @!PT LDS RZ, [RZ] ;  /* 0x00000000fffff984 */ /* 0x000fe20000000800 */
[----:B------:R-:W-:Y:S01]  /*adb0*/  @!PT LDS RZ, [RZ] ;  /* 0x00000000fffff984 */ /* 0x000fe20000000800 */
[----:B------:R-:W-:Y:S01]  /*adc0*/  @!PT LDS RZ, [RZ] ;  /* 0x00000000fffff984 */ /* 0x000fe20000000800 */
[----:B------:R0:W-:Y:S04]  /*add0*/  LDGSTS.E.BYPASS.LTC128B.128 [R4+0x1c00], desc[UR36][R2.64], !P2 ;  /* 0x01c0000002047fae */ /* 0x0001e8000d101d64 */
[----:B------:R0:W-:Y:S04]  /*ade0*/  LDGSTS.E.BYPASS.LTC128B.128 [R4+0x3c00], desc[UR36][R2.64+0x40], !P1 ;  /* 0x03c0004002047fae */ /* 0x0001e8000c901d64 */
[----:B------:R0:W-:Y:S01]  /*adf0*/  LDGSTS.E.BYPASS.LTC128B.128 [R4+0x5c00], desc[UR36][R2.64+0x80], !P0 ;  /* 0x05c0008002047fae */ /* 0x0001e2000c101d64 */
[----:B------:R-:W-:Y:S01]  /*ae00*/  PLOP3.LUT P0, PT, PT, PT, PT, 0x80, 0x0 ;  /* 0x000000000000781c */ /* 0x000fe20003f0f070 */
[----:B------:R-:W-:-:S12]  /*ae10*/  NOP ;  /* 0x0000000000007918 */ /* 0x000fd80000000000 */
.L_x_73:
        /* <DEDUP_REMOVED lines=8> */
[----:B0-----:R-:W-:-:S05]  /*aea0*/  IMAD.U32 R2, RZ, RZ, UR5 ;  /* 0x00000005ff027e24 */ /* 0x001fca000f8e00ff */
[----:B------:R-:W-:-:S13]  /*aeb0*/  ISETP.NE.AND P2, PT, R2, 0x3, PT ;  /* 0x000000030200780c */ /* 0x000fda0003f45270 */
[----:B------:R-:W-:Y:S05]  /*aec0*/  @!P2 BRA `(.L_x_74) ;  /* 0x000000000004a947 */ /* 0x000fea0003800000 */
[----:B------:R-:W-:Y:S01]  /*aed0*/  BPT.TRAP 0x1 ;  /* 0x000000040000795c */ /* 0x000fe20000300000 */
.L_x_74:
[----:B------:R-:W-:Y:S01]  /*aee0*/  IADD3 R2, R21, 0x1, RZ ;  /* 0x0000000115027810 */ /* 0x000fe20007ffe0ff */
[----:B------:R0:W-:Y:S03]  /*aef0*/  SYNCS.ARRIVE.TRANS64.A1T0 RZ, [R0+URZ+0x2d850], RZ ;  /* 0x02d850ff00ff79a7 */ /* 0x0001e6000810003f */
[----:B------:R-:W-:-:S04]  /*af00*/  ISETP.NE.AND P0, PT, R2, 0x2, PT ;  /* 0x000000020200780c */ /* 0x000fc80003f05270 */
[----:B------:R-:W-:Y:S02]  /*af10*/  SEL R3, RZ, 0x1, P0 ;  /* 0x00000001ff037807 */ /* 0x000fe40000000000 */
[----:B------:R-:W-:Y:S02]  /*af20*/  SEL R2, R2, RZ, P0 ;  /* 0x000000ff02027207 */ /* 0x000fe40000000000 */
[----:B0-----:R-:W-:-:S07]  /*af30*/  LOP3.LUT R0, R24, R3, RZ, 0x3c, !PT ;  /* 0x0000000318007212 */ /* 0x001fce00078e3cff */
.L_x_40:
[----:B------:R-:W0:Y:S01]  /*af40*/  S2R R4, SR_CgaCtaId ;  /* 0x0000000000047919 */ /* 0x000e220000008800 */
[----:B------:R-:W-:Y:S02]  /*af50*/  MOV R3, 0x400 ;  /* 0x0000040000037802 */ /* 0x000fe40000000f00 */
[----:B------:R-:W-:Y:S02]  /*af60*/  SHF.L.U32 R6, R6, 0x1f, RZ ;  /* 0x0000001f06067819 */ /* 0x000fe400000006ff */
[----:B0-----:R-:W-:-:S04]  /*af70*/  LEA R7, R4, R3, 0x18 ;  /* 0x0000000304077211 */ /* 0x001fc800078ec0ff */
[----:B------:R-:W0:Y:S02]  /*af80*/  SYNCS.PHASECHK.TRANS64.TRYWAIT P0, [R7+URZ+0x2d820], R6 ;  /* 0x02d82006070075a7 */ /* 0x000e24000800017f */
[----:B0-----:R-:W-:Y:S05]  /*af90*/  @!P0 BRA `(.L_x_75) ;  /* 0x0000002400288947 */ /* 0x001fea0003800000 */
.L_x_146:
[----:B------:R-:W-:-:S03]  /*afa0*/  UMOV UR4, 0xffffffff ;  /* 0xffffffff00047882 */ /* 0x000fc60000000000 */
[----:B------:R-:W-:Y:S05]  /*afb0*/  BRA.DIV UR4, `(.L_x_76) ;  /* 0x0000002604347947 */ /* 0x000fea000b800000 */
[----:B------:R-:W1:Y:S02]  /*afc0*/  S2R R3, SR_TID.X ;  /* 0x0000000000037919 */ /* 0x000e640000002100 */
[----:B-1----:R-:W-:-:S04]  /*afd0*/  SHF.R.U32.HI R3, RZ, 0x5, R3 ;  /* 0x00000005ff037819 */ /* 0x002fc80000011603 */
[----:B------:R-:W-:-:S05]  /*afe0*/  LOP3.LUT R3, R3, 0x3, RZ, 0xc0, !PT ;  /* 0x0000000303037812 */ /* 0x000fca00078ec0ff */
[----:B------:R1:W2:Y:S02]  /*aff0*/  SHFL.IDX PT, R14, R3, RZ, 0x1f ;  /* 0x00001fff030e7589 */ /* 0x0002a400000e0000 */
.L_x_149:
[----:B--2---:R-:W-:-:S13]  /*b000*/  ISETP.NE.AND P0, PT, R14, RZ, PT ;  /* 0x000000ff0e00720c */ /* 0x004fda0003f05270 */
[----:B------:R-:W-:Y:S05]  /*b010*/  @P0 BRA `(.L_x_8) ;  /* 0x0000000000880947 */ /* 0x000fea0003800000 */
[----:B------:R-:W-:-:S03]  /*b020*/  UMOV UR4, 0xffffffff ;  /* 0xffffffff00047882 */ /* 0x000fc60000000000 */
[----:B------:R-:W-:Y:S05]  /*b030*/  BRA.DIV UR4, `(.L_x_77) ;  /* 0x0000002604487947 */ /* 0x000fea000b800000 */
[----:B------:R-:W-:-:S13]  /*b040*/  ELECT P6, URZ, PT ;  /* 0x00000000003f782f */ /* 0x000fda00038c0000 */
.L_x_152:
[----:B------:R-:W-:Y:S05]  /*b050*/  @!P6 BRA `(.L_x_8) ;  /* 0x000000000078e947 */ /* 0x000fea0003800000 */
[----:B------:R-:W-:-:S06]  /*b060*/  ULOP3.LUT UR4, UR38, 0x2, URZ, 0xfc, !UPT ;  /* 0x0000000226047892 */ /* 0x000fcc000f8efc3f */
[----:B-1----:R-:W-:-:S05]  /*b070*/  IMAD.U32 R3, RZ, RZ, UR4 ;  /* 0x00000004ff037e24 */ /* 0x002fca000f8e00ff */
[----:B------:R-:W-:-:S13]  /*b080*/  ISETP.NE.AND P0, PT, R3, 0x3, PT ;  /* 0x000000030300780c */ /* 0x000fda0003f05270 */
[----:B------:R-:W-:Y:S05]  /*b090*/  @!P0 BRA `(.L_x_78) ;  /* 0x0000000000048947 */ /* 0x000fea0003800000 */
[----:B------:R-:W-:Y:S01]  /*b0a0*/  BPT.TRAP 0x1 ;  /* 0x000000040000795c */ /* 0x000fe20000300000 */
.L_x_78:
[----:B------:R-:W-:Y:S01]  /*b0b0*/  IMAD R5, R2, 0x8, R7 ;  /* 0x0000000802057824 */ /* 0x000fe200078e0207 */
[----:B------:R-:W-:Y:S01]  /*b0c0*/  SHF.L.U32 R4, R0, 0x1f, RZ ;  /* 0x0000001f00047819 */ /* 0x000fe200000006ff */
[----:B------:R-:W-:-:S03]  /*b0d0*/  VIADD R2, R2, 0x1 ;  /* 0x0000000102027836 */ /* 0x000fc60000000000 */
[----:B------:R-:W1:Y:S02]  /*b0e0*/  SYNCS.PHASECHK.TRANS64.TRYWAIT P1, [R5+URZ+0x2d840], R4 ;  /* 0x02d84004050075a7 */ /* 0x000e64000802017f */
[----:B------:R-:W-:-:S04]  /*b0f0*/  ISETP.NE.AND P2, PT, R2, 0x2, PT ;  /* 0x000000020200780c */ /* 0x000fc80003f45270 */
[----:B------:R-:W-:Y:S01]  /*b100*/  SEL R3, RZ, 0x1, P2 ;  /* 0x00000001ff037807 */ /* 0x000fe20001000000 */
[----:B-1----:R-:W-:Y:S08]  /*b110*/  @!P1 BRA `(.L_x_79) ;  /* 0x0000002400309947 */ /* 0x002ff00003800000 */
.L_x_153:
[----:B------:R-:W-:Y:S02]  /*b120*/  SEL R2, R2, RZ, P2 ;  /* 0x000000ff02027207 */ /* 0x000fe40001000000 */
[----:B------:R-:W-:Y:S01]  /*b130*/  LOP3.LUT R0, R0, R3, RZ, 0x3c, !PT ;  /* 0x0000000300007212 */ /* 0x000fe200078e3cff */
[----:B------:R-:W-:Y:S06]  /*b140*/  @!P0 BRA `(.L_x_80) ;  /* 0x0000000000048947 */ /* 0x000fec0003800000 */
[----:B------:R-:W-:Y:S01]  /*b150*/  BPT.TRAP 0x1 ;  /* 0x000000040000795c */ /* 0x000fe20000300000 */
.L_x_80:
[----:B------:R-:W-:Y:S01]  /*b160*/  IMAD R3, R2, 0x8, R7 ;  /* 0x0000000802037824 */ /* 0x000fe200078e0207 */
[----:B------:R-:W-:-:S04]  /*b170*/  SHF.L.U32 R0, R0, 0x1f, RZ ;  /* 0x0000001f00007819 */ /* 0x000fc800000006ff */
[----:B------:R-:W2:Y:S02]  /*b180*/  SYNCS.PHASECHK.TRANS64.TRYWAIT P1, [R3+URZ+0x2d840], R0 ;  /* 0x02d84000030075a7 */ /* 0x000ea4000802017f */
[----:B--2---:R-:W-:Y:S05]  /*b190*/  @!P1 BRA `(.L_x_81) ;  /* 0x0000002400249947 */ /* 0x004fea0003800000 */
.L_x_154:
[----:B------:R-:W-:Y:S05]  /*b1a0*/  @!P0 BRA `(.L_x_82) ;  /* 0x0000000000048947 */ /* 0x000fea0003800000 */
[----:B------:R-:W-:Y:S01]  /*b1b0*/  BPT.TRAP 0x1 ;  /* 0x000000040000795c */ /* 0x000fe20000300000 */
.L_x_82:
[----:B------:R-:W3:Y:S02]  /*b1c0*/  SYNCS.PHASECHK.TRANS64.TRYWAIT P1, [R5+URZ+0x2d860], R4 ;  /* 0x02d86004050075a7 */ /* 0x000ee4000802017f */
[----:B---3--:R-:W-:Y:S05]  /*b1d0*/  @!P1 BRA `(.L_x_83) ;  /* 0x0000002400289947 */ /* 0x008fea0003800000 */
.L_x_155:
[----:B------:R-:W-:Y:S05]  /*b1e0*/  @!P0 BRA `(.L_x_84) ;  /* 0x0000000000048947 */ /* 0x000fea0003800000 */
[----:B------:R-:W-:Y:S01]  /*b1f0*/  BPT.TRAP 0x1 ;  /* 0x000000040000795c */ /* 0x000fe20000300000 */
.L_x_84:
[----:B----4-:R4:W0:Y:S02]  /*b200*/  SYNCS.PHASECHK.TRANS64.TRYWAIT P0, [R3+URZ+0x2d860], R0 ;  /* 0x02d86000030075a7 */ /* 0x010824000800017f */
[----:B0-----:R-:W-:Y:S05]  /*b210*/  @!P0 NANOSLEEP.SYNCS 0x989680 ;  /* 0x009896800000895d */ /* 0x001fea0003900000 */
[----:B------:R-:W0:Y:S02]  /*b220*/  @!P0 SYNCS.PHASECHK.TRANS64 P0, [R3+URZ+0x2d860], R0 ;  /* 0x02d86000030085a7 */ /* 0x000e24000800007f */
[----:B0-----:R-:W-:Y:S05]  /*b230*/  @!P0 BRA `(.L_x_84) ;  /* 0xfffffffc00f08947 */ /* 0x001fea000383ffff */
.L_x_8:
[----:B------:R-:W-:Y:S05]  /*b240*/  BSYNC B6 ;  /* 0x0000000000067941 */ /* 0x000fea0003800000 */
.L_x_5:
[----:B------:R-:W-:Y:S05]  /*b250*/  EXIT ;  /* 0x000000000000794d */ /* 0x000fea0003800000 */
.L_x_12:
[----:B0-----:R-:W-:-:S04]  /*b260*/  IMAD.U32 R5, RZ, RZ, UR41 ;  /* 0x00000029ff057e24 */ /* 0x001fc8000f8e00ff */
[----:B------:R0:W1:Y:S03]  /*b270*/  SYNCS.PHASECHK.TRANS64.TRYWAIT P0, [R5+URZ+0x2d800], R2 ;  /* 0x02d80002050075a7 */ /* 0x000066000800017f */
[----:B-1----:R-:W-:Y:S05]  /*b280*/  @!P0 NANOSLEEP.SYNCS 0x989680 ;  /* 0x009896800000895d */ /* 0x002fea0003900000 */
[----:B------:R-:W1:Y:S02]  /*b290*/  @!P0 SYNCS.PHASECHK.TRANS64 P0, [R5+URZ+0x2d800], R2 ;  /* 0x02d80002050085a7 */ /* 0x000e64000800007f */
[----:B-1----:R-:W-:Y:S05]  /*b2a0*/  @!P0 BRA `(.L_x_12) ;  /* 0xfffffffc00ec8947 */ /* 0x002fea000383ffff */
[----:B------:R-:W-:Y:S05]  /*b2b0*/  BRA `(.L_x_85) ;  /* 0xffffff5c00b87947 */ /* 0x000fea000383ffff */
.L_x_16:
[----:B-1----:R-:W-:-:S04]  /*b2c0*/  MOV R3, UR41 ;  /* 0x0000002900037c02 */ /* 0x002fc80008000f00 */
[----:B------:R1:W2:Y:S03]  /*b2d0*/  SYNCS.PHASECHK.TRANS64.TRYWAIT P1, [R3+URZ+0x2d830], R2 ;  /* 0x02d83002030075a7 */ /* 0x0002a6000802017f */
[----:B--2---:R-:W-:Y:S05]  /*b2e0*/  @!P1 NANOSLEEP.SYNCS 0x989680 ;  /* 0x009896800000995d */ /* 0x004fea0003900000 */
[----:B------:R-:W2:Y:S02]  /*b2f0*/  @!P1 SYNCS.PHASECHK.TRANS64 P1, [R3+URZ+0x2d830], R2 ;  /* 0x02d83002030095a7 */ /* 0x000ea4000802007f */
[----:B--2---:R-:W-:Y:S05]  /*b300*/  @!P1 BRA `(.L_x_16) ;  /* 0xfffffffc00ec9947 */ /* 0x004fea000383ffff */
[----:B------:R-:W-:Y:S05]  /*b310*/  BRA `(.L_x_15) ;  /* 0xffffff5c00e07947 */ /* 0x000fea000383ffff */
.L_x_22:
[----:B-1----:R-:W-:-:S04]  /*b320*/  IMAD.U32 R11, RZ, RZ, UR10 ;  /* 0x0000000aff0b7e24 */ /* 0x002fc8000f8e00ff */
[----:B------:R1:W2:Y:S03]  /*b330*/  SYNCS.PHASECHK.TRANS64.TRYWAIT P1, [R11+URZ+0x2d830], R0 ;  /* 0x02d830000b0075a7 */ /* 0x0002a6000802017f */
[----:B--2---:R-:W-:Y:S05]  /*b340*/  @!P1 NANOSLEEP.SYNCS 0x989680 ;  /* 0x009896800000995d */ /* 0x004fea0003900000 */
[----:B------:R-:W2:Y:S02]  /*b350*/  @!P1 SYNCS.PHASECHK.TRANS64 P1, [R11+URZ+0x2d830], R0 ;  /* 0x02d830000b0095a7 */ /* 0x000ea4000802007f */
[----:B--2---:R-:W-:Y:S05]  /*b360*/  @!P1 BRA `(.L_x_22) ;  /* 0xfffffffc00ec9947 */ /* 0x004fea000383ffff */
[----:B------:R-:W-:Y:S05]  /*b370*/  BRA `(.L_x_19) ;  /* 0xffffff84005c7947 */ /* 0x000fea000383ffff */
.L_x_26:
[----:B-1----:R-:W-:-:S04]  /*b380*/  IMAD.U32 R11, RZ, RZ, UR10 ;  /* 0x0000000aff0b7e24 */ /* 0x002fc8000f8e00ff */
[----:B------:R1:W2:Y:S03]  /*b390*/  SYNCS.PHASECHK.TRANS64.TRYWAIT P1, [R11+URZ+0x2d850], R4 ;  /* 0x02d850040b0075a7 */ /* 0x0002a6000802017f */
[----:B--2---:R-:W-:Y:S05]  /*b3a0*/  @!P1 NANOSLEEP.SYNCS 0x989680 ;  /* 0x009896800000995d */ /* 0x004fea0003900000 */
[----:B------:R-:W2:Y:S02]  /*b3b0*/  @!P1 SYNCS.PHASECHK.TRANS64 P1, [R11+URZ+0x2d850], R4 ;  /* 0x02d850040b0095a7 */ /* 0x000ea4000802007f */
[----:B--2---:R-:W-:Y:S05]  /*b3c0*/  @!P1 BRA `(.L_x_26) ;  /* 0xfffffffc00ec9947 */ /* 0x004fea000383ffff */
[----:B------:R-:W-:Y:S05]  /*b3d0*/  BRA `(.L_x_23) ;  /* 0xffffff88000c7947 */ /* 0x000fea000383ffff */
.L_x_33:
[----:B--2---:R-:W-:-:S04]  /*b3e0*/  IMAD.U32 R3, RZ, RZ, UR6 ;  /* 0x00000006ff037e24 */ /* 0x004fc8000f8e00ff */
[----:B------:R2:W3:Y:S03]  /*b3f0*/  SYNCS.PHASECHK.TRANS64.TRYWAIT P1, [R3+URZ+0x2d850], R2 ;  /* 0x02d85002030075a7 */ /* 0x0004e6000802017f */
[----:B---3--:R-:W-:Y:S05]  /*b400*/  @!P1 NANOSLEEP.SYNCS 0x989680 ;  /* 0x009896800000995d */ /* 0x008fea0003900000 */
[----:B------:R-:W3:Y:S02]  /*b410*/  @!P1 SYNCS.PHASECHK.TRANS64 P1, [R3+URZ+0x2d850], R2 ;  /* 0x02d85002030095a7 */ /* 0x000ee4000802007f */
[----:B---3--:R-:W-:Y:S05]  /*b420*/  @!P1 BRA `(.L_x_33) ;  /* 0xfffffffc00ec9947 */ /* 0x008fea000383ffff */
[----:B------:R-:W-:Y:S05]  /*b430*/  BRA `(.L_x_32) ;  /* 0xffffffa400407947 */ /* 0x000fea000383ffff */
.L_x_45:
[----:B------:R-:W-:Y:S01]  /*b440*/  IMAD.MOV.U32 R13, RZ, RZ, R18 ;  /* 0x000000ffff0d7224 */ /* 0x000fe200078e0012 */
[----:B------:R-:W-:Y:S01]  /*b450*/  MOV R11, 0x1f ;  /* 0x0000001f000b7802 */ /* 0x000fe20000000f00 */
[----:B------:R-:W-:Y:S02]  /*b460*/  IMAD.MOV.U32 R12, RZ, RZ, RZ ;  /* 0x000000ffff0c7224 */ /* 0x000fe400078e00ff */
[----:B------:R-:W-:-:S07]  /*b470*/  IMAD.MOV.U32 R15, RZ, RZ, -0x1 ;  /* 0xffffffffff0f7424 */ /* 0x000fce00078e00ff */
[----:B-----5:R-:W-:Y:S05]  /*b480*/  WARPSYNC.COLLECTIVE R15, `(.L_x_86) ;  /* 0x000000000f087348 */ /* 0x020fea0003c00000 */
[----:B------:R0:W1:Y:S02]  /*b490*/  SHFL.IDX P6, R14, R13, R12, R11 ;  /* 0x0000000c0d0e7389 */ /* 0x00006400000c000b */
[----:B01---5:R-:W-:Y:S01]  /*b4a0*/  ENDCOLLECTIVE ;  /* 0x000000000000791b */ /* 0x023fe20003800000 */
.L_x_86:
[----:B------:R-:W-:Y:S05]  /*b4b0*/  BRA `(.L_x_87) ;  /* 0xffffffd0002c7947 */ /* 0x000fea000383ffff */
.L_x_47:
[----:B0-----:R-:W-:-:S04]  /*b4c0*/  IMAD.U32 R2, RZ, RZ, UR45 ;  /* 0x0000002dff027e24 */ /* 0x001fc8000f8e00ff */
[----:B------:R0:W1:Y:S03]  /*b4d0*/  SYNCS.PHASECHK.TRANS64.TRYWAIT P0, [R2+URZ+0x2d840], R9 ;  /* 0x02d84009020075a7 */ /* 0x000066000800017f */
[----:B-1----:R-:W-:Y:S05]  /*b4e0*/  @!P0 NANOSLEEP.SYNCS 0x989680 ;  /* 0x009896800000895d */ /* 0x002fea0003900000 */
[----:B------:R-:W1:Y:S02]  /*b4f0*/  @!P0 SYNCS.PHASECHK.TRANS64 P0, [R2+URZ+0x2d840], R9 ;  /* 0x02d84009020085a7 */ /* 0x000e64000800007f */
[----:B-1----:R-:W-:Y:S05]  /*b500*/  @!P0 BRA `(.L_x_47) ;  /* 0xfffffffc00ec8947 */ /* 0x002fea000383ffff */
[----:B------:R-:W-:Y:S05]  /*b510*/  BRA `(.L_x_88) ;  /* 0xffffffd000ac7947 */ /* 0x000fea000383ffff */
.L_x_48:
[----:B------:R-:W-:Y:S01]  /*b520*/  BSSY B0, `(.L_x_89) ;  /* 0x0000008000007945 */ /* 0x000fe20003800000 */
[----:B------:R-:W-:Y:S01]  /*b530*/  IMAD.MOV.U32 R13, RZ, RZ, R9 ;  /* 0x000000ffff0d7224 */ /* 0x000fe200078e0009 */
[----:B------:R-:W-:Y:S01]  /*b540*/  MOV R15, 0xffffffff ;  /* 0xffffffff000f7802 */ /* 0x000fe20000000f00 */
[----:B------:R-:W-:Y:S02]  /*b550*/  IMAD.MOV.U32 R12, RZ, RZ, RZ ;  /* 0x000000ffff0c7224 */ /* 0x000fe400078e00ff */
[----:B------:R-:W-:-:S07]  /*b560*/  IMAD.MOV.U32 R11, RZ, RZ, 0x1c1f ;  /* 0x00001c1fff0b7424 */ /* 0x000fce00078e00ff */
[----:B------:R-:W-:Y:S05]  /*b570*/  WARPSYNC.COLLECTIVE R15, `(.L_x_90) ;  /* 0x000000000f087348 */ /* 0x000fea0003c00000 */
[----:B------:R0:W1:Y:S02]  /*b580*/  SHFL.IDX P6, R14, R13, R12, R11 ;  /* 0x0000000c0d0e7389 */ /* 0x00006400000c000b */
[----:B01----:R-:W-:Y:S01]  /*b590*/  ENDCOLLECTIVE ;  /* 0x000000000000791b */ /* 0x003fe20003800000 */
.L_x_90:
[----:B------:R-:W-:Y:S05]  /*b5a0*/  BSYNC B0 ;  /* 0x0000000000007941 */ /* 0x000fea0003800000 */
.L_x_89:
[----:B------:R-:W-:Y:S01]  /*b5b0*/  IMAD.MOV.U32 R13, RZ, RZ, R0 ;  /* 0x000000ffff0d7224 */ /* 0x000fe200078e0000 */
[----:B------:R-:W0:Y:S01]  /*b5c0*/  S2R R10, SR_TID.X ;  /* 0x00000000000a7919 */ /* 0x000e220000002100 */
[----:B------:R-:W-:Y:S01]  /*b5d0*/  IMAD.MOV.U32 R12, RZ, RZ, RZ ;  /* 0x000000ffff0c7224 */ /* 0x000fe200078e00ff */
[----:B------:R-:W-:Y:S01]  /*b5e0*/  @P0 LEA R21, R28, UR45, 0x1 ;  /* 0x0000002d1c150c11 */ /* 0x000fe2000f8e08ff */
[----:B------:R-:W-:Y:S02]  /*b5f0*/  IMAD.MOV.U32 R11, RZ, RZ, 0x1c1f ;  /* 0x00001c1fff0b7424 */ /* 0x000fe400078e00ff */
[----:B------:R-:W-:Y:S02]  /*b600*/  IMAD.MOV.U32 R15, RZ, RZ, -0x1 ;  /* 0xffffffffff0f7424 */ /* 0x000fe400078e00ff */
[----:B------:R-:W-:-:S07]  /*b610*/  IMAD.MOV.U32 R6, RZ, RZ, R14 ;  /* 0x000000ffff067224 */ /* 0x000fce00078e000e */
[----:B0-----:R-:W-:Y:S05]  /*b620*/  WARPSYNC.COLLECTIVE R15, `(.L_x_91) ;  /* 0x000000000f087348 */ /* 0x001fea0003c00000 */
[----:B------:R1:W2:Y:S02]  /*b630*/  SHFL.IDX P6, R14, R13, R12, R11 ;  /* 0x0000000c0d0e7389 */ /* 0x0002a400000c000b */
[----:B012---:R-:W-:Y:S01]  /*b640*/  ENDCOLLECTIVE ;  /* 0x000000000000791b */ /* 0x007fe20003800000 */
.L_x_91:
[----:B------:R-:W-:Y:S02]  /*b650*/  IMAD.MOV.U32 R7, RZ, RZ, R6 ;  /* 0x000000ffff077224 */ /* 0x000fe400078e0006 */
[----:B------:R-:W-:Y:S02]  /*b660*/  IMAD.MOV.U32 R13, RZ, RZ, R9 ;  /* 0x000000ffff0d7224 */ /* 0x000fe400078e0009 */
[----:B------:R-:W-:Y:S01]  /*b670*/  IMAD.MOV.U32 R12, RZ, RZ, 0x1 ;  /* 0x00000001ff0c7424 */ /* 0x000fe200078e00ff */
[----:B------:R-:W-:Y:S01]  /*b680*/  SHF.L.U32 R10, R10, 0x3, RZ ;  /* 0x000000030a0a7819 */ /* 0x000fe200000006ff */
[----:B------:R-:W-:-:S07]  /*b690*/  IMAD.MOV.U32 R6, RZ, RZ, R14 ;  /* 0x000000ffff067224 */ /* 0x000fce00078e000e */
[----:B------:R-:W-:Y:S05]  /*b6a0*/  WARPSYNC.COLLECTIVE R15, `(.L_x_92) ;  /* 0x000000000f087348 */ /* 0x000fea0003c00000 */
[----:B------:R0:W1:Y:S02]  /*b6b0*/  SHFL.IDX P6, R14, R13, R12, R11 ;  /* 0x0000000c0d0e7389 */ /* 0x00006400000c000b */
[----:B01----:R-:W-:Y:S01]  /*b6c0*/  ENDCOLLECTIVE ;  /* 0x000000000000791b */ /* 0x003fe20003800000 */
.L_x_92:
[----:B------:R-:W-:-:S05]  /*b6d0*/  LOP3.LUT R10, R10, 0x18, RZ, 0xc0, !PT ;  /* 0x000000180a0a7812 */ /* 0x000fca00078ec0ff */
[----:B------:R-:W-:-:S05]  /*b6e0*/  @P0 IMAD.WIDE.U32 R6, R10, 0x2, R6 ;  /* 0x000000020a060825 */ /* 0x000fca00078e0006 */
[----:B------:R-:W-:Y:S01]  /*b6f0*/  @!PT LDS RZ, [RZ] ;  /* 0x00000000fffff984 */ /* 0x000fe20000000800 */
[----:B------:R-:W-:Y:S01]  /*b700*/  @!PT LDS RZ, [RZ] ;  /* 0x00000000fffff984 */ /* 0x000fe20000000800 */
[----:B------:R-:W-:Y:S01]  /*b710*/  @!PT LDS RZ, [RZ] ;  /* 0x00000000fffff984 */ /* 0x000fe20000000800 */
[----:B------:R0:W-:Y:S01]  /*b720*/  @P0 LDGSTS.E.BYPASS.LTC128B.128 [R21+0x15400], desc[UR36][R6.64], !P4 ;  /* 0x1540000006150fae */ /* 0x0001e2000e101d64 */
[----:B------:R-:W-:-:S03]  /*b730*/  MOV R13, R0 ;  /* 0x00000000000d7202 */ /* 0x000fc60000000f00 */
[----:B------:R0:W-:Y:S04]  /*b740*/  @P0 LDGSTS.E.BYPASS.LTC128B.128 [R21+0x17400], desc[UR36][R6.64+0x40], !P3 ;  /* 0x1740004006150fae */ /* 0x0001e8000d901d64 */
[----:B------:R0:W-:Y:S01]  /*b750*/  @P0 LDGSTS.E.BYPASS.LTC128B.128 [R21+0x19400], desc[UR36][R6.64+0x80], !P2 ;  /* 0x1940008006150fae */ /* 0x0001e2000d101d64 */
[----:B------:R-:W-:Y:S01]  /*b760*/  ISETP.GE.AND P0, PT, R8, 0x21, PT ;  /* 0x000000210800780c */ /* 0x000fe20003f06270 */
[----:B------:R-:W-:-:S12]  /*b770*/  IMAD.MOV.U32 R4, RZ, RZ, R14 ;  /* 0x000000ffff047224 */ /* 0x000fd800078e000e */
[----:B0-----:R-:W-:Y:S05]  /*b780*/  WARPSYNC.COLLECTIVE R15, `(.L_x_93) ;  /* 0x000000000f087348 */ /* 0x001fea0003c00000 */
[----:B------:R1:W2:Y:S02]  /*b790*/  SHFL.IDX P6, R14, R13, R12, R11 ;  /* 0x0000000c0d0e7389 */ /* 0x0002a400000c000b */
[----:B012---:R-:W-:Y:S01]  /*b7a0*/  ENDCOLLECTIVE ;  /* 0x000000000000791b */ /* 0x007fe20003800000 */
.L_x_93:
[----:B------:R-:W-:Y:S01]  /*b7b0*/  @P0 LEA R27, R28, UR45, 0x1 ;  /* 0x0000002d1c1b0c11 */ /* 0x000fe2000f8e08ff */
[----:B------:R-:W-:Y:S02]  /*b7c0*/  IMAD.MOV.U32 R13, RZ, RZ, R9 ;  /* 0x000000ffff0d7224 */ /* 0x000fe400078e0009 */
[----:B------:R-:W-:Y:S02]  /*b7d0*/  IMAD.MOV.U32 R12, RZ, RZ, 0x2 ;  /* 0x00000002ff0c7424 */ /* 0x000fe400078e00ff */
[----:B------:R-:W-:-:S07]  /*b7e0*/  IMAD.MOV.U32 R5, RZ, RZ, R14 ;  /* 0x000000ffff057224 */ /* 0x000fce00078e000e */
[----:B------:R-:W-:Y:S05]  /*b7f0*/  WARPSYNC.COLLECTIVE R15, `(.L_x_94) ;  /* 0x000000000f087348 */ /* 0x000fea0003c00000 */
[----:B------:R0:W1:Y:S02]  /*b800*/  SHFL.IDX P6, R14, R13, R12, R11 ;  /* 0x0000000c0d0e7389 */ /* 0x00006400000c000b */
[----:B01----:R-:W-:Y:S01]  /*b810*/  ENDCOLLECTIVE ;  /* 0x000000000000791b */ /* 0x003fe20003800000 */
.L_x_94:
[----:B------:R-:W-:-:S04]  /*b820*/  LOP3.LUT R5, R5, R4, RZ, 0x3c, !PT ;  /* 0x0000000405057212 */ /* 0x000fc800078e3cff */
[----:B------:R-:W-:-:S04]  /*b830*/  LOP3.LUT R4, R5, R4, RZ, 0x3c, !PT ;  /* 0x0000000405047212 */ /* 0x000fc800078e3cff */
[----:B------:R-:W-:Y:S01]  /*b840*/  LOP3.LUT R5, R5, R4, RZ, 0x3c, !PT ;  /* 0x0000000405057212 */ /* 0x000fe200078e3cff */
[----:B------:R-:W-:Y:S02]  /*b850*/  IMAD.MOV.U32 R13, RZ, RZ, R0 ;  /* 0x000000ffff0d7224 */ /* 0x000fe400078e0000 */
[----:B------:R-:W-:-:S05]  /*b860*/  @P0 IMAD.WIDE.U32 R4, R10, 0x2, R4 ;  /* 0x000000020a040825 */ /* 0x000fca00078e0004 */
[----:B------:R-:W-:Y:S01]  /*b870*/  @!PT LDS RZ, [RZ] ;  /* 0x00000000fffff984 */ /* 0x000fe20000000800 */
[----:B------:R-:W-:Y:S01]  /*b880*/  @!PT LDS RZ, [RZ] ;  /* 0x00000000fffff984 */ /* 0x000fe20000000800 */
[----:B------:R-:W-:Y:S01]  /*b890*/  @!PT LDS RZ, [RZ] ;  /* 0x00000000fffff984 */ /* 0x000fe20000000800 */
[----:B------:R0:W-:Y:S01]  /*b8a0*/  @P0 LDGSTS.E.BYPASS.LTC128B.128 [R27+0x15c00], desc[UR36][R4.64], !P4 ;  /* 0x15c00000041b0fae */ /* 0x0001e2000e101d64 */
[----:B------:R-:W-:-:S03]  /*b8b0*/  IMAD.MOV.U32 R2, RZ, RZ, R14 ;  /* 0x000000ffff027224 */ /* 0x000fc600078e000e */
[----:B------:R0:W-:Y:S04]  /*b8c0*/  @P0 LDGSTS.E.BYPASS.LTC128B.128 [R27+0x17c00], desc[UR36][R4.64+0x40], !P3 ;  /* 0x17c00040041b0fae */ /* 0x0001e8000d901d64 */
[----:B0-----:R-:W-:Y:S05]  /*b8d0*/  WARPSYNC.COLLECTIVE R15, `(.L_x_95) ;  /* 0x000000000f087348 */ /* 0x001fea0003c00000 */
[----:B------:R1:W2:Y:S02]  /*b8e0*/  SHFL.IDX P6, R14, R13, R12, R11 ;  /* 0x0000000c0d0e7389 */ /* 0x0002a400000c000b */
[----:B012---:R-:W-:Y:S01]  /*b8f0*/  ENDCOLLECTIVE ;  /* 0x000000000000791b */ /* 0x007fe20003800000 */
.L_x_95:
[----:B------:R-:W-:Y:S01]  /*b900*/  @!PT LDS RZ, [RZ] ;  /* 0x00000000fffff984 */ /* 0x000fe20000000800 */
[----:B------:R-:W-:Y:S01]  /*b910*/  @!PT LDS RZ, [RZ] ;  /* 0x00000000fffff984 */ /* 0x000fe20000000800 */
[----:B------:R-:W-:Y:S01]  /*b920*/  @!PT LDS RZ, [RZ] ;  /* 0x00000000fffff984 */ /* 0x000fe20000000800 */
[----:B------:R0:W-:Y:S01]  /*b930*/  @P0 LDGSTS.E.BYPASS.LTC128B.128 [R27+0x19c00], desc[UR36][R4.64+0x80], !P2 ;  /* 0x19c00080041b0fae */ /* 0x0001e2000d101d64 */
[----:B------:R-:W-:Y:S01]  /*b940*/  ISETP.GE.AND P0, PT, R8, 0x41, PT ;  /* 0x000000410800780c */ /* 0x000fe20003f06270 */
[----:B------:R-:W-:Y:S02]  /*b950*/  IMAD.MOV.U32 R13, RZ, RZ, R9 ;  /* 0x000000ffff0d7224 */ /* 0x000fe400078e0009 */
[----:B------:R-:W-:-:S10]  /*b960*/  IMAD.MOV.U32 R12, RZ, RZ, 0x3 ;  /* 0x00000003ff0c7424 */ /* 0x000fd400078e00ff */
[----:B------:R-:W-:Y:S02]  /*b970*/  @P0 LEA R7, R28, UR45, 0x1 ;  /* 0x0000002d1c070c11 */ /* 0x000fe4000f8e08ff */
[----:B0-----:R-:W-:-:S07]  /*b980*/  MOV R3, R14 ;  /* 0x0000000e00037202 */ /* 0x001fce0000000f00 */
[----:B------:R-:W-:Y:S05]  /*b990*/  WARPSYNC.COLLECTIVE R15, `(.L_x_96) ;  /* 0x000000000f087348 */ /* 0x000fea0003c00000 */
[----:B------:R0:W1:Y:S02]  /*b9a0*/  SHFL.IDX P6, R14, R13, R12, R11 ;  /* 0x0000000c0d0e7389 */ /* 0x00006400000c000b */
[----:B01----:R-:W-:Y:S01]  /*b9b0*/  ENDCOLLECTIVE ;  /* 0x000000000000791b */ /* 0x003fe20003800000 */
.L_x_96:
        /* <DEDUP_REMOVED lines=11> */
[----:B------:R0:W-:Y:S02]  /*ba70*/  @P0 LDGSTS.E.BYPASS.LTC128B.128 [R7+0x1a400], desc[UR36][R2.64+0x80], !P2 ;  /* 0x1a40008002070fae */ /* 0x0001e4000d101d64 */
[----:B0-----:R-:W-:Y:S05]  /*ba80*/  WARPSYNC.COLLECTIVE R15, `(.L_x_97) ;  /* 0x000000000f087348 */ /* 0x001fea0003c00000 */
[----:B------:R1:W2:Y:S02]  /*ba90*/  SHFL.IDX P6, R14, R13, R12, R11 ;  /* 0x0000000c0d0e7389 */ /* 0x0002a400000c000b */
[----:B012---:R-:W-:Y:S01]  /*baa0*/  ENDCOLLECTIVE ;  /* 0x000000000000791b */ /* 0x007fe20003800000 */
.L_x_97:
[----:B------:R-:W-:Y:S05]  /*bab0*/  BRA `(.L_x_98) ;  /* 0xffffffd000707947 */ /* 0x000fea000383ffff */
.L_x_51:
[----:B------:R-:W-:Y:S01]  /*bac0*/  IMAD.MOV.U32 R13, RZ, RZ, R9 ;  /* 0x000000ffff0d7224 */ /* 0x000fe200078e0009 */
[----:B------:R-:W-:Y:S01]  /*bad0*/  MOV R12, RZ ;  /* 0x000000ff000c7202 */ /* 0x000fe20000000f00 */
[----:B------:R-:W-:Y:S02]  /*bae0*/  IMAD.MOV.U32 R11, RZ, RZ, 0x1c1f ;  /* 0x00001c1fff0b7424 */ /* 0x000fe400078e00ff */
[----:B------:R-:W-:Y:S02]  /*baf0*/  IMAD.MOV.U32 R15, RZ, RZ, -0x1 ;  /* 0xffffffffff0f7424 */ /* 0x000fe400078e00ff */
[----:B------:R-:W-:Y:S02]  /*bb00*/  IMAD R0, R25, 0xc0, R22 ;  /* 0x000000c019007824 */ /* 0x000fe400078e0216 */
[----:B------:R-:W-:-:S07]  /*bb10*/  IMAD.MOV.U32 R24, RZ, RZ, 0x1 ;  /* 0x00000001ff187424 */ /* 0x000fce00078e00ff */
[----:B------:R-:W-:Y:S05]  /*bb20*/  WARPSYNC.COLLECTIVE R15, `(.L_x_99) ;  /* 0x000000000f087348 */ /* 0x000fea0003c00000 */
[----:B------:R0:W1:Y:S02]  /*bb30*/  SHFL.IDX P6, R14, R13, R12, R11 ;  /* 0x0000000c0d0e7389 */ /* 0x00006400000c000b */
[----:B01----:R-:W-:Y:S01]  /*bb40*/  ENDCOLLECTIVE ;  /* 0x000000000000791b */ /* 0x003fe20003800000 */
.L_x_99:
[----:B------:R-:W-:Y:S02]  /*bb50*/  VIADD R5, R0, 0x20 ;  /* 0x0000002000057836 */ /* 0x000fe40000000000 */
[----:B------:R-:W-:Y:S02]  /*bb60*/  IMAD.MOV.U32 R13, RZ, RZ, R7 ;  /* 0x000000ffff0d7224 */ /* 0x000fe400078e0007 */
[----:B------:R-:W-:-:S07]  /*bb70*/  IMAD.MOV.U32 R2, RZ, RZ, R14 ;  /* 0x000000ffff027224 */ /* 0x000fce00078e000e */
[----:B------:R-:W-:Y:S05]  /*bb80*/  WARPSYNC.COLLECTIVE R15, `(.L_x_100) ;  /* 0x000000000f087348 */ /* 0x000fea0003c00000 */
[----:B------:R0:W1:Y:S02]  /*bb90*/  SHFL.IDX P6, R14, R13, R12, R11 ;  /* 0x0000000c0d0e7389 */ /* 0x00006400000c000b */
[----:B01----:R-:W-:Y:S01]  /*bba0*/  ENDCOLLECTIVE ;  /* 0x000000000000791b */ /* 0x003fe20003800000 */
.L_x_100:
[----:B------:R-:W-:Y:S01]  /*bbb0*/  ULDC UR4, c[0x0][0x288] ;  /* 0x0000a20000047ab9 */ /* 0x000fe20000000800 */
[----:B------:R-:W-:Y:S02]  /*bbc0*/  IMAD.MOV.U32 R3, RZ, RZ, R2 ;  /* 0x000000ffff037224 */ /* 0x000fe400078e0002 */
[----:B------:R-:W-:-:S05]  /*bbd0*/  IMAD R6, R20, UR4, RZ ;  /* 0x0000000414067c24 */ /* 0x000fca000f8e02ff */
[----:B------:R-:W-:Y:S01]  /*bbe0*/  ISETP.GE.AND P2, PT, R0, R6, PT ;  /* 0x000000060000720c */ /* 0x000fe20003f46270 */
[----:B------:R-:W-:Y:S02]  /*bbf0*/  IMAD.MOV.U32 R13, RZ, RZ, R9 ;  /* 0x000000ffff0d7224 */ /* 0x000fe400078e0009 */
[----:B------:R-:W-:-:S10]  /*bc00*/  IMAD.MOV.U32 R12, RZ, RZ, 0x1 ;  /* 0x00000001ff0c7424 */ /* 0x000fd400078e00ff */
[----:B------:R-:W-:Y:S02]  /*bc10*/  @!P2 LEA R21, R28, UR45, 0x1 ;  /* 0x0000002d1c15ac11 */ /* 0x000fe4000f8e08ff */
[----:B------:R-:W-:-:S07]  /*bc20*/  MOV R2, R14 ;  /* 0x0000000e00027202 */ /* 0x000fce0000000f00 */
[----:B------:R-:W-:Y:S05]  /*bc30*/  WARPSYNC.COLLECTIVE R15, `(.L_x_101) ;  /* 0x000000000f087348 */ /* 0x000fea0003c00000 */
[----:B------:R0:W1:Y:S02]  /*bc40*/  SHFL.IDX P6, R14, R13, R12, R11 ;  /* 0x0000000c0d0e7389 */ /* 0x00006400000c000b */
[----:B01----:R-:W-:Y:S01]  /*bc50*/  ENDCOLLECTIVE ;  /* 0x000000000000791b */ /* 0x003fe20003800000 */
.L_x_101:
[----:B------:R-:W-:-:S05]  /*bc60*/  @!P2 IMAD.WIDE.U32 R2, R27, 0x2, R2 ;  /* 0x000000021b02a825 */ /* 0x000fca00078e0002 */
[----:B------:R-:W-:Y:S01]  /*bc70*/  @!PT LDS RZ, [RZ] ;  /* 0x00000000fffff984 */ /* 0x000fe20000000800 */
[----:B------:R-:W-:Y:S01]  /*bc80*/  @!PT LDS RZ, [RZ] ;  /* 0x00000000fffff984 */ /* 0x000fe20000000800 */
[----:B------:R-:W-:Y:S01]  /*bc90*/  @!PT LDS RZ, [RZ] ;  /* 0x00000000fffff984 */ /* 0x000fe20000000800 */
[----:B------:R0:W-:Y:S04]  /*bca0*/  @!P2 LDGSTS.E.BYPASS.LTC128B.128 [R21+0xc400], desc[UR36][R2.64], !P3 ;  /* 0x0c4000000215afae */ /* 0x0001e8000d901d64 */
[----:B------:R0:W-:Y:S01]  /*bcb0*/  @!P2 LDGSTS.E.BYPASS.LTC128B.128 [R21+0xf400], desc[UR36][R2.64+0x40], !P0 ;  /* 0x0f4000400215afae */ /* 0x0001e2000c101d64 */
[----:B------:R-:W-:-:S03]  /*bcc0*/  IMAD.MOV.U32 R13, RZ, RZ, R7 ;  /* 0x000000ffff0d7224 */ /* 0x000fc600078e0007 */
[----:B------:R0:W-:Y:S01]  /*bcd0*/  @!P2 LDGSTS.E.BYPASS.LTC128B.128 [R21+0x12400], desc[UR36][R2.64+0x80], !P1 ;  /* 0x124000800215afae */ /* 0x0001e2000c901d64 */
[----:B------:R-:W-:Y:S01]  /*bce0*/  ISETP.GE.AND P2, PT, R5, R6, PT ;  /* 0x000000060500720c */ /* 0x000fe20003f46270 */
[----:B------:R-:W-:-:S12]  /*bcf0*/  IMAD.MOV.U32 R5, RZ, RZ, R14 ;  /* 0x000000ffff057224 */ /* 0x000fd800078e000e */
[----:B0-----:R-:W-:Y:S05]  /*bd00*/  WARPSYNC.COLLECTIVE R15, `(.L_x_102) ;  /* 0x000000000f087348 */ /* 0x001fea0003c00000 */
[----:B------:R1:W2:Y:S02]  /*bd10*/  SHFL.IDX P6, R14, R13, R12, R11 ;  /* 0x0000000c0d0e7389 */ /* 0x0002a400000c000b */
[----:B012---:R-:W-:Y:S01]  /*bd20*/  ENDCOLLECTIVE ;  /* 0x000000000000791b */ /* 0x007fe20003800000 */
.L_x_102:
[----:B------:R-:W-:Y:S01]  /*bd30*/  VIADD R3, R0, 0x40 ;  /* 0x0000004000037836 */ /* 0x000fe20000000000 */
[----:B------:R-:W-:Y:S01]  /*bd40*/  @!P2 LEA R25, R28, UR45, 0x1 ;  /* 0x0000002d1c19ac11 */ /* 0x000fe2000f8e08ff */
[----:B------:R-:W-:Y:S02]  /*bd50*/  IMAD.MOV.U32 R13, RZ, RZ, R9 ;  /* 0x000000ffff0d7224 */ /* 0x000fe400078e0009 */
[----:B------:R-:W-:Y:S01]  /*bd60*/  IMAD.MOV.U32 R12, RZ, RZ, 0x2 ;  /* 0x00000002ff0c7424 */ /* 0x000fe200078e00ff */
[----:B------:R-:W-:-:S07]  /*bd70*/  MOV R4, R14 ;  /* 0x0000000e00047202 */ /* 0x000fce0000000f00 */
[----:B------:R-:W-:Y:S05]  /*bd80*/  WARPSYNC.COLLECTIVE R15, `(.L_x_103) ;  /* 0x000000000f087348 */ /* 0x000fea0003c00000 */
[----:B------:R0:W1:Y:S02]  /*bd90*/  SHFL.IDX P6, R14, R13, R12, R11 ;  /* 0x0000000c0d0e7389 */ /* 0x00006400000c000b */
[----:B01----:R-:W-:Y:S01]  /*bda0*/  ENDCOLLECTIVE ;  /* 0x000000000000791b */ /* 0x003fe20003800000 */
.L_x_103:
        /* <DEDUP_REMOVED lines=13> */
.L_x_104:
[----:B------:R-:W-:Y:S01]  /*be80*/  @!P2 LEA R21, R28, UR45, 0x1 ;  /* 0x0000002d1c15ac11 */ /* 0x000fe2000f8e08ff */
[----:B------:R-:W-:Y:S02]  /*be90*/  IMAD.MOV.U32 R13, RZ, RZ, R9 ;  /* 0x000000ffff0d7224 */ /* 0x000fe400078e0009 */
[----:B------:R-:W-:Y:S01]  /*bea0*/  IMAD.MOV.U32 R12, RZ, RZ, 0x3 ;  /* 0x00000003ff0c7424 */ /* 0x000fe200078e00ff */
[----:B------:R-:W-:-:S07]  /*beb0*/  MOV R2, R14 ;  /* 0x0000000e00027202 */ /* 0x000fce0000000f00 */
[----:B------:R-:W-:Y:S05]  /*bec0*/  WARPSYNC.COLLECTIVE R15, `(.L_x_105) ;  /* 0x000000000f087348 */ /* 0x000fea0003c00000 */
[----:B------:R0:W1:Y:S02]  /*bed0*/  SHFL.IDX P6, R14, R13, R12, R11 ;  /* 0x0000000c0d0e7389 */ /* 0x00006400000c000b */
[----:B01----:R-:W-:Y:S01]  /*bee0*/  ENDCOLLECTIVE ;  /* 0x000000000000791b */ /* 0x003fe20003800000 */
.L_x_105:
        /* <DEDUP_REMOVED lines=8> */
[----:B------:R-:W-:-:S07]  /*bf70*/  IMAD.MOV.U32 R5, RZ, RZ, R14 ;  /* 0x000000ffff057224 */ /* 0x000fce00078e000e */
[----:B0-----:R-:W-:Y:S05]  /*bf80*/  WARPSYNC.COLLECTIVE R15, `(.L_x_106) ;  /* 0x000000000f087348 */ /* 0x001fea0003c00000 */
[----:B------:R1:W2:Y:S02]  /*bf90*/  SHFL.IDX P6, R14, R13, R12, R11 ;  /* 0x0000000c0d0e7389 */ /* 0x0002a400000c000b */
[----:B012---:R-:W-:Y:S01]  /*bfa0*/  ENDCOLLECTIVE ;  /* 0x000000000000791b */ /* 0x007fe20003800000 */
.L_x_106:
[----:B------:R-:W-:-:S04]  /*bfb0*/  IADD3 R3, R0, 0x60, RZ ;  /* 0x0000006000037810 */ /* 0x000fc80007ffe0ff */
[----:B------:R-:W-:Y:S01]  /*bfc0*/  ISETP.GE.AND P2, PT, R3, R6, PT ;  /* 0x000000060300720c */ /* 0x000fe20003f46270 */
[----:B------:R-:W-:Y:S02]  /*bfd0*/  VIADD R3, R0, 0x80 ;  /* 0x0000008000037836 */ /* 0x000fe40000000000 */
[----:B------:R-:W-:Y:S02]  /*bfe0*/  IMAD.MOV.U32 R13, RZ, RZ, R8 ;  /* 0x000000ffff0d7224 */ /* 0x000fe400078e0008 */
[----:B------:R-:W-:-:S08]  /*bff0*/  IMAD.MOV.U32 R12, RZ, RZ, RZ ;  /* 0x000000ffff0c7224 */ /* 0x000fd000078e00ff */
[----:B------:R-:W-:Y:S01]  /*c000*/  @!P2 LEA R25, R28, UR45, 0x1 ;  /* 0x0000002d1c19ac11 */ /* 0x000fe2000f8e08ff */
[----:B------:R-:W-:-:S07]  /*c010*/  IMAD.MOV.U32 R4, RZ, RZ, R14 ;  /* 0x000000ffff047224 */ /* 0x000fce00078e000e */
[----:B------:R-:W-:Y:S05]  /*c020*/  WARPSYNC.COLLECTIVE R15, `(.L_x_107) ;  /* 0x000000000f087348 */ /* 0x000fea0003c00000 */
[----:B------:R0:W1:Y:S02]  /*c030*/  SHFL.IDX P6, R14, R13, R12, R11 ;  /* 0x0000000c0d0e7389 */ /* 0x00006400000c000b */
[----:B01----:R-:W-:Y:S01]  /*c040*/  ENDCOLLECTIVE ;  /* 0x000000000000791b */ /* 0x003fe20003800000 */
.L_x_107:
        /* <DEDUP_REMOVED lines=13> */
.L_x_108:
[----:B------:R-:W-:Y:S01]  /*c120*/  @!P2 LEA R7, R28, UR45, 0x1 ;  /* 0x0000002d1c07ac11 */ /* 0x000fe2000f8e08ff */
[----:B------:R-:W-:Y:S02]  /*c130*/  IMAD.MOV.U32 R13, RZ, RZ, R8 ;  /* 0x000000ffff0d7224 */ /* 0x000fe400078e0008 */
[----:B------:R-:W-:Y:S01]  /*c140*/  IMAD.MOV.U32 R12, RZ, RZ, 0x1 ;  /* 0x00000001ff0c7424 */ /* 0x000fe200078e00ff */
[----:B------:R-:W-:-:S07]  /*c150*/  MOV R2, R14 ;  /* 0x0000000e00027202 */ /* 0x000fce0000000f00 */
[----:B------:R-:W-:Y:S05]  /*c160*/  WARPSYNC.COLLECTIVE R15, `(.L_x_109) ;  /* 0x000000000f087348 */ /* 0x000fea0003c00000 */
[----:B------:R0:W1:Y:S02]  /*c170*/  SHFL.IDX P6, R14, R13, R12, R11 ;  /* 0x0000000c0d0e7389 */ /* 0x00006400000c000b */
[----:B01----:R-:W-:Y:S01]  /*c180*/  ENDCOLLECTIVE ;  /* 0x000000000000791b */ /* 0x003fe20003800000 */
.L_x_109:
        /* <DEDUP_REMOVED lines=12> */
.L_x_110:
[----:B------:R-:W-:Y:S05]  /*c250*/  BRA `(.L_x_111) ;  /* 0xffffffd400587947 */ /* 0x000fea000383ffff */
.L_x_54:
[----:B0-----:R-:W-:-:S04]  /*c260*/  MOV R3, UR45 ;  /* 0x0000002d00037c02 */ /* 0x001fc80008000f00 */
[----:B------:R0:W1:Y:S03]  /*c270*/  SYNCS.PHASECHK.TRANS64.TRYWAIT P0, [R3+URZ+0x2d820], R0 ;  /* 0x02d82000030075a7 */ /* 0x000066000800017f */
[----:B-1----:R-:W-:Y:S05]  /*c280*/  @!P0 NANOSLEEP.SYNCS 0x989680 ;  /* 0x009896800000895d */ /* 0x002fea0003900000 */
[----:B------:R-:W1:Y:S02]  /*c290*/  @!P0 SYNCS.PHASECHK.TRANS64 P0, [R3+URZ+0x2d820], R0 ;  /* 0x02d82000030085a7 */ /* 0x000e64000800007f */
[----:B-1----:R-:W-:Y:S05]  /*c2a0*/  @!P0 BRA `(.L_x_54) ;  /* 0xfffffffc00ec8947 */ /* 0x002fea000383ffff */
[----:B------:R-:W-:Y:S05]  /*c2b0*/  BRA `(.L_x_112) ;  /* 0xffffffd400a07947 */ /* 0x000fea000383ffff */
.L_x_58:
[----:B0-----:R0:W1:Y:S02]  /*c2c0*/  SYNCS.PHASECHK.TRANS64.TRYWAIT P0, [R7+URZ+0x2d840], R2 ;  /* 0x02d84002070075a7 */ /* 0x001064000800017f */
[----:B-1----:R-:W-:Y:S05]  /*c2d0*/  @!P0 NANOSLEEP.SYNCS 0x989680 ;  /* 0x009896800000895d */ /* 0x002fea0003900000 */
[----:B------:R-:W1:Y:S02]  /*c2e0*/  @!P0 SYNCS.PHASECHK.TRANS64 P0, [R7+URZ+0x2d840], R2 ;  /* 0x02d84002070085a7 */ /* 0x000e64000800007f */
[----:B-1----:R-:W-:Y:S05]  /*c2f0*/  @!P0 BRA `(.L_x_58) ;  /* 0xfffffffc00f08947 */ /* 0x002fea000383ffff */
[----:B------:R-:W-:Y:S05]  /*c300*/  BRA `(.L_x_113) ;  /* 0xffffffd800a87947 */ /* 0x000fea000383ffff */
.L_x_59:
[----:B------:R-:W-:Y:S01]  /*c310*/  BSSY B1, `(.L_x_114) ;  /* 0x0000008000017945 */ /* 0x000fe20003800000 */
[----:B------:R-:W-:Y:S02]  /*c320*/  IMAD.MOV.U32 R13, RZ, RZ, R19 ;  /* 0x000000ffff0d7224 */ /* 0x000fe400078e0013 */
[----:B------:R-:W-:Y:S02]  /*c330*/  IMAD.MOV.U32 R12, RZ, RZ, RZ ;  /* 0x000000ffff0c7224 */ /* 0x000fe400078e00ff */
[----:B------:R-:W-:Y:S02]  /*c340*/  IMAD.MOV.U32 R11, RZ, RZ, 0x1c1f ;  /* 0x00001c1fff0b7424 */ /* 0x000fe400078e00ff */
[----:B------:R-:W-:-:S07]  /*c350*/  IMAD.MOV.U32 R15, RZ, RZ, -0x1 ;  /* 0xffffffffff0f7424 */ /* 0x000fce00078e00ff */
[----:B------:R-:W-:Y:S05]  /*c360*/  WARPSYNC.COLLECTIVE R15, `(.L_x_115) ;  /* 0x000000000f087348 */ /* 0x000fea0003c00000 */
[----:B------:R0:W1:Y:S02]  /*c370*/  SHFL.IDX P6, R14, R13, R12, R11 ;  /* 0x0000000c0d0e7389 */ /* 0x00006400000c000b */
[----:B01----:R-:W-:Y:S01]  /*c380*/  ENDCOLLECTIVE ;  /* 0x000000000000791b */ /* 0x003fe20003800000 */
.L_x_115:
[----:B------:R-:W-:Y:S05]  /*c390*/  BSYNC B1 ;  /* 0x0000000000017941 */ /* 0x000fea0003800000 */
.L_x_114:
[----:B------:R-:W0:Y:S01]  /*c3a0*/  S2R R27, SR_TID.X ;  /* 0x00000000001b7919 */ /* 0x000e220000002100 */
[----:B------:R-:W-:Y:S01]  /*c3b0*/  MOV R13, R8 ;  /* 0x00000008000d7202 */ /* 0x000fe20000000f00 */
[----:B------:R-:W-:Y:S01]  /*c3c0*/  IMAD.MOV.U32 R12, RZ, RZ, RZ ;  /* 0x000000ffff0c7224 */ /* 0x000fe200078e00ff */
[----:B------:R-:W-:Y:S01]  /*c3d0*/  LOP3.LUT R16, R16, 0xffffffdf, RZ, 0xc0, !PT ;  /* 0xffffffdf10107812 */ /* 0x000fe200078ec0ff */
[----:B------:R-:W-:Y:S01]  /*c3e0*/  IMAD.MOV.U32 R11, RZ, RZ, 0x1c1f ;  /* 0x00001c1fff0b7424 */ /* 0x000fe200078e00ff */
[----:B------:R-:W-:Y:S01]  /*c3f0*/  LEA R9, R9, UR45, 0x1 ;  /* 0x0000002d09097c11 */ /* 0x000fe2000f8e08ff */
[----:B------:R-:W-:Y:S01]  /*c400*/  IMAD.MOV.U32 R15, RZ, RZ, -0x1 ;  /* 0xffffffffff0f7424 */ /* 0x000fe200078e00ff */
[----:B------:R-:W-:Y:S01]  /*c410*/  @P1 LOP3.LUT R16, R16, 0x20, RZ, 0xfc, !PT ;  /* 0x0000002010101812 */ /* 0x000fe200078efcff */
[----:B------:R-:W-:-:S07]  /*c420*/  IMAD.MOV.U32 R3, RZ, RZ, R14 ;  /* 0x000000ffff037224 */ /* 0x000fce00078e000e */
[----:B0-----:R-:W-:Y:S05]  /*c430*/  WARPSYNC.COLLECTIVE R15, `(.L_x_116) ;  /* 0x000000000f087348 */ /* 0x001fea0003c00000 */
[----:B------:R1:W2:Y:S02]  /*c440*/  SHFL.IDX P6, R14, R13, R12, R11 ;  /* 0x0000000c0d0e7389 */ /* 0x0002a400000c000b */
[----:B012---:R-:W-:Y:S01]  /*c450*/  ENDCOLLECTIVE ;  /* 0x000000000000791b */ /* 0x007fe20003800000 */
.L_x_116:
[----:B------:R-:W-:Y:S01]  /*c460*/  LOP3.LUT P1, RZ, R16, 0x4, RZ, 0xc0, !PT ;  /* 0x0000000410ff7812 */ /* 0x000fe2000782c0ff */
[----:B------:R-:W-:Y:S02]  /*c470*/  IMAD.MOV.U32 R13, RZ, RZ, R19 ;  /* 0x000000ffff0d7224 */ /* 0x000fe400078e0013 */
[----:B------:R-:W-:Y:S02]  /*c480*/  IMAD.MOV.U32 R12, RZ, RZ, 0x1 ;  /* 0x00000001ff0c7424 */ /* 0x000fe400078e00ff */
[----:B------:R-:W-:Y:S02]  /*c490*/  IMAD.SHL.U32 R27, R27, 0x8, RZ ;  /* 0x000000081b1b7824 */ /* 0x000fe400078e00ff */
[----:B------:R-:W-:-:S07]  /*c4a0*/  IMAD.MOV.U32 R2, RZ, RZ, R14 ;  /* 0x000000ffff027224 */ /* 0x000fce00078e000e */
[----:B------:R-:W-:Y:S05]  /*c4b0*/  WARPSYNC.COLLECTIVE R15, `(.L_x_117) ;  /* 0x000000000f087348 */ /* 0x000fea0003c00000 */
[----:B------:R0:W1:Y:S02]  /*c4c0*/  SHFL.IDX P6, R14, R13, R12, R11 ;  /* 0x0000000c0d0e7389 */ /* 0x00006400000c000b */
[----:B01----:R-:W-:Y:S01]  /*c4d0*/  ENDCOLLECTIVE ;  /* 0x000000000000791b */ /* 0x003fe20003800000 */
.L_x_117:
[----:B------:R-:W-:-:S04]  /*c4e0*/  LOP3.LUT R27, R27, 0x18, RZ, 0xc0, !PT ;  /* 0x000000181b1b7812 */ /* 0x000fc800078ec0ff */
[----:B------:R-:W-:-:S04]  /*c4f0*/  SHF.L.U32 R4, R27, 0x1, RZ ;  /* 0x000000011b047819 */ /* 0x000fc800000006ff */
[----:B------:R-:W-:-:S05]  /*c500*/  IADD3 R2, P0, R2, R4, RZ ;  /* 0x0000000402027210 */ /* 0x000fca0007f1e0ff */
[----:B------:R-:W-:Y:S02]  /*c510*/  IMAD.X R3, RZ, RZ, R3, P0 ;  /* 0x000000ffff037224 */ /* 0x000fe400000e0603 */
[----:B------:R-:W-:-:S03]  /*c520*/  IMAD.MOV.U32 R13, RZ, RZ, R8 ;  /* 0x000000ffff0d7224 */ /* 0x000fc600078e0008 */
[----:B------:R-:W-:Y:S01]  /*c530*/  @!PT LDS RZ, [RZ] ;  /* 0x00000000fffff984 */ /* 0x000fe20000000800 */
[----:B------:R-:W-:Y:S01]  /*c540*/  @!PT LDS RZ, [RZ] ;  /* 0x00000000fffff984 */ /* 0x000fe20000000800 */
[----:B------:R-:W-:Y:S01]  /*c550*/  @!PT LDS RZ, [RZ] ;  /* 0x00000000fffff984 */ /* 0x000fe20000000800 */
[----:B------:R-:W-:Y:S04]  /*c560*/  LDGSTS.E.BYPASS.LTC128B.128 [R9+0x15400], desc[UR36][R2.64], !P1 ;  /* 0x1540000002097fae */ /* 0x000fe8000c901d64 */
[----:B------:R-:W-:Y:S04]  /*c570*/  LDGSTS.E.BYPASS.LTC128B.128 [R9+0x17400], desc[UR36][R2.64+0x40], !P5 ;  /* 0x1740004002097fae */ /* 0x000fe8000e901d64 */
[----:B------:R0:W-:Y:S02]  /*c580*/  LDGSTS.E.BYPASS.LTC128B.128 [R9+0x19400], desc[UR36][R2.64+0x80], !P4 ;  /* 0x1940008002097fae */ /* 0x0001e4000e101d64 */
[----:B0-----:R-:W-:-:S07]  /*c590*/  IMAD.MOV.U32 R3, RZ, RZ, R14 ;  /* 0x000000ffff037224 */ /* 0x001fce00078e000e */
[----:B------:R-:W-:Y:S05]  /*c5a0*/  WARPSYNC.COLLECTIVE R15, `(.L_x_118) ;  /* 0x000000000f087348 */ /* 0x000fea0003c00000 */
[----:B------:R0:W1:Y:S02]  /*c5b0*/  SHFL.IDX P6, R14, R13, R12, R11 ;  /* 0x0000000c0d0e7389 */ /* 0x00006400000c000b */
[----:B01----:R-:W-:Y:S01]  /*c5c0*/  ENDCOLLECTIVE ;  /* 0x000000000000791b */ /* 0x003fe20003800000 */
.L_x_118:
[----:B------:R-:W-:Y:S02]  /*c5d0*/  IMAD.MOV.U32 R13, RZ, RZ, R19 ;  /* 0x000000ffff0d7224 */ /* 0x000fe400078e0013 */
[----:B------:R-:W-:Y:S01]  /*c5e0*/  IMAD.MOV.U32 R12, RZ, RZ, 0x2 ;  /* 0x00000002ff0c7424 */ /* 0x000fe200078e00ff */
[----:B------:R-:W-:-:S07]  /*c5f0*/  MOV R2, R14 ;  /* 0x0000000e00027202 */ /* 0x000fce0000000f00 */
[----:B------:R-:W-:Y:S05]  /*c600*/  WARPSYNC.COLLECTIVE R15, `(.L_x_119) ;  /* 0x000000000f087348 */ /* 0x000fea0003c00000 */
[----:B------:R0:W1:Y:S02]  /*c610*/  SHFL.IDX P6, R14, R13, R12, R11 ;  /* 0x0000000c0d0e7389 */ /* 0x00006400000c000b */
[----:B01----:R-:W-:Y:S01]  /*c620*/  ENDCOLLECTIVE ;  /* 0x000000000000791b */ /* 0x003fe20003800000 */
.L_x_119:
[----:B------:R-:W-:-:S05]  /*c630*/  IADD3 R2, P0, R2, R4, RZ ;  /* 0x0000000402027210 */ /* 0x000fca0007f1e0ff */
[----:B------:R-:W-:-:S05]  /*c640*/  IMAD.X R3, RZ, RZ, R3, P0 ;  /* 0x000000ffff037224 */ /* 0x000fca00000e0603 */
[----:B------:R-:W-:Y:S01]  /*c650*/  @!PT LDS RZ, [RZ] ;  /* 0x00000000fffff984 */ /* 0x000fe20000000800 */
[----:B------:R-:W-:Y:S01]  /*c660*/  @!PT LDS RZ, [RZ] ;  /* 0x00000000fffff984 */ /* 0x000fe20000000800 */
[----:B------:R-:W-:Y:S01]  /*c670*/  @!PT LDS RZ, [RZ] ;  /* 0x00000000fffff984 */ /* 0x000fe20000000800 */
[----:B------:R0:W-:Y:S01]  /*c680*/  LDGSTS.E.BYPASS.LTC128B.128 [R9+0x15c00], desc[UR36][R2.64], !P1 ;  /* 0x15c0000002097fae */ /* 0x0001e2000c901d64 */
[----:B------:R-:W-:-:S03]  /*c690*/  IMAD.MOV.U32 R13, RZ, RZ, R8 ;  /* 0x000000ffff0d7224 */ /* 0x000fc600078e0008 */
[----:B------:R0:W-:Y:S04]  /*c6a0*/  LDGSTS.E.BYPASS.LTC128B.128 [R9+0x17c00], desc[UR36][R2.64+0x40], !P5 ;  /* 0x17c0004002097fae */ /* 0x0001e8000e901d64 */
[----:B------:R0:W-:Y:S01]  /*c6b0*/  LDGSTS.E.BYPASS.LTC128B.128 [R9+0x19c00], desc[UR36][R2.64+0x80], !P4 ;  /* 0x19c0008002097fae */ /* 0x0001e2000e101d64 */
[----:B------:R-:W-:-:S07]  /*c6c0*/  IMAD.MOV.U32 R27, RZ, RZ, R14 ;  /* 0x000000ffff1b7224 */ /* 0x000fce00078e000e */
[----:B0-----:R-:W-:Y:S05]  /*c6d0*/  WARPSYNC.COLLECTIVE R15, `(.L_x_120) ;  /* 0x000000000f087348 */ /* 0x001fea0003c00000 */
[----:B------:R1:W2:Y:S02]  /*c6e0*/  SHFL.IDX P6, R14, R13, R12, R11 ;  /* 0x0000000c0d0e7389 */ /* 0x0002a400000c000b */
[----:B012---:R-:W-:Y:S01]  /*c6f0*/  ENDCOLLECTIVE ;  /* 0x000000000000791b */ /* 0x007fe20003800000 */
.L_x_120:
[----:B------:R-:W-:Y:S02]  /*c700*/  IMAD.MOV.U32 R13, RZ, RZ, R19 ;  /* 0x000000ffff0d7224 */ /* 0x000fe400078e0013 */
[----:B------:R-:W-:Y:S01]  /*c710*/  IMAD.MOV.U32 R12, RZ, RZ, 0x3 ;  /* 0x00000003ff0c7424 */ /* 0x000fe200078e00ff */
[----:B------:R-:W-:-:S07]  /*c720*/  MOV R2, R14 ;  /* 0x0000000e00027202 */ /* 0x000fce0000000f00 */
[----:B------:R-:W-:Y:S05]  /*c730*/  WARPSYNC.COLLECTIVE R15, `(.L_x_121) ;  /* 0x000000000f087348 */ /* 0x000fea0003c00000 */
[----:B------:R0:W1:Y:S02]  /*c740*/  SHFL.IDX P6, R14, R13, R12, R11 ;  /* 0x0000000c0d0e7389 */ /* 0x00006400000c000b */
[----:B01----:R-:W-:Y:S01]  /*c750*/  ENDCOLLECTIVE ;  /* 0x000000000000791b */ /* 0x003fe20003800000 */
.L_x_121:
[----:B------:R-:W-:-:S05]  /*c760*/  IADD3 R2, P0, R2, R4, RZ ;  /* 0x0000000402027210 */ /* 0x000fca0007f1e0ff */
[----:B------:R-:W-:-:S05]  /*c770*/  IMAD.X R3, RZ, RZ, R27, P0 ;  /* 0x000000ffff037224 */ /* 0x000fca00000e061b */
[----:B------:R-:W-:Y:S01]  /*c780*/  @!PT LDS RZ, [RZ] ;  /* 0x00000000fffff984 */ /* 0x000fe20000000800 */
[----:B------:R-:W-:Y:S01]  /*c790*/  @!PT LDS RZ, [RZ] ;  /* 0x00000000fffff984 */ /* 0x000fe20000000800 */
[----:B------:R-:W-:Y:S01]  /*c7a0*/  @!PT LDS RZ, [RZ] ;  /* 0x00000000fffff984 */ /* 0x000fe20000000800 */
[----:B------:R0:W-:Y:S01]  /*c7b0*/  LDGSTS.E.BYPASS.LTC128B.128 [R9+0x16400], desc[UR36][R2.64], !P1 ;  /* 0x1640000002097fae */ /* 0x0001e2000c901d64 */
[----:B------:R-:W-:Y:S01]  /*c7c0*/  LOP3.LUT P1, RZ, R16, 0x20, RZ, 0xc0, !PT ;  /* 0x0000002010ff7812 */ /* 0x000fe2000782c0ff */
[----:B------:R-:W-:Y:S02]  /*c7d0*/  IMAD.MOV.U32 R13, RZ, RZ, R8 ;  /* 0x000000ffff0d7224 */ /* 0x000fe400078e0008 */
[----:B------:R0:W-:Y:S04]  /*c7e0*/  LDGSTS.E.BYPASS.LTC128B.128 [R9+0x18400], desc[UR36][R2.64+0x40], !P5 ;  /* 0x1840004002097fae */ /* 0x0001e8000e901d64 */
[----:B------:R0:W-:Y:S01]  /*c7f0*/  LDGSTS.E.BYPASS.LTC128B.128 [R9+0x1a400], desc[UR36][R2.64+0x80], !P4 ;  /* 0x1a40008002097fae */ /* 0x0001e2000e101d64 */
[----:B------:R-:W-:-:S07]  /*c800*/  IMAD.MOV.U32 R27, RZ, RZ, R14 ;  /* 0x000000ffff1b7224 */ /* 0x000fce00078e000e */
[----:B0-----:R-:W-:Y:S05]  /*c810*/  WARPSYNC.COLLECTIVE R15, `(.L_x_122) ;  /* 0x000000000f087348 */ /* 0x001fea0003c00000 */
[----:B------:R1:W2:Y:S02]  /*c820*/  SHFL.IDX P6, R14, R13, R12, R11 ;  /* 0x0000000c0d0e7389 */ /* 0x0002a400000c000b */
[----:B012---:R-:W-:Y:S01]  /*c830*/  ENDCOLLECTIVE ;  /* 0x000000000000791b */ /* 0x007fe20003800000 */
.L_x_122:
[----:B------:R-:W-:Y:S01]  /*c840*/  MOV R2, R14 ;  /* 0x0000000e00027202 */ /* 0x000fe20000000f00 */
[----:B------:R-:W-:Y:S06]  /*c850*/  BRA `(.L_x_123) ;  /* 0xffffffd800407947 */ /* 0x000fec000383ffff */
.L_x_64:
[----:B-1----:R1:W2:Y:S02]  /*c860*/  SYNCS.PHASECHK.TRANS64.TRYWAIT P0, [R7+URZ+0x2d860], R2 ;  /* 0x02d86002070075a7 */ /* 0x0022a4000800017f */
[----:B--2---:R-:W-:Y:S05]  /*c870*/  @!P0 NANOSLEEP.SYNCS 0x989680 ;  /* 0x009896800000895d */ /* 0x004fea0003900000 */
[----:B------:R-:W2:Y:S02]  /*c880*/  @!P0 SYNCS.PHASECHK.TRANS64 P0, [R7+URZ+0x2d860], R2 ;  /* 0x02d86002070085a7 */ /* 0x000ea4000800007f */
[----:B--2---:R-:W-:Y:S05]  /*c890*/  @!P0 BRA `(.L_x_64) ;  /* 0xfffffffc00f08947 */ /* 0x004fea000383ffff */
[----:B------:R-:W-:Y:S05]  /*c8a0*/  BRA `(.L_x_124) ;  /* 0xffffffd800a87947 */ /* 0x000fea000383ffff */
.L_x_65:
[----:B------:R-:W-:Y:S01]  /*c8b0*/  BSSY B1, `(.L_x_125) ;  /* 0x0000008000017945 */ /* 0x000fe20003800000 */
[----:B------:R-:W-:Y:S02]  /*c8c0*/  IMAD.MOV.U32 R13, RZ, RZ, R18 ;  /* 0x000000ffff0d7224 */ /* 0x000fe400078e0012 */
[----:B------:R-:W-:Y:S02]  /*c8d0*/  IMAD.MOV.U32 R12, RZ, RZ, RZ ;  /* 0x000000ffff0c7224 */ /* 0x000fe400078e00ff */
[----:B------:R-:W-:Y:S02]  /*c8e0*/  IMAD.MOV.U32 R11, RZ, RZ, 0x1c1f ;  /* 0x00001c1fff0b7424 */ /* 0x000fe400078e00ff */
[----:B------:R-:W-:-:S07]  /*c8f0*/  IMAD.MOV.U32 R15, RZ, RZ, -0x1 ;  /* 0xffffffffff0f7424 */ /* 0x000fce00078e00ff */
[----:B-1----:R-:W-:Y:S05]  /*c900*/  WARPSYNC.COLLECTIVE R15, `(.L_x_126) ;  /* 0x000000000f087348 */ /* 0x002fea0003c00000 */
[----:B------:R0:W2:Y:S02]  /*c910*/  SHFL.IDX P6, R14, R13, R12, R11 ;  /* 0x0000000c0d0e7389 */ /* 0x0000a400000c000b */
[----:B012---:R-:W-:Y:S01]  /*c920*/  ENDCOLLECTIVE ;  /* 0x000000000000791b */ /* 0x007fe20003800000 */
.L_x_126:
[----:B------:R-:W-:Y:S05]  /*c930*/  BSYNC B1 ;  /* 0x0000000000017941 */ /* 0x000fea0003800000 */
.L_x_125:
[----:B------:R-:W-:Y:S01]  /*c940*/  MOV R13, R17 ;  /* 0x00000011000d7202 */ /* 0x000fe20000000f00 */
[----:B------:R-:W-:Y:S01]  /*c950*/  IMAD.MOV.U32 R12, RZ, RZ, RZ ;  /* 0x000000ffff0c7224 */ /* 0x000fe200078e00ff */
[----:B------:R-:W-:Y:S01]  /*c960*/  LEA R8, R8, UR45, 0x1 ;  /* 0x0000002d08087c11 */ /* 0x000fe2000f8e08ff */
[----:B------:R-:W-:Y:S02]  /*c970*/  IMAD.MOV.U32 R11, RZ, RZ, 0x1c1f ;  /* 0x00001c1fff0b7424 */ /* 0x000fe400078e00ff */
[----:B------:R-:W-:Y:S02]  /*c980*/  IMAD.MOV.U32 R15, RZ, RZ, -0x1 ;  /* 0xffffffffff0f7424 */ /* 0x000fe400078e00ff */
[----:B------:R-:W-:-:S07]  /*c990*/  IMAD.MOV.U32 R3, RZ, RZ, R14 ;  /* 0x000000ffff037224 */ /* 0x000fce00078e000e */
[----:B------:R-:W-:Y:S05]  /*c9a0*/  WARPSYNC.COLLECTIVE R15, `(.L_x_127) ;  /* 0x000000000f087348 */ /* 0x000fea0003c00000 */
[----:B------:R0:W1:Y:S02]  /*c9b0*/  SHFL.IDX P6, R14, R13, R12, R11 ;  /* 0x0000000c0d0e7389 */ /* 0x00006400000c000b */
[----:B01----:R-:W-:Y:S01]  /*c9c0*/  ENDCOLLECTIVE ;  /* 0x000000000000791b */ /* 0x003fe20003800000 */
.L_x_127:
[----:B------:R-:W-:Y:S01]  /*c9d0*/  IMAD.MOV.U32 R13, RZ, RZ, R18 ;  /* 0x000000ffff0d7224 */ /* 0x000fe200078e0012 */
[----:B------:R-:W-:Y:S02]  /*c9e0*/  MOV R12, 0x1 ;  /* 0x00000001000c7802 */ /* 0x000fe40000000f00 */
[----:B------:R-:W-:-:S13]  /*c9f0*/  IADD3 R2, P0, R14, R4, RZ ;  /* 0x000000040e027210 */ /* 0x000fda0007f1e0ff */
[----:B------:R-:W-:Y:S05]  /*ca00*/  WARPSYNC.COLLECTIVE R15, `(.L_x_128) ;  /* 0x000000000f087348 */ /* 0x000fea0003c00000 */
[----:B------:R0:W1:Y:S02]  /*ca10*/  SHFL.IDX P6, R14, R13, R12, R11 ;  /* 0x0000000c0d0e7389 */ /* 0x00006400000c000b */
[----:B01----:R-:W-:Y:S01]  /*ca20*/  ENDCOLLECTIVE ;  /* 0x000000000000791b */ /* 0x003fe20003800000 */
.L_x_128:
[----:B------:R-:W-:Y:S01]  /*ca30*/  IMAD.X R3, RZ, RZ, R3, P0 ;  /* 0x000000ffff037224 */ /* 0x000fe200000e0603 */
[----:B------:R-:W-:Y:S01]  /*ca40*/  ISETP.LT.OR P0, PT, R0, 0x1, P3 ;  /* 0x000000010000780c */ /* 0x000fe20001f01670 */
[----:B------:R-:W-:-:S12]  /*ca50*/  IMAD.MOV.U32 R13, RZ, RZ, R17 ;  /* 0x000000ffff0d7224 */ /* 0x000fd800078e0011 */
[----:B------:R-:W-:Y:S01]  /*ca60*/  @!PT LDS RZ, [RZ] ;  /* 0x00000000fffff984 */ /* 0x000fe20000000800 */
[----:B------:R-:W-:Y:S01]  /*ca70*/  @!PT LDS RZ, [RZ] ;  /* 0x00000000fffff984 */ /* 0x000fe20000000800 */
[----:B------:R-:W-:Y:S01]  /*ca80*/  @!PT LDS RZ, [RZ] ;  /* 0x00000000fffff984 */ /* 0x000fe20000000800 */
[----:B------:R-:W-:Y:S01]  /*ca90*/  LDGSTS.E.BYPASS.LTC128B.128 [R8+0x400], desc[UR36][R2.64], !P0 ;  /* 0x0040000002087fae */ /* 0x000fe2000c101d64 */
[----:B------:R-:W-:-:S13]  /*caa0*/  ISETP.LT.OR P0, PT, R0, 0x1, P2 ;  /* 0x000000010000780c */ /* 0x000fda0001701670 */
[----:B------:R-:W-:Y:S01]  /*cab0*/  LDGSTS.E.BYPASS.LTC128B.128 [R8+0x2400], desc[UR36][R2.64+0x40], !P0 ;  /* 0x0240004002087fae */ /* 0x000fe2000c101d64 */
[----:B------:R-:W-:-:S13]  /*cac0*/  ISETP.LT.OR P0, PT, R0, 0x1, P1 ;  /* 0x000000010000780c */ /* 0x000fda0000f01670 */
[----:B------:R0:W-:Y:S02]  /*cad0*/  LDGSTS.E.BYPASS.LTC128B.128 [R8+0x4400], desc[UR36][R2.64+0x80], !P0 ;  /* 0x0440008002087fae */ /* 0x0001e4000c101d64 */
[----:B0-----:R-:W-:-:S07]  /*cae0*/  IMAD.MOV.U32 R3, RZ, RZ, R14 ;  /* 0x000000ffff037224 */ /* 0x001fce00078e000e */
[----:B------:R-:W-:Y:S05]  /*caf0*/  WARPSYNC.COLLECTIVE R15, `(.L_x_129) ;  /* 0x000000000f087348 */ /* 0x000fea0003c00000 */
[----:B------:R0:W1:Y:S02]  /*cb00*/  SHFL.IDX P6, R14, R13, R12, R11 ;  /* 0x0000000c0d0e7389 */ /* 0x00006400000c000b */
[----:B01----:R-:W-:Y:S01]  /*cb10*/  ENDCOLLECTIVE ;  /* 0x000000000000791b */ /* 0x003fe20003800000 */
.L_x_129:
[----:B------:R-:W-:Y:S02]  /*cb20*/  IMAD.MOV.U32 R13, RZ, RZ, R18 ;  /* 0x000000ffff0d7224 */ /* 0x000fe400078e0012 */
[----:B------:R-:W-:Y:S01]  /*cb30*/  IMAD.MOV.U32 R12, RZ, RZ, 0x2 ;  /* 0x00000002ff0c7424 */ /* 0x000fe200078e00ff */
[----:B------:R-:W-:-:S13]  /*cb40*/  IADD3 R2, P0, R14, R4, RZ ;  /* 0x000000040e027210 */ /* 0x000fda0007f1e0ff */
[----:B------:R-:W-:Y:S05]  /*cb50*/  WARPSYNC.COLLECTIVE R15, `(.L_x_130) ;  /* 0x000000000f087348 */ /* 0x000fea0003c00000 */
[----:B------:R0:W1:Y:S02]  /*cb60*/  SHFL.IDX P6, R14, R13, R12, R11 ;  /* 0x0000000c0d0e7389 */ /* 0x00006400000c000b */
[----:B01----:R-:W-:Y:S01]  /*cb70*/  ENDCOLLECTIVE ;  /* 0x000000000000791b */ /* 0x003fe20003800000 */
.L_x_130:
        /* <DEDUP_REMOVED lines=11> */
[----:B0-----:R-:W-:-:S07]  /*cc30*/  MOV R3, R14 ;  /* 0x0000000e00037202 */ /* 0x001fce0000000f00 */
[----:B------:R-:W-:Y:S05]  /*cc40*/  WARPSYNC.COLLECTIVE R15, `(.L_x_131) ;  /* 0x000000000f087348 */ /* 0x000fea0003c00000 */
[----:B------:R0:W1:Y:S02]  /*cc50*/  SHFL.IDX P6, R14, R13, R12, R11 ;  /* 0x0000000c0d0e7389 */ /* 0x00006400000c000b */
[----:B01----:R-:W-:Y:S01]  /*cc60*/  ENDCOLLECTIVE ;  /* 0x000000000000791b */ /* 0x003fe20003800000 */
.L_x_131:
[----:B------:R-:W-:Y:S02]  /*cc70*/  IMAD.MOV.U32 R13, RZ, RZ, R18 ;  /* 0x000000ffff0d7224 */ /* 0x000fe400078e0012 */
[----:B------:R-:W-:Y:S01]  /*cc80*/  IMAD.MOV.U32 R12, RZ, RZ, 0x3 ;  /* 0x00000003ff0c7424 */ /* 0x000fe200078e00ff */
[----:B------:R-:W-:-:S13]  /*cc90*/  IADD3 R2, P0, R14, R4, RZ ;  /* 0x000000040e027210 */ /* 0x000fda0007f1e0ff */
[----:B------:R-:W-:Y:S05]  /*cca0*/  WARPSYNC.COLLECTIVE R15, `(.L_x_132) ;  /* 0x000000000f087348 */ /* 0x000fea0003c00000 */
[----:B------:R0:W1:Y:S02]  /*ccb0*/  SHFL.IDX P6, R14, R13, R12, R11 ;  /* 0x0000000c0d0e7389 */ /* 0x00006400000c000b */
[----:B01----:R-:W-:Y:S01]  /*ccc0*/  ENDCOLLECTIVE ;  /* 0x000000000000791b */ /* 0x003fe20003800000 */
.L_x_132:
[----:B------:R-:W-:Y:S01]  /*ccd0*/  IMAD.X R3, RZ, RZ, R3, P0 ;  /* 0x000000ffff037224 */ /* 0x000fe200000e0603 */
[----:B------:R-:W-:Y:S02]  /*cce0*/  ISETP.LT.OR P0, PT, R0, 0x41, P3 ;  /* 0x000000410000780c */ /* 0x000fe40001f01670 */
[----:B------:R-:W-:-:S11]  /*ccf0*/  MOV R13, R17 ;  /* 0x00000011000d7202 */ /* 0x000fd60000000f00 */
[----:B------:R-:W-:Y:S01]  /*cd00*/  @!PT LDS RZ, [RZ] ;  /* 0x00000000fffff984 */ /* 0x000fe20000000800 */
[----:B------:R-:W-:Y:S01]  /*cd10*/  @!PT LDS RZ, [RZ] ;  /* 0x00000000fffff984 */ /* 0x000fe20000000800 */
[----:B------:R-:W-:Y:S01]  /*cd20*/  @!PT LDS RZ, [RZ] ;  /* 0x00000000fffff984 */ /* 0x000fe20000000800 */
[----:B------:R0:W-:Y:S01]  /*cd30*/  LDGSTS.E.BYPASS.LTC128B.128 [R8+0x1400], desc[UR36][R2.64], !P0 ;  /* 0x0140000002087fae */ /* 0x0001e2000c101d64 */
[----:B------:R-:W-:Y:S01]  /*cd40*/  ISETP.LT.OR P0, PT, R0, 0x41, P2 ;  /* 0x000000410000780c */ /* 0x000fe20001701670 */
[----:B------:R-:W-:-:S12]  /*cd50*/  IMAD.MOV.U32 R18, RZ, RZ, R14 ;  /* 0x000000ffff127224 */ /* 0x000fd800078e000e */
[----:B0-----:R-:W-:Y:S05]  /*cd60*/  WARPSYNC.COLLECTIVE R15, `(.L_x_133) ;  /* 0x000000000f087348 */ /* 0x001fea0003c00000 */
[----:B------:R1:W2:Y:S02]  /*cd70*/  SHFL.IDX P6, R14, R13, R12, R11 ;  /* 0x0000000c0d0e7389 */ /* 0x0002a400000c000b */
[----:B012---:R-:W-:Y:S01]  /*cd80*/  ENDCOLLECTIVE ;  /* 0x000000000000791b */ /* 0x007fe20003800000 */
.L_x_133:
[----:B------:R-:W-:Y:S01]  /*cd90*/  @!PT LDS RZ, [RZ] ;  /* 0x00000000fffff984 */ /* 0x000fe20000000800 */
[----:B------:R-:W-:Y:S01]  /*cda0*/  @!PT LDS RZ, [RZ] ;  /* 0x00000000fffff984 */ /* 0x000fe20000000800 */
[----:B------:R-:W-:Y:S01]  /*cdb0*/  @!PT LDS RZ, [RZ] ;  /* 0x00000000fffff984 */ /* 0x000fe20000000800 */
[----:B------:R0:W-:Y:S01]  /*cdc0*/  LDGSTS.E.BYPASS.LTC128B.128 [R8+0x3400], desc[UR36][R2.64+0x40], !P0 ;  /* 0x0340004002087fae */ /* 0x0001e2000c101d64 */
[----:B------:R-:W-:-:S13]  /*cdd0*/  ISETP.LT.OR P0, PT, R0, 0x41, P1 ;  /* 0x000000410000780c */ /* 0x000fda0000f01670 */
[----:B------:R0:W-:Y:S01]  /*cde0*/  LDGSTS.E.BYPASS.LTC128B.128 [R8+0x5400], desc[UR36][R2.64+0x80], !P0 ;  /* 0x0540008002087fae */ /* 0x0001e2000c101d64 */
[----:B------:R-:W-:Y:S05]  /*cdf0*/  BRA `(.L_x_134) ;  /* 0xffffffd400e87947 */ /* 0x000fea000383ffff */
.L_x_71:
[----:B0-----:R0:W1:Y:S02]  /*ce00*/  SYNCS.PHASECHK.TRANS64.TRYWAIT P0, [R0+URZ+0x2d860], R3 ;  /* 0x02d86003000075a7 */ /* 0x001064000800017f */
[----:B-1----:R-:W-:Y:S05]  /*ce10*/  @!P0 NANOSLEEP.SYNCS 0x989680 ;  /* 0x009896800000895d */ /* 0x002fea0003900000 */
[----:B------:R-:W1:Y:S02]  /*ce20*/  @!P0 SYNCS.PHASECHK.TRANS64 P0, [R0+URZ+0x2d860], R3 ;  /* 0x02d86003000085a7 */ /* 0x000e64000800007f */
[----:B-1----:R-:W-:Y:S05]  /*ce30*/  @!P0 BRA `(.L_x_71) ;  /* 0xfffffffc00f08947 */ /* 0x002fea000383ffff */
[----:B------:R-:W-:Y:S05]  /*ce40*/  BRA `(.L_x_135) ;  /* 0xffffffd800f47947 */ /* 0x000fea000383ffff */
.L_x_72:
[----:B------:R-:W-:Y:S01]  /*ce50*/  BSSY B0, `(.L_x_136) ;  /* 0x0000008000007945 */ /* 0x000fe20003800000 */
[----:B------:R-:W-:Y:S02]  /*ce60*/  IMAD.MOV.U32 R13, RZ, RZ, R18 ;  /* 0x000000ffff0d7224 */ /* 0x000fe400078e0012 */
[----:B------:R-:W-:Y:S02]  /*ce70*/  IMAD.MOV.U32 R12, RZ, RZ, RZ ;  /* 0x000000ffff0c7224 */ /* 0x000fe400078e00ff */
[----:B------:R-:W-:Y:S02]  /*ce80*/  IMAD.MOV.U32 R11, RZ, RZ, 0x1c1f ;  /* 0x00001c1fff0b7424 */ /* 0x000fe400078e00ff */
[----:B------:R-:W-:-:S07]  /*ce90*/  IMAD.MOV.U32 R15, RZ, RZ, -0x1 ;  /* 0xffffffffff0f7424 */ /* 0x000fce00078e00ff */
[----:B0-----:R-:W-:Y:S05]  /*cea0*/  WARPSYNC.COLLECTIVE R15, `(.L_x_137) ;  /* 0x000000000f087348 */ /* 0x001fea0003c00000 */
[----:B------:R1:W2:Y:S02]  /*ceb0*/  SHFL.IDX P6, R14, R13, R12, R11 ;  /* 0x0000000c0d0e7389 */ /* 0x0002a400000c000b */
[----:B012---:R-:W-:Y:S01]  /*cec0*/  ENDCOLLECTIVE ;  /* 0x000000000000791b */ /* 0x007fe20003800000 */
.L_x_137:
[----:B------:R-:W-:Y:S05]  /*ced0*/  BSYNC B0 ;  /* 0x0000000000007941 */ /* 0x000fea0003800000 */
.L_x_136:
[----:B------:R-:W0:Y:S01]  /*cee0*/  S2R R2, SR_TID.X ;  /* 0x0000000000027919 */ /* 0x000e220000002100 */
[----:B------:R-:W-:Y:S01]  /*cef0*/  MOV R13, R17 ;  /* 0x00000011000d7202 */ /* 0x000fe20000000f00 */
[----:B------:R-:W-:Y:S01]  /*cf00*/  IMAD.MOV.U32 R12, RZ, RZ, RZ ;  /* 0x000000ffff0c7224 */ /* 0x000fe200078e00ff */
[----:B------:R-:W-:Y:S01]  /*cf10*/  LEA R4, R4, UR45, 0x1 ;  /* 0x0000002d04047c11 */ /* 0x000fe2000f8e08ff */
[----:B------:R-:W-:Y:S02]  /*cf20*/  IMAD.MOV.U32 R11, RZ, RZ, 0x1c1f ;  /* 0x00001c1fff0b7424 */ /* 0x000fe400078e00ff */
[----:B------:R-:W-:Y:S02]  /*cf30*/  IMAD.MOV.U32 R15, RZ, RZ, -0x1 ;  /* 0xffffffffff0f7424 */ /* 0x000fe400078e00ff */
[----:B------:R-:W-:-:S07]  /*cf40*/  IMAD.MOV.U32 R3, RZ, RZ, R14 ;  /* 0x000000ffff037224 */ /* 0x000fce00078e000e */
[----:B0-----:R-:W-:Y:S05]  /*cf50*/  WARPSYNC.COLLECTIVE R15, `(.L_x_138) ;  /* 0x000000000f087348 */ /* 0x001fea0003c00000 */
[----:B------:R1:W2:Y:S02]  /*cf60*/  SHFL.IDX P6, R14, R13, R12, R11 ;  /* 0x0000000c0d0e7389 */ /* 0x0002a400000c000b */
[----:B012---:R-:W-:Y:S01]  /*cf70*/  ENDCOLLECTIVE ;  /* 0x000000000000791b */ /* 0x007fe20003800000 */
.L_x_138:
[----:B------:R-:W-:Y:S02]  /*cf80*/  ULDC UR4, c[0x0][0x2f4] ;  /* 0x0000bd0000047ab9 */ /* 0x000fe40000000800 */
[----:B------:R-:W-:-:S04]  /*cf90*/  ISETP.GE.AND P2, PT, R9, UR4, PT ;  /* 0x0000000409007c0c */ /* 0x000fc8000bf46270 */
[----:B------:R-:W-:Y:S02]  /*cfa0*/  ISETP.LT.OR P3, PT, R5, 0x1, P2 ;  /* 0x000000010500780c */ /* 0x000fe40001761670 */
[----:B------:R-:W-:Y:S01]  /*cfb0*/  MOV R13, R18 ;  /* 0x00000012000d7202 */ /* 0x000fe20000000f00 */
[----:B------:R-:W-:Y:S02]  /*cfc0*/  IMAD.MOV.U32 R12, RZ, RZ, 0x1 ;  /* 0x00000001ff0c7424 */ /* 0x000fe400078e00ff */
[----:B------:R-:W-:-:S05]  /*cfd0*/  IMAD.SHL.U32 R2, R2, 0x8, RZ ;  /* 0x0000000802027824 */ /* 0x000fca00078e00ff */
[----:B------:R-:W-:-:S04]  /*cfe0*/  LOP3.LUT R2, R2, 0x18, RZ, 0xc0, !PT ;  /* 0x0000001802027812 */ /* 0x000fc800078ec0ff */
[C---:B------:R-:W-:Y:S02]  /*cff0*/  LOP3.LUT R7, R2.reuse, 0x20, RZ, 0xfc, !PT ;  /* 0x0000002002077812 */ /* 0x040fe400078efcff */
[----:B------:R-:W-:Y:S01]  /*d000*/  LOP3.LUT R6, R2, 0x40, RZ, 0xfc, !PT ;  /* 0x0000004002067812 */ /* 0x000fe200078efcff */
[----:B------:R-:W-:Y:S01]  /*d010*/  IMAD.MOV.U32 R2, RZ, RZ, R14 ;  /* 0x000000ffff027224 */ /* 0x000fe200078e000e */
[----:B------:R-:W-:Y:S02]  /*d020*/  ISETP.GE.AND P1, PT, R7, UR4, PT ;  /* 0x0000000407007c0c */ /* 0x000fe4000bf26270 */
[----:B------:R-:W-:-:S13]  /*d030*/  ISETP.GE.AND P0, PT, R6, UR4, PT ;  /* 0x0000000406007c0c */ /* 0x000fda000bf06270 */
[----:B------:R-:W-:Y:S05]  /*d040*/  WARPSYNC.COLLECTIVE R15, `(.L_x_139) ;  /* 0x000000000f087348 */ /* 0x000fea0003c00000 */
[----:B------:R0:W1:Y:S02]  /*d050*/  SHFL.IDX P6, R14, R13, R12, R11 ;  /* 0x0000000c0d0e7389 */ /* 0x00006400000c000b */
[----:B01----:R-:W-:Y:S01]  /*d060*/  ENDCOLLECTIVE ;  /* 0x000000000000791b */ /* 0x003fe20003800000 */
.L_x_139:
[----:B------:R-:W-:Y:S01]  /*d070*/  ISETP.LT.OR P4, PT, R5, 0x1, P1 ;  /* 0x000000010500780c */ /* 0x000fe20000f81670 */
[----:B------:R-:W-:Y:S01]  /*d080*/  IMAD.WIDE.U32 R2, R9, 0x2, R2 ;  /* 0x0000000209027825 */ /* 0x000fe200078e0002 */
[----:B------:R-:W-:-:S04]  /*d090*/  ISETP.LT.OR P5, PT, R5, 0x1, P0 ;  /* 0x000000010500780c */ /* 0x000fc800007a1670 */
[----:B------:R-:W-:Y:S01]  /*d0a0*/  @!PT LDS RZ, [RZ] ;  /* 0x00000000fffff984 */ /* 0x000fe20000000800 */
[----:B------:R-:W-:Y:S01]  /*d0b0*/  @!PT LDS RZ, [RZ] ;  /* 0x00000000fffff984 */ /* 0x000fe20000000800 */
[----:B------:R-:W-:Y:S01]  /*d0c0*/  @!PT LDS RZ, [RZ] ;  /* 0x00000000fffff984 */ /* 0x000fe20000000800 */
[----:B------:R0:W-:Y:S01]  /*d0d0*/  LDGSTS.E.BYPASS.LTC128B.128 [R4+0x400], desc[UR36][R2.64], !P3 ;  /* 0x0040000002047fae */ /* 0x0001e2000d901d64 */
[----:B------:R-:W-:Y:S01]  /*d0e0*/  ISETP.LT.OR P3, PT, R5, 0x21, P2 ;  /* 0x000000210500780c */ /* 0x000fe20001761670 */
[----:B------:R-:W-:-:S05]  /*d0f0*/  IMAD.MOV.U32 R13, RZ, RZ, R17 ;  /* 0x000000ffff0d7224 */ /* 0x000fca00078e0011 */
[----:B------:R0:W-:Y:S01]  /*d100*/  LDGSTS.E.BYPASS.LTC128B.128 [R4+0x2400], desc[UR36][R2.64+0x40], !P4 ;  /* 0x0240004002047fae */ /* 0x0001e2000e101d64 */
[----:B------:R-:W-:-:S03]  /*d110*/  ISETP.LT.OR P4, PT, R5, 0x21, P1 ;  /* 0x000000210500780c */ /* 0x000fc60000f81670 */
[----:B------:R0:W-:Y:S01]  /*d120*/  LDGSTS.E.BYPASS.LTC128B.128 [R4+0x4400], desc[UR36][R2.64+0x80], !P5 ;  /* 0x0440008002047fae */ /* 0x0001e2000e901d64 */
[----:B------:R-:W-:Y:S01]  /*d130*/  ISETP.LT.OR P5, PT, R5, 0x21, P0 ;  /* 0x000000210500780c */ /* 0x000fe200007a1670 */
[----:B------:R-:W-:-:S12]  /*d140*/  IMAD.MOV.U32 R6, RZ, RZ, R14 ;  /* 0x000000ffff067224 */ /* 0x000fd800078e000e */
[----:B0-----:R-:W-:Y:S05]  /*d150*/  WARPSYNC.COLLECTIVE R15, `(.L_x_140) ;  /* 0x000000000f087348 */ /* 0x001fea0003c00000 */
[----:B------:R1:W2:Y:S02]  /*d160*/  SHFL.IDX P6, R14, R13, R12, R11 ;  /* 0x0000000c0d0e7389 */ /* 0x0002a400000c000b */
[----:B012---:R-:W-:Y:S01]  /*d170*/  ENDCOLLECTIVE ;  /* 0x000000000000791b */ /* 0x007fe20003800000 */
.L_x_140:
[----:B------:R-:W-:Y:S02]  /*d180*/  IMAD.MOV.U32 R3, RZ, RZ, R6 ;  /* 0x000000ffff037224 */ /* 0x000fe400078e0006 */
[----:B------:R-:W-:Y:S01]  /*d190*/  IMAD.MOV.U32 R6, RZ, RZ, RZ ;  /* 0x000000ffff067224 */ /* 0x000fe200078e00ff */
[----:B------:R-:W-:Y:S01]  /*d1a0*/  MOV R13, R18 ;  /* 0x00000012000d7202 */ /* 0x000fe20000000f00 */
[----:B------:R-:W-:Y:S02]  /*d1b0*/  IMAD.MOV.U32 R12, RZ, RZ, 0x2 ;  /* 0x00000002ff0c7424 */ /* 0x000fe400078e00ff */
[----:B------:R-:W-:-:S07]  /*d1c0*/  IMAD.MOV.U32 R2, RZ, RZ, R14 ;  /* 0x000000ffff027224 */ /* 0x000fce00078e000e */
[----:B------:R-:W-:Y:S05]  /*d1d0*/  WARPSYNC.COLLECTIVE R15, `(.L_x_141) ;  /* 0x000000000f087348 */ /* 0x000fea0003c00000 */
[----:B------:R0:W1:Y:S02]  /*d1e0*/  SHFL.IDX P6, R14, R13, R12, R11 ;  /* 0x0000000c0d0e7389 */ /* 0x00006400000c000b */
[----:B01----:R-:W-:Y:S01]  /*d1f0*/  ENDCOLLECTIVE ;  /* 0x000000000000791b */ /* 0x003fe20003800000 */
.L_x_141:
[----:B------:R-:W-:-:S05]  /*d200*/  IMAD.WIDE.U32 R2, R9, 0x2, R2 ;  /* 0x0000000209027825 */ /* 0x000fca00078e0002 */
[----:B------:R-:W-:Y:S01]  /*d210*/  @!PT LDS RZ, [RZ] ;  /* 0x00000000fffff984 */ /* 0x000fe20000000800 */
[----:B------:R-:W-:Y:S01]  /*d220*/  @!PT LDS RZ, [RZ] ;  /* 0x00000000fffff984 */ /* 0x000fe20000000800 */
[----:B------:R-:W-:Y:S01]  /*d230*/  @!PT LDS RZ, [RZ] ;  /* 0x00000000fffff984 */ /* 0x000fe20000000800 */
[----:B------:R0:W-:Y:S01]  /*d240*/  LDGSTS.E.BYPASS.LTC128B.128 [R4+0xc00], desc[UR36][R2.64], !P3 ;  /* 0x00c0000002047fae */ /* 0x0001e2000d901d64 */
[----:B------:R-:W-:-:S03]  /*d250*/  ISETP.LT.OR P3, PT, R5, 0x41, P2 ;  /* 0x000000410500780c */ /* 0x000fc60001761670 */
[----:B------:R0:W-:Y:S01]  /*d260*/  LDGSTS.E.BYPASS.LTC128B.128 [R4+0x2c00], desc[UR36][R2.64+0x40], !P4 ;  /* 0x02c0004002047fae */ /* 0x0001e2000e101d64 */
[C---:B------:R-:W-:Y:S01]  /*d270*/  ISETP.LT.OR P4, PT, R5.reuse, 0x41, P1 ;  /* 0x000000410500780c */ /* 0x040fe20000f81670 */
[----:B------:R-:W-:Y:S02]  /*d280*/  IMAD.MOV.U32 R13, RZ, RZ, R17 ;  /* 0x000000ffff0d7224 */ /* 0x000fe400078e0011 */
[----:B------:R0:W-:Y:S01]  /*d290*/  LDGSTS.E.BYPASS.LTC128B.128 [R4+0x4c00], desc[UR36][R2.64+0x80], !P5 ;  /* 0x04c0008002047fae */ /* 0x0001e2000e901d64 */
[----:B------:R-:W-:Y:S01]  /*d2a0*/  ISETP.LT.OR P5, PT, R5, 0x41, P0 ;  /* 0x000000410500780c */ /* 0x000fe200007a1670 */
[----:B------:R-:W-:-:S12]  /*d2b0*/  IMAD.MOV.U32 R7, RZ, RZ, R14 ;  /* 0x000000ffff077224 */ /* 0x000fd800078e000e */
[----:B0-----:R-:W-:Y:S05]  /*d2c0*/  WARPSYNC.COLLECTIVE R15, `(.L_x_142) ;  /* 0x000000000f087348 */ /* 0x001fea0003c00000 */
[----:B------:R1:W2:Y:S02]  /*d2d0*/  SHFL.IDX P6, R14, R13, R12, R11 ;  /* 0x0000000c0d0e7389 */ /* 0x0002a400000c000b */
[----:B012---:R-:W-:Y:S01]  /*d2e0*/  ENDCOLLECTIVE ;  /* 0x000000000000791b */ /* 0x007fe20003800000 */
.L_x_142:
[----:B------:R-:W-:Y:S01]  /*d2f0*/  MOV R3, R7 ;  /* 0x0000000700037202 */ /* 0x000fe20000000f00 */
[----:B------:R-:W-:Y:S02]  /*d300*/  IMAD.MOV.U32 R13, RZ, RZ, R18 ;  /* 0x000000ffff0d7224 */ /* 0x000fe400078e0012 */
[----:B------:R-:W-:Y:S02]  /*d310*/  IMAD.MOV.U32 R12, RZ, RZ, 0x3 ;  /* 0x00000003ff0c7424 */ /* 0x000fe400078e00ff */
[----:B------:R-:W-:-:S07]  /*d320*/  IMAD.MOV.U32 R8, RZ, RZ, R14 ;  /* 0x000000ffff087224 */ /* 0x000fce00078e000e */
[----:B------:R-:W-:Y:S05]  /*d330*/  WARPSYNC.COLLECTIVE R15, `(.L_x_143) ;  /* 0x000000000f087348 */ /* 0x000fea0003c00000 */
[----:B------:R0:W1:Y:S02]  /*d340*/  SHFL.IDX P6, R14, R13, R12, R11 ;  /* 0x0000000c0d0e7389 */ /* 0x00006400000c000b */
[----:B01----:R-:W-:Y:S01]  /*d350*/  ENDCOLLECTIVE ;  /* 0x000000000000791b */ /* 0x003fe20003800000 */
.L_x_143:
[----:B------:R-:W-:-:S04]  /*d360*/  IMAD.MOV.U32 R2, RZ, RZ, R8 ;  /* 0x000000ffff027224 */ /* 0x000fc800078e0008 */
[----:B------:R-:W-:-:S05]  /*d370*/  IMAD.WIDE.U32 R2, R9, 0x2, R2 ;  /* 0x0000000209027825 */ /* 0x000fca00078e0002 */
        /* <DEDUP_REMOVED lines=11> */
.L_x_144:
[----:B------:R-:W-:Y:S05]  /*d430*/  BRA `(.L_x_145) ;  /* 0xffffffd800407947 */ /* 0x000fea000383ffff */
.L_x_75:
[----:B0-----:R0:W1:Y:S02]  /*d440*/  SYNCS.PHASECHK.TRANS64.TRYWAIT P0, [R7+URZ+0x2d820], R6 ;  /* 0x02d82006070075a7 */ /* 0x001064000800017f */
[----:B-1----:R-:W-:Y:S05]  /*d450*/  @!P0 NANOSLEEP.SYNCS 0x989680 ;  /* 0x009896800000895d */ /* 0x002fea0003900000 */
[----:B------:R-:W1:Y:S02]  /*d460*/  @!P0 SYNCS.PHASECHK.TRANS64 P0, [R7+URZ+0x2d820], R6 ;  /* 0x02d82006070085a7 */ /* 0x000e64000800007f */
[----:B-1----:R-:W-:Y:S05]  /*d470*/  @!P0 BRA `(.L_x_75) ;  /* 0xfffffffc00f08947 */ /* 0x002fea000383ffff */
[----:B------:R-:W-:Y:S05]  /*d480*/  BRA `(.L_x_146) ;  /* 0xffffffd800c47947 */ /* 0x000fea000383ffff */
.L_x_76:
[----:B------:R-:W1:Y:S01]  /*d490*/  S2R R3, SR_TID.X ;  /* 0x0000000000037919 */ /* 0x000e620000002100 */
[----:B------:R-:W-:Y:S01]  /*d4a0*/  BSSY B0, `(.L_x_147) ;  /* 0x000000a000007945 */ /* 0x000fe20003800000 */
[----:B------:R-:W-:Y:S02]  /*d4b0*/  IMAD.MOV.U32 R12, RZ, RZ, RZ ;  /* 0x000000ffff0c7224 */ /* 0x000fe400078e00ff */
[----:B------:R-:W-:Y:S02]  /*d4c0*/  IMAD.MOV.U32 R11, RZ, RZ, 0x1f ;  /* 0x0000001fff0b7424 */ /* 0x000fe400078e00ff */
[----:B------:R-:W-:Y:S01]  /*d4d0*/  IMAD.MOV.U32 R15, RZ, RZ, -0x1 ;  /* 0xffffffffff0f7424 */ /* 0x000fe200078e00ff */
[----:B-1----:R-:W-:-:S04]  /*d4e0*/  SHF.R.U32.HI R3, RZ, 0x5, R3 ;  /* 0x00000005ff037819 */ /* 0x002fc80000011603 */
[----:B------:R-:W-:-:S04]  /*d4f0*/  LOP3.LUT R3, R3, 0x3, RZ, 0xc0, !PT ;  /* 0x0000000303037812 */ /* 0x000fc800078ec0ff */
[----:B------:R-:W-:-:S07]  /*d500*/  MOV R13, R3 ;  /* 0x00000003000d7202 */ /* 0x000fce0000000f00 */
[----:B0----5:R-:W-:Y:S05]  /*d510*/  WARPSYNC.COLLECTIVE R15, `(.L_x_148) ;  /* 0x000000000f087348 */ /* 0x021fea0003c00000 */
[----:B------:R1:W2:Y:S02]  /*d520*/  SHFL.IDX P6, R14, R13, R12, R11 ;  /* 0x0000000c0d0e7389 */ /* 0x0002a400000c000b */
[----:B012--5:R-:W-:Y:S01]  /*d530*/  ENDCOLLECTIVE ;  /* 0x000000000000791b */ /* 0x027fe20003800000 */
.L_x_148:
[----:B------:R-:W-:Y:S05]  /*d540*/  BSYNC B0 ;  /* 0x0000000000007941 */ /* 0x000fea0003800000 */
.L_x_147:
[----:B------:R-:W-:Y:S05]  /*d550*/  BRA `(.L_x_149) ;  /* 0xffffffd800a87947 */ /* 0x000fea000383ffff */
.L_x_77:
[----:B------:R-:W-:Y:S01]  /*d560*/  BSSY B0, `(.L_x_150) ;  /* 0x0000006000007945 */ /* 0x000fe20003800000 */
[----:B------:R-:W-:-:S07]  /*d570*/  IMAD.MOV.U32 R15, RZ, RZ, -0x1 ;  /* 0xffffffffff0f7424 */ /* 0x000fce00078e00ff */
[----:B01---5:R-:W-:Y:S05]  /*d580*/  WARPSYNC.COLLECTIVE R15, `(.L_x_151) ;  /* 0x000000000f0c7348 */ /* 0x023fea0003c00000 */
[----:B------:R-:W-:Y:S02]  /*d590*/  ELECT P6, UR62, PT ;  /* 0x00000000003e782f */ /* 0x000fe400038c0000 */
[----:B------:R-:W-:Y:S01]  /*d5a0*/  MOV R14, UR62 ;  /* 0x0000003e000e7c02 */ /* 0x000fe20008000f00 */
[----:B01---5:R-:W-:Y:S10]  /*d5b0*/  ENDCOLLECTIVE ;  /* 0x000000000000791b */ /* 0x023ff40003800000 */
.L_x_151:
[----:B------:R-:W-:Y:S05]  /*d5c0*/  BSYNC B0 ;  /* 0x0000000000007941 */ /* 0x000fea0003800000 */
.L_x_150:
[----:B------:R-:W-:Y:S05]  /*d5d0*/  BRA `(.L_x_152) ;  /* 0xffffffd8009c7947 */ /* 0x000fea000383ffff */
.L_x_79:
[----:B-1----:R1:W2:Y:S02]  /*d5e0*/  SYNCS.PHASECHK.TRANS64.TRYWAIT P1, [R5+URZ+0x2d840], R4 ;  /* 0x02d84004050075a7 */ /* 0x0022a4000802017f */
[----:B--2---:R-:W-:Y:S05]  /*d5f0*/  @!P1 NANOSLEEP.SYNCS 0x989680 ;  /* 0x009896800000995d */ /* 0x004fea0003900000 */
[----:B------:R-:W2:Y:S02]  /*d600*/  @!P1 SYNCS.PHASECHK.TRANS64 P1, [R5+URZ+0x2d840], R4 ;  /* 0x02d84004050095a7 */ /* 0x000ea4000802007f */
[----:B--2---:R-:W-:Y:S05]  /*d610*/  @!P1 BRA `(.L_x_79) ;  /* 0xfffffffc00f09947 */ /* 0x004fea000383ffff */
[----:B------:R-:W-:Y:S05]  /*d620*/  BRA `(.L_x_153) ;  /* 0xffffffd800bc7947 */ /* 0x000fea000383ffff */
.L_x_81:
[----:B--2---:R2:W3:Y:S02]  /*d630*/  SYNCS.PHASECHK.TRANS64.TRYWAIT P1, [R3+URZ+0x2d840], R0 ;  /* 0x02d84000030075a7 */ /* 0x0044e4000802017f */
[----:B---3--:R-:W-:Y:S05]  /*d640*/  @!P1 NANOSLEEP.SYNCS 0x989680 ;  /* 0x009896800000995d */ /* 0x008fea0003900000 */
[----:B------:R-:W3:Y:S02]  /*d650*/  @!P1 SYNCS.PHASECHK.TRANS64 P1, [R3+URZ+0x2d840], R0 ;  /* 0x02d84000030095a7 */ /* 0x000ee4000802007f */
[----:B---3--:R-:W-:Y:S05]  /*d660*/  @!P1 BRA `(.L_x_81) ;  /* 0xfffffffc00f09947 */ /* 0x008fea000383ffff */
[----:B------:R-:W-:Y:S05]  /*d670*/  BRA `(.L_x_154) ;  /* 0xffffffd800c87947 */ /* 0x000fea000383ffff */
.L_x_83:
[----:B---3--:R3:W4:Y:S02]  /*d680*/  SYNCS.PHASECHK.TRANS64.TRYWAIT P1, [R5+URZ+0x2d860], R4 ;  /* 0x02d86004050075a7 */ /* 0x008724000802017f */
[----:B----4-:R-:W-:Y:S05]  /*d690*/  @!P1 NANOSLEEP.SYNCS 0x989680 ;  /* 0x009896800000995d */ /* 0x010fea0003900000 */
[----:B------:R-:W4:Y:S02]  /*d6a0*/  @!P1 SYNCS.PHASECHK.TRANS64 P1, [R5+URZ+0x2d860], R4 ;  /* 0x02d86004050095a7 */ /* 0x000f24000802007f */
[----:B----4-:R-:W-:Y:S05]  /*d6b0*/  @!P1 BRA `(.L_x_83) ;  /* 0xfffffffc00f09947 */ /* 0x010fea000383ffff */
[----:B------:R-:W-:Y:S05]  /*d6c0*/  BRA `(.L_x_155) ;  /* 0xffffffd800c47947 */ /* 0x000fea000383ffff */
.L_x_156:
[----:B------:R-:W-:-:S00]  /*d6d0*/  BRA `(.L_x_156) ;  /* 0xfffffffc00fc7947 */ /* 0x000fc0000383ffff */
[----:B------:R-:W-:-:S00]  /*d6e0*/  NOP ;  /* 0x0000000000007918 */ /* 0x000fc00000000000 */
        /* <DEDUP_REMOVED lines=9> */
.L_x_2780:


//--------------------- .text._ZN7cutlass13device_kernelIN5flash11enable_sm90INS1_16FlashAttnFwdSm90INS1_25CollectiveMainloopFwdSm90ILi2EN4cute5tupleIJNS5_1CILi1EEES8_S8_EEENS6_IJNS7_ILi192EEENS7_ILi128EEENS7_ILi96EEEEEELi96ENS_10bfloat16_tEfNS_4arch4Sm90ELb0ELb0ELb0ELb1ELb1ELb0ELb0ELb0ELb1ELb1ELb1ELb0EEENS1_21CollectiveEpilogueFwdINS6_IJSA_SC_SB_EEES9_SE_SG_Li384ELb1ELb1ELb1ELb0EEENS1_36VarlenDynamicPersistentTileSchedulerILi192ELi128ELi384ELi128ELb1ELb1ELb1ELb0ELb1ELb1EEEEEEEEEvNT_6ParamsE --------------------------
	.section	.text._ZN7cutlass13device_kernelIN5flash11enable_sm90INS1_16FlashAttnFwdSm90INS1_25CollectiveMainloopFwdSm90ILi2EN4cute5tupleIJNS5_1CILi1EEES8_S8_EEENS6_IJNS7_ILi192EEENS7_ILi128EEENS7_ILi96EEEEEELi96ENS_10bfloat16_tEfNS_4arch4Sm90ELb0ELb0ELb0ELb1ELb1ELb0ELb0ELb0ELb1ELb1ELb1ELb0EEENS1_21CollectiveEpilogueFwdINS6_IJSA_SC_SB_EEES9_SE_SG_Li384ELb1ELb1ELb1ELb0EEENS1_36VarlenDynamicPersistentTileSchedulerILi192ELi128ELi384ELi128ELb1ELb1ELb1ELb0ELb1ELb1EEEEEEEEEvNT_6ParamsE,"ax",@progbits
	.align	128
.text._ZN7cutlass13device_kernelIN5flash11enable_sm90INS1_16FlashAttnFwdSm90INS1_25CollectiveMainloopFwdSm90ILi2EN4cute5tupleIJNS5_1CILi1EEES8_S8_EEENS6_IJNS7_ILi192EEENS7_ILi128EEENS7_ILi96EEEEEELi96ENS_10bfloat16_tEfNS_4arch4Sm90ELb0ELb0ELb0ELb1ELb1ELb0ELb0ELb0ELb1ELb1ELb1ELb0EEENS1_21CollectiveEpilogueFwdINS6_IJSA_SC_SB_EEES9_SE_SG_Li384ELb1ELb1ELb1ELb0EEENS1_36VarlenDynamicPersistentTileSchedulerILi192ELi128ELi384ELi128ELb1ELb1ELb1ELb0ELb1ELb1EEEEEEEEEvNT_6ParamsE:
        .type           _ZN7cutlass13device_kernelIN5flash11enable_sm90INS1_16FlashAttnFwdSm90INS1_25CollectiveMainloopFwdSm90ILi2EN4cute5tupleIJNS5_1CILi1EEES8_S8_EEENS6_IJNS7_ILi192EEENS7_ILi128EEENS7_ILi96EEEEEELi96ENS_10bfloat16_tEfNS_4arch4Sm90ELb0ELb0ELb0ELb1ELb1ELb0ELb0ELb0ELb1ELb1ELb1ELb0EEENS1_21CollectiveEpilogueFwdINS6_IJSA_SC_SB_EEES9_SE_SG_Li384ELb1ELb1ELb1ELb0EEENS1_36VarlenDynamicPersistentTileSchedulerILi192ELi128ELi384ELi128ELb1ELb1ELb1ELb0ELb1ELb1EEEEEEEEEvNT_6ParamsE,@function
        .size           _ZN7cutlass13device_kernelIN5flash11enable_sm90INS1_16FlashAttnFwdSm90INS1_25CollectiveMainloopFwdSm90ILi2EN4cute5tupleIJNS5_1CILi1EEES8_S8_EEENS6_IJNS7_ILi192EEENS7_ILi128EEENS7_ILi96EEEEEELi96ENS_10bfloat16_tEfNS_4arch4Sm90ELb0ELb0ELb0ELb1ELb1ELb0ELb0ELb0ELb1ELb1ELb1ELb0EEENS1_21CollectiveEpilogueFwdINS6_IJSA_SC_SB_EEES9_SE_SG_Li384ELb1ELb1ELb1ELb0EEENS1_36VarlenDynamicPersistentTileSchedulerILi192ELi128ELi384ELi128ELb1ELb1ELb1ELb0ELb1ELb1EEEEEEEEEvNT_6ParamsE,(.L_x_2781 - _ZN7cutlass13device_kernelIN5flash11enable_sm90INS1_16FlashAttnFwdSm90INS1_25CollectiveMainloopFwdSm90ILi2EN4cute5tupleIJNS5_1CILi1EEES8_S8_EEENS6_IJNS7_ILi192EEENS7_ILi128EEENS7_ILi96EEEEEELi96ENS_10bfloat16_tEfNS_4arch4Sm90ELb0ELb0ELb0ELb1ELb1ELb0ELb0ELb0ELb1ELb1ELb1ELb0EEENS1_21CollectiveEpilogueFwdINS6_IJSA_SC_SB_EEES9_SE_SG_Li384ELb1ELb1ELb1ELb0EEENS1_36VarlenDynamicPersistentTileSchedulerILi192ELi128ELi384ELi128ELb1ELb1ELb1ELb0ELb1ELb1EEEEEEEEEvNT_6ParamsE)
        .other          _ZN7cutlass13device_kernelIN5flash11enable_sm90INS1_16FlashAttnFwdSm90INS1_25CollectiveMainloopFwdSm90ILi2EN4cute5tupleIJNS5_1CILi1EEES8_S8_EEENS6_IJNS7_ILi192EEENS7_ILi128EEENS7_ILi96EEEEEELi96ENS_10bfloat16_tEfNS_4arch4Sm90ELb0ELb0ELb0ELb1ELb1ELb0ELb0ELb0ELb1ELb1ELb1ELb0EEENS1_21CollectiveEpilogueFwdINS6_IJSA_SC_SB_EEES9_SE_SG_Li384ELb1ELb1ELb1ELb0EEENS1_36VarlenDynamicPersistentTileSchedulerILi192ELi128ELi384ELi128ELb1ELb1ELb1ELb0ELb1ELb1EEEEEEEEEvNT_6ParamsE,@"STO_CUDA_ENTRY STV_DEFAULT"
_ZN7cutlass13device_kernelIN5flash11enable_sm90INS1_16FlashAttnFwdSm90INS1_25CollectiveMainloopFwdSm90ILi2EN4cute5tupleIJNS5_1CILi1EEES8_S8_EEENS6_IJNS7_ILi192EEENS7_ILi128EEENS7_ILi96EEEEEELi96ENS_10bfloat16_tEfNS_4arch4Sm90ELb0ELb0ELb0ELb1ELb1ELb0ELb0ELb0ELb1ELb1ELb1ELb0EEENS1_21CollectiveEpilogueFwdINS6_IJSA_SC_SB_EEES9_SE_SG_Li384ELb1ELb1ELb1ELb0EEENS1_36VarlenDynamicPersistentTileSchedulerILi192ELi128ELi384ELi128ELb1ELb1ELb1ELb0ELb1ELb1EEEEEEEEEvNT_6ParamsE:
        /* <DEDUP_REMOVED lines=8> */
[----:B------:R-:W0:Y:S02]  /*0080*/  SHFL.IDX PT, R2, R0, RZ, 0x1f ;  /* 0x00001fff00027589 */ /* 0x000e2400000e0000 */
[C---:B0-----:R-:W-:Y:S02]  /*0090*/  ISETP.NE.OR P0, PT, R2.reuse, RZ, !P0 ;  /* 0x000000ff0200720c */ /* 0x041fe40004705670 */
[----:B------:R-:W-:Y:S02]  /*00a0*/  ISETP.NE.AND P1, PT, R2, RZ, PT ;  /* 0x000000ff0200720c */ /* 0x000fe40003f25270 */
[----:B------:R0:W1:Y:S09]  /*00b0*/  SHFL.IDX PT, R2, R3, RZ, 0x1f ;  /* 0x00001fff03027589 */ /* 0x00007200000e0000 */
[----:B------:R-:W-:Y:S01]  /*00c0*/  VOTEU.ALL UP0, P0 ;  /* 0x00000000003f7886 */ /* 0x000fe20000000000 */
[----:B------:R-:W-:-:S04]  /*00d0*/  VOTEU.ALL UP1, P0 ;  /* 0x00000000003f7886 */ /* 0x000fc80000020000 */
[----:B------:R-:W2:Y:S01]  /*00e0*/  @!UP0 S2UR UR8, SR_CgaCtaId ;  /* 0x00000000000889c3 */ /* 0x000ea20000008800 */
[----:B------:R-:W-:Y:S01]  /*00f0*/  @!UP0 UMOV UR6, 0x400 ;  /* 0x0000040000068882 */ /* 0x000fe20000000000 */
[----:B------:R-:W-:-:S04]  /*0100*/  @!UP0 UIADD3 UR4, -UR4, 0x100000, URZ ;  /* 0x0010000004048890 */ /* 0x000fc8000fffe13f */
[----:B------:R-:W-:Y:S02]  /*0110*/  @!UP0 USHF.L.U32 UR5, UR4, 0xb, URZ ;  /* 0x0000000b04058899 */ /* 0x000fe4000800063f */
[----:B------:R-:W-:Y:S02]  /*0120*/  @!UP0 USHF.L.U32 UR4, UR4, 0x1, URZ ;  /* 0x0000000104048899 */ /* 0x000fe4000800063f */
[----:B--2---:R-:W-:Y:S02]  /*0130*/  @!UP0 ULEA UR8, UR8, UR6, 0x18 ;  /* 0x0000000608088291 */ /* 0x004fe4000f8ec03f */
[----:B------:R-:W-:-:S04]  /*0140*/  @!UP0 UIADD3 UR6, -UR7, 0x100000, URZ ;  /* 0x0010000007068890 */ /* 0x000fc8000fffe13f */
[----:B------:R-:W-:Y:S02]  /*0150*/  @!UP0 USHF.L.U32 UR7, UR6, 0xb, URZ ;  /* 0x0000000b06078899 */ /* 0x000fe4000800063f */
[----:B------:R-:W-:Y:S01]  /*0160*/  @!UP0 USHF.L.U32 UR6, UR6, 0x1, URZ ;  /* 0x0000000106068899 */ /* 0x000fe2000800063f */
[----:B------:R-:W-:-:S05]  /*0170*/  VOTEU.ALL UP0, P0 ;  /* 0x00000000003f7886 */ /* 0x000fca0000000000 */
[----:B------:R0:W2:Y:S06]  /*0180*/  @!UP0 SYNCS.EXCH.64 URZ, [UR8+0x2d800], UR4 ;  /* 0x02d80004083f85b2 */ /* 0x0000ac0008000100 */
[----:B------:R0:W3:Y:S02]  /*0190*/  @!UP1 SYNCS.EXCH.64 URZ, [UR8+0x2d820], UR6 ;  /* 0x02d82006083f95b2 */ /* 0x0000e40008000100 */
[----:B01----:R-:W-:Y:S05]  /*01a0*/  @P1 BRA `(.L_x_157) ;  /* 0x0000000000481947 */ /* 0x003fea0003800000 */
[----:B------:R-:W0:Y:S01]  /*01b0*/  S2UR UR5, SR_CgaCtaId ;  /* 0x00000000000579c3 */ /* 0x000e220000008800 */
[----:B------:R-:W-:Y:S01]  /*01c0*/  UMOV UR4, 0x400 ;  /* 0x0000040000047882 */ /* 0x000fe20000000000 */
[----:B------:R-:W-:Y:S01]  /*01d0*/  UMOV UR6, 0x80 ;  /* 0x0000008000067882 */ /* 0x000fe20000000000 */
[----:B------:R-:W-:Y:S01]  /*01e0*/  UMOV UR7, 0x180 ;  /* 0x0000018000077882 */ /* 0x000fe20000000000 */
[----:B------:R-:W-:Y:S01]  /*01f0*/  ELECT P0, URZ, PT ;  /* 0x00000000003f782f */ /* 0x000fe20003800000 */
[----:B0-----:R-:W-:Y:S02]  /*0200*/  ULEA UR8, UR5, UR4, 0x18 ;  /* 0x0000000405087291 */ /* 0x001fe4000f8ec03f */
[----:B------:R-:W-:-:S04]  /*0210*/  UIADD3 UR4, -UR6, 0x100000, URZ ;  /* 0x0010000006047890 */ /* 0x000fc8000fffe13f */
[----:B------:R-:W-:Y:S02]  /*0220*/  USHF.L.U32 UR5, UR4, 0xb, URZ ;  /* 0x0000000b04057899 */ /* 0x000fe4000800063f */
[----:B------:R-:W-:Y:S02]  /*0230*/  USHF.L.U32 UR4, UR4, 0x1, URZ ;  /* 0x0000000104047899 */ /* 0x000fe4000800063f */
[----:B------:R-:W-:-:S04]  /*0240*/  UIADD3 UR6, -UR7, 0x100000, URZ ;  /* 0x0010000007067890 */ /* 0x000fc8000fffe13f */
[----:B------:R-:W-:Y:S02]  /*0250*/  USHF.L.U32 UR7, UR6, 0xb, URZ ;  /* 0x0000000b06077899 */ /* 0x000fe4000800063f */
[----:B------:R-:W-:Y:S01]  /*0260*/  USHF.L.U32 UR6, UR6, 0x1, URZ ;  /* 0x0000000106067899 */ /* 0x000fe2000800063f */
[----:B------:R-:W0:Y:S03]  /*0270*/  FENCE.VIEW.ASYNC.S ;  /* 0x00000000000073c6 */ /* 0x000e260000000000 */
[----:B0-----:R0:W1:Y:S08]  /*0280*/  SYNCS.EXCH.64 URZ, [UR8+0x2d830], UR4 ;  /* 0x02d83004083f75b2 */ /* 0x0010700008000100 */
[----:B------:R0:W4:Y:S01]  /*0290*/  SYNCS.EXCH.64 URZ, [UR8+0x2d840], UR6 ;  /* 0x02d84006083f75b2 */ /* 0x0001220008000100 */
[----:B------:R0:W0:Y:S01]  /*02a0*/  SYNCS.EXCH.64 URZ, [UR8+0x2d838], UR4 ;  /* 0x02d83804083f75b2 */ /* 0x0000220008000100 */
[----:B------:R0:W0:Y:S01]  /*02b0*/  SYNCS.EXCH.64 URZ, [UR8+0x2d848], UR6 ;  /* 0x02d84806083f75b2 */ /* 0x0000220008000100 */
[----:B------:R-:W-:Y:S01]  /*02c0*/  NOP ;  /* 0x0000000000007918 */ /* 0x000fe20000000000 */
.L_x_157:
[----:B------:R-:W5:Y:S01]  /*02d0*/  SHFL.IDX PT, R3, R0, RZ, 0x1f ;  /* 0x00001fff00037589 */ /* 0x000f6200000e0000 */
[----:B------:R-:W-:Y:S01]  /*02e0*/  NOP ;  /* 0x0000000000007918 */ /* 0x000fe20000000000 */
[----:B-----5:R-:W-:-:S13]  /*02f0*/  ISETP.NE.AND P0, PT, R3, RZ, PT ;  /* 0x000000ff0300720c */ /* 0x020fda0003f05270 */
[----:B------:R-:W-:Y:S05]  /*0300*/  @P0 BRA `(.L_x_158) ;  /* 0x0000000000480947 */ /* 0x000fea0003800000 */
[----:B0-----:R-:W0:Y:S01]  /*0310*/  S2UR UR5, SR_CgaCtaId ;  /* 0x00000000000579c3 */ /* 0x001e220000008800 */
        /* <DEDUP_REMOVED lines=12> */
[----:B0-----:R0:W0:Y:S08]  /*03e0*/  SYNCS.EXCH.64 URZ, [UR8+0x2d850], UR4 ;  /* 0x02d85004083f75b2 */ /* 0x0010300008000100 */
[----:B------:R0:W0:Y:S01]  /*03f0*/  SYNCS.EXCH.64 URZ, [UR8+0x2d860], UR6 ;  /* 0x02d86006083f75b2 */ /* 0x0000220008000100 */
[----:B------:R0:W0:Y:S01]  /*0400*/  SYNCS.EXCH.64 URZ, [UR8+0x2d858], UR4 ;  /* 0x02d85804083f75b2 */ /* 0x0000220008000100 */
[----:B------:R0:W0:Y:S01]  /*0410*/  SYNCS.EXCH.64 URZ, [UR8+0x2d868], UR6 ;  /* 0x02d86806083f75b2 */ /* 0x0000220008000100 */
[----:B------:R-:W-:Y:S01]  /*0420*/  NOP ;  /* 0x0000000000007918 */ /* 0x000fe20000000000 */
.L_x_158:
[----:B------:R-:W5:Y:S01]  /*0430*/  SHFL.IDX PT, R3, R0, RZ, 0x1f ;  /* 0x00001fff00037589 */ /* 0x000f6200000e0000 */
[----:B------:R-:W-:Y:S01]  /*0440*/  NOP ;  /* 0x0000000000007918 */ /* 0x000fe20000000000 */
[----:B-----5:R-:W-:-:S13]  /*0450*/  ISETP.NE.AND P0, PT, R3, RZ, PT ;  /* 0x000000ff0300720c */ /* 0x020fda0003f05270 */
[----:B------:R-:W-:Y:S05]  /*0460*/  @P0 BRA `(.L_x_159) ;  /* 0x0000000000380947 */ /* 0x000fea0003800000 */
[----:B0-----:R-:W0:Y:S01]  /*0470*/  S2UR UR5, SR_CgaCtaId ;  /* 0x00000000000579c3 */ /* 0x001e220000008800 */
[----:B------:R-:W-:Y:S01]  /*0480*/  UMOV UR4, 0x400 ;  /* 0x0000040000047882 */ /* 0x000fe20000000000 */
[----:B------:R-:W-:Y:S01]  /*0490*/  UMOV UR7, 0x80 ;  /* 0x0000008000077882 */ /* 0x000fe20000000000 */
[----:B------:R-:W-:Y:S01]  /*04a0*/  ELECT P0, URZ, PT ;  /* 0x00000000003f782f */ /* 0x000fe20003800000 */
[----:B0-----:R-:W-:Y:S02]  /*04b0*/  ULEA UR6, UR5, UR4, 0x18 ;  /* 0x0000000405067291 */ /* 0x001fe4000f8ec03f */
[----:B------:R-:W-:-:S04]  /*04c0*/  UIADD3 UR4, -UR7, 0x100000, URZ ;  /* 0x0010000007047890 */ /* 0x000fc8000fffe13f */
[----:B------:R-:W-:Y:S02]  /*04d0*/  USHF.L.U32 UR5, UR4, 0xb, URZ ;  /* 0x0000000b04057899 */ /* 0x000fe4000800063f */
[----:B------:R-:W-:Y:S01]  /*04e0*/  USHF.L.U32 UR4, UR4, 0x1, URZ ;  /* 0x0000000104047899 */ /* 0x000fe2000800063f */
[----:B------:R-:W0:Y:S11]  /*04f0*/  FENCE.VIEW.ASYNC.S ;  /* 0x00000000000073c6 */ /* 0x000e360000000000 */
[----:B0-----:R0:W0:Y:S01]  /*0500*/  SYNCS.EXCH.64 URZ, [UR6+0x2d870], UR4 ;  /* 0x02d87004063f75b2 */ /* 0x0010220008000100 */
[----:B------:R0:W0:Y:S01]  /*0510*/  SYNCS.EXCH.64 URZ, [UR6+0x2d880], UR4 ;  /* 0x02d88004063f75b2 */ /* 0x0000220008000100 */
[----:B------:R0:W0:Y:S01]  /*0520*/  SYNCS.EXCH.64 URZ, [UR6+0x2d878], UR4 ;  /* 0x02d87804063f75b2 */ /* 0x0000220008000100 */
[----:B------:R0:W0:Y:S01]  /*0530*/  SYNCS.EXCH.64 URZ, [UR6+0x2d888], UR4 ;  /* 0x02d88804063f75b2 */ /* 0x0000220008000100 */
[----:B------:R-:W-:Y:S01]  /*0540*/  NOP ;  /* 0x0000000000007918 */ /* 0x000fe20000000000 */
.L_x_159:
        /* <DEDUP_REMOVED lines=22> */
.L_x_160:
        /* <DEDUP_REMOVED lines=22> */
.L_x_161:
[----:B------:R-:W-:Y:S01]  /*0810*/  ISETP.NE.AND P0, PT, R2, RZ, PT ;  /* 0x000000ff0200720c */ /* 0x000fe20003f05270 */
[----:B------:R-:W-:Y:S01]  /*0820*/  IMAD.MOV.U32 R2, RZ, RZ, 0x1 ;  /* 0x00000001ff027424 */ /* 0x000fe200078e00ff */
[----:B------:R-:W-:Y:S01]  /*0830*/  NOP ;  /* 0x0000000000007918 */ /* 0x000fe20000000000 */
[----:B------:R-:W-:-:S03]  /*0840*/  ULDC.64 UR36, c[0x0][0x208] ;  /* 0x0000820000247ab9 */ /* 0x000fc60000000a00 */
[----:B------:R-:W-:-:S05]  /*0850*/  SEL R2, R2, 0x2, !P0 ;  /* 0x0000000202027807 */ /* 0x000fca0004000000 */
[----:B------:R0:W-:Y:S02]  /*0860*/  STL [R1+0x20], R2 ;  /* 0x0000200201007387 */ /* 0x0001e40000100800 */
[----:B01234-:R-:W-:Y:S06]  /*0870*/  BAR.SYNC.DEFER_BLOCKING 0x0 ;  /* 0x0000000000007b1d */ /* 0x01ffec0000010000 */
[----:B------:R-:W-:Y:S05]  /*0880*/  @!P0 BRA `(.L_x_162) ;  /* 0x0000008400cc8947 */ /* 0x000fea0003800000 */
.L_x_163:
[----:B------:R-:W-:-:S08]  /*0890*/  NOP ;  /* 0x0000000000007918 */ /* 0x000fd00000000000 */
[----:B------:R-:W0:Y:S02]  /*08a0*/  USETMAXREG.TRY_ALLOC.CTAPOOL UP0, 0xa0 ;  /* 0x000000a0000079c8 */ /* 0x000e240008000600 */
[----:B0-----:R-:W-:-:S13]  /*08b0*/  PLOP3.LUT P0, PT, PT, PT, UP0, 0x80, 0x0 ;  /* 0x000000000000781c */ /* 0x001fda0003f0f008 */
[----:B------:R-:W-:Y:S05]  /*08c0*/  @!P0 BRA `(.L_x_163) ;  /* 0xfffffffc00f08947 */ /* 0x000fea000383ffff */
[----:B------:R-:W0:Y:S01]  /*08d0*/  S2R R2, SR_TID.X ;  /* 0x0000000000027919 */ /* 0x000e220000002100 */
[----:B------:R-:W1:Y:S01]  /*08e0*/  S2UR UR41, SR_CgaCtaId ;  /* 0x00000000002979c3 */ /* 0x000e620000008800 */
[----:B------:R-:W-:Y:S01]  /*08f0*/  UMOV UR40, 0x400 ;  /* 0x0000040000287882 */ /* 0x000fe20000000000 */
[----:B------:R-:W-:Y:S01]  /*0900*/  ULDC UR4, c[0x0][0xc3c] ;  /* 0x00030f0000047ab9 */ /* 0x000fe20000000800 */
[----:B-1----:R-:W-:-:S05]  /*0910*/  ULEA UR40, UR41, UR40, 0x18 ;  /* 0x0000002829287291 */ /* 0x002fca000f8ec03f */
[----:B------:R-:W-:Y:S06]  /*0920*/  BAR.ARV 0x8, 0x200 ;  /* 0x0208000000007b1d */ /* 0x000fec0000002000 */
[----:B0-----:R-:W-:-:S04]  /*0930*/  LOP3.LUT R0, R2, 0xffffff80, RZ, 0xc0, !PT ;  /* 0xffffff8002007812 */ /* 0x001fc800078ec0ff */
[----:B------:R-:W-:-:S13]  /*0940*/  ISETP.NE.AND P0, PT, R0, 0x80, PT ;  /* 0x000000800000780c */ /* 0x000fda0003f05270 */
[----:B------:R-:W-:Y:S08]  /*0950*/  @!P0 BAR.ARV 0x9, 0x100 ;  /* 0x0244000000008b1d */ /* 0x000ff00000002000 */
[----:B------:R-:W-:Y:S06]  /*0960*/  BAR.SYNC.DEFER_BLOCKING 0x5, 0x200 ;  /* 0x0148000000007b1d */ /* 0x000fec0000010000 */
[----:B------:R-:W0:Y:S02]  /*0970*/  LDS.128 R8, [UR40+0x2d8d0] ;  /* 0x02d8d028ff087984 */ /* 0x000e240008000c00 */
[----:B------:R-:W-:Y:S06]  /*0980*/  BAR.ARV 0x4, 0x200 ;  /* 0x0108000000007b1d */ /* 0x000fec0000002000 */
[----:B0-----:R-:W-:-:S13]  /*0990*/  ISETP.GE.AND P0, PT, R11, UR4, PT ;  /* 0x000000040b007c0c */ /* 0x001fda000bf06270 */
[----:B------:R-:W-:Y:S05]  /*09a0*/  @P0 EXIT ;  /* 0x000000000000094d */ /* 0x000fea0003800000 */
[----:B------:R-:W2:Y:S01]  /*09b0*/  LDL R19, [R1+0x20] ;  /* 0x0000200001137983 */ /* 0x000ea20000100800 */
[----:B------:R-:W-:-:S05]  /*09c0*/  VIADD R17, R2, 0xffffff80 ;  /* 0xffffff8002117836 */ /* 0x000fca0000000000 */
[----:B------:R-:W-:-:S04]  /*09d0*/  SHF.R.S32.HI R0, RZ, 0x1f, R17 ;  /* 0x0000001fff007819 */ /* 0x000fc80000011411 */
[CC--:B------:R-:W-:Y:S02]  /*09e0*/  LEA.HI R2, R0.reuse, R17.reuse, RZ, 0x7 ;  /* 0x0000001100027211 */ /* 0x0c0fe400078f38ff */
[----:B------:R-:W-:Y:S02]  /*09f0*/  LEA.HI R3, R0, R17, RZ, 0x4 ;  /* 0x0000001100037211 */ /* 0x000fe400078f20ff */
[----:B------:R-:W-:-:S05]  /*0a00*/  LOP3.LUT R4, R2, 0xffffff80, RZ, 0xc0, !PT ;  /* 0xffffff8002047812 */ /* 0x000fca00078ec0ff */
[----:B------:R-:W-:Y:S01]  /*0a10*/  IMAD.IADD R18, R17, 0x1, -R4 ;  /* 0x0000000111127824 */ /* 0x000fe200078e0a04 */
[----:B------:R-:W-:-:S05]  /*0a20*/  LOP3.LUT R4, R3, 0xfffffff0, RZ, 0xc0, !PT ;  /* 0xfffffff003047812 */ /* 0x000fca00078ec0ff */
[----:B------:R-:W-:Y:S01]  /*0a30*/  IMAD.IADD R4, R17, 0x1, -R4 ;  /* 0x0000000111047824 */ /* 0x000fe200078e0a04 */
[----:B------:R-:W-:Y:S02]  /*0a40*/  SHF.R.S32.HI R6, RZ, 0x4, R3 ;  /* 0x00000004ff067819 */ /* 0x000fe40000011403 */
[----:B------:R-:W-:Y:S02]  /*0a50*/  LEA.HI R7, R0, R17, RZ, 0x5 ;  /* 0x0000001100077211 */ /* 0x000fe400078f28ff */
[----:B------:R-:W-:Y:S02]  /*0a60*/  SHF.R.S32.HI R5, RZ, 0x1f, R4 ;  /* 0x0000001fff057819 */ /* 0x000fe40000011404 */
[----:B------:R-:W-:Y:S02]  /*0a70*/  LEA.HI R3, R3, R6, RZ, 0x1 ;  /* 0x0000000603037211 */ /* 0x000fe400078f08ff */
[----:B------:R-:W-:Y:S02]  /*0a80*/  LEA.HI R5, R5, R4, RZ, 0x3 ;  /* 0x0000000405057211 */ /* 0x000fe400078f18ff */
[----:B------:R-:W-:-:S02]  /*0a90*/  SHF.R.S32.HI R16, RZ, 0x7, R2 ;  /* 0x00000007ff107819 */ /* 0x000fc40000011402 */
[----:B------:R-:W-:Y:S02]  /*0aa0*/  SHF.R.S32.HI R8, RZ, 0x5, R7 ;  /* 0x00000005ff087819 */ /* 0x000fe40000011407 */
[----:B------:R-:W-:Y:S02]  /*0ab0*/  LOP3.LUT R7, R3, 0x1ffffffe, RZ, 0xc0, !PT ;  /* 0x1ffffffe03077812 */ /* 0x000fe400078ec0ff */
[----:B------:R-:W-:Y:S01]  /*0ac0*/  LOP3.LUT R3, R5, 0xfffffff8, RZ, 0xc0, !PT ;  /* 0xfffffff805037812 */ /* 0x000fe200078ec0ff */
[----:B------:R-:W-:Y:S01]  /*0ad0*/  IMAD.HI R2, R16, 0x55555556, RZ ;  /* 0x5555555610027827 */ /* 0x000fe200078e02ff */
[----:B------:R-:W-:-:S03]  /*0ae0*/  SHF.R.S32.HI R12, RZ, 0x1f, R18 ;  /* 0x0000001fff0c7819 */ /* 0x000fc60000011412 */
[----:B------:R-:W-:Y:S02]  /*0af0*/  IMAD.IADD R3, R4, 0x1, -R3 ;  /* 0x0000000104037824 */ /* 0x000fe400078e0a03 */
[----:B------:R-:W-:Y:S01]  /*0b00*/  IMAD.IADD R7, R6, 0x1, -R7 ;  /* 0x0000000106077824 */ /* 0x000fe200078e0a07 */
[----:B------:R-:W-:Y:S01]  /*0b10*/  LEA.HI R13, R12, R18, RZ, 0x2 ;  /* 0x000000120c0d7211 */ /* 0x000fe200078f10ff */
[----:B------:R-:W-:Y:S01]  /*0b20*/  IMAD R6, R8, 0x10, R4 ;  /* 0x0000001008067824 */ /* 0x000fe200078e0204 */
[----:B------:R-:W-:Y:S01]  /*0b30*/  LEA.HI R4, R2, R2, RZ, 0x1 ;  /* 0x0000000202047211 */ /* 0x000fe200078f08ff */
[----:B------:R-:W-:Y:S01]  /*0b40*/  IMAD.SHL.U32 R2, R3, 0x40, RZ ;  /* 0x0000004003027824 */ /* 0x000fe200078e00ff */
[--C-:B------:R-:W-:Y:S01]  /*0b50*/  SHF.R.S32.HI R14, RZ, 0x2, R13.reuse ;  /* 0x00000002ff0e7819 */ /* 0x100fe2000001140d */
[----:B------:R-:W-:Y:S01]  /*0b60*/  IMAD.SHL.U32 R7, R7, 0x8, RZ ;  /* 0x0000000807077824 */ /* 0x000fe200078e00ff */
[----:B------:R-:W-:Y:S01]  /*0b70*/  SHF.R.S32.HI R15, RZ, 0x1f, R13 ;  /* 0x0000001fff0f7819 */ /* 0x000fe2000001140d */
[----:B------:R-:W-:Y:S01]  /*0b80*/  IMAD.SHL.U32 R5, R5, 0x40, RZ ;  /* 0x0000004005057824 */ /* 0x000fe200078e00ff */
[----:B------:R-:W-:Y:S01]  /*0b90*/  LOP3.LUT R2, R2, 0x1c0, RZ, 0xc0, !PT ;  /* 0x000001c002027812 */ /* 0x000fe200078ec0ff */
[----:B------:R-:W-:Y:S01]  /*0ba0*/  IMAD.U32 R6, R6, 0x20, R7 ;  /* 0x0000002006067824 */ /* 0x000fe200078e0007 */
[----:B------:R-:W-:-:S02]  /*0bb0*/  LEA.HI R15, R15, R14, RZ, 0x3 ;  /* 0x0000000e0f0f7211 */ /* 0x000fc400078f18ff */
[----:B------:R-:W-:Y:S02]  /*0bc0*/  LOP3.LUT R7, R2, 0x8, R7, 0xf8, !PT ;  /* 0x0000000802077812 */ /* 0x000fe400078ef807 */
[----:B------:R-:W-:Y:S02]  /*0bd0*/  LOP3.LUT R5, R5, 0x7ffffe00, RZ, 0xc0, !PT ;  /* 0x7ffffe0005057812 */ /* 0x000fe400078ec0ff */
[----:B------:R-:W-:Y:S02]  /*0be0*/  SHF.R.U32.HI R2, RZ, 0x3, R2 ;  /* 0x00000003ff027819 */ /* 0x000fe40000011602 */
[----:B------:R-:W-:Y:S02]  /*0bf0*/  LOP3.LUT R15, R15, 0xfffffff8, RZ, 0xc0, !PT ;  /* 0xfffffff80f0f7812 */ /* 0x000fe400078ec0ff */
[----:B------:R-:W-:Y:S01]  /*0c00*/  LEA.HI R12, R12, R18, RZ, 0x5 ;  /* 0x000000120c0c7211 */ /* 0x000fe200078f28ff */
[----:B------:R-:W-:Y:S01]  /*0c10*/  IMAD R5, R8, 0x400, R5 ;  /* 0x0000040008057824 */ /* 0x000fe200078e0205 */
[----:B------:R-:W-:Y:S01]  /*0c20*/  LOP3.LUT R2, R7, R2, RZ, 0x3c, !PT ;  /* 0x0000000207027212 */ /* 0x000fe200078e3cff */
[----:B------:R-:W-:Y:S01]  /*0c30*/  IMAD.IADD R15, R14, 0x1, -R15 ;  /* 0x000000010e0f7824 */ /* 0x000fe200078e0a0f */
[----:B------:R-:W-:-:S02]  /*0c40*/  SHF.R.S32.HI R12, RZ, 0x5, R12 ;  /* 0x00000005ff0c7819 */ /* 0x000fc4000001140c */
[----:B------:R-:W-:Y:S01]  /*0c50*/  LEA.HI R0, R0, R17, RZ, 0x2 ;  /* 0x0000001100007211 */ /* 0x000fe200078f10ff */
[----:B------:R-:W-:Y:S02]  /*0c60*/  IMAD R4, R4, -0x3, R16 ;  /* 0xfffffffd04047824 */ /* 0x000fe400078e0210 */
[----:B------:R-:W-:Y:S01]  /*0c70*/  IMAD.IADD R16, R5, 0x1, R2 ;  /* 0x0000000105107824 */ /* 0x000fe200078e0202 */
[----:B------:R-:W-:Y:S01]  /*0c80*/  LOP3.LUT R2, R0, 0xfffffffc, RZ, 0xc0, !PT ;  /* 0xfffffffc00027812 */ /* 0x000fe200078ec0ff */
[----:B------:R-:W-:Y:S01]  /*0c90*/  IMAD R15, R12, 0x10, R15 ;  /* 0x000000100c0f7824 */ /* 0x000fe200078e020f */
[----:B------:R-:W-:-:S03]  /*0ca0*/  LOP3.LUT R13, R13, 0x7ffffffc, RZ, 0xc0, !PT ;  /* 0x7ffffffc0d0d7812 */ /* 0x000fc600078ec0ff */
[----:B------:R-:W-:Y:S02]  /*0cb0*/  IMAD R8, R4, 0x40, R15 ;  /* 0x0000004004087824 */ /* 0x000fe400078e020f */
[----:B------:R-:W-:Y:S02]  /*0cc0*/  IMAD.IADD R4, R17, 0x1, -R2 ;  /* 0x0000000111047824 */ /* 0x000fe400078e0a02 */
[----:B------:R-:W-:Y:S01]  /*0cd0*/  IMAD.IADD R13, R18, 0x1, -R13 ;  /* 0x00000001120d7824 */ /* 0x000fe200078e0a0d */
[----:B------:R-:W-:Y:S01]  /*0ce0*/  R2P PR, R3, 0x6 ;  /* 0x0000000603007804 */ /* 0x000fe20000000000 */
[C---:B------:R-:W-:Y:S01]  /*0cf0*/  IMAD.SHL.U32 R137, R4.reuse, 0x8, RZ ;  /* 0x0000000804897824 */ /* 0x040fe200078e00ff */
[----:B------:R-:W-:Y:S01]  /*0d00*/  LEA.HI R3, R4, R4, RZ, 0x1 ;  /* 0x0000000404037211 */ /* 0x000fe200078f08ff */
[----:B------:R-:W-:Y:S02]  /*0d10*/  IMAD.SHL.U32 R157, R13, 0x2, RZ ;  /* 0x000000020d9d7824 */ /* 0x000fe400078e00ff */
[----:B------:R-:W-:Y:S01]  /*0d20*/  VIADD R143, R137, 0x40 ;  /* 0x00000040898f7836 */ /* 0x000fe20000000000 */
[----:B------:R-:W-:Y:S01]  /*0d30*/  LOP3.LUT R3, R3, 0x1ffffffe, RZ, 0xc0, !PT ;  /* 0x1ffffffe03037812 */ /* 0x000fe200078ec0ff */
[----:B------:R-:W-:-:S02]  /*0d40*/  VIADD R154, R157, 0x8 ;  /* 0x000000089d9a7836 */ /* 0x000fc40000000000 */
[C---:B------:R-:W-:Y:S01]  /*0d50*/  VIADD R151, R157.reuse, 0x20 ;  /* 0x000000209d977836 */ /* 0x040fe20000000000 */
[----:B------:R-:W-:Y:S01]  /*0d60*/  SHF.R.S32.HI R0, RZ, 0x2, R0 ;  /* 0x00000002ff007819 */ /* 0x000fe20000011400 */
[C---:B------:R-:W-:Y:S01]  /*0d70*/  VIADD R148, R157.reuse, 0x38 ;  /* 0x000000389d947836 */ /* 0x040fe20000000000 */
[----:B------:R-:W-:Y:S01]  /*0d80*/  SHF.R.S32.HI R0, RZ, 0x1f, R143 ;  /* 0x0000001fff007819 */ /* 0x000fe2000001148f */
[----:B------:R-:W-:Y:S01]  /*0d90*/  VIADD R145, R157, 0x50 ;  /* 0x000000509d917836 */ /* 0x000fe20000000000 */
[----:B------:R-:W-:Y:S01]  /*0da0*/  SHF.R.S32.HI R0, RZ, 0x1f, R154 ;  /* 0x0000001fff007819 */ /* 0x000fe2000001149a */
[----:B------:R-:W-:Y:S01]  /*0db0*/  IMAD.IADD R3, R4, 0x1, -R3 ;  /* 0x0000000104037824 */ /* 0x000fe200078e0a03 */
[----:B------:R-:W-:Y:S02]  /*0dc0*/  SHF.R.S32.HI R0, RZ, 0x1f, R151 ;  /* 0x0000001fff007819 */ /* 0x000fe40000011497 */
[----:B------:R-:W-:Y:S02]  /*0dd0*/  SHF.R.S32.HI R0, RZ, 0x1f, R148 ;  /* 0x0000001fff007819 */ /* 0x000fe40000011494 */
[----:B------:R-:W-:Y:S01]  /*0de0*/  SHF.R.S32.HI R0, RZ, 0x1f, R145 ;  /* 0x0000001fff007819 */ /* 0x000fe20000011491 */
[----:B------:R-:W-:Y:S01]  /*0df0*/  IMAD R0, R3, 0x8, R8 ;  /* 0x0000000803007824 */ /* 0x000fe200078e0208 */
[----:B------:R0:W-:Y:S04]  /*0e00*/  STL [R1+0x44], R6 ;  /* 0x0000440601007387 */ /* 0x0001e80000100800 */
[----:B------:R1:W-:Y:S04]  /*0e10*/  STL [R1+0x3c], R8 ;  /* 0x00003c0801007387 */ /* 0x0003e80000100800 */
[----:B------:R1:W-:Y:S04]  /*0e20*/  STL [R1+0x8], RZ ;  /* 0x000008ff01007387 */ /* 0x0003e80000100800 */
[----:B------:R1:W-:Y:S01]  /*0e30*/  STL [R1+0x40], R0 ;  /* 0x0000400001007387 */ /* 0x0003e20000100800 */
[----:B------:R-:W-:Y:S01]  /*0e40*/  LEA R16, R16, UR40, 0x1 ;  /* 0x0000002810107c11 */ /* 0x000fe2000f8e08ff */
[----:B------:R-:W-:-:S02]  /*0e50*/  IMAD.MOV.U32 R17, RZ, RZ, 0x40 ;  /* 0x00000040ff117424 */ /* 0x000fc400078e00ff */
[----:B------:R-:W-:Y:S02]  /*0e60*/  VIADD R142, R137, 0x20 ;  /* 0x00000020898e7836 */ /* 0x000fe40000000000 */
[----:B------:R-:W-:Y:S02]  /*0e70*/  VIADD R152, R157, 0x18 ;  /* 0x000000189d987836 */ /* 0x000fe40000000000 */
[----:B------:R-:W-:Y:S01]  /*0e80*/  VIADD R18, R16, 0x21800 ;  /* 0x0002180010127836 */ /* 0x000fe20000000000 */
[----:B------:R-:W-:Y:S01]  /*0e90*/  SEL R17, R17, 0xffffffc0, !P2 ;  /* 0xffffffc011117807 */ /* 0x000fe20005000000 */
[C---:B------:R-:W-:Y:S01]  /*0ea0*/  VIADD R149, R157.reuse, 0x30 ;  /* 0x000000309d957836 */ /* 0x040fe20000000000 */
[C---:B------:R-:W-:Y:S01]  /*0eb0*/  IADD3 R153, R157.reuse, 0x10, RZ ;  /* 0x000000109d997810 */ /* 0x040fe20007ffe0ff */
[C---:B------:R-:W-:Y:S02]  /*0ec0*/  VIADD R150, R157.reuse, 0x28 ;  /* 0x000000289d967836 */ /* 0x040fe40000000000 */
[C---:B------:R-:W-:Y:S01]  /*0ed0*/  VIADD R146, R157.reuse, 0x48 ;  /* 0x000000489d927836 */ /* 0x040fe20000000000 */
[----:B------:R-:W-:Y:S01]  /*0ee0*/  SHF.R.S32.HI R4, RZ, 0x1f, R142 ;  /* 0x0000001fff047819 */ /* 0x000fe2000001148e */
[----:B------:R-:W-:-:S02]  /*0ef0*/  VIADD R147, R157, 0x40 ;  /* 0x000000409d937836 */ /* 0x000fc40000000000 */
[----:B------:R-:W-:Y:S02]  /*0f00*/  VIADD R144, R157, 0x58 ;  /* 0x000000589d907836 */ /* 0x000fe40000000000 */
[----:B------:R-:W-:Y:S01]  /*0f10*/  VIADD R23, R16, 0x21820 ;  /* 0x0002182010177836 */ /* 0x000fe20000000000 */
[----:B------:R-:W-:Y:S01]  /*0f20*/  SHF.R.S32.HI R4, RZ, 0x1f, R152 ;  /* 0x0000001fff047819 */ /* 0x000fe20000011498 */
[C---:B------:R-:W-:Y:S01]  /*0f30*/  @P1 VIADD R23, R18.reuse, 0xffffffe0 ;  /* 0xffffffe012171836 */ /* 0x040fe20000000000 */
[----:B------:R-:W-:Y:S01]  /*0f40*/  SHF.R.S32.HI R4, RZ, 0x1f, R149 ;  /* 0x0000001fff047819 */ /* 0x000fe20000011495 */
[----:B------:R-:W-:Y:S01]  /*0f50*/  IMAD.MOV.U32 R5, RZ, RZ, R9 ;  /* 0x000000ffff057224 */ /* 0x000fe200078e0009 */
[----:B------:R-:W-:Y:S01]  /*0f60*/  SHF.R.S32.HI R9, RZ, 0x1f, R153 ;  /* 0x0000001fff097819 */ /* 0x000fe20000011499 */
[----:B------:R-:W-:Y:S01]  /*0f70*/  IMAD.IADD R18, R18, 0x1, R17 ;  /* 0x0000000112127824 */ /* 0x000fe200078e0211 */
[----:B------:R-:W-:Y:S01]  /*0f80*/  SHF.R.S32.HI R9, RZ, 0x1f, R150 ;  /* 0x0000001fff097819 */ /* 0x000fe20000011496 */
[----:B0-----:R-:W-:Y:S01]  /*0f90*/  IMAD.MOV.U32 R6, RZ, RZ, R10 ;  /* 0x000000ffff067224 */ /* 0x001fe200078e000a */
[----:B------:R-:W-:Y:S01]  /*0fa0*/  SHF.R.S32.HI R4, RZ, 0x1f, R146 ;  /* 0x0000001fff047819 */ /* 0x000fe20000011492 */
[----:B------:R-:W-:Y:S01]  /*0fb0*/  IMAD.MOV.U32 R7, RZ, RZ, R11 ;  /* 0x000000ffff077224 */ /* 0x000fe200078e000b */
[----:B------:R-:W-:Y:S01]  /*0fc0*/  SHF.R.S32.HI R9, RZ, 0x1f, R147 ;  /* 0x0000001fff097819 */ /* 0x000fe20000011493 */
[----:B------:R-:W-:Y:S01]  /*0fd0*/  IMAD.MOV.U32 R2, RZ, RZ, RZ ;  /* 0x000000ffff027224 */ /* 0x000fe200078e00ff */
[----:B------:R-:W-:Y:S01]  /*0fe0*/  SHF.R.S32.HI R4, RZ, 0x1f, R144 ;  /* 0x0000001fff047819 */ /* 0x000fe20000011490 */
[----:B------:R-:W-:-:S02]  /*0ff0*/  IMAD.IADD R17, R17, 0x1, R23 ;  /* 0x0000000111117824 */ /* 0x000fc400078e0217 */
[----:B------:R-:W-:Y:S01]  /*1000*/  VIADD R136, R23, 0x6000 ;  /* 0x0000600017887836 */ /* 0x000fe20000000000 */
[----:B------:R-:W-:Y:S01]  /*1010*/  UMOV UR38, URZ ;  /* 0x0000003f00267c82 */ /* 0x000fe20008000000 */
[----:B-12---:R-:W-:-:S07]  /*1020*/  LOP3.LUT R19, R19, 0x1, RZ, 0xfc, !PT ;  /* 0x0000000113137812 */ /* 0x006fce00078efcff */
.L_x_205:
[----:B0-----:R-:W0:Y:S01]  /*1030*/  LDC.64 R138, c[0x0][0xc88] ;  /* 0x00032200ff8a7b82 */ /* 0x001e220000000a00 */
[----:B------:R-:W-:-:S07]  /*1040*/  ULDC.64 UR4, c[0x0][0xa28] ;  /* 0x00028a0000047ab9 */ /* 0x000fce0000000a00 */
[----:B-1234-:R-:W1:Y:S08]  /*1050*/  LDC.64 R10, c[0x0][0x418] ;  /* 0x00010600ff0a7b82 */ /* 0x01ee700000000a00 */
[----:B------:R-:W2:Y:S01]  /*1060*/  LDC R0, c[0x0][0x424] ;  /* 0x00010900ff007b82 */ /* 0x000ea20000000800 */
[----:B0-----:R-:W-:-:S07]  /*1070*/  IMAD.WIDE R138, R7, 0x4, R138 ;  /* 0x00000004078a7825 */ /* 0x001fce00078e028a */
[----:B------:R-:W0:Y:S01]  /*1080*/  LDC R89, c[0x0][0x2f0] ;  /* 0x0000bc00ff597b82 */ /* 0x000e220000000800 */
[----:B------:R-:W3:Y:S01]  /*1090*/  LDG.E R138, desc[UR36][R138.64] ;  /* 0x000000248a8a7981 */ /* 0x000ee2000c1e1900 */
[----:B------:R-:W-:Y:S01]  /*10a0*/  ISETP.NE.U32.AND P0, PT, RZ, UR4, PT ;  /* 0x00000004ff007c0c */ /* 0x000fe2000bf05070 */
[----:B------:R-:W-:-:S03]  /*10b0*/  IMAD.MOV.U32 R4, RZ, RZ, RZ ;  /* 0x000000ffff047224 */ /* 0x000fc600078e00ff */
[----:B------:R-:W-:Y:S02]  /*10c0*/  ISETP.NE.AND.EX P0, PT, RZ, UR5, PT, P0 ;  /* 0x00000005ff007c0c */ /* 0x000fe4000bf05300 */
[----:B---3--:R-:W-:-:S11]  /*10d0*/  SHF.R.S32.HI R156, RZ, 0x1f, R138 ;  /* 0x0000001fff9c7819 */ /* 0x008fd6000001148a */
[----:B------:R-:W-:-:S04]  /*10e0*/  @P0 LEA R8, P1, R138, UR4, 0x2 ;  /* 0x000000048a080c11 */ /* 0x000fc8000f8210ff */
[----:B------:R-:W-:Y:S01]  /*10f0*/  @P0 LEA.HI.X R9, R138, UR5, R156, 0x2, P1 ;  /* 0x000000058a090c11 */ /* 0x000fe200088f149c */
[----:B------:R-:W-:Y:S02]  /*1100*/  ULDC.64 UR4, c[0x0][0xa20] ;  /* 0x0002880000047ab9 */ /* 0x000fe40000000a00 */
[----:B------:R-:W-:Y:S02]  /*1110*/  ISETP.NE.U32.AND P1, PT, RZ, UR4, PT ;  /* 0x00000004ff007c0c */ /* 0x000fe4000bf25070 */
[----:B------:R3:W5:Y:S01]  /*1120*/  @P0 LDG.E R4, desc[UR36][R8.64] ;  /* 0x0000002408040981 */ /* 0x000762000c1e1900 */
[----:B-1----:R-:W-:Y:S02]  /*1130*/  ISETP.NE.U32.AND P0, PT, R10, RZ, PT ;  /* 0x000000ff0a00720c */ /* 0x002fe40003f05070 */
[----:B------:R-:W-:Y:S02]  /*1140*/  ISETP.NE.AND.EX P1, PT, RZ, UR5, PT, P1 ;  /* 0x00000005ff007c0c */ /* 0x000fe4000bf25310 */
[----:B------:R-:W-:-:S04]  /*1150*/  ISETP.NE.AND.EX P0, PT, R11, RZ, PT, P0 ;  /* 0x000000ff0b00720c */ /* 0x000fc80003f05300 */
[----:B--2---:R-:W-:-:S05]  /*1160*/  SEL R0, R0, 0x1, P0 ;  /* 0x0000000100007807 */ /* 0x004fca0000000000 */
[----:B0-----:R-:W-:Y:S02]  /*1170*/  IMAD R89, R0, R89, RZ ;  /* 0x0000005900597224 */ /* 0x001fe400078e02ff */
[----:B------:R-:W-:-:S04]  /*1180*/  @P1 LEA R10, P2, R138, UR4, 0x2 ;  /* 0x000000048a0a1c11 */ /* 0x000fc8000f8410ff */
[----:B------:R-:W-:-:S05]  /*1190*/  @P1 LEA.HI.X R11, R138, UR5, R156, 0x2, P2 ;  /* 0x000000058a0b1c11 */ /* 0x000fca00090f149c */
[----:B------:R3:W5:Y:S01]  /*11a0*/  @P1 LDG.E R89, desc[UR36][R10.64] ;  /* 0x000000240a591981 */ /* 0x000762000c1e1900 */
[----:B------:R-:W-:Y:S05]  /*11b0*/  @P1 BRA `(.L_x_164) ;  /* 0x0000000000241947 */ /* 0x000fea0003800000 */
[----:B------:R-:W-:Y:S02]  /*11c0*/  ULDC.64 UR4, c[0x0][0xa08] ;  /* 0x0002820000047ab9 */ /* 0x000fe40000000a00 */
[----:B------:R-:W-:-:S04]  /*11d0*/  ISETP.NE.U32.AND P0, PT, RZ, UR4, PT ;  /* 0x00000004ff007c0c */ /* 0x000fc8000bf05070 */
[----:B------:R-:W-:-:S13]  /*11e0*/  ISETP.NE.AND.EX P0, PT, RZ, UR5, PT, P0 ;  /* 0x00000005ff007c0c */ /* 0x000fda000bf05300 */
[----:B------:R-:W-:Y:S05]  /*11f0*/  @!P0 BRA `(.L_x_164) ;  /* 0x0000000000148947 */ /* 0x000fea0003800000 */
[----:B---3--:R-:W0:Y:S02]  /*1200*/  LDC.64 R8, c[0x0][0xa08] ;  /* 0x00028200ff087b82 */ /* 0x008e240000000a00 */
[----:B0-----:R-:W-:-:S05]  /*1210*/  IMAD.WIDE R8, R138, 0x4, R8 ;  /* 0x000000048a087825 */ /* 0x001fca00078e0208 */
[----:B-----5:R-:W2:Y:S04]  /*1220*/  LDG.E R89, desc[UR36][R8.64] ;  /* 0x0000002408597981 */ /* 0x020ea8000c1e1900 */
[----:B------:R-:W2:Y:S02]  /*1230*/  LDG.E R0, desc[UR36][R8.64+0x4] ;  /* 0x0000042408007981 */ /* 0x000ea4000c1e1900 */
[----:B--2---:R-:W-:-:S07]  /*1240*/  IMAD.IADD R89, R0, 0x1, -R89 ;  /* 0x0000000100597824 */ /* 0x004fce00078e0a59 */
.L_x_164:
[----:B-----5:R-:W-:Y:S01]  /*1250*/  IMAD.IADD R89, R89, 0x1, -R4 ;  /* 0x0000000159597824 */ /* 0x020fe200078e0a04 */
[C---:B------:R-:W-:Y:S01]  /*1260*/  LOP3.LUT R3, R6.reuse, 0xff000000, RZ, 0xc0, !PT ;  /* 0xff00000006037812 */ /* 0x040fe200078ec0ff */
[----:B------:R-:W-:Y:S01]  /*1270*/  IMAD.MOV.U32 R88, RZ, RZ, RZ ;  /* 0x000000ffff587224 */ /* 0x000fe200078e00ff */
[----:B------:R-:W-:Y:S01]  /*1280*/  LOP3.LUT R0, R6, 0xff0000, RZ, 0xc0, !PT ;  /* 0x00ff000006007812 */ /* 0x000fe200078ec0ff */
[C---:B------:R-:W-:Y:S01]  /*1290*/  VIADD R4, R89.reuse, 0x7f ;  /* 0x0000007f59047836 */ /* 0x040fe20000000000 */
[----:B------:R-:W-:Y:S02]  /*12a0*/  ISETP.GE.AND P0, PT, R89, 0x1, PT ;  /* 0x000000015900780c */ /* 0x000fe40003f06270 */
[----:B------:R-:W-:Y:S02]  /*12b0*/  SHF.R.U32.HI R3, RZ, 0x8, R3 ;  /* 0x00000008ff037819 */ /* 0x000fe40000011603 */
[----:B------:R-:W-:Y:S02]  /*12c0*/  SHF.R.S32.HI R7, RZ, 0x1f, R4 ;  /* 0x0000001fff077819 */ /* 0x000fe40000011404 */
[----:B------:R-:W-:-:S02]  /*12d0*/  LEA.HI R0, R0, R3, RZ, 0x10 ;  /* 0x0000000300007211 */ /* 0x000fc400078f80ff */
[----:B------:R-:W-:Y:S02]  /*12e0*/  LEA.HI R7, R7, R4, RZ, 0x7 ;  /* 0x0000000407077211 */ /* 0x000fe400078f38ff */
[----:B------:R-:W-:Y:S02]  /*12f0*/  LOP3.LUT R155, R0, 0xff, RZ, 0xc0, !PT ;  /* 0x000000ff009b7812 */ /* 0x000fe400078ec0ff */
[----:B------:R-:W-:Y:S02]  /*1300*/  SHF.R.U32.HI R140, RZ, 0x10, R0 ;  /* 0x00000010ff8c7819 */ /* 0x000fe40000011600 */
[----:B---3--:R-:W-:Y:S01]  /*1310*/  SHF.R.S32.HI R11, RZ, 0x7, R7 ;  /* 0x00000007ff0b7819 */ /* 0x008fe20000011407 */
[----:B------:R-:W-:Y:S06]  /*1320*/  @!P0 BRA `(.L_x_165) ;  /* 0x0000000000748947 */ /* 0x000fec0003800000 */
[----:B------:R-:W0:Y:S01]  /*1330*/  LDC R3, c[0x0][0x9f0] ;  /* 0x00027c00ff037b82 */ /* 0x000e220000000800 */
[----:B------:R-:W-:-:S04]  /*1340*/  ISETP.NE.AND P0, PT, R140, RZ, PT ;  /* 0x000000ff8c00720c */ /* 0x000fc80003f05270 */
[----:B0-----:R-:W-:-:S04]  /*1350*/  SEL R12, R140, R3, P0 ;  /* 0x000000038c0c7207 */ /* 0x001fc80000000000 */
[-C--:B------:R-:W-:Y:S02]  /*1360*/  IABS R4, R12.reuse ;  /* 0x0000000c00047213 */ /* 0x080fe40000000000 */
[----:B------:R-:W-:Y:S02]  /*1370*/  IADD3 R0, R11, -0x1, R12 ;  /* 0xffffffff0b007810 */ /* 0x000fe40007ffe00c */
[----:B------:R-:W0:Y:S01]  /*1380*/  I2F.RP R3, R4 ;  /* 0x0000000400037306 */ /* 0x000e220000209400 */
[----:B------:R-:W-:Y:S02]  /*1390*/  IABS R13, R12 ;  /* 0x0000000c000d7213 */ /* 0x000fe40000000000 */
[----:B------:R-:W-:Y:S02]  /*13a0*/  IABS R10, R0 ;  /* 0x00000000000a7213 */ /* 0x000fe40000000000 */
[----:B------:R-:W-:-:S04]  /*13b0*/  LOP3.LUT R0, R0, R12, RZ, 0x3c, !PT ;  /* 0x0000000c00007212 */ /* 0x000fc800078e3cff */
[----:B------:R-:W-:Y:S01]  /*13c0*/  ISETP.GE.AND P2, PT, R0, RZ, PT ;  /* 0x000000ff0000720c */ /* 0x000fe20003f46270 */
[----:B0-----:R-:W0:Y:S02]  /*13d0*/  MUFU.RCP R3, R3 ;  /* 0x0000000300037308 */ /* 0x001e240000001000 */
[----:B0-----:R-:W-:Y:S02]  /*13e0*/  VIADD R8, R3, 0xffffffe ;  /* 0x0ffffffe03087836 */ /* 0x001fe40000000000 */
[----:B------:R-:W-:-:S04]  /*13f0*/  IMAD.MOV R3, RZ, RZ, -R13 ;  /* 0x000000ffff037224 */ /* 0x000fc800078e0a0d */
[----:B------:R0:W1:Y:S02]  /*1400*/  F2I.FTZ.U32.TRUNC.NTZ R9, R8 ;  /* 0x0000000800097305 */ /* 0x000064000021f000 */
[----:B0-----:R-:W-:Y:S02]  /*1410*/  IMAD.MOV.U32 R8, RZ, RZ, RZ ;  /* 0x000000ffff087224 */ /* 0x001fe400078e00ff */
[----:B-1----:R-:W-:-:S04]  /*1420*/  IMAD.MOV R7, RZ, RZ, -R9 ;  /* 0x000000ffff077224 */ /* 0x002fc800078e0a09 */
[----:B------:R-:W-:-:S04]  /*1430*/  IMAD R7, R7, R4, RZ ;  /* 0x0000000407077224 */ /* 0x000fc800078e02ff */
[----:B------:R-:W-:-:S06]  /*1440*/  IMAD.HI.U32 R9, R9, R7, R8 ;  /* 0x0000000709097227 */ /* 0x000fcc00078e0008 */
[----:B------:R-:W-:-:S04]  /*1450*/  IMAD.HI.U32 R9, R9, R10, RZ ;  /* 0x0000000a09097227 */ /* 0x000fc800078e00ff */
[----:B------:R-:W-:-:S05]  /*1460*/  IMAD R3, R9, R3, R10 ;  /* 0x0000000309037224 */ /* 0x000fca00078e020a */
[----:B------:R-:W-:-:S13]  /*1470*/  ISETP.GT.U32.AND P1, PT, R4, R3, PT ;  /* 0x000000030400720c */ /* 0x000fda0003f24070 */
[----:B------:R-:W-:Y:S02]  /*1480*/  @!P1 IMAD.IADD R3, R3, 0x1, -R4 ;  /* 0x0000000103039824 */ /* 0x000fe400078e0a04 */
[----:B------:R-:W-:Y:S01]  /*1490*/  @!P1 VIADD R9, R9, 0x1 ;  /* 0x0000000109099836 */ /* 0x000fe20000000000 */
[----:B------:R-:W-:Y:S02]  /*14a0*/  ISETP.NE.AND P1, PT, R12, RZ, PT ;  /* 0x000000ff0c00720c */ /* 0x000fe40003f25270 */
[----:B------:R-:W-:-:S13]  /*14b0*/  ISETP.GE.U32.AND P0, PT, R3, R4, PT ;  /* 0x000000040300720c */ /* 0x000fda0003f06070 */
[----:B------:R-:W-:-:S04]  /*14c0*/  @P0 VIADD R9, R9, 0x1 ;  /* 0x0000000109090836 */ /* 0x000fc80000000000 */
[----:B------:R-:W-:Y:S01]  /*14d0*/  @!P2 IMAD.MOV R9, RZ, RZ, -R9 ;  /* 0x000000ffff09a224 */ /* 0x000fe200078e0a09 */
[----:B------:R-:W-:-:S04]  /*14e0*/  @!P1 LOP3.LUT R9, RZ, R12, RZ, 0x33, !PT ;  /* 0x0000000cff099212 */ /* 0x000fc800078e33ff */
[----:B------:R-:W-:-:S07]  /*14f0*/  MOV R88, R9 ;  /* 0x0000000900587202 */ /* 0x000fce0000000f00 */
.L_x_165:
[-C--:B------:R-:W-:Y:S01]  /*1500*/  IMAD R22, R155, R88.reuse, RZ ;  /* 0x000000589b167224 */ /* 0x080fe200078e02ff */
[----:B------:R-:W-:Y:S01]  /*1510*/  LOP3.LUT R139, R6, 0xffff, RZ, 0xc0, !PT ;  /* 0x0000ffff068b7812 */ /* 0x000fe200078ec0ff */
[----:B------:R-:W-:Y:S01]  /*1520*/  IMAD.MOV.U32 R141, RZ, RZ, R5 ;  /* 0x000000ffff8d7224 */ /* 0x000fe200078e0005 */
[----:B------:R-:W-:Y:S02]  /*1530*/  PLOP3.LUT P0, PT, PT, PT, PT, 0x80, 0x0 ;  /* 0x000000000000781c */ /* 0x000fe40003f0f070 */
[----:B------:R-:W-:Y:S02]  /*1540*/  CS2R R20, SRZ ;  /* 0x0000000000147805 */ /* 0x000fe4000001ff00 */
[----:B------:R-:W-:Y:S02]  /*1550*/  VIADDMNMX R88, R22, R88, R11, PT ;  /* 0x0000005816587246 */ /* 0x000fe4000380010b */
[----:B------:R-:W-:Y:S02]  /*1560*/  CS2R R134, SRZ ;  /* 0x0000000000867805 */ /* 0x000fe4000001ff00 */
[----:B------:R-:W-:-:S02]  /*1570*/  CS2R R54, SRZ ;  /* 0x0000000000367805 */ /* 0x000fc4000001ff00 */
[----:B------:R-:W-:Y:S02]  /*1580*/  CS2R R76, SRZ ;  /* 0x00000000004c7805 */ /* 0x000fe4000001ff00 */
[----:B------:R-:W-:Y:S02]  /*1590*/  ISETP.GT.AND P1, PT, R88, R22, PT ;  /* 0x000000165800720c */ /* 0x000fe40003f24270 */
        /* <DEDUP_REMOVED lines=22> */
[----:B------:R-:W0:Y:S01]  /*1700*/  S2R R0, SR_TID.X ;  /* 0x0000000000007919 */ /* 0x000e220000002100 */
[----:B------:R-:W-:-:S04]  /*1710*/  UIADD3 UR6, UR40, 0x21800, URZ ;  /* 0x0002180028067890 */ /* 0x000fc8000fffe03f */
[----:B------:R-:W-:-:S06]  /*1720*/  ULOP3.LUT UP0, URZ, UR6, 0x3ff, URZ, 0xc0, !UPT ;  /* 0x000003ff063f7892 */ /* 0x000fcc000f80c03f */
[----:B------:R-:W-:Y:S01]  /*1730*/  PLOP3.LUT P0, PT, PT, PT, UP0, 0x80, 0x0 ;  /* 0x000000000000781c */ /* 0x000fe20003f0f008 */
[----:B0-----:R-:W-:-:S05]  /*1740*/  VIADD R3, R0, 0xffffff80 ;  /* 0xffffff8000037836 */ /* 0x001fca0000000000 */
[----:B------:R-:W-:-:S04]  /*1750*/  SHF.R.S32.HI R0, RZ, 0x1f, R3 ;  /* 0x0000001fff007819 */ /* 0x000fc80000011403 */
[----:B------:R-:W-:-:S04]  /*1760*/  LEA.HI R0, R0, R3, RZ, 0x7 ;  /* 0x0000000300007211 */ /* 0x000fc800078f38ff */
[----:B------:R-:W-:-:S06]  /*1770*/  SHF.R.S32.HI R0, RZ, 0x7, R0 ;  /* 0x00000007ff007819 */ /* 0x000fcc0000011400 */
[----:B------:R-:W0:Y:S02]  /*1780*/  SHFL.IDX PT, R0, R0, RZ, 0x1f ;  /* 0x00001fff00007589 */ /* 0x000e2400000e0000 */
[----:B0-----:R-:W-:-:S13]  /*1790*/  R2UR UR42, R0 ;  /* 0x00000000002a72ca */ /* 0x001fda00000e0000 */
        /* <DEDUP_REMOVED lines=14> */
[----:B------:R-:W-:Y:S02]  /*1880*/  IMAD.U32 R10, RZ, RZ, UR6 ;  /* 0x00000006ff0a7e24 */ /* 0x000fe4000f8e00ff */
        /* <DEDUP_REMOVED lines=8> */
.L_x_167:
[----:B------:R-:W2:Y:S01]  /*1910*/  LDL R20, [R1+0x8] ;  /* 0x0000080001147983 */ /* 0x000ea20000100800 */
[----:B------:R-:W-:Y:S02]  /*1920*/  ISETP.NE.AND P0, PT, R19, 0x3, PT ;  /* 0x000000031300780c */ /* 0x000fe40003f05270 */
[----:B--2---:R-:W-:-:S04]  /*1930*/  LEA.HI R0, R20, R20, RZ, 0x1 ;  /* 0x0000001414007211 */ /* 0x004fc800078f08ff */
[----:B------:R-:W-:-:S05]  /*1940*/  LOP3.LUT R0, R0, 0xfffffffe, RZ, 0xc0, !PT ;  /* 0xfffffffe00007812 */ /* 0x000fca00078ec0ff */
[----:B------:R-:W-:-:S05]  /*1950*/  IMAD.IADD R0, R20, 0x1, -R0 ;  /* 0x0000000114007824 */ /* 0x000fca00078e0a00 */
[----:B------:R-:W-:-:S04]  /*1960*/  SHF.L.U32 R0, R0, 0x1f, RZ ;  /* 0x0000001f00007819 */ /* 0x000fc800000006ff */
[----:B------:R-:W0:Y:S02]  /*1970*/  SYNCS.PHASECHK.TRANS64.TRYWAIT P1, [UR40+0x2d800], R0 ;  /* 0x02d80000ff0075a7 */ /* 0x000e240008020168 */
[----:B0-----:R-:W-:Y:S05]  /*1980*/  @!P1 BRA `(.L_x_168) ;  /* 0x000000cc00d89947 */ /* 0x001fea0003800000 */
.L_x_288:
[----:B------:R-:W-:Y:S05]  /*1990*/  @!P0 BRA `(.L_x_169) ;  /* 0x0000000000048947 */ /* 0x000fea0003800000 */
[----:B------:R-:W-:Y:S01]  /*19a0*/  BPT.TRAP 0x1 ;  /* 0x000000040000795c */ /* 0x000fe20000300000 */
.L_x_169:
[----:B------:R-:W-:Y:S01]  /*19b0*/  IMAD.U32 R5, RZ, RZ, UR38 ;  /* 0x00000026ff057e24 */ /* 0x000fe2000f8e00ff */
[----:B0-----:R-:W-:-:S04]  /*19c0*/  SHF.L.U32 R0, R2, 0x1f, RZ ;  /* 0x0000001f02007819 */ /* 0x001fc800000006ff */
[----:B------:R-:W-:-:S04]  /*19d0*/  LEA R5, R5, UR40, 0x3 ;  /* 0x0000002805057c11 */ /* 0x000fc8000f8e18ff */
[----:B------:R0:W1:Y:S01]  /*19e0*/  SYNCS.PHASECHK.TRANS64.TRYWAIT P1, [R5+URZ+0x2d830], R0 ;  /* 0x02d83000050075a7 */ /* 0x000062000802017f */
[----:B------:R-:W-:Y:S05]  /*19f0*/  @!P0 BRA `(.L_x_170) ;  /* 0x0000000000048947 */ /* 0x000fea0003800000 */
[----:B------:R-:W-:Y:S01]  /*1a00*/  BPT.TRAP 0x1 ;  /* 0x000000040000795c */ /* 0x000fe20000300000 */
.L_x_170:
[----:B------:R-:W-:Y:S01]  /*1a10*/  IMAD.MOV.U32 R135, RZ, RZ, RZ ;  /* 0x000000ffff877224 */ /* 0x000fe200078e00ff */
[----:B-1----:R-:W-:Y:S06]  /*1a20*/  @P1 BRA `(.L_x_171) ;  /* 0x0000000000081947 */ /* 0x002fec0003800000 */
[----:B------:R-:W1:Y:S02]  /*1a30*/  SYNCS.PHASECHK.TRANS64.TRYWAIT P1, [R5+URZ+0x2d830], R0 ;  /* 0x02d83000050075a7 */ /* 0x000e64000802017f */
[----:B-1----:R-:W-:Y:S05]  /*1a40*/  @!P1 BRA `(.L_x_172) ;  /* 0x000000cc00c09947 */ /* 0x002fea0003800000 */
.L_x_171:
[----:B------:R-:W-:Y:S05]  /*1a50*/  WARPSYNC.ALL ;  /* 0x0000000000007948 */ /* 0x000fea0003800000 */
[----:B------:R-:W-:Y:S01]  /*1a60*/  UIADD3 UR4, UR40, 0x15400, URZ ;  /* 0x0001540028047890 */ /* 0x000fe2000fffe03f */
[----:B------:R-:W-:Y:S01]  /*1a70*/  WARPGROUP.ARRIVE ;  /* 0x00000000000079c5 */ /* 0x000fe20000000000 */
[----:B------:R-:W-:Y:S02]  /*1a80*/  ULEA UR43, UR43, UR40, 0xc ;  /* 0x000000282b2b7291 */ /* 0x000fe4000f8e603f */
[----:B------:R-:W-:Y:S02]  /*1a90*/  USHF.R.U32.HI UR4, URZ, 0x4, UR4 ;  /* 0x000000043f047899 */ /* 0x000fe40008011604 */
[----:B------:R-:W-:-:S02]  /*1aa0*/  UIADD3 UR43, UR43, 0xc400, URZ ;  /* 0x0000c4002b2b7890 */ /* 0x000fc4000fffe03f */
[----:B------:R-:W-:Y:S02]  /*1ab0*/  ULOP3.LUT UR4, UR4, 0x3fff, URZ, 0xc0, !UPT ;  /* 0x00003fff04047892 */ /* 0x000fe4000f8ec03f */
[----:B------:R-:W-:Y:S02]  /*1ac0*/  USHF.R.U32.HI UR43, URZ, 0x4, UR43 ;  /* 0x000000043f2b7899 */ /* 0x000fe4000801162b */
[----:B------:R-:W-:Y:S02]  /*1ad0*/  ULOP3.LUT UR28, UR4, 0x10000, URZ, 0xfc, !UPT ;  /* 0x00010000041c7892 */ /* 0x000fe4000f8efc3f */
[----:B------:R-:W-:Y:S02]  /*1ae0*/  ULOP3.LUT UR43, UR43, 0x3fff, URZ, 0xc0, !UPT ;  /* 0x00003fff2b2b7892 */ /* 0x000fe4000f8ec03f */
[----:B------:R-:W-:Y:S02]  /*1af0*/  UIMAD UR6, UR38, 0x600, UR28 ;  /* 0x00000600260678a4 */ /* 0x000fe4000f8e021c */
[----:B------:R-:W-:Y:S01]  /*1b00*/  ULOP3.LUT UR4, UR43, 0x10000, URZ, 0xfc, !UPT ;  /* 0x000100002b047892 */ /* 0x000fe2000f8efc3f */
[----:B------:R-:W-:Y:S01]  /*1b10*/  UMOV UR7, 0x80000020 ;  /* 0x8000002000077882 */ /* 0x000fe20000000000 */
[----:B------:R-:W-:-:S02]  /*1b20*/  UMOV UR5, 0x80000020 ;  /* 0x8000002000057882 */ /* 0x000fc40000000000 */
[----:B------:R-:W-:Y:S02]  /*1b30*/  UIADD3 UR8, UR4, 0x2, URZ ;  /* 0x0000000204087890 */ /* 0x000fe4000fffe03f */
[----:B------:R-:W-:Y:S01]  /*1b40*/  UIADD3 UR10, UR6, 0x2, URZ ;  /* 0x00000002060a7890 */ /* 0x000fe2000fffe03f */
[----:B------:R-:W-:Y:S02]  /*1b50*/  UMOV UR9, 0x80000020 ;  /* 0x8000002000097882 */ /* 0x000fe40000000000 */
[----:B------:R-:W-:Y:S01]  /*1b60*/  HGMMA.64x128x16.F32.BF16 R24, gdesc[UR4], RZ, !UPT, gsb0 ;  /* 0x01e00000041879f0 */ /* 0x000fe2000c0018ff */
[----:B------:R-:W-:Y:S01]  /*1b70*/  UMOV UR11, 0x80000020 ;  /* 0x80000020000b7882 */ /* 0x000fe20000000000 */
[----:B------:R-:W-:Y:S02]  /*1b80*/  UIADD3 UR12, UR4, 0x300, URZ ;  /* 0x00000300040c7890 */ /* 0x000fe4000fffe03f */
[----:B------:R-:W-:Y:S01]  /*1b90*/  UIADD3 UR14, UR6, 0x200, URZ ;  /* 0x00000200060e7890 */ /* 0x000fe2000fffe03f */
[----:B------:R-:W-:Y:S01]  /*1ba0*/  UMOV UR13, 0x80000020 ;  /* 0x80000020000d7882 */ /* 0x000fe20000000000 */
[----:B------:R-:W-:Y:S01]  /*1bb0*/  UMOV UR15, 0x80000020 ;  /* 0x80000020000f7882 */ /* 0x000fe20000000000 */
[----:B------:R-:W-:-:S02]  /*1bc0*/  UIADD3 UR16, UR4, 0x302, URZ ;  /* 0x0000030204107890 */ /* 0x000fc4000fffe03f */
[----:B------:R-:W-:Y:S01]  /*1bd0*/  UIADD3 UR18, UR6, 0x202, URZ ;  /* 0x0000020206127890 */ /* 0x000fe2000fffe03f */
[----:B------:R-:W-:Y:S01]  /*1be0*/  UMOV UR17, 0x80000020 ;  /* 0x8000002000117882 */ /* 0x000fe20000000000 */
[----:B------:R-:W-:Y:S01]  /*1bf0*/  UMOV UR19, 0x80000020 ;  /* 0x8000002000137882 */ /* 0x000fe20000000000 */
[----:B------:R-:W-:Y:S02]  /*1c00*/  UIADD3 UR20, UR4, 0x600, URZ ;  /* 0x0000060004147890 */ /* 0x000fe4000fffe03f */
[----:B------:R-:W-:Y:S01]  /*1c10*/  UIADD3 UR22, UR6, 0x400, URZ ;  /* 0x0000040006167890 */ /* 0x000fe2000fffe03f */
[----:B------:R-:W-:Y:S01]  /*1c20*/  UMOV UR21, 0x80000020 ;  /* 0x8000002000157882 */ /* 0x000fe20000000000 */
[----:B------:R-:W-:Y:S01]  /*1c30*/  UMOV UR23, 0x80000020 ;  /* 0x8000002000177882 */ /* 0x000fe20000000000 */
[----:B------:R-:W-:Y:S02]  /*1c40*/  UIADD3 UR24, UR4, 0x602, URZ ;  /* 0x0000060204187890 */ /* 0x000fe4000fffe03f */
[----:B------:R-:W-:Y:S01]  /*1c50*/  UIADD3 UR26, UR6, 0x402, URZ ;  /* 0x00000402061a7890 */ /* 0x000fe2000fffe03f */
[----:B------:R-:W-:Y:S01]  /*1c60*/  UMOV UR25, 0x80000020 ;  /* 0x8000002000197882 */ /* 0x000fe20000000000 */
[----:B------:R-:W-:Y:S01]  /*1c70*/  UMOV UR27, 0x80000020 ;  /* 0x80000020001b7882 */ /* 0x000fe20000000000 */
[----:B------:R-:W-:-:S02]  /*1c80*/  WARPGROUP.DEPBAR.LE gsb0, 0x0 ;  /* 0x00008000000079c5 */ /* 0x000fc40000010000 */
        /* <DEDUP_REMOVED lines=15> */
[----:B------:R-:W-:Y:S05]  /*1d80*/  @!P0 BRA `(.L_x_173) ;  /* 0x0000000000048947 */ /* 0x000fea0003800000 */
[----:B------:R-:W-:Y:S01]  /*1d90*/  BPT.TRAP 0x1 ;  /* 0x000000040000795c */ /* 0x000fe20000300000 */
.L_x_173:
[----:B------:R-:W-:Y:S01]  /*1da0*/  IADD3 R89, R89, 0x80, -R157 ;  /* 0x0000008059597810 */ /* 0x000fe20007ffe89d */
[----:B------:R-:W-:Y:S01]  /*1db0*/  ULDC UR6, c[0x0][0x988] ;  /* 0x0002620000067ab9 */ /* 0x000fe20000000800 */
[----:B------:R-:W-:Y:S01]  /*1dc0*/  P2R R7, PR, RZ, 0x1 ;  /* 0x00000001ff077803 */ /* 0x000fe20000000000 */
[----:B------:R-:W-:Y:S01]  /*1dd0*/  IMAD.MOV.U32 R133, RZ, RZ, R135 ;  /* 0x000000ffff857224 */ /* 0x000fe200078e0087 */
[-C--:B------:R-:W-:Y:S01]  /*1de0*/  MOV R121, R135.reuse ;  /* 0x0000008700797202 */ /* 0x080fe20000000f00 */
[----:B------:R-:W-:Y:S01]  /*1df0*/  IMAD R4, R88, -0x80, R89 ;  /* 0xffffff8058047824 */ /* 0x000fe200078e0259 */
[----:B------:R-:W-:Y:S01]  /*1e00*/  MOV R91, R135 ;  /* 0x00000087005b7202 */ /* 0x000fe20000000f00 */
        /* <DEDUP_REMOVED lines=37> */
[----:B------:R-:W-:Y:S01]  /*2060*/  IMAD.MOV.U32 R89, RZ, RZ, R135 ;  /* 0x000000ffff597224 */ /* 0x000fe200078e0087 */
        /* <DEDUP_REMOVED lines=64> */
[----:B------:R-:W-:Y:S02]  /*2470*/  ISETP.GT.AND P0, PT, R4, 0x59, PT ;  /* 0x000000590400780c */ /* 0x000fe40003f04270 */
[----:B------:R-:W-:Y:S02]  /*2480*/  FSEL R114, R68, -INF , P6 ;  /* 0xff80000044727808 */ /* 0x000fe40003000000 */
[----:B------:R-:W-:-:S02]  /*2490*/  FMNMX.FTZ R3, R110, R3, !PT ;  /* 0x000000036e037209 */ /* 0x000fc40007810000 */
[----:B------:R-:W-:Y:S02]  /*24a0*/  FSEL R112, R59, -INF , P5 ;  /* 0xff8000003b707808 */ /* 0x000fe40002800000 */
[----:B------:R-:W-:Y:S02]  /*24b0*/  ISETP.GT.AND P5, PT, R4, 0x60, PT ;  /* 0x000000600400780c */ /* 0x000fe40003fa4270 */
[----:B------:R-:W-:Y:S02]  /*24c0*/  FSEL R116, R69, -INF , P0 ;  /* 0xff80000045747808 */ /* 0x000fe40000000000 */
[----:B------:R-:W-:Y:S02]  /*24d0*/  FMNMX.FTZ R3, R114, R3, !PT ;  /* 0x0000000372037209 */ /* 0x000fe40007810000 */
        /* <DEDUP_REMOVED lines=12> */
[----:B------:R-:W-:Y:S02]  /*25a0*/  FSEL R122, R77, -INF , P2 ;  /* 0xff8000004d7a7808 */ /* 0x000fe40001000000 */
[----:B------:R-:W-:-:S02]  /*25b0*/  FMNMX.FTZ R3, R76, R3, !PT ;  /* 0x000000034c037209 */ /* 0x000fc40007810000 */
[----:B------:R-:W-:Y:S02]  /*25c0*/  ISETP.GT.AND P3, PT, R4, 0x70, PT ;  /* 0x000000700400780c */ /* 0x000fe40003f64270 */
[----:B------:R-:W-:Y:S02]  /*25d0*/  FSEL R62, R62, -INF , P4 ;  /* 0xff8000003e3e7808 */ /* 0x000fe40002000000 */
[----:B------:R-:W-:Y:S02]  /*25e0*/  FSEL R124, R80, -INF , P3 ;  /* 0xff800000507c7808 */ /* 0x000fe40001800000 */
[----:B------:R-:W-:Y:S02]  /*25f0*/  FMNMX.FTZ R3, R122, R3, !PT ;  /* 0x000000037a037209 */ /* 0x000fe40007810000 */
[----:B------:R-:W-:Y:S02]  /*2600*/  ISETP.GT.AND P4, PT, R4, 0x71, PT ;  /* 0x000000710400780c */ /* 0x000fe40003f84270 */
[----:B------:R-:W-:-:S02]  /*2610*/  FMNMX.FTZ R3, R124, R3, !PT ;  /* 0x000000037c037209 */ /* 0x000fc40007810000 */
[----:B------:R-:W-:Y:S02]  /*2620*/  FSEL R130, R81, -INF , P4 ;  /* 0xff80000051827808 */ /* 0x000fe40002000000 */
[----:B------:R-:W-:Y:S02]  /*2630*/  ISETP.GT.AND P5, PT, R4, 0x78, PT ;  /* 0x000000780400780c */ /* 0x000fe40003fa4270 */
[----:B------:R-:W-:Y:S02]  /*2640*/  FMNMX.FTZ R3, R130, R3, !PT ;  /* 0x0000000382037209 */ /* 0x000fe40007810000 */
[----:B------:R-:W-:Y:S02]  /*2650*/  FSEL R128, R84, -INF , P5 ;  /* 0xff80000054807808 */ /* 0x000fe40002800000 */
[----:B------:R-:W-:Y:S02]  /*2660*/  ISETP.GT.AND P6, PT, R4, 0x79, PT ;  /* 0x000000790400780c */ /* 0x000fe40003fc4270 */
[----:B------:R-:W-:-:S02]  /*2670*/  FMNMX.FTZ R3, R128, R3, !PT ;  /* 0x0000000380037209 */ /* 0x000fc40007810000 */
[----:B------:R-:W-:Y:S02]  /*2680*/  FSEL R84, R85, -INF , P6 ;  /* 0xff80000055547808 */ /* 0x000fe40003000000 */
[----:B------:R-:W-:Y:S02]  /*2690*/  P2R R15, PR, RZ, 0x8 ;  /* 0x00000008ff0f7803 */ /* 0x000fe40000000000 */
[----:B------:R-:W-:Y:S01]  /*26a0*/  FMNMX.FTZ R11, R84, R3, !PT ;  /* 0x00000003540b7209 */ /* 0x000fe20007810000 */
[----:B------:R-:W-:Y:S01]  /*26b0*/  IMAD.U32 R3, RZ, RZ, UR6 ;  /* 0x00000006ff037e24 */ /* 0x000fe2000f8e00ff */
[----:B------:R-:W-:Y:S02]  /*26c0*/  P2R R21, PR, RZ, 0x4 ;  /* 0x00000004ff157803 */ /* 0x000fe40000000000 */
[----:B------:R-:W-:Y:S01]  /*26d0*/  ISETP.GT.AND P2, PT, R4, 0x58, PT ;  /* 0x000000580400780c */ /* 0x000fe20003f44270 */
[----:B01----:R-:W0:Y:S01]  /*26e0*/  SHFL.BFLY PT, R0, R11, 0x2, 0x1f ;  /* 0x0c401f000b007f89 */ /* 0x003e2200000e0000 */
[----:B------:R-:W-:-:S02]  /*26f0*/  P2R R29, PR, RZ, 0x2 ;  /* 0x00000002ff1d7803 */ /* 0x000fc40000000000 */
[----:B------:R-:W-:Y:S02]  /*2700*/  FSEL R70, R70, -INF , P2 ;  /* 0xff80000046467808 */ /* 0x000fe40001000000 */
[----:B------:R-:W-:Y:S02]  /*2710*/  ISETP.NE.AND P2, PT, R21, RZ, PT ;  /* 0x000000ff1500720c */ /* 0x000fe40003f45270 */
[C---:B------:R-:W-:Y:S02]  /*2720*/  ISETP.GT.AND P1, PT, R4.reuse, 0x59, PT ;  /* 0x000000590400780c */ /* 0x040fe40003f24270 */
[----:B------:R-:W-:Y:S02]  /*2730*/  P2R R31, PR, RZ, 0x1 ;  /* 0x00000001ff1f7803 */ /* 0x000fe40000000000 */
[----:B------:R-:W-:Y:S02]  /*2740*/  ISETP.GT.AND P0, PT, R4, 0x60, PT ;  /* 0x000000600400780c */ /* 0x000fe40003f04270 */
[----:B------:R-:W-:-:S02]  /*2750*/  FSEL R80, R71, -INF , P1 ;  /* 0xff80000047507808 */ /* 0x000fc40000800000 */
[----:B------:R-:W-:Y:S02]  /*2760*/  FSEL R74, R74, -INF , P0 ;  /* 0xff8000004a4a7808 */ /* 0x000fe40000000000 */
[----:B------:R-:W-:Y:S02]  /*2770*/  ISETP.NE.AND P0, PT, R31, RZ, PT ;  /* 0x000000ff1f00720c */ /* 0x000fe40003f05270 */
[----:B------:R-:W-:Y:S02]  /*2780*/  ISETP.NE.AND P1, PT, R29, RZ, PT ;  /* 0x000000ff1d00720c */ /* 0x000fe40003f25270 */
[----:B------:R-:W-:Y:S02]  /*2790*/  FSEL R126, R75, -INF , P0 ;  /* 0xff8000004b7e7808 */ /* 0x000fe40000000000 */
[----:B------:R-:W-:Y:S02]  /*27a0*/  FSEL R86, R86, -INF , P5 ;  /* 0xff80000056567808 */ /* 0x000fe40002800000 */
[----:B0-----:R-:W-:-:S02]  /*27b0*/  FMNMX.FTZ R13, R11, R0, !PT ;  /* 0x000000000b0d7209 */ /* 0x001fc40007810000 */
[----:B------:R-:W-:Y:S02]  /*27c0*/  ISETP.NE.AND P0, PT, R7, RZ, PT ;  /* 0x000000ff0700720c */ /* 0x000fe40003f05270 */
[----:B------:R-:W-:Y:S01]  /*27d0*/  R2UR UR6, R5 ;  /* 0x00000000050672ca */ /* 0x000fe200000e0000 */
[----:B------:R-:W0:-:S12]  /*27e0*/  SHFL.BFLY PT, R0, R13, 0x1, 0x1f ;  /* 0x0c201f000d007f89 */ /* 0x000e1800000e0000 */
[----:B------:R-:W-:-:S04]  /*27f0*/  UIADD3 UR6, UR6, 0x2d840, URZ ;  /* 0x0002d84006067890 */ /* 0x000fc8000fffe03f */
[----:B------:R-:W-:Y:S01]  /*2800*/  UPRMT UR6, UR41, 0x654, UR6 ;  /* 0x0000065429067896 */ /* 0x000fe20008000006 */
[----:B0-----:R-:W-:-:S08]  /*2810*/  FMNMX.FTZ R0, R13, R0, !PT ;  /* 0x000000000d007209 */ /* 0x001fd00007810000 */
[----:B------:R-:W-:Y:S01]  /*2820*/  SYNCS.ARRIVE.TRANS64.RED.A1T0 RZ, [UR6], RZ ;  /* 0x000000ffffff79a7 */ /* 0x000fe20008100406 */
[----:B------:R-:W-:Y:S02]  /*2830*/  FMNMX.FTZ R13, R26, R27, !PT ;  /* 0x0000001b1a0d7209 */ /* 0x000fe40007810000 */
[C---:B------:R-:W-:Y:S01]  /*2840*/  FSETP.NEU.FTZ.AND P3, PT, R0.reuse, -INF , PT ;  /* 0xff8000000000780b */ /* 0x040fe20003f7d000 */
[----:B------:R-:W-:Y:S01]  /*2850*/  FMUL.FTZ R9, R0, R3 ;  /* 0x0000000300097220 */ /* 0x000fe20000410000 */
[----:B------:R-:W-:-:S04]  /*2860*/  FMNMX.FTZ R13, R30, R13, !PT ;  /* 0x0000000d1e0d7209 */ /* 0x000fc80007810000 */
[----:B------:R-:W-:Y:S02]  /*2870*/  FMNMX.FTZ R13, R12, R13, !PT ;  /* 0x0000000d0c0d7209 */ /* 0x000fe40007810000 */
[----:B------:R-:W-:Y:S02]  /*2880*/  FSEL R9, R9, RZ, P3 ;  /* 0x000000ff09097208 */ /* 0x000fe40001800000 */
[----:B------:R-:W-:Y:S02]  /*2890*/  FMNMX.FTZ R13, R34, R13, !PT ;  /* 0x0000000d220d7209 */ /* 0x000fe40007810000 */
[----:B------:R-:W-:Y:S01]  /*28a0*/  ISETP.NE.AND P3, PT, R15, RZ, PT ;  /* 0x000000ff0f00720c */ /* 0x000fe20003f65270 */
[--C-:B------:R-:W-:Y:S01]  /*28b0*/  FFMA.FTZ R132, R25, R3, -R9.reuse ;  /* 0x0000000319847223 */ /* 0x100fe20000010809 */
[----:B------:R-:W-:Y:S01]  /*28c0*/  FMNMX.FTZ R15, R20, R13, !PT ;  /* 0x0000000d140f7209 */ /* 0x000fe20007810000 */
[-CC-:B------:R-:W-:Y:S01]  /*28d0*/  FFMA.FTZ R134, R6, R3.reuse, -R9.reuse ;  /* 0x0000000306867223 */ /* 0x180fe20000010809 */
[-CC-:B------:R-:W-:Y:S01]  /*28e0*/  FFMA.FTZ R6, R32, R3.reuse, -R9.reuse ;  /* 0x0000000320067223 */ /* 0x180fe20000010809 */
[--C-:B------:R-:W-:Y:S01]  /*28f0*/  FFMA.FTZ R32, R90, R3, -R9.reuse ;  /* 0x000000035a207223 */ /* 0x100fe20000010809 */
[----:B------:R-:W-:Y:S01]  /*2900*/  FMNMX.FTZ R15, R38, R15, !PT ;  /* 0x0000000f260f7209 */ /* 0x000fe20007810000 */
[-CC-:B------:R-:W-:Y:S01]  /*2910*/  FFMA.FTZ R4, R94, R3.reuse, -R9.reuse ;  /* 0x000000035e047223 */ /* 0x180fe20000010809 */
[----:B------:R-:W-:Y:S01]  /*2920*/  FSEL R90, R78, -INF , P1 ;  /* 0xff8000004e5a7808 */ /* 0x000fe20000800000 */
[--C-:B------:R-:W-:Y:S01]  /*2930*/  FFMA.FTZ R36, R36, R3, -R9.reuse ;  /* 0x0000000324247223 */ /* 0x100fe20000010809 */
[----:B------:R-:W-:Y:S01]  /*2940*/  FMNMX.FTZ R21, R92, R15, !PT ;  /* 0x0000000f5c157209 */ /* 0x000fe20007810000 */
[--C-:B------:R-:W-:Y:S01]  /*2950*/  FFMA.FTZ R37, R56, R3, -R9.reuse ;  /* 0x0000000338257223 */ /* 0x100fe20000010809 */
[----:B------:R-:W-:Y:S01]  /*2960*/  FSEL R94, R79, -INF , P2 ;  /* 0xff8000004f5e7808 */ /* 0x000fe20001000000 */
[----:B------:R0:W-:Y:S01]  /*2970*/  MUFU.EX2 R15, R36 ;  /* 0x00000024000f7308 */ /* 0x0001e20000000800 */
[----:B------:R-:W-:Y:S01]  /*2980*/  FMNMX.FTZ R21, R42, R21, !PT ;  /* 0x000000152a157209 */ /* 0x000fe20007810000 */
[-CC-:B------:R-:W-:Y:S01]  /*2990*/  FFMA.FTZ R56, R102, R3.reuse, -R9.reuse ;  /* 0x0000000366387223 */ /* 0x180fe20000010809 */
[----:B------:R-:W-:Y:S01]  /*29a0*/  FSEL R82, R82, -INF , P3 ;  /* 0xff80000052527808 */ /* 0x000fe20001800000 */
[--C-:B------:R-:W-:Y:S01]  /*29b0*/  FFMA.FTZ R8, R8, R3, -R9.reuse ;  /* 0x0000000308087223 */ /* 0x100fe20000010809 */
[----:B------:R-:W-:Y:S01]  /*29c0*/  FMNMX.FTZ R21, R96, R21, !PT ;  /* 0x0000001560157209 */ /* 0x000fe20007810000 */
[--C-:B------:R-:W-:Y:S01]  /*29d0*/  FFMA.FTZ R52, R52, R3, -R9.reuse ;  /* 0x0000000334347223 */ /* 0x100fe20000010809 */
[----:B------:R-:W-:Y:S01]  /*29e0*/  FSEL R102, R87, -INF , P6 ;  /* 0xff80000057667808 */ /* 0x000fe20003000000 */
[----:B------:R-:W-:Y:S01]  /*29f0*/  MUFU.EX2 R13, R8 ;  /* 0x00000008000d7308 */ /* 0x000fe20000000800 */
[----:B------:R-:W-:Y:S01]  /*2a00*/  FMNMX.FTZ R21, R46, R21, !PT ;  /* 0x000000152e157209 */ /* 0x000fe20007810000 */
[-CC-:B0-----:R-:W-:Y:S01]  /*2a10*/  FFMA.FTZ R36, R98, R3.reuse, -R9.reuse ;  /* 0x0000000362247223 */ /* 0x181fe20000010809 */
[----:B------:R-:W-:Y:S01]  /*2a20*/  FSEL R98, R83, -INF , P4 ;  /* 0xff80000053627808 */ /* 0x000fe20002000000 */
[--C-:B------:R-:W-:Y:S01]  /*2a30*/  FFMA.FTZ R7, R24, R3, -R9.reuse ;  /* 0x0000000318077223 */ /* 0x100fe20000010809 */
[----:B------:R-:W-:Y:S01]  /*2a40*/  FMNMX.FTZ R21, R100, R21, !PT ;  /* 0x0000001564157209 */ /* 0x000fe20007810000 */
[-CC-:B------:R-:W-:Y:S01]  /*2a50*/  FFMA.FTZ R11, R28, R3.reuse, -R9.reuse ;  /* 0x000000031c0b7223 */ /* 0x180fe20000010809 */
[-CC-:B------:R-:W-:Y:S01]  /*2a60*/  FFMA.FTZ R29, R40, R3.reuse, -R9.reuse ;  /* 0x00000003281d7223 */ /* 0x180fe20000010809 */
        /* <DEDUP_REMOVED lines=20> */
[----:B------:R-:W-:Y:S01]  /*2bb0*/  FFMA.FTZ R40, R84, R3, -R9 ;  /* 0x0000000354287223 */ /* 0x000fe20000010809 */
[----:B------:R-:W-:Y:S01]  /*2bc0*/  FMNMX.FTZ R21, R112, R21, !PT ;  /* 0x0000001570157209 */ /* 0x000fe20007810000 */
[----:B------:R-:W-:Y:S01]  /*2bd0*/  MUFU.EX2 R7, R7 ;  /* 0x0000000700077308 */ /* 0x000fe20000000800 */
[----:B------:R-:W-:-:S02]  /*2be0*/  IMAD.MOV.U32 R130, RZ, RZ, R135 ;  /* 0x000000ffff827224 */ /* 0x000fc400078e0087 */
[----:B------:R-:W-:Y:S01]  /*2bf0*/  FMNMX.FTZ R21, R62, R21, !PT ;  /* 0x000000153e157209 */ /* 0x000fe20007810000 */
[--C-:B------:R-:W-:Y:S02]  /*2c00*/  IMAD.MOV.U32 R124, RZ, RZ, R135.reuse ;  /* 0x000000ffff7c7224 */ /* 0x100fe400078e0087 */
[--C-:B------:R-:W-:Y:S01]  /*2c10*/  IMAD.MOV.U32 R122, RZ, RZ, R135.reuse ;  /* 0x000000ffff7a7224 */ /* 0x100fe200078e0087 */
[----:B------:R-:W-:Y:S01]  /*2c20*/  FMNMX.FTZ R21, R68, R21, !PT ;  /* 0x0000001544157209 */ /* 0x000fe20007810000 */
[----:B------:R-:W-:Y:S01]  /*2c30*/  MUFU.EX2 R132, R132 ;  /* 0x0000008400847308 */ /* 0x000fe20000000800 */
[--C-:B------:R-:W-:Y:S02]  /*2c40*/  IMAD.MOV.U32 R118, RZ, RZ, R135.reuse ;  /* 0x000000ffff767224 */ /* 0x100fe400078e0087 */
[----:B------:R-:W-:Y:S01]  /*2c50*/  FMNMX.FTZ R21, R66, R21, !PT ;  /* 0x0000001542157209 */ /* 0x000fe20007810000 */
[--C-:B------:R-:W-:Y:S02]  /*2c60*/  IMAD.MOV.U32 R116, RZ, RZ, R135.reuse ;  /* 0x000000ffff747224 */ /* 0x100fe400078e0087 */
[--C-:B------:R-:W-:Y:S01]  /*2c70*/  IMAD.MOV.U32 R114, RZ, RZ, R135.reuse ;  /* 0x000000ffff727224 */ /* 0x100fe200078e0087 */
[----:B------:R-:W-:Y:S01]  /*2c80*/  FMNMX.FTZ R25, R72, R21, !PT ;  /* 0x0000001548197209 */ /* 0x000fe20007810000 */
[----:B------:R-:W-:Y:S01]  /*2c90*/  MUFU.EX2 R11, R11 ;  /* 0x0000000b000b7308 */ /* 0x000fe20000000800 */
[----:B------:R-:W-:-:S02]  /*2ca0*/  IMAD.MOV.U32 R110, RZ, RZ, R135 ;  /* 0x000000ffff6e7224 */ /* 0x000fc400078e0087 */
[----:B------:R-:W-:Y:S01]  /*2cb0*/  FMNMX.FTZ R25, R70, R25, !PT ;  /* 0x0000001946197209 */ /* 0x000fe20007810000 */
[----:B------:R-:W-:-:S03]  /*2cc0*/  IMAD.MOV.U32 R108, RZ, RZ, R135 ;  /* 0x000000ffff6c7224 */ /* 0x000fc600078e0087 */
[----:B------:R-:W-:Y:S01]  /*2cd0*/  FMNMX.FTZ R33, R80, R25, !PT ;  /* 0x0000001950217209 */ /* 0x000fe20007810000 */
[----:B------:R-:W-:Y:S03]  /*2ce0*/  MUFU.EX2 R21, R4 ;  /* 0x0000000400157308 */ /* 0x000fe60000000800 */
[----:B------:R-:W-:-:S04]  /*2cf0*/  FMNMX.FTZ R33, R74, R33, !PT ;  /* 0x000000214a217209 */ /* 0x000fc80007810000 */
[----:B------:R-:W-:Y:S01]  /*2d00*/  FMNMX.FTZ R33, R126, R33, !PT ;  /* 0x000000217e217209 */ /* 0x000fe20007810000 */
[----:B------:R0:W-:Y:S03]  /*2d10*/  MUFU.EX2 R25, R52 ;  /* 0x0000003400197308 */ /* 0x0001e60000000800 */
[----:B------:R-:W-:-:S04]  /*2d20*/  FMNMX.FTZ R33, R90, R33, !PT ;  /* 0x000000215a217209 */ /* 0x000fc80007810000 */
[----:B------:R-:W-:Y:S01]  /*2d30*/  FMNMX.FTZ R33, R94, R33, !PT ;  /* 0x000000215e217209 */ /* 0x000fe20007810000 */
[----:B------:R-:W1:Y:S01]  /*2d40*/  MUFU.EX2 R134, R134 ;  /* 0x0000008600867308 */ /* 0x000e620000000800 */
[----:B0-----:R-:W-:Y:S01]  /*2d50*/  FFMA.FTZ R52, R120, R3, -R9 ;  /* 0x0000000378347223 */ /* 0x001fe20000010809 */
[----:B------:R-:W-:Y:S01]  /*2d60*/  IMAD.MOV.U32 R120, RZ, RZ, R135 ;  /* 0x000000ffff787224 */ /* 0x000fe200078e0087 */
[----:B------:R-:W-:-:S04]  /*2d70*/  FMNMX.FTZ R33, R82, R33, !PT ;  /* 0x0000002152217209 */ /* 0x000fc80007810000 */
[----:B------:R-:W-:Y:S01]  /*2d80*/  FMNMX.FTZ R33, R98, R33, !PT ;  /* 0x0000002162217209 */ /* 0x000fe20007810000 */
[----:B------:R-:W-:Y:S03]  /*2d90*/  MUFU.EX2 R6, R6 ;  /* 0x0000000600067308 */ /* 0x000fe60000000800 */
[----:B------:R-:W-:-:S04]  /*2da0*/  FMNMX.FTZ R33, R86, R33, !PT ;  /* 0x0000002156217209 */ /* 0x000fc80007810000 */
[----:B------:R-:W-:Y:S01]  /*2db0*/  FMNMX.FTZ R33, R102, R33, !PT ;  /* 0x0000002166217209 */ /* 0x000fe20007810000 */
[----:B------:R-:W-:Y:S01]  /*2dc0*/  MUFU.EX2 R28, R28 ;  /* 0x0000001c001c7308 */ /* 0x000fe20000000800 */
[----:B-1----:R-:W-:-:S03]  /*2dd0*/  F2FP.BF16.F32.PACK_AB R10, R134, R11 ;  /* 0x0000000b860a723e */ /* 0x002fc600000010ff */
[----:B------:R-:W0:Y:S04]  /*2de0*/  SHFL.BFLY PT, R4, R33, 0x2, 0x1f ;  /* 0x0c401f0021047f89 */ /* 0x000e2800000e0000 */
[----:B------:R-:W-:Y:S08]  /*2df0*/  MUFU.EX2 R29, R29 ;  /* 0x0000001d001d7308 */ /* 0x000ff00000000800 */
[----:B------:R-:W-:Y:S08]  /*2e00*/  MUFU.EX2 R14, R14 ;  /* 0x0000000e000e7308 */ /* 0x000ff00000000800 */
[----:B------:R-:W-:Y:S01]  /*2e10*/  MUFU.EX2 R31, R31 ;  /* 0x0000001f001f7308 */ /* 0x000fe20000000800 */
[----:B0-----:R-:W-:-:S07]  /*2e20*/  FMNMX.FTZ R8, R33, R4, !PT ;  /* 0x0000000421087209 */ /* 0x001fce0007810000 */
[----:B------:R-:W-:Y:S01]  /*2e30*/  MUFU.EX2 R32, R32 ;  /* 0x0000002000207308 */ /* 0x000fe20000000800 */
[----:B------:R-:W0:Y:S07]  /*2e40*/  SHFL.BFLY PT, R33, R8, 0x1, 0x1f ;  /* 0x0c201f0008217f89 */ /* 0x000e2e00000e0000 */
[----:B------:R-:W-:Y:S08]  /*2e50*/  MUFU.EX2 R24, R24 ;  /* 0x0000001800187308 */ /* 0x000ff00000000800 */
[----:B------:R-:W-:Y:S08]  /*2e60*/  MUFU.EX2 R36, R36 ;  /* 0x0000002400247308 */ /* 0x000ff00000000800 */
[----:B------:R-:W-:Y:S01]  /*2e70*/  MUFU.EX2 R37, R37 ;  /* 0x0000002500257308 */ /* 0x000fe20000000800 */
[----:B0-----:R-:W-:Y:S01]  /*2e80*/  FMNMX.FTZ R4, R8, R33, !PT ;  /* 0x0000002108047209 */ /* 0x001fe20007810000 */
[-C--:B------:R-:W-:Y:S01]  /*2e90*/  FFMA.FTZ R33, R128, R3.reuse, -R9 ;  /* 0x0000000380217223 */ /* 0x080fe20000010809 */
[----:B------:R-:W-:Y:S01]  /*2ea0*/  FADD.FTZ R8, R7, R132 ;  /* 0x0000008407087221 */ /* 0x000fe20000010000 */
[--C-:B------:R-:W-:Y:S01]  /*2eb0*/  IMAD.MOV.U32 R128, RZ, RZ, R135.reuse ;  /* 0x000000ffff807224 */ /* 0x100fe200078e0087 */
[C---:B------:R-:W-:Y:S01]  /*2ec0*/  FSETP.NEU.FTZ.AND P1, PT, R4.reuse, -INF , PT ;  /* 0xff8000000400780b */ /* 0x040fe20003f3d000 */
[----:B------:R-:W-:Y:S01]  /*2ed0*/  FMUL.FTZ R49, R4, R3 ;  /* 0x0000000304317220 */ /* 0x000fe20000410000 */
[----:B------:R-:W-:Y:S01]  /*2ee0*/  FADD.FTZ R65, R11, R8 ;  /* 0x000000080b417221 */ /* 0x000fe20000010000 */
[----:B------:R-:W-:Y:S01]  /*2ef0*/  F2FP.BF16.F32.PACK_AB R8, R132, R7 ;  /* 0x000000078408723e */ /* 0x000fe200000010ff */
[----:B------:R-:W-:Y:S01]  /*2f00*/  MUFU.EX2 R56, R56 ;  /* 0x0000003800387308 */ /* 0x000fe20000000800 */
[----:B------:R-:W-:Y:S01]  /*2f10*/  IMAD.MOV.U32 R132, RZ, RZ, R135 ;  /* 0x000000ffff847224 */ /* 0x000fe200078e0087 */
[----:B------:R-:W-:Y:S01]  /*2f20*/  FSEL R49, R49, RZ, P1 ;  /* 0x000000ff31317208 */ /* 0x000fe20000800000 */
[----:B------:R-:W-:Y:S01]  /*2f30*/  FADD.FTZ R65, R134, R65 ;  /* 0x0000004186417221 */ /* 0x000fe20000010000 */
[----:B------:R-:W-:-:S03]  /*2f40*/  IMAD.MOV.U32 R134, RZ, RZ, R135 ;  /* 0x000000ffff867224 */ /* 0x000fc600078e0087 */
[-CC-:B------:R-:W-:Y:S01]  /*2f50*/  FFMA.FTZ R9, R26, R3.reuse, -R49.reuse ;  /* 0x000000031a097223 */ /* 0x180fe20000010831 */
[-CC-:B------:R-:W-:Y:S01]  /*2f60*/  FFMA.FTZ R76, R27, R3.reuse, -R49.reuse ;  /* 0x000000031b4c7223 */ /* 0x180fe20000010831 */
[-CC-:B------:R-:W-:Y:S01]  /*2f70*/  FFMA.FTZ R61, R30, R3.reuse, -R49.reuse ;  /* 0x000000031e3d7223 */ /* 0x180fe20000010831 */
[-CC-:B------:R-:W-:Y:S01]  /*2f80*/  FFMA.FTZ R12, R12, R3.reuse, -R49.reuse ;  /* 0x000000030c0c7223 */ /* 0x180fe20000010831 */
[-CC-:B------:R-:W-:Y:S01]  /*2f90*/  FFMA.FTZ R26, R34, R3.reuse, -R49.reuse ;  /* 0x00000003221a7223 */ /* 0x180fe20000010831 */
[-CC-:B------:R-:W-:Y:S01]  /*2fa0*/  FFMA.FTZ R51, R20, R3.reuse, -R49.reuse ;  /* 0x0000000314337223 */ /* 0x180fe20000010831 */
[----:B------:R-:W-:Y:S01]  /*2fb0*/  MUFU.EX2 R9, R9 ;  /* 0x0000000900097308 */ /* 0x000fe20000000800 */
[-CC-:B------:R-:W-:Y:S01]  /*2fc0*/  FFMA.FTZ R30, R54, R3.reuse, -R49.reuse ;  /* 0x00000003361e7223 */ /* 0x180fe20000010831 */
[-CC-:B------:R-:W-:Y:S01]  /*2fd0*/  FFMA.FTZ R34, R38, R3.reuse, -R49.reuse ;  /* 0x0000000326227223 */ /* 0x180fe20000010831 */
[-CC-:B------:R-:W-:Y:S01]  /*2fe0*/  FFMA.FTZ R53, R92, R3.reuse, -R49.reuse ;  /* 0x000000035c357223 */ /* 0x180fe20000010831 */
[-CC-:B------:R-:W-:Y:S01]  /*2ff0*/  FFMA.FTZ R38, R42, R3.reuse, -R49.reuse ;  /* 0x000000032a267223 */ /* 0x180fe20000010831 */
[-CC-:B------:R-:W-:Y:S01]  /*3000*/  FFMA.FTZ R5, R62, R3.reuse, -R49.reuse ;  /* 0x000000033e057223 */ /* 0x180fe20000010831 */
[-CC-:B------:R-:W-:Y:S01]  /*3010*/  FFMA.FTZ R55, R96, R3.reuse, -R49.reuse ;  /* 0x0000000360377223 */ /* 0x180fe20000010831 */
[-CC-:B------:R-:W-:Y:S01]  /*3020*/  FFMA.FTZ R42, R46, R3.reuse, -R49.reuse ;  /* 0x000000032e2a7223 */ /* 0x180fe20000010831 */
[----:B------:R-:W0:Y:S01]  /*3030*/  MUFU.EX2 R76, R76 ;  /* 0x0000004c004c7308 */ /* 0x000e220000000800 */
[-CC-:B------:R-:W-:Y:S01]  /*3040*/  FFMA.FTZ R57, R100, R3.reuse, -R49.reuse ;  /* 0x0000000364397223 */ /* 0x180fe20000010831 */
[-CC-:B------:R-:W-:Y:S01]  /*3050*/  FFMA.FTZ R20, R50, R3.reuse, -R49.reuse ;  /* 0x0000000332147223 */ /* 0x180fe20000010831 */
[-CC-:B------:R-:W-:Y:S01]  /*3060*/  FFMA.FTZ R27, R104, R3.reuse, -R49.reuse ;  /* 0x00000003681b7223 */ /* 0x180fe20000010831 */
[-CC-:B------:R-:W-:Y:S01]  /*3070*/  FFMA.FTZ R59, R106, R3.reuse, -R49.reuse ;  /* 0x000000036a3b7223 */ /* 0x180fe20000010831 */
[-CC-:B------:R-:W-:Y:S01]  /*3080*/  FFMA.FTZ R46, R58, R3.reuse, -R49.reuse ;  /* 0x000000033a2e7223 */ /* 0x180fe20000010831 */
[-CC-:B------:R-:W-:Y:S01]  /*3090*/  FFMA.FTZ R63, R112, R3.reuse, -R49.reuse ;  /* 0x00000003703f7223 */ /* 0x180fe20000010831 */
[-CC-:B------:R-:W-:Y:S01]  /*30a0*/  FFMA.FTZ R50, R68, R3.reuse, -R49.reuse ;  /* 0x0000000344327223 */ /* 0x180fe20000010831 */
[----:B------:R-:W1:Y:S01]  /*30b0*/  MUFU.EX2 R61, R61 ;  /* 0x0000003d003d7308 */ /* 0x000e620000000800 */
[-CC-:B------:R-:W-:Y:S01]  /*30c0*/  FFMA.FTZ R58, R70, R3.reuse, -R49.reuse ;  /* 0x00000003463a7223 */ /* 0x180fe20000010831 */
[-CC-:B------:R-:W-:Y:S01]  /*30d0*/  FFMA.FTZ R126, R126, R3.reuse, -R49.reuse ;  /* 0x000000037e7e7223 */ /* 0x180fe20000010831 */
[-CC-:B------:R-:W-:Y:S01]  /*30e0*/  FFMA.FTZ R90, R90, R3.reuse, -R49.reuse ;  /* 0x000000035a5a7223 */ /* 0x180fe20000010831 */
[-CC-:B------:R-:W-:Y:S01]  /*30f0*/  FFMA.FTZ R94, R94, R3.reuse, -R49.reuse ;  /* 0x000000035e5e7223 */ /* 0x180fe20000010831 */
[-CC-:B------:R-:W-:Y:S01]  /*3100*/  FFMA.FTZ R82, R82, R3.reuse, -R49.reuse ;  /* 0x0000000352527223 */ /* 0x180fe20000010831 */
[-CC-:B------:R-:W-:Y:S01]  /*3110*/  FFMA.FTZ R98, R98, R3.reuse, -R49.reuse ;  /* 0x0000000362627223 */ /* 0x180fe20000010831 */
[----:B------:R-:W-:Y:S01]  /*3120*/  FFMA.FTZ R86, R86, R3, -R49 ;  /* 0x0000000356567223 */ /* 0x000fe20000010831 */
[----:B------:R-:W2:Y:S01]  /*3130*/  MUFU.EX2 R12, R12 ;  /* 0x0000000c000c7308 */ /* 0x000ea20000000800 */
[----:B0-----:R-:W-:Y:S01]  /*3140*/  FADD.FTZ R54, R9, R76 ;  /* 0x0000004c09367221 */ /* 0x001fe20000010000 */
[----:B------:R-:W-:Y:S01]  /*3150*/  F2FP.BF16.F32.PACK_AB R9, R76, R9 ;  /* 0x000000094c09723e */ /* 0x000fe200000010ff */
[----:B------:R-:W-:-:S02]  /*3160*/  IMAD.MOV.U32 R112, RZ, RZ, R135 ;  /* 0x000000ffff707224 */ /* 0x000fc400078e0087 */
[--C-:B------:R-:W-:Y:S02]  /*3170*/  IMAD.MOV.U32 R106, RZ, RZ, R135.reuse ;  /* 0x000000ffff6a7224 */ /* 0x100fe400078e0087 */
[----:B------:R-:W-:Y:S01]  /*3180*/  IMAD.MOV.U32 R104, RZ, RZ, R135 ;  /* 0x000000ffff687224 */ /* 0x000fe200078e0087 */
[----:B------:R-:W0:Y:S01]  /*3190*/  MUFU.EX2 R26, R26 ;  /* 0x0000001a001a7308 */ /* 0x000e220000000800 */
[----:B-1----:R-:W-:Y:S01]  /*31a0*/  FADD.FTZ R7, R61, R54 ;  /* 0x000000363d077221 */ /* 0x002fe20000010000 */
[----:B------:R-:W-:Y:S01]  /*31b0*/  FFMA.FTZ R54, R72, R3, -R49 ;  /* 0x0000000348367223 */ /* 0x000fe20000010831 */
[--C-:B------:R-:W-:Y:S02]  /*31c0*/  IMAD.MOV.U32 R100, RZ, RZ, R135.reuse ;  /* 0x000000ffff647224 */ /* 0x100fe400078e0087 */
[--C-:B------:R-:W-:Y:S02]  /*31d0*/  IMAD.MOV.U32 R96, RZ, RZ, R135.reuse ;  /* 0x000000ffff607224 */ /* 0x100fe400078e0087 */
[----:B------:R-:W-:Y:S01]  /*31e0*/  IMAD.MOV.U32 R92, RZ, RZ, R135 ;  /* 0x000000ffff5c7224 */ /* 0x000fe200078e0087 */
[----:B------:R-:W1:Y:S01]  /*31f0*/  MUFU.EX2 R51, R51 ;  /* 0x0000003300337308 */ /* 0x000e620000000800 */
[C---:B--2---:R-:W-:Y:S01]  /*3200*/  FADD.FTZ R67, R12.reuse, R7 ;  /* 0x000000070c437221 */ /* 0x044fe20000010000 */
[----:B------:R-:W-:Y:S01]  /*3210*/  F2FP.BF16.F32.PACK_AB R11, R12, R61 ;  /* 0x0000003d0c0b723e */ /* 0x000fe200000010ff */
[----:B------:R-:W-:Y:S01]  /*3220*/  FADD.FTZ R12, R6, R65 ;  /* 0x00000041060c7221 */ /* 0x000fe20000010000 */
[-CC-:B------:R-:W-:Y:S01]  /*3230*/  FFMA.FTZ R7, R66, R3.reuse, -R49.reuse ;  /* 0x0000000342077223 */ /* 0x180fe20000010831 */
[----:B------:R-:W-:-:S02]  /*3240*/  FFMA.FTZ R61, R80, R3, -R49 ;  /* 0x00000003503d7223 */ /* 0x000fc40000010831 */
[----:B------:R-:W-:Y:S01]  /*3250*/  FADD.FTZ R62, R13, R12 ;  /* 0x0000000c0d3e7221 */ /* 0x000fe20000010000 */
[----:B------:R-:W2:Y:S01]  /*3260*/  MUFU.EX2 R34, R34 ;  /* 0x0000002200227308 */ /* 0x000ea20000000800 */
[----:B0-----:R-:W-:Y:S01]  /*3270*/  FADD.FTZ R12, R26, R67 ;  /* 0x000000431a0c7221 */ /* 0x001fe20000010000 */
[----:B------:R0:W-:Y:S01]  /*3280*/  STSM.16.M88.4 [R16+0x21800], R8 ;  /* 0x0218000810007844 */ /* 0x0001e20000000200 */
[----:B------:R-:W-:Y:S01]  /*3290*/  FADD.FTZ R67, R15, R62 ;  /* 0x0000003e0f437221 */ /* 0x000fe20000010000 */
[-CC-:B------:R-:W-:Y:S01]  /*32a0*/  FFMA.FTZ R62, R74, R3.reuse, -R49.reuse ;  /* 0x000000034a3e7223 */ /* 0x180fe20000010831 */
[----:B------:R-:W-:Y:S01]  /*32b0*/  FFMA.FTZ R49, R102, R3, -R49 ;  /* 0x0000000366317223 */ /* 0x000fe20000010831 */
[----:B------:R-:W-:Y:S02]  /*32c0*/  IMAD.MOV.U32 R102, RZ, RZ, R135 ;  /* 0x000000ffff667224 */ /* 0x000fe400078e0087 */
[----:B------:R-:W-:Y:S01]  /*32d0*/  FADD.FTZ R66, R28, R67 ;  /* 0x000000431c427221 */ /* 0x000fe20000010000 */
[----:B------:R-:W3:Y:S01]  /*32e0*/  MUFU.EX2 R53, R53 ;  /* 0x0000003500357308 */ /* 0x000ee20000000800 */
[----:B-1----:R-:W-:-:S02]  /*32f0*/  FADD.FTZ R65, R51, R12 ;  /* 0x0000000c33417221 */ /* 0x002fc40000010000 */
[----:B------:R-:W-:-:S04]  /*3300*/  FADD.FTZ R67, R29, R66 ;  /* 0x000000421d437221 */ /* 0x000fc80000010000 */
[----:B------:R-:W-:Y:S01]  /*3310*/  FADD.FTZ R66, R14, R67 ;  /* 0x000000430e427221 */ /* 0x000fe20000010000 */
[----:B------:R-:W1:Y:S01]  /*3320*/  MUFU.EX2 R38, R38 ;  /* 0x0000002600267308 */ /* 0x000e620000000800 */
[----:B--2---:R-:W-:Y:S01]  /*3330*/  FADD.FTZ R12, R34, R65 ;  /* 0x00000041220c7221 */ /* 0x004fe20000010000 */
[----:B0-----:R-:W-:Y:S01]  /*3340*/  F2FP.BF16.F32.PACK_AB R8, R13, R6 ;  /* 0x000000060d08723e */ /* 0x001fe200000010ff */
[----:B------:R-:W-:Y:S01]  /*3350*/  FADD.FTZ R67, R31, R66 ;  /* 0x000000421f437221 */ /* 0x000fe20000010000 */
[----:B------:R-:W-:Y:S02]  /*3360*/  F2FP.BF16.F32.PACK_AB R10, R28, R15 ;  /* 0x0000000f1c0a723e */ /* 0x000fe400000010ff */
[----:B------:R-:W-:Y:S01]  /*3370*/  F2FP.BF16.F32.PACK_AB R9, R51, R26 ;  /* 0x0000001a3309723e */ /* 0x000fe200000010ff */
[----:B------:R-:W-:Y:S01]  /*3380*/  FADD.FTZ R67, R32, R67 ;  /* 0x0000004320437221 */ /* 0x000fe20000010000 */
[----:B------:R-:W0:Y:S01]  /*3390*/  MUFU.EX2 R55, R55 ;  /* 0x0000003700377308 */ /* 0x000e220000000800 */
[C---:B---3--:R-:W-:Y:S01]  /*33a0*/  FADD.FTZ R65, R53.reuse, R12 ;  /* 0x0000000c35417221 */ /* 0x048fe20000010000 */
[----:B------:R-:W-:Y:S01]  /*33b0*/  F2FP.BF16.F32.PACK_AB R11, R53, R34 ;  /* 0x00000022350b723e */ /* 0x000fe200000010ff */
[----:B------:R-:W-:Y:S01]  /*33c0*/  FADD.FTZ R66, R24, R67 ;  /* 0x0000004318427221 */ /* 0x000fe20000010000 */
[----:B------:R-:W-:-:S03]  /*33d0*/  F2FP.BF16.F32.PACK_AB R24, R21, R24 ;  /* 0x000000181518723e */ /* 0x000fc600000010ff */
[----:B------:R-:W-:Y:S01]  /*33e0*/  FADD.FTZ R66, R21, R66 ;  /* 0x0000004215427221 */ /* 0x000fe20000010000 */
[----:B------:R-:W2:Y:S01]  /*33f0*/  MUFU.EX2 R42, R42 ;  /* 0x0000002a002a7308 */ /* 0x000ea20000000800 */
[----:B-1----:R-:W-:Y:S01]  /*3400*/  FADD.FTZ R12, R38, R65 ;  /* 0x00000041260c7221 */ /* 0x002fe20000010000 */
[----:B------:R1:W-:Y:S06]  /*3410*/  STSM.16.M88.4 [R23], R8 ;  /* 0x0000000817007844 */ /* 0x0003ec0000000200 */
[----:B------:R-:W3:Y:S01]  /*3420*/  MUFU.EX2 R57, R57 ;  /* 0x0000003900397308 */ /* 0x000ee20000000800 */
[----:B0-----:R-:W-:-:S07]  /*3430*/  FADD.FTZ R65, R55, R12 ;  /* 0x0000000c37417221 */ /* 0x001fce0000010000 */
[----:B------:R-:W0:Y:S01]  /*3440*/  MUFU.EX2 R20, R20 ;  /* 0x0000001400147308 */ /* 0x000e220000000800 */
[----:B--2---:R-:W-:Y:S01]  /*3450*/  FADD.FTZ R12, R42, R65 ;  /* 0x000000412a0c7221 */ /* 0x004fe20000010000 */
[----:B-1----:R-:W-:-:S06]  /*3460*/  F2FP.BF16.F32.PACK_AB R8, R56, R37 ;  /* 0x000000253808723e */ /* 0x002fcc00000010ff */
[----:B------:R-:W1:Y:S01]  /*3470*/  MUFU.EX2 R27, R27 ;  /* 0x0000001b001b7308 */ /* 0x000e620000000800 */
[----:B---3--:R-:W-:Y:S01]  /*3480*/  FADD.FTZ R65, R57, R12 ;  /* 0x0000000c39417221 */ /* 0x008fe20000010000 */
[----:B------:R-:W-:Y:S02]  /*3490*/  F2FP.BF16.F32.PACK_AB R12, R14, R29 ;  /* 0x0000001d0e0c723e */ /* 0x000fe400000010ff */
[----:B------:R-:W-:-:S04]  /*34a0*/  F2FP.BF16.F32.PACK_AB R14, R32, R31 ;  /* 0x0000001f200e723e */ /* 0x000fc800000010ff */
[----:B------:R-:W2:Y:S01]  /*34b0*/  MUFU.EX2 R30, R30 ;  /* 0x0000001e001e7308 */ /* 0x000ea20000000800 */
[----:B0-----:R-:W-:Y:S01]  /*34c0*/  FADD.FTZ R6, R20, R65 ;  /* 0x0000004114067221 */ /* 0x001fe20000010000 */
[----:B------:R-:W-:-:S04]  /*34d0*/  FADD.FTZ R65, R25, R66 ;  /* 0x0000004219417221 */ /* 0x000fc80000010000 */
[----:B------:R-:W-:Y:S02]  /*34e0*/  FADD.FTZ R28, R36, R65 ;  /* 0x00000041241c7221 */ /* 0x000fe40000010000 */
[----:B------:R-:W0:Y:S01]  /*34f0*/  MUFU.EX2 R59, R59 ;  /* 0x0000003b003b7308 */ /* 0x000e220000000800 */
[----:B-1----:R-:W-:-:S07]  /*3500*/  FADD.FTZ R13, R27, R6 ;  /* 0x000000061b0d7221 */ /* 0x002fce0000010000 */
[----:B------:R-:W1:Y:S01]  /*3510*/  MUFU.EX2 R46, R46 ;  /* 0x0000002e002e7308 */ /* 0x000e620000000800 */
[----:B--2---:R-:W-:Y:S01]  /*3520*/  FADD.FTZ R6, R30, R13 ;  /* 0x0000000d1e067221 */ /* 0x004fe20000010000 */
[----:B------:R-:W-:-:S04]  /*3530*/  FADD.FTZ R13, R37, R28 ;  /* 0x0000001c250d7221 */ /* 0x000fc80000010000 */
[----:B------:R-:W-:Y:S01]  /*3540*/  FADD.FTZ R28, R56, R13 ;  /* 0x0000000d381c7221 */ /* 0x000fe20000010000 */
[----:B------:R-:W-:Y:S01]  /*3550*/  F2FP.BF16.F32.PACK_AB R13, R55, R38 ;  /* 0x00000026370d723e */ /* 0x000fe200000010ff */
[----:B------:R-:W2:Y:S01]  /*3560*/  MUFU.EX2 R45, R45 ;  /* 0x0000002d002d7308 */ /* 0x000ea20000000800 */
[----:B0-----:R-:W-:-:S07]  /*3570*/  FADD.FTZ R15, R59, R6 ;  /* 0x000000063b0f7221 */ /* 0x001fce0000010000 */
[----:B------:R-:W0:Y:S01]  /*3580*/  MUFU.EX2 R63, R63 ;  /* 0x0000003f003f7308 */ /* 0x000e220000000800 */
[----:B-1----:R-:W-:Y:S01]  /*3590*/  FADD.FTZ R26, R46, R15 ;  /* 0x0000000f2e1a7221 */ /* 0x002fe20000010000 */
[----:B------:R-:W-:-:S05]  /*35a0*/  F2FP.BF16.F32.PACK_AB R15, R57, R42 ;  /* 0x0000002a390f723e */ /* 0x000fca00000010ff */
[----:B------:R1:W-:Y:S01]  /*35b0*/  STSM.16.M88.4 [R18], R12 ;  /* 0x0000000c12007844 */ /* 0x0003e20000000200 */
[----:B------:R-:W3:Y:S01]  /*35c0*/  MUFU.EX2 R78, R78 ;  /* 0x0000004e004e7308 */ /* 0x000ee20000000800 */
[----:B--2---:R-:W-:-:S07]  /*35d0*/  FADD.FTZ R31, R45, R28 ;  /* 0x0000001c2d1f7221 */ /* 0x004fce0000010000 */
[----:B------:R-:W2:Y:S01]  /*35e0*/  MUFU.EX2 R5, R5 ;  /* 0x0000000500057308 */ /* 0x000ea20000000800 */
[----:B0-----:R-:W-:-:S07]  /*35f0*/  FADD.FTZ R26, R63, R26 ;  /* 0x0000001a3f1a7221 */ /* 0x001fce0000010000 */
[----:B------:R-:W0:Y:S01]  /*3600*/  MUFU.EX2 R35, R35 ;  /* 0x0000002300237308 */ /* 0x000e220000000800 */
[C---:B---3--:R-:W-:Y:S01]  /*3610*/  FADD.FTZ R28, R78.reuse, R31 ;  /* 0x0000001f4e1c7221 */ /* 0x048fe20000010000 */
[----:B------:R-:W-:-:S06]  /*3620*/  F2FP.BF16.F32.PACK_AB R10, R78, R45 ;  /* 0x0000002d4e0a723e */ /* 0x000fcc00000010ff */
[----:B------:R-:W3:Y:S01]  /*3630*/  MUFU.EX2 R50, R50 ;  /* 0x0000003200327308 */ /* 0x000ee20000000800 */
[----:B--2---:R-:W-:Y:S01]  /*3640*/  FADD.FTZ R51, R5, R26 ;  /* 0x0000001a05337221 */ /* 0x004fe20000010000 */
[----:B------:R-:W-:Y:S02]  /*3650*/  F2FP.BF16.F32.PACK_AB R26, R36, R25 ;  /* 0x00000019241a723e */ /* 0x000fe400000010ff */
[----:B------:R-:W-:Y:S02]  /*3660*/  F2FP.BF16.F32.PACK_AB R25, R27, R20 ;  /* 0x000000141b19723e */ /* 0x000fe400000010ff */
[----:B------:R-:W-:Y:S02]  /*3670*/  F2FP.BF16.F32.PACK_AB R27, R59, R30 ;  /* 0x0000001e3b1b723e */ /* 0x000fe400000010ff */
[----:B------:R-:W2:Y:S01]  /*3680*/  MUFU.EX2 R44, R44 ;  /* 0x0000002c002c7308 */ /* 0x000ea20000000800 */
[----:B0-----:R-:W-:Y:S02]  /*3690*/  FADD.FTZ R53, R35, R28 ;  /* 0x0000001c23357221 */ /* 0x001fe40000010000 */
[----:B------:R-:W-:Y:S05]  /*36a0*/  STSM.16.M88.4 [R17], R24 ;  /* 0x0000001811007844 */ /* 0x000fea0000000200 */
[----:B------:R-:W0:Y:S01]  /*36b0*/  MUFU.EX2 R7, R7 ;  /* 0x0000000700077308 */ /* 0x000e220000000800 */
[----:B---3--:R-:W-:-:S07]  /*36c0*/  FADD.FTZ R28, R50, R51 ;  /* 0x00000033321c7221 */ /* 0x008fce0000010000 */
[----:B------:R-:W3:Y:S01]  /*36d0*/  MUFU.EX2 R39, R39 ;  /* 0x0000002700277308 */ /* 0x000ee20000000800 */
[----:B--2---:R-:W-:-:S07]  /*36e0*/  FADD.FTZ R32, R44, R53 ;  /* 0x000000352c207221 */ /* 0x004fce0000010000 */
[----:B------:R-:W2:Y:S01]  /*36f0*/  MUFU.EX2 R54, R54 ;  /* 0x0000003600367308 */ /* 0x000ea20000000800 */
[----:B0-----:R-:W-:-:S07]  /*3700*/  FADD.FTZ R9, R7, R28 ;  /* 0x0000001c07097221 */ /* 0x001fce0000010000 */
[----:B------:R-:W1:Y:S01]  /*3710*/  MUFU.EX2 R48, R48 ;  /* 0x0000003000307308 */ /* 0x000e620000000800 */
[----:B---3--:R-:W-:-:S07]  /*3720*/  FADD.FTZ R11, R39, R32 ;  /* 0x00000020270b7221 */ /* 0x008fce0000010000 */
[----:B------:R-:W0:Y:S01]  /*3730*/  MUFU.EX2 R58, R58 ;  /* 0x0000003a003a7308 */ /* 0x000e220000000800 */
[----:B--2---:R-:W-:-:S07]  /*3740*/  FADD.FTZ R9, R54, R9 ;  /* 0x0000000936097221 */ /* 0x004fce0000010000 */
[----:B------:R-:W2:Y:S01]  /*3750*/  MUFU.EX2 R41, R41 ;  /* 0x0000002900297308 */ /* 0x000ea20000000800 */
[----:B-1----:R-:W-:Y:S01]  /*3760*/  FADD.FTZ R14, R48, R11 ;  /* 0x0000000b300e7221 */ /* 0x002fe20000010000 */
[----:B------:R-:W-:-:S06]  /*3770*/  F2FP.BF16.F32.PACK_AB R11, R50, R5 ;  /* 0x00000005320b723e */ /* 0x000fcc00000010ff */
[----:B------:R-:W1:Y:S01]  /*3780*/  MUFU.EX2 R61, R61 ;  /* 0x0000003d003d7308 */ /* 0x000e620000000800 */
[----:B0-----:R-:W-:Y:S01]  /*3790*/  FADD.FTZ R12, R58, R9 ;  /* 0x000000093a0c7221 */ /* 0x001fe20000010000 */
[----:B------:R-:W-:-:S05]  /*37a0*/  F2FP.BF16.F32.PACK_AB R9, R63, R46 ;  /* 0x0000002e3f09723e */ /* 0x000fca00000010ff */
[----:B------:R0:W-:Y:S01]  /*37b0*/  STSM.16.M88.4 [R16+0x27800], R8 ;  /* 0x0278000810007844 */ /* 0x0001e20000000200 */
[----:B------:R-:W3:Y:S01]  /*37c0*/  MUFU.EX2 R52, R52 ;  /* 0x0000003400347308 */ /* 0x000ee20000000800 */
[----:B--2---:R-:W-:-:S07]  /*37d0*/  FADD.FTZ R13, R41, R14 ;  /* 0x0000000e290d7221 */ /* 0x004fce0000010000 */
[----:B------:R-:W2:Y:S01]  /*37e0*/  MUFU.EX2 R62, R62 ;  /* 0x0000003e003e7308 */ /* 0x000ea20000000800 */
[----:B-1----:R-:W-:Y:S01]  /*37f0*/  FADD.FTZ R5, R61, R12 ;  /* 0x0000000c3d057221 */ /* 0x002fe20000010000 */
[----:B0-----:R-:W-:-:S06]  /*3800*/  F2FP.BF16.F32.PACK_AB R8, R44, R35 ;  /* 0x000000232c08723e */ /* 0x001fcc00000010ff */
[----:B------:R-:W0:Y:S01]  /*3810*/  MUFU.EX2 R43, R43 ;  /* 0x0000002b002b7308 */ /* 0x000e220000000800 */
[----:B---3--:R-:W-:Y:S01]  /*3820*/  FADD.FTZ R14, R52, R13 ;  /* 0x0000000d340e7221 */ /* 0x008fe20000010000 */
[----:B------:R-:W-:Y:S02]  /*3830*/  F2FP.BF16.F32.PACK_AB R10, R48, R39 ;  /* 0x00000027300a723e */ /* 0x000fe400000010ff */
[----:B------:R-:W-:Y:S02]  /*3840*/  F2FP.BF16.F32.PACK_AB R9, R54, R7 ;  /* 0x000000073609723e */ /* 0x000fe400000010ff */
[----:B------:R-:W-:Y:S02]  /*3850*/  F2FP.BF16.F32.PACK_AB R11, R61, R58 ;  /* 0x0000003a3d0b723e */ /* 0x000fe400000010ff */
[----:B------:R1:W3:Y:S01]  /*3860*/  MUFU.EX2 R29, R126 ;  /* 0x0000007e001d7308 */ /* 0x0002e20000000800 */
[----:B--2---:R-:W-:Y:S02]  /*3870*/  FADD.FTZ R12, R62, R5 ;  /* 0x000000053e0c7221 */ /* 0x004fe40000010000 */
[----:B------:R2:W-:Y:S05]  /*3880*/  STSM.16.M88.4 [R136], R8 ;  /* 0x0000000888007844 */ /* 0x0005ea0000000200 */
[----:B------:R-:W4:Y:S01]  /*3890*/  MUFU.EX2 R60, R60 ;  /* 0x0000003c003c7308 */ /* 0x000f220000000800 */
[----:B0-----:R-:W-:Y:S01]  /*38a0*/  FADD.FTZ R13, R43, R14 ;  /* 0x0000000e2b0d7221 */ /* 0x001fe20000010000 */
[----:B-1----:R-:W-:-:S06]  /*38b0*/  IMAD.MOV.U32 R126, RZ, RZ, R135 ;  /* 0x000000ffff7e7224 */ /* 0x002fcc00078e0087 */
[----:B------:R-:W0:Y:S01]  /*38c0*/  MUFU.EX2 R47, R47 ;  /* 0x0000002f002f7308 */ /* 0x000e220000000800 */
[----:B---3--:R-:W-:-:S07]  /*38d0*/  FADD.FTZ R5, R29, R12 ;  /* 0x0000000c1d057221 */ /* 0x008fce0000010000 */
[----:B------:R1:W3:Y:S01]  /*38e0*/  MUFU.EX2 R6, R90 ;  /* 0x0000005a00067308 */ /* 0x0002e20000000800 */
[C---:B----4-:R-:W-:Y:S01]  /*38f0*/  FADD.FTZ R12, R60.reuse, R13 ;  /* 0x0000000d3c0c7221 */ /* 0x050fe20000010000 */
[----:B------:R-:W-:-:S06]  /*3900*/  F2FP.BF16.F32.PACK_AB R14, R60, R43 ;  /* 0x0000002b3c0e723e */ /* 0x000fcc00000010ff */
[----:B------:R-:W4:Y:S01]  /*3910*/  MUFU.EX2 R64, R64 ;  /* 0x0000004000407308 */ /* 0x000f220000000800 */
[----:B0-----:R-:W-:Y:S01]  /*3920*/  FADD.FTZ R13, R47, R12 ;  /* 0x0000000c2f0d7221 */ /* 0x001fe20000010000 */
[----:B------:R-:W-:Y:S01]  /*3930*/  F2FP.BF16.F32.PACK_AB R12, R52, R41 ;  /* 0x00000029340c723e */ /* 0x000fe200000010ff */
[----:B-1----:R-:W-:-:S05]  /*3940*/  IMAD.MOV.U32 R90, RZ, RZ, R135 ;  /* 0x000000ffff5a7224 */ /* 0x002fca00078e0087 */
[----:B------:R0:W1:Y:S01]  /*3950*/  MUFU.EX2 R31, R94 ;  /* 0x0000005e001f7308 */ /* 0x0000620000000800 */
[----:B---3--:R-:W-:-:S07]  /*3960*/  FADD.FTZ R20, R6, R5 ;  /* 0x0000000506147221 */ /* 0x008fce0000010000 */
[----:B------:R-:W3:Y:S01]  /*3970*/  MUFU.EX2 R33, R33 ;  /* 0x0000002100217308 */ /* 0x000ee20000000800 */
[C---:B----4-:R-:W-:Y:S01]  /*3980*/  FADD.FTZ R28, R64.reuse, R13 ;  /* 0x0000000d401c7221 */ /* 0x050fe20000010000 */
[----:B------:R-:W-:Y:S01]  /*3990*/  F2FP.BF16.F32.PACK_AB R13, R29, R62 ;  /* 0x0000003e1d0d723e */ /* 0x000fe200000010ff */
[----:B0-----:R-:W-:Y:S01]  /*39a0*/  IMAD.MOV.U32 R94, RZ, RZ, R135 ;  /* 0x000000ffff5e7224 */ /* 0x001fe200078e0087 */
[----:B------:R-:W-:-:S04]  /*39b0*/  F2FP.BF16.F32.PACK_AB R24, R64, R47 ;  /* 0x0000002f4018723e */ /* 0x000fc800000010ff */
[----:B------:R-:W0:Y:S01]  /*39c0*/  MUFU.EX2 R40, R40 ;  /* 0x0000002800287308 */ /* 0x000e220000000800 */
[C---:B-1----:R-:W-:Y:S01]  /*39d0*/  F2FP.BF16.F32.PACK_AB R15, R31.reuse, R6 ;  /* 0x000000061f0f723e */ /* 0x042fe200000010ff */
[----:B------:R-:W-:-:S04]  /*39e0*/  FADD.FTZ R5, R31, R20 ;  /* 0x000000141f057221 */ /* 0x000fc80000010000 */
[----:B------:R1:W-:Y:S02]  /*39f0*/  STSM.16.M88.4 [R18+0x6000], R12 ;  /* 0x0060000c12007844 */ /* 0x0003e40000000200 */
[----:B------:R-:W4:Y:S01]  /*3a00*/  MUFU.EX2 R82, R82 ;  /* 0x0000005200527308 */ /* 0x000f220000000800 */
[----:B---3--:R-:W-:-:S07]  /*3a10*/  FADD.FTZ R7, R33, R28 ;  /* 0x0000001c21077221 */ /* 0x008fce0000010000 */
[----:B------:R3:W5:Y:S01]  /*3a20*/  MUFU.EX2 R21, R98 ;  /* 0x0000006200157308 */ /* 0x0007620000000800 */
[C---:B0-----:R-:W-:Y:S01]  /*3a30*/  F2FP.BF16.F32.PACK_AB R26, R40.reuse, R33 ;  /* 0x00000021281a723e */ /* 0x041fe200000010ff */
[----:B------:R-:W-:-:S06]  /*3a40*/  FADD.FTZ R7, R40, R7 ;  /* 0x0000000728077221 */ /* 0x000fcc0000010000 */
[----:B------:R-:W-:Y:S01]  /*3a50*/  MUFU.EX2 R86, R86 ;  /* 0x0000005600567308 */ /* 0x000fe20000000800 */
[----:B----4-:R-:W-:Y:S01]  /*3a60*/  FADD.FTZ R20, R82, R5 ;  /* 0x0000000552147221 */ /* 0x010fe20000010000 */
[----:B---3--:R-:W-:-:S06]  /*3a70*/  IMAD.MOV.U32 R98, RZ, RZ, R135 ;  /* 0x000000ffff627224 */ /* 0x008fcc00078e0087 */
[----:B------:R-:W0:Y:S01]  /*3a80*/  MUFU.EX2 R49, R49 ;  /* 0x0000003100317308 */ /* 0x000e220000000800 */
[C---:B-----5:R-:W-:Y:S01]  /*3a90*/  F2FP.BF16.F32.PACK_AB R25, R21.reuse, R82 ;  /* 0x000000521519723e */ /* 0x060fe200000010ff */
[----:B------:R-:W-:Y:S01]  /*3aa0*/  FADD.FTZ R5, R21, R20 ;  /* 0x0000001415057221 */ /* 0x000fe20000010000 */
[----:B0-----:R-:W-:-:S03]  /*3ab0*/  F2FP.BF16.F32.PACK_AB R27, R49, R86 ;  /* 0x00000056311b723e */ /* 0x001fc600000010ff */
[----:B------:R-:W-:Y:S01]  /*3ac0*/  FADD.FTZ R86, R86, R5 ;  /* 0x0000000556567221 */ /* 0x000fe20000010000 */
[----:B------:R-:W-:Y:S02]  /*3ad0*/  VIADD R5, R88, 0xfffffffe ;  /* 0xfffffffe58057836 */ /* 0x000fe40000000000 */
[----:B------:R-:W-:Y:S01]  /*3ae0*/  IMAD.MOV.U32 R88, RZ, RZ, R135 ;  /* 0x000000ffff587224 */ /* 0x000fe200078e0087 */
[----:B------:R1:W-:Y:S01]  /*3af0*/  STSM.16.M88.4 [R17+0x6000], R24 ;  /* 0x0060001811007844 */ /* 0x0003e20000000200 */
[----:B--2---:R-:W-:Y:S01]  /*3b00*/  FADD.FTZ R8, R49, R86 ;  /* 0x0000005631087221 */ /* 0x004fe20000010000 */
[----:B------:R-:W-:Y:S01]  /*3b10*/  ISETP.GE.AND P1, PT, R5, R22, PT ;  /* 0x000000160500720c */ /* 0x000fe20003f26270 */
[----:B------:R0:W-:Y:S06]  /*3b20*/  MEMBAR.ALL.CTA ;  /* 0x0000000000007992 */ /* 0x0001ec0000008000 */
[----:B0-----:R-:W0:Y:S02]  /*3b30*/  FENCE.VIEW.ASYNC.S ;  /* 0x00000000000073c6 */ /* 0x001e240000000000 */
[----:B0-----:R-:W-:-:S04]  /*3b40*/  NOP ;  /* 0x0000000000007918 */ /* 0x001fc80000000000 */
[----:B------:R-:W-:Y:S05]  /*3b50*/  @!P1 BRA `(.L_x_174) ;  /* 0x00000020009c9947 */ /* 0x000fea0003800000 */
[----:B------:R-:W-:Y:S01]  /*3b60*/  IMAD.MOV.U32 R10, RZ, RZ, R4 ;  /* 0x000000ffff0a7224 */ /* 0x000fe200078e0004 */
[----:B------:R-:W-:Y:S01]  /*3b70*/  CS2R R134, SRZ ;  /* 0x0000000000867805 */ /* 0x000fe2000001ff00 */
[----:B------:R-:W-:Y:S01]  /*3b80*/  IMAD.MOV.U32 R9, RZ, RZ, R0 ;  /* 0x000000ffff097224 */ /* 0x000fe200078e0000 */
[----:B------:R-:W-:Y:S01]  /*3b90*/  CS2R R132, SRZ ;  /* 0x0000000000847805 */ /* 0x000fe2000001ff00 */
[----:B------:R-:W-:Y:S01]  /*3ba0*/  IMAD.MOV.U32 R6, RZ, RZ, R2 ;  /* 0x000000ffff067224 */ /* 0x000fe200078e0002 */
        /* <DEDUP_REMOVED lines=22> */
[----:B------:R-:W-:-:S06]  /*3d10*/  UMOV UR6, UR38 ;  /* 0x0000002600067c82 */ /* 0x000fcc0008000000 */
.L_x_185:
[----:B------:R-:W-:Y:S01]  /*3d20*/  ISETP.NE.AND P2, PT, RZ, UR42, PT ;  /* 0x0000002aff007c0c */ /* 0x000fe2000bf45270 */
[----:B------:R-:W-:-:S04]  /*3d30*/  UISETP.NE.AND UP0, UPT, UR6, 0x1, UPT ;  /* 0x000000010600788c */ /* 0x000fc8000bf05270 */
[----:B------:R-:W-:-:S06]  /*3d40*/  USEL UR7, URZ, 0x1, UP0 ;  /* 0x000000013f077887 */ /* 0x000fcc0008000000 */
[----:B------:R-:W-:Y:S02]  /*3d50*/  LOP3.LUT R2, R6, UR7, RZ, 0x3c, !PT ;  /* 0x0000000706027c12 */ /* 0x000fe4000f8e3cff */
[----:B------:R-:W-:Y:S05]  /*3d60*/  @P2 BRA `(.L_x_175) ;  /* 0x0000000000342947 */ /* 0x000fea0003800000 */
[----:B------:R-:W-:Y:S05]  /*3d70*/  @!P0 BRA `(.L_x_176) ;  /* 0x0000000000048947 */ /* 0x000fea0003800000 */
[----:B------:R-:W-:Y:S01]  /*3d80*/  BPT.TRAP 0x1 ;  /* 0x000000040000795c */ /* 0x000fe20000300000 */
.L_x_176:
[----:B------:R-:W-:Y:S01]  /*3d90*/  UIADD3 UR7, UR6, 0x1, URZ ;  /* 0x0000000106077890 */ /* 0x000fe2000fffe03f */
[----:B------:R-:W-:-:S03]  /*3da0*/  SHF.L.U32 R0, R2, 0x1f, RZ ;  /* 0x0000001f02007819 */ /* 0x000fc600000006ff */
[----:B------:R-:W-:-:S04]  /*3db0*/  UISETP.NE.AND UP0, UPT, UR7, 0x2, UPT ;  /* 0x000000020700788c */ /* 0x000fc8000bf05270 */
[----:B------:R-:W-:-:S04]  /*3dc0*/  USEL UR7, UR7, URZ, UP0 ;  /* 0x0000003f07077287 */ /* 0x000fc80008000000 */
[----:B------:R-:W-:-:S09]  /*3dd0*/  ULEA UR7, UR7, UR40, 0x3 ;  /* 0x0000002807077291 */ /* 0x000fd2000f8e183f */
[----:B------:R0:W2:Y:S01]  /*3de0*/  SYNCS.PHASECHK.TRANS64.TRYWAIT P1, [UR7+0x2d830], R0 ;  /* 0x02d83000ff0075a7 */ /* 0x0000a20008020147 */
[----:B------:R-:W-:Y:S05]  /*3df0*/  @!P0 BRA `(.L_x_177) ;  /* 0x0000000000048947 */ /* 0x000fea0003800000 */
[----:B------:R-:W-:Y:S01]  /*3e00*/  BPT.TRAP 0x1 ;  /* 0x000000040000795c */ /* 0x000fe20000300000 */
.L_x_177:
[----:B--2---:R-:W-:Y:S05]  /*3e10*/  @P1 BRA `(.L_x_175) ;  /* 0x0000000000081947 */ /* 0x004fea0003800000 */
[----:B------:R-:W2:Y:S02]  /*3e20*/  SYNCS.PHASECHK.TRANS64.TRYWAIT P1, [UR7+0x2d830], R0 ;  /* 0x02d83000ff0075a7 */ /* 0x000ea40008020147 */
[----:B--2---:R-:W-:Y:S05]  /*3e30*/  @!P1 BRA `(.L_x_178) ;  /* 0x000000a800d89947 */ /* 0x004fea0003800000 */
.L_x_175:
[----:B--2---:R-:W2:Y:S01]  /*3e40*/  S2R R3, SR_TID.X ;  /* 0x0000000000037919 */ /* 0x004ea20000002100 */
[----:B------:R-:W-:Y:S01]  /*3e50*/  UIADD3 UR38, UR6, 0x1, URZ ;  /* 0x0000000106267890 */ /* 0x000fe2000fffe03f */
[----:B------:R-:W-:Y:S01]  /*3e60*/  UMOV UR32, UR4 ;  /* 0x0000000400207c82 */ /* 0x000fe20008000000 */
[----:B------:R-:W-:Y:S02]  /*3e70*/  UMOV UR33, UR5 ;  /* 0x0000000500217c82 */ /* 0x000fe40008000000 */
[----:B------:R-:W-:Y:S01]  /*3e80*/  UISETP.NE.AND UP0, UPT, UR38, 0x2, UPT ;  /* 0x000000022600788c */ /* 0x000fe2000bf05270 */
[----:B------:R-:W-:Y:S01]  /*3e90*/  UMOV UR35, 0x80000020 ;  /* 0x8000002000237882 */ /* 0x000fe20000000000 */
[----:B------:R-:W-:Y:S02]  /*3ea0*/  UMOV UR11, 0x80000020 ;  /* 0x80000020000b7882 */ /* 0x000fe40000000000 */
[----:B------:R-:W-:Y:S01]  /*3eb0*/  USEL UR38, UR38, URZ, UP0 ;  /* 0x0000003f26267287 */ /* 0x000fe20008000000 */
[----:B------:R-:W-:Y:S01]  /*3ec0*/  UMOV UR15, 0x80000020 ;  /* 0x80000020000f7882 */ /* 0x000fe20000000000 */
[----:B------:R-:W-:-:S02]  /*3ed0*/  UMOV UR19, 0x80000020 ;  /* 0x8000002000137882 */ /* 0x000fc40000000000 */
[----:B------:R-:W-:Y:S01]  /*3ee0*/  UIMAD UR34, UR38, 0x600, UR28 ;  /* 0x00000600262278a4 */ /* 0x000fe2000f8e021c */
[----:B------:R-:W-:Y:S01]  /*3ef0*/  UMOV UR23, 0x80000020 ;  /* 0x8000002000177882 */ /* 0x000fe20000000000 */
[----:B------:R-:W-:Y:S02]  /*3f00*/  UMOV UR27, 0x80000020 ;  /* 0x80000020001b7882 */ /* 0x000fe40000000000 */
[----:B------:R-:W-:Y:S02]  /*3f10*/  UIADD3 UR10, UR34, 0x2, URZ ;  /* 0x00000002220a7890 */ /* 0x000fe4000fffe03f */
[----:B------:R-:W-:Y:S02]  /*3f20*/  UIADD3 UR14, UR34, 0x200, URZ ;  /* 0x00000200220e7890 */ /* 0x000fe4000fffe03f */
[----:B------:R-:W-:Y:S02]  /*3f30*/  UIADD3 UR18, UR34, 0x202, URZ ;  /* 0x0000020222127890 */ /* 0x000fe4000fffe03f */
[----:B------:R-:W-:-:S02]  /*3f40*/  UIADD3 UR22, UR34, 0x400, URZ ;  /* 0x0000040022167890 */ /* 0x000fc4000fffe03f */
[----:B------:R-:W-:Y:S01]  /*3f50*/  UIADD3 UR26, UR34, 0x402, URZ ;  /* 0x00000402221a7890 */ /* 0x000fe2000fffe03f */
[----:B--2---:R-:W-:-:S05]  /*3f60*/  SHF.R.U32.HI R3, RZ, 0x7, R3 ;  /* 0x00000007ff037819 */ /* 0x004fca0000011603 */
[----:B0-----:R-:W-:-:S05]  /*3f70*/  VIADD R0, R3, 0x8 ;  /* 0x0000000803007836 */ /* 0x001fca0000000000 */
[----:B------:R0:W-:Y:S06]  /*3f80*/  BAR.SYNC.DEFER_BLOCKING R0, 0x100 ;  /* 0x000400000000751d */ /* 0x0001ec0000010000 */
[----:B-1----:R-:W-:-:S06]  /*3f90*/  WARPGROUP.ARRIVE ;  /* 0x00000000000079c5 */ /* 0x002fcc0000000000 */
        /* <DEDUP_REMOVED lines=17> */
[----:B0-----:R-:W-:Y:S05]  /*40b0*/  @P2 BRA `(.L_x_179) ;  /* 0x0000000000282947 */ /* 0x001fea0003800000 */
[----:B------:R-:W-:Y:S05]  /*40c0*/  @!P0 BRA `(.L_x_180) ;  /* 0x0000000000048947 */ /* 0x000fea0003800000 */
[----:B------:R-:W-:Y:S01]  /*40d0*/  BPT.TRAP 0x1 ;  /* 0x000000040000795c */ /* 0x000fe20000300000 */
.L_x_180:
[----:B------:R-:W-:Y:S01]  /*40e0*/  ULEA UR7, UR6, UR40, 0x3 ;  /* 0x0000002806077291 */ /* 0x000fe2000f8e183f */
[----:B------:R-:W-:-:S08]  /*40f0*/  SHF.L.U32 R0, R6, 0x1f, RZ ;  /* 0x0000001f06007819 */ /* 0x000fd000000006ff */
[----:B------:R0:W1:Y:S01]  /*4100*/  SYNCS.PHASECHK.TRANS64.TRYWAIT P1, [UR7+0x2d850], R0 ;  /* 0x02d85000ff0075a7 */ /* 0x0000620008020147 */
[----:B------:R-:W-:Y:S05]  /*4110*/  @!P0 BRA `(.L_x_181) ;  /* 0x0000000000048947 */ /* 0x000fea0003800000 */
[----:B------:R-:W-:Y:S01]  /*4120*/  BPT.TRAP 0x1 ;  /* 0x000000040000795c */ /* 0x000fe20000300000 */
.L_x_181:
[----:B-1----:R-:W-:Y:S05]  /*4130*/  @P1 BRA `(.L_x_179) ;  /* 0x0000000000081947 */ /* 0x002fea0003800000 */
[----:B------:R-:W1:Y:S02]  /*4140*/  SYNCS.PHASECHK.TRANS64.TRYWAIT P1, [UR7+0x2d850], R0 ;  /* 0x02d85000ff0075a7 */ /* 0x000e640008020147 */
[----:B-1----:R-:W-:Y:S05]  /*4150*/  @!P1 BRA `(.L_x_182) ;  /* 0x000000a800289947 */ /* 0x002fea0003800000 */
.L_x_179:
[----:B------:R-:W-:Y:S01]  /*4160*/  UIADD3 UR7, UR40, 0x400, URZ ;  /* 0x0000040028077890 */ /* 0x000fe2000fffe03f */
[----:B------:R-:W-:Y:S01]  /*4170*/  WARPGROUP.ARRIVE ;  /* 0x00000000000079c5 */ /* 0x000fe20000000000 */
[----:B------:R-:W-:-:S05]  /*4180*/  ULOP3.LUT UR10, UR39, 0x10000, URZ, 0xfc, !UPT ;  /* 0x00010000270a7892 */ /* 0x000fca000f8efc3f */
[----:B------:R-:W1:Y:S01]  /*4190*/  S2R R4, SR_TID.X ;  /* 0x0000000000047919 */ /* 0x000e620000002100 */
[----:B------:R-:W-:Y:S01]  /*41a0*/  USHF.R.U32.HI UR7, URZ, 0x4, UR7 ;  /* 0x000000043f077899 */ /* 0x000fe20008011607 */
[----:B------:R-:W-:Y:S01]  /*41b0*/  UMOV UR33, 0x40000040 ;  /* 0x4000004000217882 */ /* 0x000fe20000000000 */
[----:B------:R-:W-:Y:S02]  /*41c0*/  UMOV UR35, 0x80000020 ;  /* 0x8000002000237882 */ /* 0x000fe40000000000 */
[----:B------:R-:W-:Y:S01]  /*41d0*/  ULOP3.LUT UR7, UR7, 0x3fff, URZ, 0xc0, !UPT ;  /* 0x00003fff07077892 */ /* 0x000fe2000f8ec03f */
[----:B------:R-:W-:-:S03]  /*41e0*/  UMOV UR32, UR10 ;  /* 0x0000000a00207c82 */ /* 0x000fc60008000000 */
        /* <DEDUP_REMOVED lines=8> */
[----:B-1----:R-:W-:Y:S02]  /*4270*/  SHF.R.U32.HI R3, RZ, 0x7, R4 ;  /* 0x00000007ff037819 */ /* 0x002fe40000011604 */
[----:B------:R-:W-:-:S03]  /*4280*/  ISETP.GE.U32.AND P1, PT, R4, 0x180, PT ;  /* 0x000001800400780c */ /* 0x000fc60003f26070 */
[----:B0-----:R-:W-:-:S05]  /*4290*/  VIADD R0, R3, 0x9 ;  /* 0x0000000903007836 */ /* 0x001fca0000000000 */
[----:B------:R-:W-:Y:S01]  /*42a0*/  SEL R0, R0, 0x9, !P1 ;  /* 0x0000000900007807 */ /* 0x000fe20004800000 */
        /* <DEDUP_REMOVED lines=49> */
.L_x_183:
[----:B0-----:R-:W-:Y:S01]  /*45c0*/  FMNMX.FTZ R0, R24, R9, !PT ;  /* 0x0000000918007209 */ /* 0x001fe20007810000 */
[----:B------:R-:W-:-:S03]  /*45d0*/  ULEA UR7, UR38, UR40, 0x3 ;  /* 0x0000002826077291 */ /* 0x000fc6000f8e183f */
[----:B------:R-:W-:Y:S01]  /*45e0*/  FMNMX.FTZ R0, R25, R0, !PT ;  /* 0x0000000019007209 */ /* 0x000fe20007810000 */
[----:B------:R-:W-:-:S03]  /*45f0*/  UIADD3 UR7, UR7, 0x2d840, URZ ;  /* 0x0002d84007077890 */ /* 0x000fc6000fffe03f */
[----:B------:R-:W-:Y:S01]  /*4600*/  FMNMX.FTZ R0, R28, R0, !PT ;  /* 0x000000001c007209 */ /* 0x000fe20007810000 */
[----:B------:R-:W-:-:S03]  /*4610*/  UPRMT UR7, UR41, 0x654, UR7 ;  /* 0x0000065429077896 */ /* 0x000fc60008000007 */
[----:B------:R-:W-:-:S04]  /*4620*/  FMNMX.FTZ R0, R29, R0, !PT ;  /* 0x000000001d007209 */ /* 0x000fc80007810000 */
[----:B------:R-:W-:Y:S02]  /*4630*/  FMNMX.FTZ R0, R32, R0, !PT ;  /* 0x0000000020007209 */ /* 0x000fe40007810000 */
[----:B------:R-:W-:Y:S02]  /*4640*/  SYNCS.ARRIVE.TRANS64.RED.A1T0 RZ, [UR7], RZ ;  /* 0x000000ffffff79a7 */ /* 0x000fe40008100407 */
[----:B------:R-:W-:-:S04]  /*4650*/  FMNMX.FTZ R0, R33, R0, !PT ;  /* 0x0000000021007209 */ /* 0x000fc80007810000 */
        /* <DEDUP_REMOVED lines=25> */
[----:B------:R-:W-:-:S05]  /*47f0*/  FMNMX.FTZ R0, R85, R0, !PT ;  /* 0x0000000055007209 */ /* 0x000fca0007810000 */
[----:B------:R-:W0:Y:S02]  /*4800*/  SHFL.BFLY PT, R3, R0, 0x2, 0x1f ;  /* 0x0c401f0000037f89 */ /* 0x000e2400000e0000 */
[----:B0-----:R-:W-:-:S05]  /*4810*/  FMNMX.FTZ R0, R0, R3, !PT ;  /* 0x0000000300007209 */ /* 0x001fca0007810000 */
[----:B------:R-:W0:Y:S02]  /*4820*/  SHFL.BFLY PT, R3, R0, 0x1, 0x1f ;  /* 0x0c201f0000037f89 */ /* 0x000e2400000e0000 */
[----:B0-----:R-:W-:Y:S02]  /*4830*/  FMNMX.FTZ R0, R0, R3, !PT ;  /* 0x0000000300007209 */ /* 0x001fe40007810000 */
[----:B------:R-:W-:-:S03]  /*4840*/  FMNMX.FTZ R3, R26, R10, !PT ;  /* 0x0000000a1a037209 */ /* 0x000fc60007810000 */
[----:B------:R-:W-:Y:S01]  /*4850*/  FADD.FTZ R9, -R0, R9 ;  /* 0x0000000900097221 */ /* 0x000fe20000010100 */
        /* <DEDUP_REMOVED lines=35> */
[----:B------:R-:W0:Y:S03]  /*4a90*/  LDC R3, c[0x0][0x988] ;  /* 0x00026200ff037b82 */ /* 0x000e260000000800 */
[----:B------:R-:W-:Y:S01]  /*4aa0*/  FADD.FTZ R10, -R4, R10 ;  /* 0x0000000a040a7221 */ /* 0x000fe20000010100 */
[-C--:B0-----:R-:W-:Y:S01]  /*4ab0*/  FMUL.FTZ R6, R0, R3.reuse ;  /* 0x0000000300067220 */ /* 0x081fe20000410000 */
[-C--:B------:R-:W-:Y:S01]  /*4ac0*/  FMUL.FTZ R12, R4, R3.reuse ;  /* 0x00000003040c7220 */ /* 0x080fe20000410000 */
[-C--:B------:R-:W-:Y:S01]  /*4ad0*/  FMUL.FTZ R9, R9, R3.reuse ;  /* 0x0000000309097220 */ /* 0x080fe20000410000 */
[-C--:B------:R-:W-:Y:S01]  /*4ae0*/  FMUL.FTZ R10, R10, R3.reuse ;  /* 0x000000030a0a7220 */ /* 0x080fe20000410000 */
[-C--:B------:R-:W-:Y:S01]  /*4af0*/  FFMA.FTZ R24, R24, R3.reuse, -R6 ;  /* 0x0000000318187223 */ /* 0x080fe20000010806 */
[-C--:B------:R-:W-:Y:S01]  /*4b00*/  FFMA.FTZ R26, R26, R3.reuse, -R12 ;  /* 0x000000031a1a7223 */ /* 0x080fe2000001080c */
[-C--:B------:R-:W-:Y:S01]  /*4b10*/  FFMA.FTZ R25, R25, R3.reuse, -R6 ;  /* 0x0000000319197223 */ /* 0x080fe20000010806 */
[-C--:B------:R-:W-:Y:S01]  /*4b20*/  FFMA.FTZ R27, R27, R3.reuse, -R12 ;  /* 0x000000031b1b7223 */ /* 0x080fe2000001080c */
        /* <DEDUP_REMOVED lines=31> */
[-CC-:B------:R-:W-:Y:S01]  /*4d20*/  FFMA.FTZ R81, R81, R3.reuse, -R6.reuse ;  /* 0x0000000351517223 */ /* 0x180fe20000010806 */
[-CC-:B------:R-:W-:Y:S01]  /*4d30*/  FFMA.FTZ R84, R84, R3.reuse, -R6.reuse ;  /* 0x0000000354547223 */ /* 0x180fe20000010806 */
[-C--:B------:R-:W-:Y:S01]  /*4d40*/  FFMA.FTZ R6, R85, R3.reuse, -R6 ;  /* 0x0000000355067223 */ /* 0x080fe20000010806 */
[----:B------:R-:W2:Y:S01]  /*4d50*/  MUFU.EX2 R25, R25 ;  /* 0x0000001900197308 */ /* 0x000ea20000000800 */
[-CC-:B------:R-:W-:Y:S01]  /*4d60*/  FFMA.FTZ R30, R30, R3.reuse, -R12.reuse ;  /* 0x000000031e1e7223 */ /* 0x180fe2000001080c */
[-CC-:B------:R-:W-:Y:S01]  /*4d70*/  FFMA.FTZ R31, R31, R3.reuse, -R12.reuse ;  /* 0x000000031f1f7223 */ /* 0x180fe2000001080c */
[-CC-:B------:R-:W-:Y:S01]  /*4d80*/  FFMA.FTZ R34, R34, R3.reuse, -R12.reuse ;  /* 0x0000000322227223 */ /* 0x180fe2000001080c */
[----:B------:R-:W-:Y:S01]  /*4d90*/  FFMA.FTZ R35, R35, R3, -R12 ;  /* 0x0000000323237223 */ /* 0x000fe2000001080c */
[----:B0-----:R-:W-:Y:S01]  /*4da0*/  FFMA.FTZ R7, R9, R7, R24 ;  /* 0x0000000709077223 */ /* 0x001fe20000010018 */
[-C--:B------:R-:W-:Y:S01]  /*4db0*/  FFMA.FTZ R38, R38, R3.reuse, -R12 ;  /* 0x0000000326267223 */ /* 0x080fe2000001080c */
[----:B-1----:R-:W-:Y:S01]  /*4dc0*/  FFMA.FTZ R8, R10, R8, R26 ;  /* 0x000000080a087223 */ /* 0x002fe2000001001a */
        /* <DEDUP_REMOVED lines=9> */
[----:B--2---:R-:W-:Y:S01]  /*4e60*/  FADD.FTZ R7, R25, R7 ;  /* 0x0000000719077221 */ /* 0x004fe20000010000 */
[-CC-:B------:R-:W-:Y:S01]  /*4e70*/  FFMA.FTZ R54, R54, R3.reuse, -R12.reuse ;  /* 0x0000000336367223 */ /* 0x180fe2000001080c */
[-CC-:B------:R-:W-:Y:S01]  /*4e80*/  FFMA.FTZ R55, R55, R3.reuse, -R12.reuse ;  /* 0x0000000337377223 */ /* 0x180fe2000001080c */
[-CC-:B------:R-:W-:Y:S01]  /*4e90*/  FFMA.FTZ R58, R58, R3.reuse, -R12.reuse ;  /* 0x000000033a3a7223 */ /* 0x180fe2000001080c */
[-CC-:B------:R-:W-:Y:S01]  /*4ea0*/  FFMA.FTZ R59, R59, R3.reuse, -R12.reuse ;  /* 0x000000033b3b7223 */ /* 0x180fe2000001080c */
[-CC-:B------:R-:W-:Y:S01]  /*4eb0*/  FFMA.FTZ R62, R62, R3.reuse, -R12.reuse ;  /* 0x000000033e3e7223 */ /* 0x180fe2000001080c */
[-C--:B------:R-:W-:Y:S01]  /*4ec0*/  FFMA.FTZ R63, R63, R3.reuse, -R12 ;  /* 0x000000033f3f7223 */ /* 0x080fe2000001080c */
[----:B------:R-:W2:Y:S01]  /*4ed0*/  MUFU.EX2 R27, R30 ;  /* 0x0000001e001b7308 */ /* 0x000ea20000000800 */
[----:B0-----:R-:W-:Y:S01]  /*4ee0*/  FADD.FTZ R8, R85, R8 ;  /* 0x0000000855087221 */ /* 0x001fe20000010000 */
[-CC-:B------:R-:W-:Y:S01]  /*4ef0*/  FFMA.FTZ R66, R66, R3.reuse, -R12.reuse ;  /* 0x0000000342427223 */ /* 0x180fe2000001080c */
[-CC-:B------:R-:W-:Y:S01]  /*4f00*/  FFMA.FTZ R67, R67, R3.reuse, -R12.reuse ;  /* 0x0000000343437223 */ /* 0x180fe2000001080c */
[-CC-:B------:R-:W-:Y:S01]  /*4f10*/  FFMA.FTZ R70, R70, R3.reuse, -R12.reuse ;  /* 0x0000000346467223 */ /* 0x180fe2000001080c */
[-CC-:B------:R-:W-:Y:S01]  /*4f20*/  FFMA.FTZ R71, R71, R3.reuse, -R12.reuse ;  /* 0x0000000347477223 */ /* 0x180fe2000001080c */
[-CC-:B------:R-:W-:Y:S01]  /*4f30*/  FFMA.FTZ R74, R74, R3.reuse, -R12.reuse ;  /* 0x000000034a4a7223 */ /* 0x180fe2000001080c */
[-CC-:B------:R-:W-:Y:S01]  /*4f40*/  FFMA.FTZ R75, R75, R3.reuse, -R12.reuse ;  /* 0x000000034b4b7223 */ /* 0x180fe2000001080c */
[----:B------:R-:W0:Y:S01]  /*4f50*/  MUFU.EX2 R29, R29 ;  /* 0x0000001d001d7308 */ /* 0x000e220000000800 */
[----:B-1----:R-:W-:Y:S01]  /*4f60*/  FADD.FTZ R7, R28, R7 ;  /* 0x000000071c077221 */ /* 0x002fe20000010000 */
[-CC-:B------:R-:W-:Y:S01]  /*4f70*/  FFMA.FTZ R78, R78, R3.reuse, -R12.reuse ;  /* 0x000000034e4e7223 */ /* 0x180fe2000001080c */
[-CC-:B------:R-:W-:Y:S01]  /*4f80*/  FFMA.FTZ R79, R79, R3.reuse, -R12.reuse ;  /* 0x000000034f4f7223 */ /* 0x180fe2000001080c */
[-CC-:B------:R-:W-:Y:S01]  /*4f90*/  FFMA.FTZ R82, R82, R3.reuse, -R12.reuse ;  /* 0x0000000352527223 */ /* 0x180fe2000001080c */
[-CC-:B------:R-:W-:Y:S01]  /*4fa0*/  FFMA.FTZ R83, R83, R3.reuse, -R12.reuse ;  /* 0x0000000353537223 */ /* 0x180fe2000001080c */
[-CC-:B------:R-:W-:Y:S01]  /*4fb0*/  FFMA.FTZ R86, R86, R3.reuse, -R12.reuse ;  /* 0x0000000356567223 */ /* 0x180fe2000001080c */
[----:B------:R-:W-:Y:S01]  /*4fc0*/  FFMA.FTZ R12, R87, R3, -R12 ;  /* 0x00000003570c7223 */ /* 0x000fe2000001080c */
[----:B------:R-:W1:Y:S01]  /*4fd0*/  MUFU.EX2 R31, R31 ;  /* 0x0000001f001f7308 */ /* 0x000e620000000800 */
[----:B--2---:R-:W-:-:S07]  /*4fe0*/  FADD.FTZ R8, R27, R8 ;  /* 0x000000081b087221 */ /* 0x004fce0000010000 */
[----:B------:R-:W2:Y:S01]  /*4ff0*/  MUFU.EX2 R32, R32 ;  /* 0x0000002000207308 */ /* 0x000ea20000000800 */
[----:B0-----:R-:W-:-:S07]  /*5000*/  FADD.FTZ R7, R29, R7 ;  /* 0x000000071d077221 */ /* 0x001fce0000010000 */
[----:B------:R-:W0:Y:S01]  /*5010*/  MUFU.EX2 R34, R34 ;  /* 0x0000002200227308 */ /* 0x000e220000000800 */
[----:B-1----:R-:W-:-:S07]  /*5020*/  FADD.FTZ R8, R31, R8 ;  /* 0x000000081f087221 */ /* 0x002fce0000010000 */
        /* <DEDUP_REMOVED lines=107> */
[----:B-1----:R-:W-:Y:S01]  /*56e0*/  FADD.FTZ R8, R86, R8 ;  /* 0x0000000856087221 */ /* 0x002fe20000010000 */
[----:B--2---:R-:W-:-:S03]  /*56f0*/  FADD.FTZ R7, R6, R7 ;  /* 0x0000000706077221 */ /* 0x004fc60000010000 */
[----:B0-----:R-:W-:Y:S01]  /*5700*/  FADD.FTZ R8, R12, R8 ;  /* 0x000000080c087221 */ /* 0x001fe20000010000 */
[----:B------:R-:W-:Y:S06]  /*5710*/  @!P0 BRA `(.L_x_184) ;  /* 0x0000000000048947 */ /* 0x000fec0003800000 */
[----:B------:R-:W-:Y:S01]  /*5720*/  BPT.TRAP 0x1 ;  /* 0x000000040000795c */ /* 0x000fe20000300000 */
.L_x_184:
[----:B------:R-:W-:Y:S01]  /*5730*/  ULEA UR6, UR6, UR40, 0x3 ;  /* 0x0000002806067291 */ /* 0x000fe2000f8e183f */
[----:B------:R-:W-:Y:S01]  /*5740*/  F2FP.BF16.F32.PACK_AB R24, R25, R24 ;  /* 0x000000181918723e */ /* 0x000fe200000010ff */
[-C--:B------:R-:W-:Y:S01]  /*5750*/  FMUL.FTZ R88, R88, R9.reuse ;  /* 0x0000000958587220 */ /* 0x080fe20000410000 */
[----:B------:R-:W-:Y:S01]  /*5760*/  F2FP.BF16.F32.PACK_AB R25, R85, R26 ;  /* 0x0000001a5519723e */ /* 0x000fe200000010ff */
[----:B------:R-:W-:Y:S01]  /*5770*/  UIADD3 UR6, UR6, 0x2d860, URZ ;  /* 0x0002d86006067890 */ /* 0x000fe2000fffe03f */
[----:B------:R-:W-:Y:S01]  /*5780*/  F2FP.BF16.F32.PACK_AB R32, R33, R32 ;  /* 0x000000202120723e */ /* 0x000fe200000010ff */
[----:B------:R-:W-:Y:S01]  /*5790*/  FMUL.FTZ R89, R89, R9 ;  /* 0x0000000959597220 */ /* 0x000fe20000410000 */
[----:B------:R-:W-:Y:S01]  /*57a0*/  F2FP.BF16.F32.PACK_AB R26, R29, R28 ;  /* 0x0000001c1d1a723e */ /* 0x000fe200000010ff */
[----:B------:R-:W-:Y:S01]  /*57b0*/  UPRMT UR6, UR41, 0x654, UR6 ;  /* 0x0000065429067896 */ /* 0x000fe20008000006 */
[----:B------:R-:W-:Y:S01]  /*57c0*/  F2FP.BF16.F32.PACK_AB R27, R31, R27 ;  /* 0x0000001b1f1b723e */ /* 0x000fe200000010ff */
[-C--:B------:R-:W-:Y:S01]  /*57d0*/  FMUL.FTZ R92, R92, R9.reuse ;  /* 0x000000095c5c7220 */ /* 0x080fe20000410000 */
[----:B------:R-:W-:Y:S01]  /*57e0*/  F2FP.BF16.F32.PACK_AB R33, R21, R34 ;  /* 0x000000221521723e */ /* 0x000fe200000010ff */
[-C--:B------:R-:W-:Y:S01]  /*57f0*/  FMUL.FTZ R93, R93, R9.reuse ;  /* 0x000000095d5d7220 */ /* 0x080fe20000410000 */
[----:B------:R-:W-:Y:S01]  /*5800*/  F2FP.BF16.F32.PACK_AB R40, R41, R40 ;  /* 0x000000282928723e */ /* 0x000fe200000010ff */
[-C--:B------:R-:W-:Y:S01]  /*5810*/  FMUL.FTZ R96, R96, R9.reuse ;  /* 0x0000000960607220 */ /* 0x080fe20000410000 */
[----:B------:R-:W-:Y:S01]  /*5820*/  F2FP.BF16.F32.PACK_AB R34, R37, R36 ;  /* 0x000000242522723e */ /* 0x000fe200000010ff */
[----:B------:R-:W-:Y:S01]  /*5830*/  FMUL.FTZ R97, R97, R9 ;  /* 0x0000000961617220 */ /* 0x000fe20000410000 */
[----:B------:R-:W-:Y:S01]  /*5840*/  F2FP.BF16.F32.PACK_AB R35, R39, R35 ;  /* 0x000000232723723e */ /* 0x000fe200000010ff */
[----:B------:R-:W-:Y:S01]  /*5850*/  SYNCS.ARRIVE.TRANS64.RED.A1T0 RZ, [UR6], RZ ;  /* 0x000000ffffff79a7 */ /* 0x000fe20008100406 */
[----:B------:R-:W-:Y:S01]  /*5860*/  F2FP.BF16.F32.PACK_AB R41, R20, R42 ;  /* 0x0000002a1429723e */ /* 0x000fe200000010ff */
[----:B------:R0:W-:Y:S01]  /*5870*/  STSM.16.M88.4 [R16+0x21800], R24 ;  /* 0x0218001810007844 */ /* 0x0001e20000000200 */
[----:B------:R-:W-:Y:S01]  /*5880*/  F2FP.BF16.F32.PACK_AB R48, R49, R48 ;  /* 0x000000303130723e */ /* 0x000fe200000010ff */
[----:B------:R-:W-:Y:S01]  /*5890*/  UMOV UR6, UR38 ;  /* 0x0000002600067c82 */ /* 0x000fe20008000000 */
[----:B------:R-:W-:Y:S01]  /*58a0*/  F2FP.BF16.F32.PACK_AB R42, R45, R44 ;  /* 0x0000002c2d2a723e */ /* 0x000fe200000010ff */
[----:B------:R0:W-:Y:S01]  /*58b0*/  STSM.16.M88.4 [R23], R32 ;  /* 0x0000002017007844 */ /* 0x0001e20000000200 */
[----:B------:R-:W-:Y:S01]  /*58c0*/  F2FP.BF16.F32.PACK_AB R43, R47, R43 ;  /* 0x0000002b2f2b723e */ /* 0x000fe200000010ff */
[-C--:B------:R-:W-:Y:S01]  /*58d0*/  FMUL.FTZ R100, R100, R9.reuse ;  /* 0x0000000964647220 */ /* 0x080fe20000410000 */
[----:B------:R-:W-:Y:S01]  /*58e0*/  F2FP.BF16.F32.PACK_AB R49, R15, R50 ;  /* 0x000000320f31723e */ /* 0x000fe200000010ff */
[-C--:B------:R-:W-:Y:S01]  /*58f0*/  FMUL.FTZ R101, R101, R9.reuse ;  /* 0x0000000965657220 */ /* 0x080fe20000410000 */
[----:B------:R-:W-:Y:S01]  /*5900*/  F2FP.BF16.F32.PACK_AB R56, R57, R56 ;  /* 0x000000383938723e */ /* 0x000fe200000010ff */
[----:B------:R0:W-:Y:S01]  /*5910*/  STSM.16.M88.4 [R18], R40 ;  /* 0x0000002812007844 */ /* 0x0001e20000000200 */
[----:B------:R-:W-:Y:S01]  /*5920*/  F2FP.BF16.F32.PACK_AB R50, R53, R52 ;  /* 0x000000343532723e */ /* 0x000fe200000010ff */
[----:B------:R-:W-:Y:S01]  /*5930*/  FMUL.FTZ R104, R104, R9 ;  /* 0x0000000968687220 */ /* 0x000fe20000410000 */
        /* <DEDUP_REMOVED lines=31> */
[-C--:B------:R-:W-:Y:S01]  /*5b30*/  FMUL.FTZ R128, R128, R9.reuse ;  /* 0x0000000980807220 */ /* 0x080fe20000410000 */
[----:B------:R-:W-:Y:S01]  /*5b40*/  ISETP.GT.AND P1, PT, R5, R22, PT ;  /* 0x000000160500720c */ /* 0x000fe20003f24270 */
[-C--:B------:R-:W-:Y:S01]  /*5b50*/  FMUL.FTZ R129, R129, R9.reuse ;  /* 0x0000000981817220 */ /* 0x080fe20000410000 */
[-C--:B------:R-:W-:Y:S01]  /*5b60*/  FMUL.FTZ R132, R132, R9.reuse ;  /* 0x0000000984847220 */ /* 0x080fe20000410000 */
[----:B------:R0:W-:Y:S01]  /*5b70*/  STSM.16.M88.4 [R17+0x6000], R80 ;  /* 0x0060005011007844 */ /* 0x0001e20000000200 */
[----:B------:R-:W-:Y:S01]  /*5b80*/  FMUL.FTZ R133, R133, R9 ;  /* 0x0000000985857220 */ /* 0x000fe20000410000 */
[-C--:B------:R-:W-:Y:S01]  /*5b90*/  FMUL.FTZ R90, R90, R10.reuse ;  /* 0x0000000a5a5a7220 */ /* 0x080fe20000410000 */
[-C--:B------:R-:W-:Y:S01]  /*5ba0*/  FMUL.FTZ R91, R91, R10.reuse ;  /* 0x0000000a5b5b7220 */ /* 0x080fe20000410000 */
[----:B------:R-:W-:Y:S01]  /*5bb0*/  @!PT LDS RZ, [RZ] ;  /* 0x00000000fffff984 */ /* 0x000fe20000000800 */
[----:B------:R-:W-:Y:S01]  /*5bc0*/  @!PT LDS RZ, [RZ] ;  /* 0x00000000fffff984 */ /* 0x000fe20000000800 */
[----:B------:R-:W-:Y:S01]  /*5bd0*/  @!PT LDS RZ, [RZ] ;  /* 0x00000000fffff984 */ /* 0x000fe20000000800 */
[----:B------:R-:W-:Y:S01]  /*5be0*/  @!PT LDS RZ, [RZ] ;  /* 0x00000000fffff984 */ /* 0x000fe20000000800 */
[----:B------:R1:W-:Y:S06]  /*5bf0*/  MEMBAR.ALL.CTA ;  /* 0x0000000000007992 */ /* 0x0003ec0000008000 */
[----:B-1----:R-:W1:Y:S01]  /*5c00*/  FENCE.VIEW.ASYNC.S ;  /* 0x00000000000073c6 */ /* 0x002e620000000000 */
        /* <DEDUP_REMOVED lines=22> */
[----:B------:R-:W-:-:S02]  /*5d70*/  VIADD R5, R5, 0xffffffff ;  /* 0xffffffff05057836 */ /* 0x000fc40000000000 */
[----:B------:R-:W-:Y:S02]  /*5d80*/  IMAD.MOV.U32 R10, RZ, RZ, R4 ;  /* 0x000000ffff0a7224 */ /* 0x000fe400078e0004 */
[----:B------:R-:W-:Y:S02]  /*5d90*/  IMAD.MOV.U32 R9, RZ, RZ, R0 ;  /* 0x000000ffff097224 */ /* 0x000fe400078e0000 */
[----:B------:R-:W-:Y:S01]  /*5da0*/  IMAD.MOV.U32 R6, RZ, RZ, R2 ;  /* 0x000000ffff067224 */ /* 0x000fe200078e0002 */
[----:B-1----:R-:W-:Y:S01]  /*5db0*/  NOP ;  /* 0x0000000000007918 */ /* 0x002fe20000000000 */
[----:B0-----:R-:W-:Y:S05]  /*5dc0*/  @P1 BRA `(.L_x_185) ;  /* 0xffffffdc00d41947 */ /* 0x001fea000383ffff */
.L_x_174:
[----:B------:R-:W-:Y:S06]  /*5dd0*/  BAR.ARV 0x8, 0x200 ;  /* 0x0208000000007b1d */ /* 0x000fec0000002000 */
[----:B------:R-:W-:Y:S05]  /*5de0*/  @!P0 BRA `(.L_x_186) ;  /* 0x0000000000048947 */ /* 0x000fea0003800000 */
[----:B------:R-:W-:Y:S01]  /*5df0*/  BPT.TRAP 0x1 ;  /* 0x000000040000795c */ /* 0x000fe20000300000 */
.L_x_186:
[----:B------:R-:W-:Y:S01]  /*5e00*/  ULEA UR4, UR38, UR40, 0x3 ;  /* 0x0000002826047291 */ /* 0x000fe2000f8e183f */
[----:B------:R-:W-:-:S08]  /*5e10*/  SHF.L.U32 R5, R2, 0x1f, RZ ;  /* 0x0000001f02057819 */ /* 0x000fd000000006ff */
[----:B------:R0:W2:Y:S01]  /*5e20*/  SYNCS.PHASECHK.TRANS64.TRYWAIT P1, [UR4+0x2d850], R5 ;  /* 0x02d85005ff0075a7 */ /* 0x0000a20008020144 */
[----:B------:R-:W-:Y:S05]  /*5e30*/  @!P0 BRA `(.L_x_187) ;  /* 0x0000000000048947 */ /* 0x000fea0003800000 */
[----:B------:R-:W-:Y:S01]  /*5e40*/  BPT.TRAP 0x1 ;  /* 0x000000040000795c */ /* 0x000fe20000300000 */
.L_x_187:
[----:B--2---:R-:W-:Y:S05]  /*5e50*/  @P1 BRA `(.L_x_188) ;  /* 0x0000000000081947 */ /* 0x004fea0003800000 */
[----:B------:R-:W2:Y:S02]  /*5e60*/  SYNCS.PHASECHK.TRANS64.TRYWAIT P1, [UR4+0x2d850], R5 ;  /* 0x02d85005ff0075a7 */ /* 0x000ea40008020144 */
[----:B--2---:R-:W-:Y:S05]  /*5e70*/  @!P1 BRA `(.L_x_189) ;  /* 0x0000008800f89947 */ /* 0x004fea0003800000 */
.L_x_188:
[----:B------:R-:W-:Y:S01]  /*5e80*/  UIADD3 UR40, UR40, 0x400, URZ ;  /* 0x0000040028287890 */ /* 0x000fe2000fffe03f */
[----:B------:R-:W-:Y:S01]  /*5e90*/  WARPGROUP.ARRIVE ;  /* 0x00000000000079c5 */ /* 0x000fe20000000000 */
[----:B------:R-:W-:Y:S01]  /*5ea0*/  ULOP3.LUT UR39, UR39, 0x10000, URZ, 0xfc, !UPT ;  /* 0x0001000027277892 */ /* 0x000fe2000f8efc3f */
[----:B--2---:R-:W2:Y:S01]  /*5eb0*/  SHFL.BFLY PT, R6, R7, 0x2, 0x1f ;  /* 0x0c401f0007067f89 */ /* 0x004ea200000e0000 */
[----:B------:R-:W-:Y:S01]  /*5ec0*/  USHF.R.U32.HI UR40, URZ, 0x4, UR40 ;  /* 0x000000043f287899 */ /* 0x000fe20008011628 */
[----:B------:R-:W-:Y:S01]  /*5ed0*/  IMAD.MOV.U32 R55, RZ, RZ, RZ ;  /* 0x000000ffff377224 */ /* 0x000fe200078e00ff */
[----:B------:R-:W-:Y:S01]  /*5ee0*/  UMOV UR9, 0x40000040 ;  /* 0x4000004000097882 */ /* 0x000fe20000000000 */
[----:B------:R-:W-:Y:S01]  /*5ef0*/  UMOV UR11, 0x80000020 ;  /* 0x80000020000b7882 */ /* 0x000fe20000000000 */
[----:B------:R-:W-:Y:S01]  /*5f00*/  ULOP3.LUT UR40, UR40, 0x3fff, URZ, 0xc0, !UPT ;  /* 0x00003fff28287892 */ /* 0x000fe2000f8ec03f */
[----:B0-----:R-:W0:Y:S01]  /*5f10*/  SHFL.BFLY PT, R5, R8, 0x2, 0x1f ;  /* 0x0c401f0008057f89 */ /* 0x001e2200000e0000 */
[----:B------:R-:W-:Y:S01]  /*5f20*/  UMOV UR8, UR39 ;  /* 0x0000002700087c82 */ /* 0x000fe20008000000 */
[----:B------:R-:W-:Y:S01]  /*5f30*/  IMAD.MOV.U32 R20, RZ, RZ, -0x800000 ;  /* 0xff800000ff147424 */ /* 0x000fe200078e00ff */
[----:B------:R-:W-:Y:S01]  /*5f40*/  ULOP3.LUT UR5, UR40, 0x2000000, URZ, 0xfc, !UPT ;  /* 0x0200000028057892 */ /* 0x000fe2000f8efc3f */
[----:B------:R-:W-:-:S03]  /*5f50*/  IMAD.MOV.U32 R21, RZ, RZ, -0x800000 ;  /* 0xff800000ff157424 */ /* 0x000fc600078e00ff */
[----:B------:R-:W-:-:S07]  /*5f60*/  UIMAD UR5, UR38, 0x600, UR5 ;  /* 0x00000600260578a4 */ /* 0x000fce000f8e0205 */
[----:B------:R-:W-:Y:S02]  /*5f70*/  UMOV UR10, UR5 ;  /* 0x00000005000a7c82 */ /* 0x000fe40008000000 */
[----:B------:R-:W-:Y:S01]  /*5f80*/  HGMMA.64x96x16.F32.BF16 R88, gdesc[UR8].tnspB, R88, gsb0 ;  /* 0x41600000085879f0 */ /* 0x000fe20008001858 */
[----:B------:R-:W-:Y:S01]  /*5f90*/  UIADD3 UR8, UR39, 0x2, URZ ;  /* 0x0000000227087890 */ /* 0x000fe2000fffe03f */
[----:B--2---:R-:W-:Y:S01]  /*5fa0*/  FADD.FTZ R6, R6, R7 ;  /* 0x0000000706067221 */ /* 0x004fe20000010000 */
[----:B------:R-:W-:Y:S01]  /*5fb0*/  UIADD3 UR10, UR5, 0x40, URZ ;  /* 0x00000040050a7890 */ /* 0x000fe2000fffe03f */
[----:B------:R-:W-:Y:S01]  /*5fc0*/  UMOV UR9, 0x40000040 ;  /* 0x4000004000097882 */ /* 0x000fe20000000000 */
[----:B------:R-:W-:Y:S01]  /*5fd0*/  UMOV UR11, 0x80000020 ;  /* 0x80000020000b7882 */ /* 0x000fe20000000000 */
[----:B0-----:R-:W-:Y:S02]  /*5fe0*/  FADD.FTZ R9, R5, R8 ;  /* 0x0000000805097221 */ /* 0x001fe40000010000 */
[----:B------:R-:W0:Y:S04]  /*5ff0*/  SHFL.BFLY PT, R5, R6, 0x1, 0x1f ;  /* 0x0c201f0006057f89 */ /* 0x000e2800000e0000 */
[----:B------:R-:W1:Y:S01]  /*6000*/  SHFL.BFLY PT, R10, R9, 0x1, 0x1f ;  /* 0x0c201f00090a7f89 */ /* 0x000e6200000e0000 */
[----:B0-----:R-:W-:Y:S01]  /*6010*/  FADD.FTZ R11, R6, R5 ;  /* 0x00000005060b7221 */ /* 0x001fe20000010000 */
[----:B------:R-:W-:-:S02]  /*6020*/  IMAD.MOV.U32 R5, RZ, RZ, RZ ;  /* 0x000000ffff057224 */ /* 0x000fc400078e00ff */
[----:B-1----:R-:W-:Y:S02]  /*6030*/  FADD.FTZ R12, R9, R10 ;  /* 0x0000000a090c7221 */ /* 0x002fe40000010000 */
[----:B------:R-:W-:-:S03]  /*6040*/  FSETP.NE.FTZ.AND P1, PT, R11, RZ, PT ;  /* 0x000000ff0b00720b */ /* 0x000fc60003f35000 */
[----:B------:R-:W-:-:S10]  /*6050*/  FSETP.NE.FTZ.AND P2, PT, R12, RZ, PT ;  /* 0x000000ff0c00720b */ /* 0x000fd40003f55000 */
[----:B------:R-:W0:Y:S01]  /*6060*/  @P1 MUFU.LG2 R8, R11 ;  /* 0x0000000b00081308 */ /* 0x000e220000000c00 */
[C---:B------:R-:W-:Y:S02]  /*6070*/  @P1 FMUL.FTZ R7, R3.reuse, 0.69314718246459960938 ;  /* 0x3f31721803071820 */ /* 0x040fe40000410000 */
        /* <DEDUP_REMOVED lines=56> */
.L_x_190:
[----:B------:R-:W2:Y:S01]  /*6400*/  LDL.LU R0, [R1+0x8] ;  /* 0x0000080001007983 */ /* 0x000ea20000300800 */
[----:B------:R-:W-:Y:S01]  /*6410*/  UIADD3 UR4, UR4, 0x2d860, URZ ;  /* 0x0002d86004047890 */ /* 0x000fe2000fffe03f */
[-C--:B------:R-:W-:Y:S01]  /*6420*/  FMUL.FTZ R32, R88, R55.reuse ;  /* 0x0000003758207220 */ /* 0x080fe20000410000 */
[----:B------:R-:W-:Y:S01]  /*6430*/  UIADD3 UR38, UR38, 0x1, URZ ;  /* 0x0000000126267890 */ /* 0x000fe2000fffe03f */
[-C--:B------:R-:W-:Y:S01]  /*6440*/  FMUL.FTZ R33, R89, R55.reuse ;  /* 0x0000003759217220 */ /* 0x080fe20000410000 */
[----:B------:R-:W-:Y:S01]  /*6450*/  UPRMT UR4, UR41, 0x654, UR4 ;  /* 0x0000065429047896 */ /* 0x000fe20008000004 */
[-C--:B------:R-:W-:Y:S01]  /*6460*/  FMUL.FTZ R34, R92, R55.reuse ;  /* 0x000000375c227220 */ /* 0x080fe20000410000 */
[----:B------:R-:W-:Y:S01]  /*6470*/  UISETP.NE.AND UP0, UPT, UR38, 0x2, UPT ;  /* 0x000000022600788c */ /* 0x000fe2000bf05270 */
[-C--:B------:R-:W-:Y:S01]  /*6480*/  FMUL.FTZ R35, R93, R55.reuse ;  /* 0x000000375d237220 */ /* 0x080fe20000410000 */
[-C--:B------:R-:W-:Y:S01]  /*6490*/  FMUL.FTZ R36, R96, R55.reuse ;  /* 0x0000003760247220 */ /* 0x080fe20000410000 */
[-C--:B------:R-:W-:Y:S01]  /*64a0*/  FMUL.FTZ R37, R97, R55.reuse ;  /* 0x0000003761257220 */ /* 0x080fe20000410000 */
[-C--:B------:R-:W-:Y:S01]  /*64b0*/  FMUL.FTZ R38, R100, R55.reuse ;  /* 0x0000003764267220 */ /* 0x080fe20000410000 */
[-C--:B------:R-:W-:Y:S01]  /*64c0*/  FMUL.FTZ R39, R101, R55.reuse ;  /* 0x0000003765277220 */ /* 0x080fe20000410000 */
[-C--:B------:R-:W-:Y:S01]  /*64d0*/  FMUL.FTZ R40, R104, R55.reuse ;  /* 0x0000003768287220 */ /* 0x080fe20000410000 */
[----:B------:R-:W-:Y:S01]  /*64e0*/  SYNCS.ARRIVE.TRANS64.RED.A1T0 RZ, [UR4], RZ ;  /* 0x000000ffffff79a7 */ /* 0x000fe20008100404 */
[----:B------:R-:W-:Y:S01]  /*64f0*/  USEL UR4, URZ, 0x1, UP0 ;  /* 0x000000013f047887 */ /* 0x000fe20008000000 */
        /* <DEDUP_REMOVED lines=40> */
[----:B------:R-:W-:Y:S01]  /*6780*/  LOP3.LUT R2, R2, UR4, RZ, 0x3c, !PT ;  /* 0x0000000402027c12 */ /* 0x000fe2000f8e3cff */
[----:B------:R-:W-:Y:S01]  /*6790*/  USEL UR38, UR38, URZ, UP0 ;  /* 0x0000003f26267287 */ /* 0x000fe20008000000 */
[----:B--2---:R-:W-:-:S05]  /*67a0*/  VIADD R0, R0, 0x1 ;  /* 0x0000000100007836 */ /* 0x004fca0000000000 */
[----:B------:R0:W-:Y:S06]  /*67b0*/  STL [R1+0x8], R0 ;  /* 0x0000080001007387 */ /* 0x0001ec0000100800 */
.L_x_166:
[----:B------:R-:W1:Y:S08]  /*67c0*/  S2UR UR41, SR_CgaCtaId ;  /* 0x00000000002979c3 */ /* 0x000e700000008800 */
[----:B------:R-:W-:Y:S06]  /*67d0*/  BAR.SYNC.DEFER_BLOCKING 0x5, 0x200 ;  /* 0x0148000000007b1d */ /* 0x000fec0000010000 */
[----:B------:R-:W-:Y:S01]  /*67e0*/  UMOV UR40, 0x400 ;  /* 0x0000040000287882 */ /* 0x000fe20000000000 */
[----:B------:R-:W-:Y:S01]  /*67f0*/  BSSY B0, `(.L_x_191) ;  /* 0x0000278000007945 */ /* 0x000fe20003800000 */
[----:B-1----:R-:W-:-:S09]  /*6800*/  ULEA UR40, UR41, UR40, 0x18 ;  /* 0x0000002829287291 */ /* 0x002fd2000f8ec03f */
[----:B------:R-:W1:Y:S01]  /*6810*/  LDS.128 R4, [UR40+0x2d8d0] ;  /* 0x02d8d028ff047984 */ /* 0x000e620008000c00 */
[----:B------:R-:W-:Y:S06]  /*6820*/  BAR.ARV 0x4, 0x200 ;  /* 0x0108000000007b1d */ /* 0x000fec0000002000 */
[----:B------:R-:W-:Y:S05]  /*6830*/  @P0 BRA `(.L_x_192) ;  /* 0x0000001c00300947 */ /* 0x000fea0003800000 */
[----:B0-----:R-:W2:Y:S01]  /*6840*/  LDL R0, [R1+0x44] ;  /* 0x0000440001007983 */ /* 0x001ea20000100800 */
[----:B------:R-:W0:Y:S03]  /*6850*/  S2UR UR6, SR_SWINHI ;  /* 0x00000000000679c3 */ /* 0x000e260000002f00 */
[----:B------:R-:W3:Y:S01]  /*6860*/  LDL R86, [R1+0x40] ;  /* 0x0000400001567983 */ /* 0x000ee20000100800 */
[----:B------:R-:W-:Y:S01]  /*6870*/  UMOV UR4, UR40 ;  /* 0x0000002800047c82 */ /* 0x000fe20008000000 */
[----:B0-----:R-:W-:Y:S01]  /*6880*/  UMOV UR5, UR6 ;  /* 0x0000000600057c82 */ /* 0x001fe20008000000 */
[----:B------:R-:W-:Y:S02]  /*6890*/  IMAD.U32 R78, RZ, RZ, UR4 ;  /* 0x00000004ff4e7e24 */ /* 0x000fe4000f8e00ff */
[----:B------:R-:W-:Y:S01]  /*68a0*/  IMAD.U32 R79, RZ, RZ, UR5 ;  /* 0x00000005ff4f7e24 */ /* 0x000fe2000f8e00ff */
[----:B------:R-:W-:Y:S01]  /*68b0*/  F2FP.BF16.F32.PACK_AB R30, R43, R42 ;  /* 0x0000002a2b1e723e */ /* 0x000fe200000010ff */
[C---:B------:R-:W-:Y:S01]  /*68c0*/  IMAD.SHL.U32 R83, R138.reuse, 0x4, RZ ;  /* 0x000000048a537824 */ /* 0x040fe200078e00ff */
[----:B------:R-:W-:Y:S01]  /*68d0*/  SHF.L.U64.HI R84, R138, 0x2, R156 ;  /* 0x000000028a547819 */ /* 0x000fe2000001029c */
[----:B------:R-:W-:Y:S01]  /*68e0*/  ULDC.64 UR4, c[0x0][0xc08] ;  /* 0x0003020000047ab9 */ /* 0x000fe20000000a00 */
[----:B------:R-:W-:Y:S01]  /*68f0*/  BAR.SYNC.DEFER_BLOCKING 0x1, 0x180 ;  /* 0x0046000000007b1d */ /* 0x000fe20000010000 */
[----:B--2---:R-:W-:-:S03]  /*6900*/  IMAD.WIDE R8, R0, 0x2, R78 ;  /* 0x0000000200087825 */ /* 0x004fc600078e024e */
[C---:B------:R-:W-:Y:S02]  /*6910*/  IADD3 R11, P1, R8.reuse, 0x6000, RZ ;  /* 0x00006000080b7810 */ /* 0x040fe40007f3e0ff */
[C---:B------:R-:W-:Y:S02]  /*6920*/  LOP3.LUT R3, R8.reuse, 0x180, RZ, 0xc0, !PT ;  /* 0x0000018008037812 */ /* 0x040fe400078ec0ff */
[----:B------:R-:W-:Y:S02]  /*6930*/  IADD3 R10, P0, R8, 0x6020, RZ ;  /* 0x00006020080a7810 */ /* 0x000fe40007f1e0ff */
[----:B------:R-:W-:Y:S02]  /*6940*/  LOP3.LUT R0, R11, 0x180, RZ, 0xc0, !PT ;  /* 0x000001800b007812 */ /* 0x000fe400078ec0ff */
[----:B------:R-:W-:Y:S02]  /*6950*/  SHF.R.U64 R3, R3, 0x3, RZ ;  /* 0x0000000303037819 */ /* 0x000fe400000012ff */
[----:B-1----:R-:W-:-:S02]  /*6960*/  LOP3.LUT R4, R10, 0x180, RZ, 0xc0, !PT ;  /* 0x000001800a047812 */ /* 0x002fc400078ec0ff */
[----:B------:R-:W-:Y:S02]  /*6970*/  IADD3 R81, P2, R8, 0x3020, RZ ;  /* 0x0000302008517810 */ /* 0x000fe40007f5e0ff */
[----:B------:R-:W-:Y:S02]  /*6980*/  SHF.R.U64 R0, R0, 0x3, RZ ;  /* 0x0000000300007819 */ /* 0x000fe400000012ff */
[C---:B------:R-:W-:Y:S02]  /*6990*/  IADD3 R22, P3, R8.reuse, 0x3000, RZ ;  /* 0x0000300008167810 */ /* 0x040fe40007f7e0ff */
[----:B------:R-:W-:Y:S02]  /*69a0*/  IADD3 R31, P4, R8, 0x20, RZ ;  /* 0x00000020081f7810 */ /* 0x000fe40007f9e0ff */
[----:B------:R-:W-:Y:S02]  /*69b0*/  LOP3.LUT R8, R3, R8, RZ, 0x3c, !PT ;  /* 0x0000000803087212 */ /* 0x000fe400078e3cff */
[----:B------:R-:W-:-:S02]  /*69c0*/  SHF.R.U64 R3, R4, 0x3, RZ ;  /* 0x0000000304037819 */ /* 0x000fc400000012ff */
[----:B------:R-:W-:Y:S02]  /*69d0*/  LOP3.LUT R12, R0, R11, RZ, 0x3c, !PT ;  /* 0x0000000b000c7212 */ /* 0x000fe400078e3cff */
[----:B------:R-:W-:Y:S02]  /*69e0*/  LOP3.LUT R14, R81, 0x180, RZ, 0xc0, !PT ;  /* 0x00000180510e7812 */ /* 0x000fe400078ec0ff */
[----:B------:R-:W-:Y:S02]  /*69f0*/  LOP3.LUT R0, R31, 0x180, RZ, 0xc0, !PT ;  /* 0x000001801f007812 */ /* 0x000fe400078ec0ff */
[----:B------:R-:W-:Y:S02]  /*6a00*/  LOP3.LUT R26, R3, R10, RZ, 0x3c, !PT ;  /* 0x0000000a031a7212 */ /* 0x000fe400078e3cff */
[----:B------:R-:W-:Y:S02]  /*6a10*/  LOP3.LUT R3, R22, 0x180, RZ, 0xc0, !PT ;  /* 0x0000018016037812 */ /* 0x000fe400078ec0ff */
[----:B------:R-:W-:-:S02]  /*6a20*/  SHF.R.U64 R14, R14, 0x3, RZ ;  /* 0x000000030e0e7819 */ /* 0x000fc400000012ff */
[----:B------:R-:W-:Y:S01]  /*6a30*/  SHF.R.U64 R0, R0, 0x3, RZ ;  /* 0x0000000300007819 */ /* 0x000fe200000012ff */
[--C-:B------:R-:W-:Y:S01]  /*6a40*/  IMAD.X R27, RZ, RZ, R9.reuse, P0 ;  /* 0x000000ffff1b7224 */ /* 0x100fe200000e0609 */
[----:B------:R-:W-:Y:S01]  /*6a50*/  SHF.R.U64 R3, R3, 0x3, RZ ;  /* 0x0000000303037819 */ /* 0x000fe200000012ff */
[--C-:B------:R-:W-:Y:S01]  /*6a60*/  IMAD.X R25, RZ, RZ, R9.reuse, P4 ;  /* 0x000000ffff197224 */ /* 0x100fe200020e0609 */
[----:B------:R-:W-:Y:S02]  /*6a70*/  LOP3.LUT R14, R14, R81, RZ, 0x3c, !PT ;  /* 0x000000510e0e7212 */ /* 0x000fe400078e3cff */
[----:B------:R-:W-:Y:S01]  /*6a80*/  LOP3.LUT R24, R0, R31, RZ, 0x3c, !PT ;  /* 0x0000001f00187212 */ /* 0x000fe200078e3cff */
[----:B------:R-:W0:Y:S01]  /*6a90*/  LDC.64 R80, c[0x0][0xc00] ;  /* 0x00030000ff507b82 */ /* 0x000e220000000a00 */
[--C-:B------:R-:W-:Y:S01]  /*6aa0*/  IMAD.X R13, RZ, RZ, R9.reuse, P1 ;  /* 0x000000ffff0d7224 */ /* 0x100fe200008e0609 */
[----:B------:R-:W-:Y:S01]  /*6ab0*/  MOV R4, R8 ;  /* 0x0000000800047202 */ /* 0x000fe20000000f00 */
[--C-:B------:R-:W-:Y:S01]  /*6ac0*/  IMAD.X R15, RZ, RZ, R9.reuse, P2 ;  /* 0x000000ffff0f7224 */ /* 0x100fe200010e0609 */
[----:B------:R-:W-:Y:S01]  /*6ad0*/  F2FP.BF16.F32.PACK_AB R8, R33, R32 ;  /* 0x000000202108723e */ /* 0x000fe200000010ff */
[----:B------:R-:W-:Y:S01]  /*6ae0*/  IMAD.X R29, RZ, RZ, R9, P3 ;  /* 0x000000ffff1d7224 */ /* 0x000fe200018e0609 */
[----:B------:R-:W-:-:S02]  /*6af0*/  F2FP.BF16.F32.PACK_AB R9, R57, R56 ;  /* 0x000000383909723e */ /* 0x000fc400000010ff */
[----:B------:R-:W-:Y:S02]  /*6b00*/  F2FP.BF16.F32.PACK_AB R10, R35, R34 ;  /* 0x00000022230a723e */ /* 0x000fe400000010ff */
[----:B------:R-:W-:Y:S02]  /*6b10*/  F2FP.BF16.F32.PACK_AB R11, R59, R58 ;  /* 0x0000003a3b0b723e */ /* 0x000fe400000010ff */
[----:B------:R-:W-:Y:S02]  /*6b20*/  LOP3.LUT R28, R3, R22, RZ, 0x3c, !PT ;  /* 0x00000016031c7212 */ /* 0x000fe400078e3cff */
[----:B------:R-:W-:Y:S02]  /*6b30*/  MOV R3, R26 ;  /* 0x0000001a00037202 */ /* 0x000fe40000000f00 */
[----:B------:R-:W-:Y:S02]  /*6b40*/  MOV R82, R24 ;  /* 0x0000001800527202 */ /* 0x000fe40000000f00 */
[----:B------:R-:W-:-:S02]  /*6b50*/  F2FP.BF16.F32.PACK_AB R24, R37, R36 ;  /* 0x000000242518723e */ /* 0x000fc400000010ff */
[----:B------:R-:W-:Y:S02]  /*6b60*/  F2FP.BF16.F32.PACK_AB R25, R61, R60 ;  /* 0x0000003c3d19723e */ /* 0x000fe400000010ff */
[----:B------:R-:W-:Y:S02]  /*6b70*/  F2FP.BF16.F32.PACK_AB R26, R39, R38 ;  /* 0x00000026271a723e */ /* 0x000fe400000010ff */
[----:B------:R-:W-:Y:S01]  /*6b80*/  F2FP.BF16.F32.PACK_AB R27, R63, R62 ;  /* 0x0000003e3f1b723e */ /* 0x000fe200000010ff */
[----:B------:R1:W-:Y:S01]  /*6b90*/  STSM.16.M88.4 [R4], R8 ;  /* 0x0000000804007844 */ /* 0x0003e20000000200 */
[----:B------:R-:W-:Y:S02]  /*6ba0*/  MOV R0, R28 ;  /* 0x0000001c00007202 */ /* 0x000fe40000000f00 */
[----:B------:R-:W-:Y:S02]  /*6bb0*/  F2FP.BF16.F32.PACK_AB R28, R41, R40 ;  /* 0x00000028291c723e */ /* 0x000fe400000010ff */
[----:B------:R-:W-:-:S02]  /*6bc0*/  F2FP.BF16.F32.PACK_AB R29, R65, R64 ;  /* 0x00000040411d723e */ /* 0x000fc400000010ff */
[----:B------:R-:W-:Y:S01]  /*6bd0*/  F2FP.BF16.F32.PACK_AB R31, R67, R66 ;  /* 0x00000042431f723e */ /* 0x000fe200000010ff */
[----:B------:R2:W-:Y:S01]  /*6be0*/  STSM.16.M88.4 [R82], R24 ;  /* 0x0000001852007844 */ /* 0x0005e20000000200 */
[----:B------:R-:W-:Y:S02]  /*6bf0*/  MOV R22, R14 ;  /* 0x0000000e00167202 */ /* 0x000fe40000000f00 */
[----:B------:R-:W-:Y:S02]  /*6c00*/  F2FP.BF16.F32.PACK_AB R14, R51, R50 ;  /* 0x00000032330e723e */ /* 0x000fe400000010ff */
[----:B------:R-:W-:Y:S02]  /*6c10*/  F2FP.BF16.F32.PACK_AB R15, R75, R74 ;  /* 0x0000004a4b0f723e */ /* 0x000fe400000010ff */
[----:B-1----:R-:W-:Y:S02]  /*6c20*/  MOV R4, R12 ;  /* 0x0000000c00047202 */ /* 0x002fe40000000f00 */
[----:B------:R-:W-:-:S02]  /*6c30*/  F2FP.BF16.F32.PACK_AB R8, R45, R44 ;  /* 0x0000002c2d08723e */ /* 0x000fc400000010ff */
[----:B------:R-:W-:Y:S02]  /*6c40*/  F2FP.BF16.F32.PACK_AB R9, R69, R68 ;  /* 0x000000444509723e */ /* 0x000fe400000010ff */
[----:B------:R-:W-:Y:S02]  /*6c50*/  F2FP.BF16.F32.PACK_AB R10, R47, R46 ;  /* 0x0000002e2f0a723e */ /* 0x000fe400000010ff */
[----:B------:R-:W-:Y:S02]  /*6c60*/  F2FP.BF16.F32.PACK_AB R11, R71, R70 ;  /* 0x00000046470b723e */ /* 0x000fe400000010ff */
[----:B------:R-:W-:Y:S02]  /*6c70*/  F2FP.BF16.F32.PACK_AB R12, R49, R48 ;  /* 0x00000030310c723e */ /* 0x000fe400000010ff */
[----:B------:R-:W-:Y:S02]  /*6c80*/  F2FP.BF16.F32.PACK_AB R13, R73, R72 ;  /* 0x00000048490d723e */ /* 0x000fe400000010ff */
[----:B--2---:R-:W-:-:S02]  /*6c90*/  F2FP.BF16.F32.PACK_AB R24, R53, R52 ;  /* 0x000000343518723e */ /* 0x004fc400000010ff */
[----:B------:R-:W-:Y:S02]  /*6ca0*/  F2FP.BF16.F32.PACK_AB R25, R77, R76 ;  /* 0x0000004c4d19723e */ /* 0x000fe400000010ff */
[----:B------:R-:W-:Y:S02]  /*6cb0*/  F2FP.BF16.F32.PACK_AB R26, R55, R54 ;  /* 0x00000036371a723e */ /* 0x000fe400000010ff */
[----:B------:R-:W-:Y:S01]  /*6cc0*/  F2FP.BF16.F32.PACK_AB R27, R135, R134 ;  /* 0x00000086871b723e */ /* 0x000fe200000010ff */
[----:B------:R1:W-:Y:S04]  /*6cd0*/  STSM.16.M88.4 [R0], R28 ;  /* 0x0000001c00007844 */ /* 0x0003e80000000200 */
[----:B------:R2:W-:Y:S04]  /*6ce0*/  STSM.16.M88.4 [R22], R8 ;  /* 0x0000000816007844 */ /* 0x0005e80000000200 */
[----:B------:R-:W-:Y:S04]  /*6cf0*/  STSM.16.M88.4 [R4], R12 ;  /* 0x0000000c04007844 */ /* 0x000fe80000000200 */
[----:B------:R4:W-:Y:S01]  /*6d00*/  STSM.16.M88.4 [R3], R24 ;  /* 0x0000001803007844 */ /* 0x0009e20000000200 */
[----:B0-----:R-:W-:-:S04]  /*6d10*/  ISETP.NE.U32.AND P0, PT, R80, RZ, PT ;  /* 0x000000ff5000720c */ /* 0x001fc80003f05070 */
[----:B------:R-:W-:Y:S01]  /*6d20*/  ISETP.NE.AND.EX P0, PT, R81, RZ, PT, P0 ;  /* 0x000000ff5100720c */ /* 0x000fe20003f05300 */
[----:B------:R-:W-:Y:S01]  /*6d30*/  BAR.SYNC.DEFER_BLOCKING 0x1, 0x180 ;  /* 0x0046000000007b1d */ /* 0x000fe20000010000 */
[----:B-1----:R-:W-:Y:S01]  /*6d40*/  IADD3 R28, P1, R83, R80, RZ ;  /* 0x00000050531c7210 */ /* 0x002fe20007f3e0ff */
[----:B------:R-:W-:-:S04]  /*6d50*/  IMAD.MOV.U32 R0, RZ, RZ, RZ ;  /* 0x000000ffff007224 */ /* 0x000fc800078e00ff */
[----:B------:R-:W-:Y:S02]  /*6d60*/  IMAD.X R29, R84, 0x1, R81, P1 ;  /* 0x00000001541d7824 */ /* 0x000fe400008e0651 */
[----:B--2---:R-:W0:Y:S08]  /*6d70*/  LDC R11, c[0x0][0xad4] ;  /* 0x0002b500ff0b7b82 */ /* 0x004e300000000800 */
[----:B----4-:R-:W1:Y:S08]  /*6d80*/  LDC R3, c[0x0][0xbe8] ;  /* 0x0002fa00ff037b82 */ /* 0x010e700000000800 */
[----:B------:R-:W2:Y:S01]  /*6d90*/  LDC.64 R14, c[0x0][0xba8] ;  /* 0x0002ea00ff0e7b82 */ /* 0x000ea20000000a00 */
[----:B------:R-:W4:Y:S01]  /*6da0*/  @P0 LDG.E R0, desc[UR36][R28.64] ;  /* 0x000000241c000981 */ /* 0x000f22000c1e1900 */
[----:B------:R-:W-:-:S04]  /*6db0*/  ISETP.NE.U32.AND P1, PT, RZ, UR4, PT ;  /* 0x00000004ff007c0c */ /* 0x000fc8000bf25070 */
[----:B------:R-:W-:Y:S01]  /*6dc0*/  ISETP.NE.AND.EX P1, PT, RZ, UR5, PT, P1 ;  /* 0x00000005ff007c0c */ /* 0x000fe2000bf25310 */
[----:B------:R-:W-:-:S12]  /*6dd0*/  IMAD.MOV.U32 R24, RZ, RZ, 0x9b8 ;  /* 0x000009b8ff187424 */ /* 0x000fd800078e00ff */
[----:B------:R-:W-:-:S04]  /*6de0*/  @P1 IADD3 R8, P2, R83, UR4, RZ ;  /* 0x0000000453081c10 */ /* 0x000fc8000ff5e0ff */
[----:B------:R-:W-:Y:S02]  /*6df0*/  @P1 IADD3.X R9, R84, UR5, RZ, P2, !PT ;  /* 0x0000000554091c10 */ /* 0x000fe400097fe4ff */
[----:B------:R-:W-:Y:S01]  /*6e00*/  ISETP.NE.AND P2, PT, R140, RZ, PT ;  /* 0x000000ff8c00720c */ /* 0x000fe20003f45270 */
[----:B------:R-:W-:-:S03]  /*6e10*/  ULDC UR4, c[0x0][0xa88] ;  /* 0x0002a20000047ab9 */ /* 0x000fc60000000800 */
[----:B0-----:R-:W-:Y:S01]  /*6e20*/  SEL R11, R140, R11, P2 ;  /* 0x0000000b8c0b7207 */ /* 0x001fe20001000000 */
[----:B------:R-:W-:-:S03]  /*6e30*/  IMAD.U32 R22, RZ, RZ, UR4 ;  /* 0x00000004ff167e24 */ /* 0x000fc6000f8e00ff */
[----:B------:R-:W-:Y:S02]  /*6e40*/  ISETP.GT.AND P3, PT, R11, 0x1, PT ;  /* 0x000000010b00780c */ /* 0x000fe40003f64270 */
[----:B-1----:R-:W-:Y:S01]  /*6e50*/  ISETP.NE.AND P4, PT, R3, 0x1, PT ;  /* 0x000000010300780c */ /* 0x002fe20003f85270 */
[----:B------:R0:W5:Y:S01]  /*6e60*/  @P1 LDG.E R22, desc[UR36][R8.64] ;  /* 0x0000002408161981 */ /* 0x000162000c1e1900 */
[----:B------:R-:W-:-:S04]  /*6e70*/  SEL R24, R24, 0x978, P3 ;  /* 0x0000097818187807 */ /* 0x000fc80001800000 */
[----:B------:R-:W1:Y:S08]  /*6e80*/  LDC.64 R10, c[0x0][R24+0x218] ;  /* 0x00008600180a7b82 */ /* 0x000e700000000a00 */
[----:B0-----:R-:W0:Y:S01]  /*6e90*/  LDC.64 R8, c[0x0][R24+0x220] ;  /* 0x0000880018087b82 */ /* 0x001e220000000a00 */
[----:B------:R-:W-:-:S07]  /*6ea0*/  ISETP.NE.U32.AND P2, PT, R80, RZ, PT ;  /* 0x000000ff5000720c */ /* 0x000fce0003f45070 */
[----:B------:R-:W4:Y:S01]  /*6eb0*/  @P4 LDC R83, c[0x0][0xbec] ;  /* 0x0002fb00ff534b82 */ /* 0x000f220000000800 */
[----:B------:R-:W-:-:S04]  /*6ec0*/  ISETP.NE.AND.EX P2, PT, R81, RZ, PT, P2 ;  /* 0x000000ff5100720c */ /* 0x000fc80003f45320 */
[----:B------:R-:W-:-:S03]  /*6ed0*/  SEL R138, R138, RZ, !P2 ;  /* 0x000000ff8a8a7207 */ /* 0x000fc60005000000 */
[----:B------:R-:W4:Y:S01]  /*6ee0*/  @P4 LDC R85, c[0x0][0xbf0] ;  /* 0x0002fc00ff554b82 */ /* 0x000f220000000800 */
[----:B------:R-:W-:-:S07]  /*6ef0*/  SEL R25, R156, RZ, !P2 ;  /* 0x000000ff9c197207 */ /* 0x000fce0005000000 */
[----:B------:R3:W2:Y:S01]  /*6f00*/  LDC.64 R12, c[0x0][R24+0x228] ;  /* 0x00008a00180c7b82 */ /* 0x0006a20000000a00 */
[-C--:B0-----:R-:W-:Y:S02]  /*6f10*/  IMAD R4, R9, R138.reuse, RZ ;  /* 0x0000008a09047224 */ /* 0x081fe400078e02ff */
[----:B-1----:R-:W-:Y:S02]  /*6f20*/  IMAD R31, R11, R139, RZ ;  /* 0x0000008b0b1f7224 */ /* 0x002fe400078e02ff */
[----:B------:R-:W-:Y:S02]  /*6f30*/  IMAD R81, R8, R25, R4 ;  /* 0x0000001908517224 */ /* 0x000fe400078e0204 */
[----:B------:R-:W-:Y:S01]  /*6f40*/  IMAD.WIDE.U32 R10, R10, R139, RZ ;  /* 0x0000008b0a0a7225 */ /* 0x000fe200078e00ff */
[----:B---3--:R-:W0:Y:S03]  /*6f50*/  LDC.64 R24, c[0x0][R24+0x210] ;  /* 0x0000840018187b82 */ /* 0x008e260000000a00 */
[----:B------:R-:W-:-:S04]  /*6f60*/  IMAD.WIDE.U32 R8, R8, R138, RZ ;  /* 0x0000008a08087225 */ /* 0x000fc800078e00ff */
[----:B------:R-:W-:Y:S01]  /*6f70*/  IMAD R26, R141, 0xc0, R86 ;  /* 0x000000c08d1a7824 */ /* 0x000fe200078e0256 */
[----:B------:R-:W-:Y:S01]  /*6f80*/  SEL R27, R155, RZ, P3 ;  /* 0x000000ff9b1b7207 */ /* 0x000fe20001800000 */
[----:B------:R-:W-:Y:S01]  /*6f90*/  IMAD.IADD R81, R9, 0x1, R81 ;  /* 0x0000000109517824 */ /* 0x000fe200078e0251 */
[----:B--2---:R-:W1:Y:S01]  /*6fa0*/  @!P3 LDC R14, c[0x0][0xb50] ;  /* 0x0002d400ff0ebb82 */ /* 0x004e620000000800 */
[----:B------:R-:W-:Y:S01]  /*6fb0*/  IMAD.MOV.U32 R9, RZ, RZ, R26 ;  /* 0x000000ffff097224 */ /* 0x000fe200078e001a */
[----:B------:R-:W-:Y:S01]  /*6fc0*/  IADD3 R11, R11, R31, RZ ;  /* 0x0000001f0b0b7210 */ /* 0x000fe20007ffe0ff */
[-C--:B------:R-:W-:Y:S02]  /*6fd0*/  IMAD R31, R13, R27.reuse, RZ ;  /* 0x0000001b0d1f7224 */ /* 0x080fe400078e02ff */
[----:B------:R-:W-:-:S03]  /*6fe0*/  IMAD.WIDE.U32 R12, R12, R27, RZ ;  /* 0x0000001b0c0c7225 */ /* 0x000fc600078e00ff */
[----:B------:R-:W2:Y:S01]  /*6ff0*/  @!P3 LDC R15, c[0x0][0xb54] ;  /* 0x0002d500ff0fbb82 */ /* 0x000ea20000000800 */
[----:B------:R-:W-:Y:S01]  /*7000*/  IMAD.IADD R31, R13, 0x1, R31 ;  /* 0x000000010d1f7824 */ /* 0x000fe200078e021f */
[--C-:B----4-:R-:W-:Y:S01]  /*7010*/  IADD3 R10, P2, P5, R8, R10, R0.reuse ;  /* 0x0000000a080a7210 */ /* 0x110fe20007d5e000 */
[----:B------:R-:W-:Y:S01]  /*7020*/  @P4 IMAD.HI.U32 R8, R26, R83, RZ ;  /* 0x000000531a084227 */ /* 0x000fe200078e00ff */
[----:B------:R-:W-:-:S04]  /*7030*/  SHF.R.S32.HI R4, RZ, 0x1f, R0 ;  /* 0x0000001fff047819 */ /* 0x000fc80000011400 */
[----:B------:R-:W-:Y:S02]  /*7040*/  @P4 SHF.R.U32.HI R9, RZ, R85, R8 ;  /* 0x00000055ff094219 */ /* 0x000fe40000011608 */
[----:B------:R-:W-:-:S03]  /*7050*/  IADD3.X R11, R81, R11, R4, P2, P5 ;  /* 0x0000000b510b7210 */ /* 0x000fc600017ea404 */
[--C-:B------:R-:W-:Y:S01]  /*7060*/  IMAD.MOV R27, RZ, RZ, -R9.reuse ;  /* 0x000000ffff1b7224 */ /* 0x100fe200078e0a09 */
[----:B------:R-:W-:Y:S02]  /*7070*/  IADD3 R12, P2, P5, R9, R10, R12 ;  /* 0x0000000a090c7210 */ /* 0x000fe40007d5e00c */
[----:B------:R-:W-:Y:S01]  /*7080*/  SHF.R.S32.HI R8, RZ, 0x1f, R9 ;  /* 0x0000001fff087819 */ /* 0x000fe20000011409 */
[----:B------:R-:W-:-:S03]  /*7090*/  IMAD R9, R3, R27, R26 ;  /* 0x0000001b03097224 */ /* 0x000fc600078e021a */
[----:B------:R-:W-:Y:S01]  /*70a0*/  IADD3.X R13, R8, R11, R31, P2, P5 ;  /* 0x0000000b080d7210 */ /* 0x000fe200017ea41f */
[-C--:B0-----:R-:W-:Y:S01]  /*70b0*/  IMAD R8, R25, R9.reuse, RZ ;  /* 0x0000000919087224 */ /* 0x081fe200078e02ff */
[----:B------:R-:W-:Y:S01]  /*70c0*/  SHF.R.S32.HI R11, RZ, 0x1f, R9 ;  /* 0x0000001fff0b7819 */ /* 0x000fe20000011409 */
[----:B------:R-:W-:-:S04]  /*70d0*/  IMAD.WIDE.U32 R12, R24, R9, R12 ;  /* 0x00000009180c7225 */ /* 0x000fc800078e000c */
[----:B------:R-:W-:Y:S01]  /*70e0*/  IMAD R11, R24, R11, R8 ;  /* 0x0000000b180b7224 */ /* 0x000fe200078e0208 */
[----:B-1----:R-:W-:-:S03]  /*70f0*/  LEA R14, P2, R12, R14, 0x2 ;  /* 0x0000000e0c0e7211 */ /* 0x002fc600078410ff */
[----:B------:R-:W-:-:S05]  /*7100*/  IMAD.IADD R8, R13, 0x1, R11 ;  /* 0x000000010d087824 */ /* 0x000fca00078e020b */
[----:B--2---:R-:W-:Y:S01]  /*7110*/  LEA.HI.X R15, R12, R15, R8, 0x2, P2 ;  /* 0x0000000f0c0f7211 */ /* 0x004fe200010f1408 */
[----:B------:R-:W-:Y:S06]  /*7120*/  @P1 BRA `(.L_x_193) ;  /* 0x0000000000101947 */ /* 0x000fec0003800000 */
[----:B------:R-:W-:Y:S05]  /*7130*/  @!P0 BRA `(.L_x_193) ;  /* 0x00000000000c8947 */ /* 0x000fea0003800000 */
[----:B------:R-:W2:Y:S04]  /*7140*/  LDG.E R9, desc[UR36][R28.64] ;  /* 0x000000241c097981 */ /* 0x000ea8000c1e1900 */
[----:B-----5:R-:W2:Y:S02]  /*7150*/  LDG.E R22, desc[UR36][R28.64+0x4] ;  /* 0x000004241c167981 */ /* 0x020ea4000c1e1900 */
[----:B--2---:R-:W-:-:S07]  /*7160*/  IMAD.IADD R22, R22, 0x1, -R9 ;  /* 0x0000000116167824 */ /* 0x004fce00078e0a09 */
.L_x_193:
[----:B------:R-:W2:Y:S01]  /*7170*/  LDL R13, [R1+0x3c] ;  /* 0x00003c00010d7983 */ /* 0x000ea20000100800 */
[----:B------:R-:W0:Y:S03]  /*7180*/  S2R R8, SR_TID.X ;  /* 0x0000000000087919 */ /* 0x000e260000002100 */
[----:B------:R-:W-:Y:S04]  /*7190*/  SHFL.IDX PT, R9, R15, RZ, 0x1c1f ;  /* 0x001c1fff0f097589 */ /* 0x000fe800000e0000 */
[----:B------:R-:W-:Y:S04]  /*71a0*/  SHFL.IDX PT, R10, R14, 0x1, 0x1c1f ;  /* 0x003c1f000e0a7f89 */ /* 0x000fe800000e0000 */
[----:B------:R-:W-:Y:S01]  /*71b0*/  SHFL.IDX PT, R11, R15, 0x1, 0x1c1f ;  /* 0x003c1f000f0b7f89 */ /* 0x000fe200000e0000 */
[----:B0-----:R-:W-:-:S05]  /*71c0*/  VIADD R24, R8, 0xffffff80 ;  /* 0xffffff8008187836 */ /* 0x001fca0000000000 */
[----:B------:R-:W-:-:S04]  /*71d0*/  SHF.R.S32.HI R12, RZ, 0x1f, R24 ;  /* 0x0000001fff0c7819 */ /* 0x000fc80000011418 */
[----:B------:R-:W-:Y:S01]  /*71e0*/  LEA.HI R12, R12, R24, RZ, 0x7 ;  /* 0x000000180c0c7211 */ /* 0x000fe200078f38ff */
[----:B------:R-:W0:Y:S03]  /*71f0*/  SHFL.IDX PT, R8, R14, RZ, 0x1c1f ;  /* 0x001c1fff0e087589 */ /* 0x000e2600000e0000 */
[----:B------:R-:W-:Y:S01]  /*7200*/  LOP3.LUT R12, R12, 0xffffff80, RZ, 0xc0, !PT ;  /* 0xffffff800c0c7812 */ /* 0x000fe200078ec0ff */
[----:B-----5:R-:W-:-:S04]  /*7210*/  IMAD R22, R22, R3, RZ ;  /* 0x0000000316167224 */ /* 0x020fc800078e02ff */
[----:B------:R-:W-:-:S05]  /*7220*/  IMAD.IADD R12, R24, 0x1, -R12 ;  /* 0x00000001180c7824 */ /* 0x000fca00078e0a0c */
[----:B------:R-:W-:Y:S01]  /*7230*/  LOP3.LUT P0, RZ, R12, 0x3, RZ, 0xc0, !PT ;  /* 0x000000030cff7812 */ /* 0x000fe2000780c0ff */
[----:B--2---:R-:W-:-:S04]  /*7240*/  IMAD R25, R141, 0xc0, R13 ;  /* 0x000000c08d197824 */ /* 0x004fc800078e020d */
[C---:B------:R-:W-:Y:S01]  /*7250*/  VIADD R13, R25.reuse, 0x8 ;  /* 0x00000008190d7836 */ /* 0x040fe20000000000 */
[----:B------:R-:W-:-:S04]  /*7260*/  ISETP.GE.OR P1, PT, R25, R22, P0 ;  /* 0x000000161900720c */ /* 0x000fc80000726670 */
[-C--:B------:R-:W-:Y:S02]  /*7270*/  ISETP.GE.OR P0, PT, R13, R22.reuse, P0 ;  /* 0x000000160d00720c */ /* 0x080fe40000706670 */
[----:B------:R-:W-:-:S07]  /*7280*/  ISETP.GE.AND P2, PT, R25, R22, PT ;  /* 0x000000161900720c */ /* 0x000fce0003f46270 */
[----:B0-----:R0:W-:Y:S04]  /*7290*/  @!P1 ST.E desc[UR36][R8.64], R20 ;  /* 0x0000001408009985 */ /* 0x0011e8000c101924 */
[----:B------:R0:W-:Y:S01]  /*72a0*/  @!P0 ST.E desc[UR36][R10.64], R21 ;  /* 0x000000150a008985 */ /* 0x0001e2000c101924 */
[----:B------:R-:W-:Y:S01]  /*72b0*/  ISETP.GE.AND P0, PT, R13, R22, PT ;  /* 0x000000160d00720c */ /* 0x000fe20003f06270 */
[----:B------:R-:W-:-:S12]  /*72c0*/  @P3 BRA `(.L_x_194) ;  /* 0x0000000800103947 */ /* 0x000fd80003800000 */
[----:B------:R-:W1:Y:S01]  /*72d0*/  S2R R12, SR_TID.X ;  /* 0x00000000000c7919 */ /* 0x000e620000002100 */
[----:B------:R-:W2:Y:S01]  /*72e0*/  @P4 LDC R45, c[0x0][0xbec] ;  /* 0x0002fb00ff2d4b82 */ /* 0x000ea20000000800 */
[----:B------:R-:W-:-:S07]  /*72f0*/  ULDC.64 UR4, c[0x0][0xaa0] ;  /* 0x0002a80000047ab9 */ /* 0x000fce0000000a00 */
[----:B------:R-:W3:Y:S01]  /*7300*/  @P4 LDC R47, c[0x0][0xbf0] ;  /* 0x0002fc00ff2f4b82 */ /* 0x000ee20000000800 */
[----:B0-----:R-:W-:Y:S01]  /*7310*/  IMAD R21, R4, UR4, RZ ;  /* 0x0000000404157c24 */ /* 0x001fe2000f8e02ff */
[----:B------:R-:W-:Y:S01]  /*7320*/  SHF.R.S32.HI R43, RZ, 0x1f, R138 ;  /* 0x0000001fff2b7819 */ /* 0x000fe2000001148a */
[----:B------:R-:W-:Y:S01]  /*7330*/  ULDC.64 UR6, c[0x0][0xa80] ;  /* 0x0002a00000067ab9 */ /* 0x000fe20000000a00 */
[----:B-1----:R-:W-:-:S05]  /*7340*/  VIADD R81, R12, 0xffffff80 ;  /* 0xffffff800c517836 */ /* 0x002fca0000000000 */
[--C-:B------:R-:W-:Y:S02]  /*7350*/  SHF.R.S32.HI R40, RZ, 0x1f, R81.reuse ;  /* 0x0000001fff287819 */ /* 0x100fe40000011451 */
[----:B------:R-:W-:Y:S02]  /*7360*/  SHF.R.S32.HI R80, RZ, 0x1f, R81 ;  /* 0x0000001fff507819 */ /* 0x000fe40000011451 */
[-C--:B------:R-:W-:Y:S02]  /*7370*/  LEA.HI R40, R40, R81.reuse, RZ, 0x2 ;  /* 0x0000005128287211 */ /* 0x080fe400078f10ff */
[----:B------:R-:W-:Y:S02]  /*7380*/  LEA.HI R80, R80, R81, RZ, 0x2 ;  /* 0x0000005150507211 */ /* 0x000fe400078f10ff */
[----:B------:R-:W-:Y:S02]  /*7390*/  LOP3.LUT R40, R40, 0xfffffffc, RZ, 0xc0, !PT ;  /* 0xfffffffc28287812 */ /* 0x000fe400078ec0ff */
[----:B------:R-:W-:Y:S01]  /*73a0*/  SHF.R.S32.HI R80, RZ, 0x2, R80 ;  /* 0x00000002ff507819 */ /* 0x000fe20000011450 */
[----:B------:R-:W-:-:S02]  /*73b0*/  IMAD R41, R0, UR5, R21 ;  /* 0x0000000500297c24 */ /* 0x000fc4000f8e0215 */
[----:B------:R-:W-:Y:S02]  /*73c0*/  IMAD.IADD R40, R81, 0x1, -R40 ;  /* 0x0000000151287824 */ /* 0x000fe400078e0a28 */
[----:B------:R-:W-:Y:S02]  /*73d0*/  IMAD R9, R80, 0x20, R137 ;  /* 0x0000002050097824 */ /* 0x000fe400078e0289 */
[----:B------:R-:W-:Y:S01]  /*73e0*/  IMAD.WIDE.U32 R20, R0, UR4, RZ ;  /* 0x0000000400147c25 */ /* 0x000fe2000f8e00ff */
[----:B------:R-:W-:-:S03]  /*73f0*/  ULDC.64 UR4, c[0x0][0xae8] ;  /* 0x0002ba0000047ab9 */ /* 0x000fc60000000a00 */
[----:B------:R-:W-:Y:S02]  /*7400*/  IMAD R0, R40, 0x60, R80 ;  /* 0x0000006028007824 */ /* 0x000fe400078e0250 */
[----:B------:R-:W-:-:S04]  /*7410*/  IMAD.WIDE R78, R9, 0x2, R78 ;  /* 0x00000002094e7825 */ /* 0x000fc800078e024e */
[----:B------:R-:W-:Y:S01]  /*7420*/  IMAD.IADD R21, R21, 0x1, R41 ;  /* 0x0000000115157824 */ /* 0x000fe200078e0229 */
[C---:B------:R-:W-:Y:S01]  /*7430*/  IADD3 R13, P0, R78.reuse, 0x1800, RZ ;  /* 0x000018004e0d7810 */ /* 0x040fe20007f1e0ff */
[----:B------:R-:W-:Y:S01]  /*7440*/  IMAD R40, R141, 0xc0, R0 ;  /* 0x000000c08d287824 */ /* 0x000fe200078e0200 */
[C---:B------:R-:W-:Y:S01]  /*7450*/  IADD3 R25, P1, R78.reuse, 0x3000, RZ ;  /* 0x000030004e197810 */ /* 0x040fe20007f3e0ff */
[----:B------:R-:W-:Y:S01]  /*7460*/  IMAD.WIDE.U32 R20, R139, UR4, R20 ;  /* 0x000000048b147c25 */ /* 0x000fe2000f8e0014 */
[C---:B------:R-:W-:Y:S02]  /*7470*/  IADD3 R29, P2, R78.reuse, 0x4800, RZ ;  /* 0x000048004e1d7810 */ /* 0x040fe40007f5e0ff */
[----:B------:R-:W-:Y:S01]  /*7480*/  IADD3 R33, P3, R78, 0x6000, RZ ;  /* 0x000060004e217810 */ /* 0x000fe20007f7e0ff */
[----:B--2---:R-:W-:Y:S01]  /*7490*/  @P4 IMAD.HI.U32 R0, R40, R45, RZ ;  /* 0x0000002d28004227 */ /* 0x004fe200078e00ff */
[----:B------:R-:W-:Y:S02]  /*74a0*/  IADD3 R9, P5, R78, 0x7800, RZ ;  /* 0x000078004e097810 */ /* 0x000fe40007fbe0ff */
[----:B------:R-:W-:Y:S01]  /*74b0*/  LOP3.LUT R12, R13, 0x180, RZ, 0xc0, !PT ;  /* 0x000001800d0c7812 */ /* 0x000fe200078ec0ff */
[----:B------:R-:W-:Y:S01]  /*74c0*/  IMAD R21, R139, UR5, R21 ;  /* 0x000000058b157c24 */ /* 0x000fe2000f8e0215 */
[----:B------:R-:W-:Y:S01]  /*74d0*/  LOP3.LUT R24, R25, 0x180, RZ, 0xc0, !PT ;  /* 0x0000018019187812 */ /* 0x000fe200078ec0ff */
[----:B------:R-:W-:Y:S01]  /*74e0*/  ULDC.64 UR4, c[0x0][0xaf0] ;  /* 0x0002bc0000047ab9 */ /* 0x000fe20000000a00 */
[----:B------:R-:W-:Y:S01]  /*74f0*/  LOP3.LUT R28, R29, 0x180, RZ, 0xc0, !PT ;  /* 0x000001801d1c7812 */ /* 0x000fe200078ec0ff */
[----:B------:R-:W-:Y:S01]  /*7500*/  IMAD.MOV.U32 R41, RZ, RZ, R40 ;  /* 0x000000ffff297224 */ /* 0x000fe200078e0028 */
[----:B------:R-:W-:Y:S01]  /*7510*/  LOP3.LUT R32, R33, 0x180, RZ, 0xc0, !PT ;  /* 0x0000018021207812 */ /* 0x000fe200078ec0ff */
[----:B------:R-:W-:Y:S01]  /*7520*/  IMAD.X R37, RZ, RZ, R79, P5 ;  /* 0x000000ffff257224 */ /* 0x000fe200028e064f */
[----:B------:R-:W-:-:S02]  /*7530*/  LOP3.LUT R8, R9, 0x180, RZ, 0xc0, !PT ;  /* 0x0000018009087812 */ /* 0x000fc400078ec0ff */
[----:B------:R-:W-:Y:S01]  /*7540*/  LOP3.LUT R11, R78, 0x180, RZ, 0xc0, !PT ;  /* 0x000001804e0b7812 */ /* 0x000fe200078ec0ff */
[----:B------:R-:W-:Y:S01]  /*7550*/  IMAD R43, R43, UR4, RZ ;  /* 0x000000042b2b7c24 */ /* 0x000fe2000f8e02ff */
[----:B---3--:R-:W-:Y:S02]  /*7560*/  @P4 SHF.R.U32.HI R41, RZ, R47, R0 ;  /* 0x0000002fff294219 */ /* 0x008fe40000011600 */
[----:B------:R-:W-:Y:S02]  /*7570*/  SHF.R.U64 R12, R12, 0x3, RZ ;  /* 0x000000030c0c7819 */ /* 0x000fe400000012ff */
[----:B------:R-:W-:Y:S02]  /*7580*/  SHF.R.U64 R24, R24, 0x3, RZ ;  /* 0x0000000318187819 */ /* 0x000fe400000012ff */
[----:B------:R-:W-:Y:S02]  /*7590*/  SHF.R.U64 R28, R28, 0x3, RZ ;  /* 0x000000031c1c7819 */ /* 0x000fe400000012ff */
[----:B------:R-:W-:-:S02]  /*75a0*/  SHF.R.U64 R32, R32, 0x3, RZ ;  /* 0x0000000320207819 */ /* 0x000fc400000012ff */
[----:B------:R-:W-:Y:S02]  /*75b0*/  SHF.R.U64 R8, R8, 0x3, RZ ;  /* 0x0000000308087819 */ /* 0x000fe400000012ff */
[----:B------:R-:W-:Y:S01]  /*75c0*/  SHF.R.U64 R11, R11, 0x3, RZ ;  /* 0x000000030b0b7819 */ /* 0x000fe200000012ff */
[----:B------:R-:W-:Y:S01]  /*75d0*/  IMAD R43, R138, UR5, R43 ;  /* 0x000000058a2b7c24 */ /* 0x000fe2000f8e022b */
[--C-:B------:R-:W-:Y:S01]  /*75e0*/  SHF.R.S32.HI R0, RZ, 0x1f, R41.reuse ;  /* 0x0000001fff007819 */ /* 0x100fe20000011429 */
[----:B------:R-:W-:Y:S01]  /*75f0*/  IMAD.MOV R4, RZ, RZ, -R41 ;  /* 0x000000ffff047224 */ /* 0x000fe200078e0a29 */
[----:B------:R-:W-:Y:S01]  /*7600*/  LOP3.LUT R12, R12, R13, RZ, 0x3c, !PT ;  /* 0x0000000d0c0c7212 */ /* 0x000fe200078e3cff */
[--C-:B------:R-:W-:Y:S01]  /*7610*/  IMAD.X R13, RZ, RZ, R79.reuse, P0 ;  /* 0x000000ffff0d7224 */ /* 0x100fe200000e064f */
[----:B------:R-:W-:Y:S01]  /*7620*/  LOP3.LUT R24, R24, R25, RZ, 0x3c, !PT ;  /* 0x0000001918187212 */ /* 0x000fe200078e3cff */
[--C-:B------:R-:W-:Y:S01]  /*7630*/  IMAD.X R25, RZ, RZ, R79.reuse, P1 ;  /* 0x000000ffff197224 */ /* 0x100fe200008e064f */
[----:B------:R-:W-:Y:S01]  /*7640*/  LOP3.LUT R28, R28, R29, RZ, 0x3c, !PT ;  /* 0x0000001d1c1c7212 */ /* 0x000fe200078e3cff */
[--C-:B------:R-:W-:Y:S01]  /*7650*/  IMAD.X R29, RZ, RZ, R79.reuse, P2 ;  /* 0x000000ffff1d7224 */ /* 0x100fe200010e064f */
[----:B------:R-:W-:Y:S01]  /*7660*/  LOP3.LUT R32, R32, R33, RZ, 0x3c, !PT ;  /* 0x0000002120207212 */ /* 0x000fe200078e3cff */
[----:B------:R-:W-:Y:S01]  /*7670*/  IMAD.X R33, RZ, RZ, R79, P3 ;  /* 0x000000ffff217224 */ /* 0x000fe200018e064f */
[----:B------:R-:W-:Y:S01]  /*7680*/  LOP3.LUT R36, R8, R9, RZ, 0x3c, !PT ;  /* 0x0000000908247212 */ /* 0x000fe200078e3cff */
[----:B------:R-:W-:Y:S01]  /*7690*/  IMAD.WIDE.U32 R138, R138, UR4, R20 ;  /* 0x000000048a8a7c25 */ /* 0x000fe2000f8e0014 */
[----:B------:R-:W-:Y:S01]  /*76a0*/  LOP3.LUT R78, R11, R78, RZ, 0x3c, !PT ;  /* 0x0000004e0b4e7212 */ /* 0x000fe200078e3cff */
[----:B------:R-:W-:Y:S01]  /*76b0*/  ULDC.64 UR4, c[0x0][0xae0] ;  /* 0x0002b80000047ab9 */ /* 0x000fe20000000a00 */
[----:B------:R-:W5:Y:S01]  /*76c0*/  LD.E.128 R12, desc[UR36][R12.64] ;  /* 0x000000240c0c7980 */ /* 0x000f62000c101d00 */
[----:B------:R-:W-:-:S02]  /*76d0*/  IMAD R0, R0, UR4, RZ ;  /* 0x0000000400007c24 */ /* 0x000fc4000f8e02ff */
[----:B------:R-:W-:Y:S01]  /*76e0*/  IMAD R3, R3, R4, R40 ;  /* 0x0000000403037224 */ /* 0x000fe200078e0228 */
[----:B------:R0:W5:Y:S01]  /*76f0*/  LD.E.128 R8, desc[UR36][R78.64] ;  /* 0x000000244e087980 */ /* 0x000162000c101d00 */
[----:B------:R-:W-:Y:S02]  /*7700*/  IMAD.IADD R139, R139, 0x1, R43 ;  /* 0x000000018b8b7824 */ /* 0x000fe400078e022b */
[----:B------:R-:W-:Y:S01]  /*7710*/  IMAD R43, R41, UR5, R0 ;  /* 0x00000005292b7c24 */ /* 0x000fe2000f8e0200 */
[----:B------:R-:W5:Y:S01]  /*7720*/  LD.E.128 R24, desc[UR36][R24.64] ;  /* 0x0000002418187980 */ /* 0x000f62000c101d00 */
[----:B------:R-:W-:-:S03]  /*7730*/  SHF.R.S32.HI R0, RZ, 0x1f, R3 ;  /* 0x0000001fff007819 */ /* 0x000fc60000011403 */
[----:B------:R-:W5:Y:S01]  /*7740*/  LD.E.128 R28, desc[UR36][R28.64] ;  /* 0x000000241c1c7980 */ /* 0x000f62000c101d00 */
[----:B------:R-:W-:Y:S01]  /*7750*/  IMAD.WIDE.U32 R20, R41, UR4, R138 ;  /* 0x0000000429147c25 */ /* 0x000fe2000f8e008a */
[----:B------:R-:W-:Y:S02]  /*7760*/  ULDC.64 UR4, c[0x0][0xad8] ;  /* 0x0002b60000047ab9 */ /* 0x000fe40000000a00 */
[----:B------:R-:W5:Y:S04]  /*7770*/  LD.E.128 R32, desc[UR36][R32.64] ;  /* 0x0000002420207980 */ /* 0x000f68000c101d00 */
[----:B------:R-:W5:Y:S01]  /*7780*/  LD.E.128 R36, desc[UR36][R36.64] ;  /* 0x0000002424247980 */ /* 0x000f62000c101d00 */
[----:B------:R-:W-:Y:S01]  /*7790*/  @!PT LDS RZ, [RZ] ;  /* 0x00000000fffff984 */ /* 0x000fe20000000800 */
[----:B------:R-:W-:Y:S01]  /*77a0*/  @!PT LDS RZ, [RZ] ;  /* 0x00000000fffff984 */ /* 0x000fe20000000800 */
[----:B------:R-:W-:Y:S01]  /*77b0*/  @!PT LDS RZ, [RZ] ;  /* 0x00000000fffff984 */ /* 0x000fe20000000800 */
[----:B------:R-:W-:Y:S01]  /*77c0*/  @!PT LDS RZ, [RZ] ;  /* 0x00000000fffff984 */ /* 0x000fe20000000800 */
[----:B------:R1:W-:Y:S06]  /*77d0*/  MEMBAR.ALL.CTA ;  /* 0x0000000000007992 */ /* 0x0003ec0000008000 */
[----:B-1----:R-:W1:Y:S01]  /*77e0*/  FENCE.VIEW.ASYNC.S ;  /* 0x00000000000073c6 */ /* 0x002e620000000000 */
[----:B------:R-:W-:-:S02]  /*77f0*/  IMAD.IADD R21, R21, 0x1, R43 ;  /* 0x0000000115157824 */ /* 0x000fc400078e022b */
[----:B------:R-:W-:Y:S02]  /*7800*/  IMAD R0, R0, UR4, RZ ;  /* 0x0000000400007c24 */ /* 0x000fe4000f8e02ff */
[----:B------:R-:W-:Y:S02]  /*7810*/  IMAD R47, R141, 0xc0, R80 ;  /* 0x000000c08d2f7824 */ /* 0x000fe400078e0250 */
[C---:B------:R-:W-:Y:S02]  /*7820*/  IMAD R41, R3.reuse, UR5, R0 ;  /* 0x0000000503297c24 */ /* 0x040fe4000f8e0200 */
[----:B------:R-:W-:Y:S01]  /*7830*/  IMAD.WIDE.U32 R20, R3, UR4, R20 ;  /* 0x0000000403147c25 */ /* 0x000fe2000f8e0014 */
[----:B------:R-:W-:Y:S01]  /*7840*/  UIADD3 UR4, UR40, 0x2d820, URZ ;  /* 0x0002d82028047890 */ /* 0x000fe2000fffe03f */
[----:B------:R-:W-:Y:S02]  /*7850*/  ISETP.GE.AND P0, PT, R47, R22, PT ;  /* 0x000000162f00720c */ /* 0x000fe40003f06270 */
[----:B------:R-:W-:Y:S01]  /*7860*/  IMAD.IADD R3, R21, 0x1, R41 ;  /* 0x0000000115037824 */ /* 0x000fe200078e0229 */
[----:B------:R-:W-:Y:S01]  /*7870*/  UPRMT UR4, URZ, 0x654, UR4 ;  /* 0x000006543f047896 */ /* 0x000fe20008000004 */
[----:B------:R-:W-:-:S04]  /*7880*/  LEA R0, P1, R20, UR6, 0x1 ;  /* 0x0000000614007c11 */ /* 0x000fc8000f8208ff */
[----:B------:R-:W-:Y:S01]  /*7890*/  LEA.HI.X R4, R20, UR7, R3, 0x1, P1 ;  /* 0x0000000714047c11 */ /* 0x000fe200088f0c03 */
[----:B-1----:R0:W1:Y:S01]  /*78a0*/  SHFL.IDX PT, R40, R0, RZ, 0x1c1f ;  /* 0x001c1fff00287589 */ /* 0x00206200000e0000 */
[----:B------:R-:W-:Y:S02]  /*78b0*/  BSSY B1, `(.L_x_195) ;  /* 0x0000012000017945 */ /* 0x000fe40003800000 */
[----:B------:R-:W-:Y:S01]  /*78c0*/  SYNCS.ARRIVE.TRANS64.RED.A1T0 RZ, [UR4], RZ ;  /* 0x000000ffffff79a7 */ /* 0x000fe20008100404 */
[----:B------:R0:W2:Y:S01]  /*78d0*/  SHFL.IDX PT, R41, R4, RZ, 0x1c1f ;  /* 0x001c1fff04297589 */ /* 0x0000a200000e0000 */
[----:B------:R-:W-:Y:S02]  /*78e0*/  SHF.R.S32.HI R46, RZ, 0x1f, R143 ;  /* 0x0000001fff2e7819 */ /* 0x000fe4000001148f */
[----:B------:R-:W-:Y:S01]  /*78f0*/  SHF.R.S32.HI R48, RZ, 0x1f, R142 ;  /* 0x0000001fff307819 */ /* 0x000fe2000001148e */
[----:B------:R-:W-:Y:S06]  /*7900*/  @P0 BRA `(.L_x_196) ;  /* 0x0000000000300947 */ /* 0x000fec0003800000 */
[----:B------:R-:W-:Y:S02]  /*7910*/  ULDC UR4, c[0x0][0xac8] ;  /* 0x0002b20000047ab9 */ /* 0x000fe40000000800 */
[----:B------:R-:W-:Y:S02]  /*7920*/  ISETP.GE.AND P1, PT, R142, UR4, PT ;  /* 0x000000048e007c0c */ /* 0x000fe4000bf26270 */
[----:B------:R-:W-:Y:S02]  /*7930*/  ISETP.GE.AND P2, PT, R143, UR4, PT ;  /* 0x000000048f007c0c */ /* 0x000fe4000bf46270 */
[----:B------:R-:W-:-:S09]  /*7940*/  ISETP.GE.AND P0, PT, R137, UR4, PT ;  /* 0x0000000489007c0c */ /* 0x000fd2000bf06270 */
[CC--:B-1----:R-:W-:Y:S02]  /*7950*/  @!P1 LEA R42, P3, R142.reuse, R40.reuse, 0x1 ;  /* 0x000000288e2a9211 */ /* 0x0c2fe400078608ff */
[----:B------:R-:W-:Y:S02]  /*7960*/  @!P2 LEA R44, P4, R143, R40, 0x1 ;  /* 0x000000288f2ca211 */ /* 0x000fe400078808ff */
[----:B--2---:R-:W-:Y:S01]  /*7970*/  @!P0 IMAD.WIDE R20, R137, 0x2, R40 ;  /* 0x0000000289148825 */ /* 0x004fe200078e0228 */
[-C--:B------:R-:W-:Y:S02]  /*7980*/  @!P1 LEA.HI.X R43, R142, R41.reuse, R48, 0x1, P3 ;  /* 0x000000298e2b9211 */ /* 0x080fe400018f0c30 */
[----:B------:R-:W-:Y:S02]  /*7990*/  @!P2 LEA.HI.X R45, R143, R41, R46, 0x1, P4 ;  /* 0x000000298f2da211 */ /* 0x000fe400020f0c2e */
[----:B-----5:R3:W-:Y:S04]  /*79a0*/  @!P0 ST.E.128 desc[UR36][R20.64], R8 ;  /* 0x0000000814008985 */ /* 0x0207e8000c101d24 */
[----:B------:R3:W-:Y:S04]  /*79b0*/  @!P1 ST.E.128 desc[UR36][R42.64], R24 ;  /* 0x000000182a009985 */ /* 0x0007e8000c101d24 */
[----:B------:R3:W-:Y:S02]  /*79c0*/  @!P2 ST.E.128 desc[UR36][R44.64], R32 ;  /* 0x000000202c00a985 */ /* 0x0007e4000c101d24 */
.L_x_196:
[----:B------:R-:W-:Y:S05]  /*79d0*/  BSYNC B1 ;  /* 0x0000000000017941 */ /* 0x000fea0003800000 */
.L_x_195:
[----:B------:R-:W-:Y:S01]  /*79e0*/  VIADD R3, R47, 0x60 ;  /* 0x000000602f037836 */ /* 0x000fe20000000000 */
[----:B---3-5:R3:W4:Y:S04]  /*79f0*/  SHFL.IDX PT, R11, R4, 0x1, 0x1c1f ;  /* 0x003c1f00040b7f89 */ /* 0x02872800000e0000 */
[----:B------:R-:W-:Y:S01]  /*7a00*/  ISETP.GE.AND P0, PT, R3, R22, PT ;  /* 0x000000160300720c */ /* 0x000fe20003f06270 */
[----:B------:R3:W0:-:S12]  /*7a10*/  SHFL.IDX PT, R10, R0, 0x1, 0x1c1f ;  /* 0x003c1f00000a7f89 */ /* 0x00061800000e0000 */
[----:B---3--:R-:W-:Y:S05]  /*7a20*/  @P0 BRA `(.L_x_197) ;  /* 0x0000001400500947 */ /* 0x008fea0003800000 */
[----:B------:R-:W-:Y:S02]  /*7a30*/  ULDC UR4, c[0x0][0xac8] ;  /* 0x0002b20000047ab9 */ /* 0x000fe40000000800 */
[----:B------:R-:W-:Y:S02]  /*7a40*/  ISETP.GE.AND P2, PT, R142, UR4, PT ;  /* 0x000000048e007c0c */ /* 0x000fe4000bf46270 */
[----:B------:R-:W-:-:S11]  /*7a50*/  ISETP.GE.AND P1, PT, R137, UR4, PT ;  /* 0x0000000489007c0c */ /* 0x000fd6000bf26270 */
[C---:B0-----:R-:W-:Y:S02]  /*7a60*/  @!P2 LEA R20, P0, R142.reuse, R10, 0x1 ;  /* 0x0000000a8e14a211 */ /* 0x041fe400078008ff */
[----:B----4-:R-:W-:Y:S02]  /*7a70*/  @!P1 IMAD.WIDE R8, R137, 0x2, R10 ;  /* 0x0000000289089825 */ /* 0x010fe400078e020a */
[----:B------:R-:W-:Y:S02]  /*7a80*/  @!P2 LEA.HI.X R21, R142, R11, R48, 0x1, P0 ;  /* 0x0000000b8e15a211 */ /* 0x000fe400000f0c30 */
[----:B------:R-:W-:Y:S01]  /*7a90*/  ISETP.GE.AND P0, PT, R143, UR4, PT ;  /* 0x000000048f007c0c */ /* 0x000fe2000bf06270 */
[----:B------:R0:W-:Y:S04]  /*7aa0*/  @!P1 ST.E.128 desc[UR36][R8.64], R12 ;  /* 0x0000000c08009985 */ /* 0x0001e8000c101d24 */
[----:B------:R0:W-:Y:S08]  /*7ab0*/  @!P2 ST.E.128 desc[UR36][R20.64], R28 ;  /* 0x0000001c1400a985 */ /* 0x0001f0000c101d24 */
[----:B------:R-:W-:Y:S05]  /*7ac0*/  @P0 BRA `(.L_x_197) ;  /* 0x0000001400280947 */ /* 0x000fea0003800000 */
[----:B0-----:R-:W-:-:S04]  /*7ad0*/  LEA R8, P0, R143, R10, 0x1 ;  /* 0x0000000a8f087211 */ /* 0x001fc800078008ff */
[----:B------:R-:W-:-:S05]  /*7ae0*/  LEA.HI.X R9, R143, R11, R46, 0x1, P0 ;  /* 0x0000000b8f097211 */ /* 0x000fca00000f0c2e */
[----:B------:R0:W-:Y:S01]  /*7af0*/  ST.E.128 desc[UR36][R8.64], R36 ;  /* 0x0000002408007985 */ /* 0x0001e2000c101d24 */
[----:B------:R-:W-:Y:S05]  /*7b00*/  BRA `(.L_x_197) ;  /* 0x0000001400187947 */ /* 0x000fea0003800000 */
.L_x_194:
[----:B------:R-:W-:Y:S01]  /*7b10*/  ULDC.64 UR4, c[0x0][0xb08] ;  /* 0x0002c20000047ab9 */ /* 0x000fe20000000a00 */
[----:B------:R-:W1:Y:S01]  /*7b20*/  @P4 LDC R15, c[0x0][0xbec] ;  /* 0x0002fb00ff0f4b82 */ /* 0x000e620000000800 */
[----:B0-----:R-:W-:Y:S01]  /*7b30*/  IMAD R11, R4, UR4, RZ ;  /* 0x00000004040b7c24 */ /* 0x001fe2000f8e02ff */
[----:B------:R-:W-:Y:S01]  /*7b40*/  ULDC.64 UR6, c[0x0][0xb30] ;  /* 0x0002cc0000067ab9 */ /* 0x000fe20000000a00 */
[C---:B------:R-:W-:Y:S01]  /*7b50*/  IMAD.WIDE.U32 R8, R0.reuse, UR4, RZ ;  /* 0x0000000400087c25 */ /* 0x040fe2000f8e00ff */
[----:B------:R-:W-:Y:S01]  /*7b60*/  BSSY B1, `(.L_x_198) ;  /* 0x0000064000017945 */ /* 0x000fe20003800000 */
[----:B------:R-:W-:Y:S02]  /*7b70*/  SHF.R.S32.HI R22, RZ, 0x1f, R144 ;  /* 0x0000001fff167819 */ /* 0x000fe40000011490 */
[----:B------:R-:W-:Y:S01]  /*7b80*/  IMAD R11, R0, UR5, R11 ;  /* 0x00000005000b7c24 */ /* 0x000fe2000f8e020b */
[----:B------:R-:W-:Y:S01]  /*7b90*/  ULDC.64 UR4, c[0x0][0xb38] ;  /* 0x0002ce0000047ab9 */ /* 0x000fe20000000a00 */
[----:B------:R-:W0:Y:S01]  /*7ba0*/  @P4 LDC R0, c[0x0][0xbf0] ;  /* 0x0002fc00ff004b82 */ /* 0x000e220000000800 */
[----:B------:R-:W-:Y:S01]  /*7bb0*/  SHF.R.S32.HI R28, RZ, 0x1f, R145 ;  /* 0x0000001fff1c7819 */ /* 0x000fe20000011491 */
[----:B------:R-:W-:Y:S01]  /*7bc0*/  IMAD.IADD R9, R9, 0x1, R11 ;  /* 0x0000000109097824 */ /* 0x000fe200078e020b */
[----:B------:R-:W-:-:S02]  /*7bd0*/  SHF.R.S32.HI R11, RZ, 0x1f, R138 ;  /* 0x0000001fff0b7819 */ /* 0x000fc4000001148a */
[----:B------:R-:W-:Y:S01]  /*7be0*/  SHF.R.S32.HI R29, RZ, 0x1f, R146 ;  /* 0x0000001fff1d7819 */ /* 0x000fe20000011492 */
[C---:B------:R-:W-:Y:S01]  /*7bf0*/  IMAD.WIDE.U32 R8, R139.reuse, UR4, R8 ;  /* 0x000000048b087c25 */ /* 0x040fe2000f8e0008 */
[----:B------:R-:W-:Y:S02]  /*7c00*/  SHF.R.S32.HI R30, RZ, 0x1f, R147 ;  /* 0x0000001fff1e7819 */ /* 0x000fe40000011493 */
[----:B------:R-:W-:Y:S01]  /*7c10*/  SHF.R.S32.HI R27, RZ, 0x1f, R148 ;  /* 0x0000001fff1b7819 */ /* 0x000fe20000011494 */
[----:B------:R-:W-:Y:S01]  /*7c20*/  IMAD R9, R139, UR5, R9 ;  /* 0x000000058b097c24 */ /* 0x000fe2000f8e0209 */
[----:B------:R-:W-:Y:S01]  /*7c30*/  ULDC.64 UR4, c[0x0][0xb40] ;  /* 0x0002d00000047ab9 */ /* 0x000fe20000000a00 */
[----:B------:R-:W-:Y:S01]  /*7c40*/  SHF.R.S32.HI R31, RZ, 0x1f, R149 ;  /* 0x0000001fff1f7819 */ /* 0x000fe20000011495 */
[----:B------:R-:W-:Y:S01]  /*7c50*/  IMAD R11, R11, UR4, RZ ;  /* 0x000000040b0b7c24 */ /* 0x000fe2000f8e02ff */
[----:B------:R-:W-:Y:S01]  /*7c60*/  SHF.R.S32.HI R78, RZ, 0x1f, R150 ;  /* 0x0000001fff4e7819 */ /* 0x000fe20000011496 */
[----:B-1----:R-:W-:Y:S01]  /*7c70*/  @P4 IMAD.HI.U32 R15, R26, R15, RZ ;  /* 0x0000000f1a0f4227 */ /* 0x002fe200078e00ff */
[----:B------:R-:W-:-:S02]  /*7c80*/  SHF.R.S32.HI R79, RZ, 0x1f, R151 ;  /* 0x0000001fff4f7819 */ /* 0x000fc40000011497 */
[----:B------:R-:W-:Y:S01]  /*7c90*/  SHF.R.S32.HI R80, RZ, 0x1f, R152 ;  /* 0x0000001fff507819 */ /* 0x000fe20000011498 */
[C---:B------:R-:W-:Y:S01]  /*7ca0*/  IMAD R13, R138.reuse, UR5, R11 ;  /* 0x000000058a0d7c24 */ /* 0x040fe2000f8e020b */
[----:B------:R-:W-:Y:S01]  /*7cb0*/  SHF.R.S32.HI R81, RZ, 0x1f, R153 ;  /* 0x0000001fff517819 */ /* 0x000fe20000011499 */
[----:B------:R-:W-:Y:S01]  /*7cc0*/  IMAD.WIDE.U32 R8, R138, UR4, R8 ;  /* 0x000000048a087c25 */ /* 0x000fe2000f8e0008 */
[----:B------:R-:W-:Y:S01]  /*7cd0*/  ULDC.64 UR4, c[0x0][0xb48] ;  /* 0x0002d20000047ab9 */ /* 0x000fe20000000a00 */
[----:B------:R-:W-:Y:S02]  /*7ce0*/  SHF.R.S32.HI R82, RZ, 0x1f, R154 ;  /* 0x0000001fff527819 */ /* 0x000fe4000001149a */
[----:B------:R-:W-:Y:S01]  /*7cf0*/  IMAD.MOV.U32 R11, RZ, RZ, R26 ;  /* 0x000000ffff0b7224 */ /* 0x000fe200078e001a */
[----:B0-----:R-:W-:Y:S01]  /*7d00*/  @P4 SHF.R.U32.HI R11, RZ, R0, R15 ;  /* 0x00000000ff0b4219 */ /* 0x001fe2000001160f */
[----:B------:R-:W-:-:S03]  /*7d10*/  IMAD.IADD R9, R9, 0x1, R13 ;  /* 0x0000000109097824 */ /* 0x000fc600078e020d */
[--C-:B------:R-:W-:Y:S01]  /*7d20*/  SHF.R.S32.HI R0, RZ, 0x1f, R11.reuse ;  /* 0x0000001fff007819 */ /* 0x100fe2000001140b */
[----:B------:R-:W-:Y:S02]  /*7d30*/  IMAD.MOV R4, RZ, RZ, -R11 ;  /* 0x000000ffff047224 */ /* 0x000fe400078e0a0b */
[----:B------:R-:W-:Y:S01]  /*7d40*/  IMAD.WIDE.U32 R8, R155, UR4, R8 ;  /* 0x000000049b087c25 */ /* 0x000fe2000f8e0008 */
[----:B------:R-:W-:-:S03]  /*7d50*/  UIADD3 UR4, UR40, 0x2d820, URZ ;  /* 0x0002d82028047890 */ /* 0x000fc6000fffe03f */
[----:B------:R-:W-:Y:S01]  /*7d60*/  IMAD R3, R3, R4, R26 ;  /* 0x0000000403037224 */ /* 0x000fe200078e021a */
[----:B------:R-:W-:Y:S01]  /*7d70*/  UPRMT UR4, URZ, 0x654, UR4 ;  /* 0x000006543f047896 */ /* 0x000fe20008000004 */
[----:B------:R-:W-:Y:S02]  /*7d80*/  IMAD R0, R0, UR6, RZ ;  /* 0x0000000600007c24 */ /* 0x000fe4000f8e02ff */
[----:B------:R-:W-:Y:S02]  /*7d90*/  IMAD R9, R155, UR5, R9 ;  /* 0x000000059b097c24 */ /* 0x000fe4000f8e0209 */
[C---:B------:R-:W-:Y:S01]  /*7da0*/  IMAD R13, R11.reuse, UR7, R0 ;  /* 0x000000070b0d7c24 */ /* 0x040fe2000f8e0200 */
[----:B------:R-:W-:Y:S01]  /*7db0*/  SHF.R.S32.HI R0, RZ, 0x1f, R3 ;  /* 0x0000001fff007819 */ /* 0x000fe20000011403 */
[----:B------:R-:W-:Y:S01]  /*7dc0*/  IMAD.WIDE.U32 R8, R11, UR6, R8 ;  /* 0x000000060b087c25 */ /* 0x000fe2000f8e0008 */
[----:B------:R-:W-:Y:S01]  /*7dd0*/  ULDC.64 UR6, c[0x0][0xb28] ;  /* 0x0002ca0000067ab9 */ /* 0x000fe20000000a00 */
[----:B------:R-:W-:Y:S02]  /*7de0*/  SYNCS.ARRIVE.TRANS64.RED.A1T0 RZ, [UR4], RZ ;  /* 0x000000ffffff79a7 */ /* 0x000fe40008100404 */
[----:B------:R-:W-:-:S02]  /*7df0*/  IMAD R0, R0, UR6, RZ ;  /* 0x0000000600007c24 */ /* 0x000fc4000f8e02ff */
[----:B------:R-:W-:Y:S02]  /*7e00*/  IMAD.IADD R9, R9, 0x1, R13 ;  /* 0x0000000109097824 */ /* 0x000fe400078e020d */
[C---:B------:R-:W-:Y:S02]  /*7e10*/  IMAD R11, R3.reuse, UR7, R0 ;  /* 0x00000007030b7c24 */ /* 0x040fe4000f8e0200 */
[----:B------:R-:W-:Y:S01]  /*7e20*/  IMAD.WIDE.U32 R8, R3, UR6, R8 ;  /* 0x0000000603087c25 */ /* 0x000fe2000f8e0008 */
[----:B------:R-:W-:-:S04]  /*7e30*/  ULDC.64 UR6, c[0x0][0xb00] ;  /* 0x0002c00000067ab9 */ /* 0x000fc80000000a00 */
[----:B------:R-:W-:Y:S02]  /*7e40*/  IADD3 R3, R9, R11, RZ ;  /* 0x0000000b09037210 */ /* 0x000fe40007ffe0ff */
[----:B------:R-:W-:-:S04]  /*7e50*/  LEA R0, P1, R8, UR6, 0x2 ;  /* 0x0000000608007c11 */ /* 0x000fc8000f8210ff */
[----:B------:R-:W-:Y:S02]  /*7e60*/  LEA.HI.X R3, R8, UR7, R3, 0x2, P1 ;  /* 0x0000000708037c11 */ /* 0x000fe400088f1403 */
[----:B------:R0:W1:Y:S04]  /*7e70*/  SHFL.IDX PT, R8, R0, RZ, 0x1c1f ;  /* 0x001c1fff00087589 */ /* 0x00006800000e0000 */
[----:B------:R0:W2:Y:S01]  /*7e80*/  SHFL.IDX PT, R9, R3, RZ, 0x1c1f ;  /* 0x001c1fff03097589 */ /* 0x0000a200000e0000 */
[----:B------:R-:W-:Y:S05]  /*7e90*/  @P2 BRA `(.L_x_199) ;  /* 0x0000000000c02947 */ /* 0x000fea0003800000 */
[----:B------:R-:W-:Y:S02]  /*7ea0*/  ULDC UR4, c[0x0][0xac8] ;  /* 0x0002b20000047ab9 */ /* 0x000fe40000000800 */
[----:B------:R-:W-:Y:S02]  /*7eb0*/  ISETP.GE.AND P3, PT, R154, UR4, PT ;  /* 0x000000049a007c0c */ /* 0x000fe4000bf66270 */
[----:B------:R-:W-:Y:S02]  /*7ec0*/  ISETP.GE.AND P1, PT, R157, UR4, PT ;  /* 0x000000049d007c0c */ /* 0x000fe4000bf26270 */
[----:B------:R-:W-:Y:S02]  /*7ed0*/  ISETP.GE.AND P4, PT, R153, UR4, PT ;  /* 0x0000000499007c0c */ /* 0x000fe4000bf86270 */
[----:B------:R-:W-:-:S07]  /*7ee0*/  ISETP.GE.AND P2, PT, R152, UR4, PT ;  /* 0x0000000498007c0c */ /* 0x000fce000bf46270 */
[CC--:B-1----:R-:W-:Y:S02]  /*7ef0*/  @!P3 LEA R12, P5, R154.reuse, R8.reuse, 0x2 ;  /* 0x000000089a0cb211 */ /* 0x0c2fe400078a10ff */
[----:B--2---:R-:W-:Y:S02]  /*7f00*/  @!P1 IMAD.WIDE R10, R157, 0x4, R8 ;  /* 0x000000049d0a9825 */ /* 0x004fe400078e0208 */
[----:B------:R-:W-:Y:S02]  /*7f10*/  @!P3 LEA.HI.X R13, R154, R9, R82, 0x2, P5 ;  /* 0x000000099a0db211 */ /* 0x000fe400028f1452 */
[----:B------:R-:W-:Y:S01]  /*7f20*/  ISETP.GE.AND P5, PT, R151, UR4, PT ;  /* 0x0000000497007c0c */ /* 0x000fe2000bfa6270 */
[----:B------:R1:W-:Y:S01]  /*7f30*/  @!P1 ST.E.64 desc[UR36][R10.64], R32 ;  /* 0x000000200a009985 */ /* 0x0003e2000c101b24 */
[-C--:B------:R-:W-:Y:S02]  /*7f40*/  @!P4 LEA R14, P1, R153, R8.reuse, 0x2 ;  /* 0x00000008990ec211 */ /* 0x080fe400078210ff */
[----:B------:R-:W-:Y:S01]  /*7f50*/  @!P2 LEA R20, P6, R152, R8, 0x2 ;  /* 0x000000089814a211 */ /* 0x000fe200078c10ff */
[----:B------:R2:W-:Y:S01]  /*7f60*/  @!P3 ST.E.64 desc[UR36][R12.64], R34 ;  /* 0x000000220c00b985 */ /* 0x0005e2000c101b24 */
[----:B------:R-:W-:-:S02]  /*7f70*/  ISETP.GE.AND P3, PT, R150, UR4, PT ;  /* 0x0000000496007c0c */ /* 0x000fc4000bf66270 */
[-C--:B------:R-:W-:Y:S02]  /*7f80*/  @!P4 LEA.HI.X R15, R153, R9.reuse, R81, 0x2, P1 ;  /* 0x00000009990fc211 */ /* 0x080fe400008f1451 */
[----:B------:R-:W-:Y:S02]  /*7f90*/  ISETP.GE.AND P1, PT, R149, UR4, PT ;  /* 0x0000000495007c0c */ /* 0x000fe4000bf26270 */
[----:B------:R-:W-:Y:S01]  /*7fa0*/  @!P2 LEA.HI.X R21, R152, R9, R80, 0x2, P6 ;  /* 0x000000099815a211 */ /* 0x000fe200030f1450 */
[----:B------:R3:W-:Y:S01]  /*7fb0*/  @!P4 ST.E.64 desc[UR36][R14.64], R36 ;  /* 0x000000240e00c985 */ /* 0x0007e2000c101b24 */
[----:B------:R-:W-:-:S03]  /*7fc0*/  @!P5 LEA R24, P4, R151, R8, 0x2 ;  /* 0x000000089718d211 */ /* 0x000fc600078810ff */
[----:B------:R4:W-:Y:S01]  /*7fd0*/  @!P2 ST.E.64 desc[UR36][R20.64], R38 ;  /* 0x000000261400a985 */ /* 0x0009e2000c101b24 */
[----:B------:R-:W-:Y:S02]  /*7fe0*/  ISETP.GE.AND P2, PT, R148, UR4, PT ;  /* 0x0000000494007c0c */ /* 0x000fe4000bf46270 */
[-C--:B------:R-:W-:Y:S02]  /*7ff0*/  @!P5 LEA.HI.X R25, R151, R9.reuse, R79, 0x2, P4 ;  /* 0x000000099719d211 */ /* 0x080fe400020f144f */
[CC--:B-1----:R-:W-:Y:S02]  /*8000*/  @!P3 LEA R10, P6, R150.reuse, R8.reuse, 0x2 ;  /* 0x00000008960ab211 */ /* 0x0c2fe400078c10ff */
[----:B--2---:R-:W-:Y:S01]  /*8010*/  @!P1 LEA R12, P4, R149, R8, 0x2 ;  /* 0x00000008950c9211 */ /* 0x004fe200078810ff */
[----:B------:R1:W-:Y:S01]  /*8020*/  @!P5 ST.E.64 desc[UR36][R24.64], R40 ;  /* 0x000000281800d985 */ /* 0x0003e2000c101b24 */
[----:B------:R-:W-:Y:S02]  /*8030*/  @!P3 LEA.HI.X R11, R150, R9, R78, 0x2, P6 ;  /* 0x00000009960bb211 */ /* 0x000fe400030f144e */
[----:B------:R-:W-:-:S02]  /*8040*/  ISETP.GE.AND P5, PT, R147, UR4, PT ;  /* 0x0000000493007c0c */ /* 0x000fc4000bfa6270 */
[-C--:B------:R-:W-:Y:S01]  /*8050*/  @!P1 LEA.HI.X R13, R149, R9.reuse, R31, 0x2, P4 ;  /* 0x00000009950d9211 */ /* 0x080fe200020f141f */
[----:B------:R2:W-:Y:S01]  /*8060*/  @!P3 ST.E.64 desc[UR36][R10.64], R42 ;  /* 0x0000002a0a00b985 */ /* 0x0005e2000c101b24 */
[----:B------:R-:W-:Y:S02]  /*8070*/  ISETP.GE.AND P4, PT, R146, UR4, PT ;  /* 0x0000000492007c0c */ /* 0x000fe4000bf86270 */
[----:B---3--:R-:W-:Y:S01]  /*8080*/  @!P2 LEA R14, P6, R148, R8, 0x2 ;  /* 0x00000008940ea211 */ /* 0x008fe200078c10ff */
[----:B------:R3:W-:Y:S01]  /*8090*/  @!P1 ST.E.64 desc[UR36][R12.64], R44 ;  /* 0x0000002c0c009985 */ /* 0x0007e2000c101b24 */
[----:B------:R-:W-:Y:S02]  /*80a0*/  ISETP.GE.AND P3, PT, R145, UR4, PT ;  /* 0x0000000491007c0c */ /* 0x000fe4000bf66270 */
[----:B------:R-:W-:Y:S02]  /*80b0*/  ISETP.GE.AND P1, PT, R144, UR4, PT ;  /* 0x0000000490007c0c */ /* 0x000fe4000bf26270 */
[----:B------:R-:W-:-:S02]  /*80c0*/  @!P2 LEA.HI.X R15, R148, R9, R27, 0x2, P6 ;  /* 0x00000009940fa211 */ /* 0x000fc400030f141b */
[----:B----4-:R-:W-:-:S03]  /*80d0*/  @!P5 LEA R20, P6, R147, R8, 0x2 ;  /* 0x000000089314d211 */ /* 0x010fc600078c10ff */
[----:B------:R3:W-:Y:S01]  /*80e0*/  @!P2 ST.E.64 desc[UR36][R14.64], R46 ;  /* 0x0000002e0e00a985 */ /* 0x0007e2000c101b24 */
[CC--:B-1----:R-:W-:Y:S02]  /*80f0*/  @!P4 LEA R24, P2, R146.reuse, R8.reuse, 0x2 ;  /* 0x000000089218c211 */ /* 0x0c2fe400078410ff */
[-C--:B------:R-:W-:Y:S02]  /*8100*/  @!P5 LEA.HI.X R21, R147, R9.reuse, R30, 0x2, P6 ;  /* 0x000000099315d211 */ /* 0x080fe400030f141e */
[CC--:B--2---:R-:W-:Y:S02]  /*8110*/  @!P3 LEA R10, P6, R145.reuse, R8.reuse, 0x2 ;  /* 0x00000008910ab211 */ /* 0x0c4fe400078c10ff */
[-C--:B------:R-:W-:Y:S01]  /*8120*/  @!P4 LEA.HI.X R25, R146, R9.reuse, R29, 0x2, P2 ;  /* 0x000000099219c211 */ /* 0x080fe200010f141d */
[----:B------:R3:W-:Y:S01]  /*8130*/  @!P5 ST.E.64 desc[UR36][R20.64], R48 ;  /* 0x000000301400d985 */ /* 0x0007e2000c101b24 */
[C---:B------:R-:W-:Y:S02]  /*8140*/  @!P1 LEA R8, P2, R144.reuse, R8, 0x2 ;  /* 0x0000000890089211 */ /* 0x040fe400078410ff */
[-C--:B------:R-:W-:Y:S01]  /*8150*/  @!P3 LEA.HI.X R11, R145, R9.reuse, R28, 0x2, P6 ;  /* 0x00000009910bb211 */ /* 0x080fe200030f141c */
[----:B------:R3:W-:Y:S01]  /*8160*/  @!P4 ST.E.64 desc[UR36][R24.64], R50 ;  /* 0x000000321800c985 */ /* 0x0007e2000c101b24 */
[----:B------:R-:W-:-:S03]  /*8170*/  @!P1 LEA.HI.X R9, R144, R9, R22, 0x2, P2 ;  /* 0x0000000990099211 */ /* 0x000fc600010f1416 */
[----:B------:R3:W-:Y:S04]  /*8180*/  @!P3 ST.E.64 desc[UR36][R10.64], R52 ;  /* 0x000000340a00b985 */ /* 0x0007e8000c101b24 */
[----:B------:R3:W-:Y:S02]  /*8190*/  @!P1 ST.E.64 desc[UR36][R8.64], R54 ;  /* 0x0000003608009985 */ /* 0x0007e4000c101b24 */
.L_x_199:
[----:B------:R-:W-:Y:S05]  /*81a0*/  BSYNC B1 ;  /* 0x0000000000017941 */ /* 0x000fea0003800000 */
.L_x_198:
[----:B---3--:R3:W4:Y:S04]  /*81b0*/  SHFL.IDX PT, R11, R3, 0x1, 0x1c1f ;  /* 0x003c1f00030b7f89 */ /* 0x00872800000e0000 */
[----:B------:R3:W0:Y:S01]  /*81c0*/  SHFL.IDX PT, R10, R0, 0x1, 0x1c1f ;  /* 0x003c1f00000a7f89 */ /* 0x00062200000e0000 */
[----:B------:R-:W-:Y:S05]  /*81d0*/  @P0 BRA `(.L_x_197) ;  /* 0x0000000c00640947 */ /* 0x000fea0003800000 */
[----:B------:R-:W-:Y:S02]  /*81e0*/  ULDC UR4, c[0x0][0xac8] ;  /* 0x0002b20000047ab9 */ /* 0x000fe40000000800 */
[----:B------:R-:W-:Y:S02]  /*81f0*/  ISETP.GE.AND P5, PT, R154, UR4, PT ;  /* 0x000000049a007c0c */ /* 0x000fe4000bfa6270 */
[----:B------:R-:W-:Y:S02]  /*8200*/  ISETP.GE.AND P1, PT, R157, UR4, PT ;  /* 0x000000049d007c0c */ /* 0x000fe4000bf26270 */
[----:B------:R-:W-:Y:S02]  /*8210*/  ISETP.GE.AND P3, PT, R153, UR4, PT ;  /* 0x0000000499007c0c */ /* 0x000fe4000bf66270 */
[----:B------:R-:W-:Y:S02]  /*8220*/  ISETP.GE.AND P2, PT, R152, UR4, PT ;  /* 0x0000000498007c0c */ /* 0x000fe4000bf46270 */
[----:B------:R-:W-:-:S05]  /*8230*/  ISETP.GE.AND P4, PT, R151, UR4, PT ;  /* 0x0000000497007c0c */ /* 0x000fca000bf86270 */
[CC--:B0-----:R-:W-:Y:S02]  /*8240*/  @!P5 LEA R12, P0, R154.reuse, R10.reuse, 0x2 ;  /* 0x0000000a9a0cd211 */ /* 0x0c1fe400078010ff */
[----:B-12-4-:R-:W-:Y:S02]  /*8250*/  @!P1 IMAD.WIDE R8, R157, 0x4, R10 ;  /* 0x000000049d089825 */ /* 0x016fe400078e020a */
[----:B------:R-:W-:Y:S02]  /*8260*/  @!P5 LEA.HI.X R13, R154, R11, R82, 0x2, P0 ;  /* 0x0000000b9a0dd211 */ /* 0x000fe400000f1452 */
[-C--:B------:R-:W-:Y:S01]  /*8270*/  @!P3 LEA R14, P0, R153, R10.reuse, 0x2 ;  /* 0x0000000a990eb211 */ /* 0x080fe200078010ff */
[----:B------:R0:W-:Y:S01]  /*8280*/  @!P1 ST.E.64 desc[UR36][R8.64], R56 ;  /* 0x0000003808009985 */ /* 0x0001e2000c101b24 */
[----:B------:R-:W-:Y:S02]  /*8290*/  ISETP.GE.AND P1, PT, R150, UR4, PT ;  /* 0x0000000496007c0c */ /* 0x000fe4000bf26270 */
[-C--:B------:R-:W-:Y:S01]  /*82a0*/  @!P4 LEA R24, P6, R151, R10.reuse, 0x2 ;  /* 0x0000000a9718c211 */ /* 0x080fe200078c10ff */
[----:B------:R1:W-:Y:S01]  /*82b0*/  @!P5 ST.E.64 desc[UR36][R12.64], R58 ;  /* 0x0000003a0c00d985 */ /* 0x0003e2000c101b24 */
[----:B------:R-:W-:-:S02]  /*82c0*/  @!P2 LEA R20, P5, R152, R10, 0x2 ;  /* 0x0000000a9814a211 */ /* 0x000fc400078a10ff */
[-C--:B------:R-:W-:Y:S02]  /*82d0*/  @!P3 LEA.HI.X R15, R153, R11.reuse, R81, 0x2, P0 ;  /* 0x0000000b990fb211 */ /* 0x080fe400000f1451 */
[-C--:B------:R-:W-:Y:S02]  /*82e0*/  @!P2 LEA.HI.X R21, R152, R11.reuse, R80, 0x2, P5 ;  /* 0x0000000b9815a211 */ /* 0x080fe400028f1450 */
[----:B------:R-:W-:Y:S01]  /*82f0*/  ISETP.GE.AND P0, PT, R149, UR4, PT ;  /* 0x0000000495007c0c */ /* 0x000fe2000bf06270 */
[----:B------:R-:W-:Y:S01]  /*8300*/  @!P3 ST.E.64 desc[UR36][R14.64], R60 ;  /* 0x0000003c0e00b985 */ /* 0x000fe2000c101b24 */
[----:B------:R-:W-:Y:S02]  /*8310*/  @!P4 LEA.HI.X R25, R151, R11, R79, 0x2, P6 ;  /* 0x0000000b9719c211 */ /* 0x000fe400030f144f */
[----:B0-----:R-:W-:Y:S01]  /*8320*/  @!P1 LEA R8, P5, R150, R10, 0x2 ;  /* 0x0000000a96089211 */ /* 0x001fe200078a10ff */
[----:B------:R0:W-:Y:S01]  /*8330*/  @!P2 ST.E.64 desc[UR36][R20.64], R62 ;  /* 0x0000003e1400a985 */ /* 0x0001e2000c101b24 */
[----:B------:R-:W-:-:S02]  /*8340*/  ISETP.GE.AND P3, PT, R147, UR4, PT ;  /* 0x0000000493007c0c */ /* 0x000fc4000bf66270 */
[----:B------:R-:W-:Y:S01]  /*8350*/  ISETP.GE.AND P2, PT, R146, UR4, PT ;  /* 0x0000000492007c0c */ /* 0x000fe2000bf46270 */
[----:B------:R2:W-:Y:S01]  /*8360*/  @!P4 ST.E.64 desc[UR36][R24.64], R64 ;  /* 0x000000401800c985 */ /* 0x0005e2000c101b24 */
[----:B------:R-:W-:Y:S02]  /*8370*/  ISETP.GE.AND P4, PT, R148, UR4, PT ;  /* 0x0000000494007c0c */ /* 0x000fe4000bf86270 */
[-C--:B------:R-:W-:Y:S02]  /*8380*/  @!P1 LEA.HI.X R9, R150, R11.reuse, R78, 0x2, P5 ;  /* 0x0000000b96099211 */ /* 0x080fe400028f144e */
[----:B------:R-:W-:Y:S02]  /*8390*/  ISETP.GE.AND P5, PT, R145, UR4, PT ;  /* 0x0000000491007c0c */ /* 0x000fe4000bfa6270 */
[C---:B-1----:R-:W-:Y:S01]  /*83a0*/  @!P0 LEA R12, P6, R149.reuse, R10, 0x2 ;  /* 0x0000000a950c8211 */ /* 0x042fe200078c10ff */
[----:B------:R1:W-:Y:S03]  /*83b0*/  @!P1 ST.E.64 desc[UR36][R8.64], R66 ;  /* 0x0000004208009985 */ /* 0x0003e6000c101b24 */
[----:B------:R-:W-:-:S02]  /*83c0*/  @!P0 LEA.HI.X R13, R149, R11, R31, 0x2, P6 ;  /* 0x0000000b950d8211 */ /* 0x000fc400030f141f */
[-C--:B0-----:R-:W-:Y:S02]  /*83d0*/  @!P3 LEA R20, P6, R147, R10.reuse, 0x2 ;  /* 0x0000000a9314b211 */ /* 0x081fe400078c10ff */
[-C--:B------:R-:W-:Y:S01]  /*83e0*/  @!P4 LEA R14, P1, R148, R10.reuse, 0x2 ;  /* 0x0000000a940ec211 */ /* 0x080fe200078210ff */
[----:B------:R1:W-:Y:S01]  /*83f0*/  @!P0 ST.E.64 desc[UR36][R12.64], R68 ;  /* 0x000000440c008985 */ /* 0x0003e2000c101b24 */
[-C--:B--2---:R-:W-:Y:S02]  /*8400*/  @!P2 LEA R24, P0, R146, R10.reuse, 0x2 ;  /* 0x0000000a9218a211 */ /* 0x084fe400078010ff */
[-C--:B------:R-:W-:Y:S02]  /*8410*/  @!P4 LEA.HI.X R15, R148, R11.reuse, R27, 0x2, P1 ;  /* 0x0000000b940fc211 */ /* 0x080fe400008f141b */
[----:B------:R-:W-:Y:S02]  /*8420*/  @!P5 LEA R26, P1, R145, R10, 0x2 ;  /* 0x0000000a911ad211 */ /* 0x000fe400078210ff */
[-C--:B------:R-:W-:Y:S01]  /*8430*/  @!P3 LEA.HI.X R21, R147, R11.reuse, R30, 0x2, P6 ;  /* 0x0000000b9315b211 */ /* 0x080fe200030f141e */
[----:B------:R1:W-:Y:S01]  /*8440*/  @!P4 ST.E.64 desc[UR36][R14.64], R70 ;  /* 0x000000460e00c985 */ /* 0x0003e2000c101b24 */
[----:B------:R-:W-:-:S02]  /*8450*/  @!P2 LEA.HI.X R25, R146, R11, R29, 0x2, P0 ;  /* 0x0000000b9219a211 */ /* 0x000fc400000f141d */
[----:B------:R-:W-:Y:S01]  /*8460*/  @!P5 LEA.HI.X R27, R145, R11, R28, 0x2, P1 ;  /* 0x0000000b911bd211 */ /* 0x000fe200008f141c */
[----:B------:R1:W-:Y:S01]  /*8470*/  @!P3 ST.E.64 desc[UR36][R20.64], R72 ;  /* 0x000000481400b985 */ /* 0x0003e2000c101b24 */
[----:B------:R-:W-:-:S03]  /*8480*/  ISETP.GE.AND P0, PT, R144, UR4, PT ;  /* 0x0000000490007c0c */ /* 0x000fc6000bf06270 */
[----:B------:R1:W-:Y:S04]  /*8490*/  @!P2 ST.E.64 desc[UR36][R24.64], R74 ;  /* 0x0000004a1800a985 */ /* 0x0003e8000c101b24 */
[----:B------:R1:W-:Y:S06]  /*84a0*/  @!P5 ST.E.64 desc[UR36][R26.64], R76 ;  /* 0x0000004c1a00d985 */ /* 0x0003ec000c101b24 */
[----:B------:R-:W-:Y:S05]  /*84b0*/  @P0 BRA `(.L_x_197) ;  /* 0x0000000800ac0947 */ /* 0x000fea0003800000 */
[----:B-1----:R-:W-:-:S04]  /*84c0*/  LEA R8, P0, R144, R10, 0x2 ;  /* 0x0000000a90087211 */ /* 0x002fc800078010ff */
[----:B------:R-:W-:-:S05]  /*84d0*/  LEA.HI.X R9, R144, R11, R22, 0x2, P0 ;  /* 0x0000000b90097211 */ /* 0x000fca00000f1416 */
[----:B------:R0:W-:Y:S01]  /*84e0*/  ST.E.64 desc[UR36][R8.64], R134 ;  /* 0x0000008608007985 */ /* 0x0001e2000c101b24 */
[----:B------:R-:W-:Y:S05]  /*84f0*/  BRA `(.L_x_197) ;  /* 0x00000008009c7947 */ /* 0x000fea0003800000 */
.L_x_192:
[----:B------:R-:W2:Y:S01]  /*8500*/  LDC.64 R10, c[0x0][0xc00] ;  /* 0x00030000ff0a7b82 */ /* 0x000ea20000000a00 */
[----:B------:R-:W-:Y:S01]  /*8510*/  ULDC.64 UR4, c[0x0][0xc08] ;  /* 0x0003020000047ab9 */ /* 0x000fe20000000a00 */
[----:B------:R-:W-:Y:S01]  /*8520*/  IMAD.MOV.U32 R3, RZ, RZ, RZ ;  /* 0x000000ffff037224 */ /* 0x000fe200078e00ff */
[----:B------:R-:W-:-:S04]  /*8530*/  ISETP.NE.U32.AND P0, PT, RZ, UR4, PT ;  /* 0x00000004ff007c0c */ /* 0x000fc8000bf05070 */
[----:B------:R-:W-:Y:S01]  /*8540*/  ISETP.NE.AND.EX P1, PT, RZ, UR5, PT, P0 ;  /* 0x00000005ff007c0c */ /* 0x000fe2000bf25300 */
[----:B------:R-:W3:Y:S01]  /*8550*/  LDC.64 R8, c[0x0][0xc00] ;  /* 0x00030000ff087b82 */ /* 0x000ee20000000a00 */
[----:B--2---:R-:W-:-:S04]  /*8560*/  ISETP.NE.U32.AND P0, PT, R10, RZ, PT ;  /* 0x000000ff0a00720c */ /* 0x004fc80003f05070 */
[----:B------:R-:W-:-:S07]  /*8570*/  ISETP.NE.AND.EX P0, PT, R11, RZ, PT, P0 ;  /* 0x000000ff0b00720c */ /* 0x000fce0003f05300 */
[----:B------:R-:W2:Y:S01]  /*8580*/  @P1 LDC.64 R10, c[0x0][0xc08] ;  /* 0x00030200ff0a1b82 */ /* 0x000ea20000000a00 */
[----:B------:R-:W-:Y:S01]  /*8590*/  ULDC UR4, c[0x0][0xa88] ;  /* 0x0002a20000047ab9 */ /* 0x000fe20000000800 */
[----:B---3--:R-:W-:-:S04]  /*85a0*/  IMAD.WIDE R12, R138, 0x4, R8 ;  /* 0x000000048a0c7825 */ /* 0x008fc800078e0208 */
[----:B0-----:R-:W-:Y:S01]  /*85b0*/  IMAD.U32 R0, RZ, RZ, UR4 ;  /* 0x00000004ff007e24 */ /* 0x001fe2000f8e00ff */
[----:B------:R0:W5:Y:S01]  /*85c0*/  @P0 LDG.E R3, desc[UR36][R12.64] ;  /* 0x000000240c030981 */ /* 0x000162000c1e1900 */
[----:B-1----:R-:W1:Y:S01]  /*85d0*/  S2R R4, SR_TID.X ;  /* 0x0000000000047919 */ /* 0x002e620000002100 */
[----:B--2---:R-:W-:-:S05]  /*85e0*/  @P1 IMAD.WIDE R8, R138, 0x4, R10 ;  /* 0x000000048a081825 */ /* 0x004fca00078e020a */
[----:B------:R0:W5:Y:S01]  /*85f0*/  @P1 LDG.E R0, desc[UR36][R8.64] ;  /* 0x0000002408001981 */ /* 0x000162000c1e1900 */
[----:B------:R-:W-:-:S13]  /*8600*/  ISETP.NE.AND P2, PT, R140, RZ, PT ;  /* 0x000000ff8c00720c */ /* 0x000fda0003f45270 */
[----:B------:R-:W2:Y:S01]  /*8610*/  @!P2 LDC R140, c[0x0][0xad4] ;  /* 0x0002b500ff8cab82 */ /* 0x000ea20000000800 */
[----:B-1----:R-:W-:-:S05]  /*8620*/  VIADD R30, R4, 0xffffff80 ;  /* 0xffffff80041e7836 */ /* 0x002fca0000000000 */
[----:B------:R-:W-:Y:S02]  /*8630*/  ISETP.GT.AND P3, PT, R30, 0xbf, PT ;  /* 0x000000bf1e00780c */ /* 0x000fe40003f64270 */
[----:B--2---:R-:W-:Y:S01]  /*8640*/  ISETP.GT.AND P2, PT, R140, 0x1, PT ;  /* 0x000000018c00780c */ /* 0x004fe20003f44270 */
[----:B0-----:R-:W-:-:S12]  /*8650*/  @P1 BRA `(.L_x_200) ;  /* 0x0000000000101947 */ /* 0x001fd80003800000 */
[----:B------:R-:W-:Y:S05]  /*8660*/  @!P0 BRA `(.L_x_200) ;  /* 0x00000000000c8947 */ /* 0x000fea0003800000 */
[----:B------:R-:W2:Y:S04]  /*8670*/  LDG.E R9, desc[UR36][R12.64] ;  /* 0x000000240c097981 */ /* 0x000ea8000c1e1900 */
[----:B-----5:R-:W2:Y:S02]  /*8680*/  LDG.E R0, desc[UR36][R12.64+0x4] ;  /* 0x000004240c007981 */ /* 0x020ea4000c1e1900 */
[----:B--2---:R-:W-:-:S07]  /*8690*/  IMAD.IADD R0, R0, 0x1, -R9 ;  /* 0x0000000100007824 */ /* 0x004fce00078e0a09 */
.L_x_200:
[----:B------:R-:W-:Y:S01]  /*86a0*/  BSSY B1, `(.L_x_201) ;  /* 0x0000036000017945 */ /* 0x000fe20003800000 */
[----:B------:R-:W-:Y:S02]  /*86b0*/  SEL R31, R138, RZ, !P0 ;  /* 0x000000ff8a1f7207 */ /* 0x000fe40004000000 */
[----:B------:R-:W-:Y:S02]  /*86c0*/  SEL R156, R156, RZ, !P0 ;  /* 0x000000ff9c9c7207 */ /* 0x000fe40004000000 */
[----:B-----5:R-:W-:Y:S01]  /*86d0*/  SHF.R.S32.HI R26, RZ, 0x1f, R3 ;  /* 0x0000001fff1a7819 */ /* 0x020fe20000011403 */
[----:B------:R-:W-:Y:S06]  /*86e0*/  @P3 BRA `(.L_x_202) ;  /* 0x0000000000c43947 */ /* 0x000fec0003800000 */
[----:B------:R-:W0:Y:S01]  /*86f0*/  LDC R33, c[0x0][0xbe8] ;  /* 0x0002fa00ff217b82 */ /* 0x000e220000000800 */
[----:B------:R-:W-:-:S04]  /*8700*/  IMAD R4, R141, 0xc0, R4 ;  /* 0x000000c08d047824 */ /* 0x000fc800078e0204 */
[----:B------:R-:W-:Y:S02]  /*8710*/  VIADD R28, R4, 0xffffff80 ;  /* 0xffffff80041c7836 */ /* 0x000fe40000000000 */
[----:B0-----:R-:W-:-:S05]  /*8720*/  IMAD R8, R0, R33, RZ ;  /* 0x0000002100087224 */ /* 0x001fca00078e02ff */
[----:B------:R-:W-:-:S13]  /*8730*/  ISETP.GE.AND P0, PT, R28, R8, PT ;  /* 0x000000081c00720c */ /* 0x000fda0003f06270 */
[----:B------:R-:W-:Y:S05]  /*8740*/  @P0 BRA `(.L_x_202) ;  /* 0x0000000000ac0947 */ /* 0x000fea0003800000 */
[----:B------:R-:W-:Y:S01]  /*8750*/  ISETP.NE.AND P1, PT, R33, 0x1, PT ;  /* 0x000000012100780c */ /* 0x000fe20003f25270 */
[----:B------:R-:W-:Y:S01]  /*8760*/  IMAD.MOV.U32 R22, RZ, RZ, 0x9b8 ;  /* 0x000009b8ff167424 */ /* 0x000fe200078e00ff */
[----:B------:R-:W-:Y:S01]  /*8770*/  ISETP.GT.AND P0, PT, R140, 0x1, PT ;  /* 0x000000018c00780c */ /* 0x000fe20003f04270 */
[----:B------:R-:W0:Y:S01]  /*8780*/  LDC.64 R8, c[0x0][0xba8] ;  /* 0x0002ea00ff087b82 */ /* 0x000e220000000a00 */
[----:B------:R-:W-:Y:S02]  /*8790*/  IMAD.MOV.U32 R27, RZ, RZ, R28 ;  /* 0x000000ffff1b7224 */ /* 0x000fe400078e001c */
[----:B------:R-:W-:Y:S02]  /*87a0*/  SEL R22, R22, 0x978, P0 ;  /* 0x0000097816167807 */ /* 0x000fe40000000000 */
[----:B------:R-:W-:-:S03]  /*87b0*/  SEL R155, R155, RZ, P0 ;  /* 0x000000ff9b9b7207 */ /* 0x000fc60000000000 */
[----:B------:R-:W1:Y:S08]  /*87c0*/  LDC.64 R20, c[0x0][R22+0x220] ;  /* 0x0000880016147b82 */ /* 0x000e700000000a00 */
[----:B------:R-:W2:Y:S08]  /*87d0*/  @P1 LDC R25, c[0x0][0xbec] ;  /* 0x0002fb00ff191b82 */ /* 0x000eb00000000800 */
[----:B------:R-:W3:Y:S08]  /*87e0*/  LDC.64 R14, c[0x0][R22+0x218] ;  /* 0x00008600160e7b82 */ /* 0x000ef00000000a00 */
[----:B------:R-:W4:Y:S01]  /*87f0*/  @P1 LDC R35, c[0x0][0xbf0] ;  /* 0x0002fc00ff231b82 */ /* 0x000f220000000800 */
[----:B-1----:R-:W-:-:S04]  /*8800*/  IMAD R21, R21, R31, RZ ;  /* 0x0000001f15157224 */ /* 0x002fc800078e02ff */
[----:B------:R-:W-:-:S03]  /*8810*/  IMAD R21, R20, R156, R21 ;  /* 0x0000009c14157224 */ /* 0x000fc600078e0215 */
[----:B------:R-:W1:Y:S01]  /*8820*/  LDC.64 R12, c[0x0][R22+0x228] ;  /* 0x00008a00160c7b82 */ /* 0x000e620000000a00 */
[----:B--2---:R-:W-:-:S04]  /*8830*/  @P1 IMAD.HI.U32 R4, R28, R25, RZ ;  /* 0x000000191c041227 */ /* 0x004fc800078e00ff */
[----:B------:R-:W-:-:S03]  /*8840*/  IMAD.WIDE.U32 R24, R20, R31, RZ ;  /* 0x0000001f14187225 */ /* 0x000fc600078e00ff */
[----:B------:R-:W2:Y:S01]  /*8850*/  LDC.64 R10, c[0x0][R22+0x210] ;  /* 0x00008400160a7b82 */ /* 0x000ea20000000a00 */
[-C--:B---3--:R-:W-:Y:S02]  /*8860*/  IMAD R29, R15, R139.reuse, RZ ;  /* 0x0000008b0f1d7224 */ /* 0x088fe400078e02ff */
[----:B------:R-:W-:-:S04]  /*8870*/  IMAD.WIDE.U32 R14, R14, R139, RZ ;  /* 0x0000008b0e0e7225 */ /* 0x000fc800078e00ff */
[----:B------:R-:W-:Y:S01]  /*8880*/  IMAD.IADD R29, R15, 0x1, R29 ;  /* 0x000000010f1d7824 */ /* 0x000fe200078e021d */
[----:B----4-:R-:W-:Y:S01]  /*8890*/  @P1 SHF.R.U32.HI R27, RZ, R35, R4 ;  /* 0x00000023ff1b1219 */ /* 0x010fe20000011604 */
[----:B------:R-:W-:Y:S01]  /*88a0*/  IMAD.IADD R4, R25, 0x1, R21 ;  /* 0x0000000119047824 */ /* 0x000fe200078e0215 */
[----:B0-----:R-:W0:Y:S01]  /*88b0*/  @!P0 LDC R8, c[0x0][0xb50] ;  /* 0x0002d400ff088b82 */ /* 0x001e220000000800 */
[----:B------:R-:W-:Y:S02]  /*88c0*/  IADD3 R14, P1, P3, R24, R14, R3 ;  /* 0x0000000e180e7210 */ /* 0x000fe40007b3e003 */
[----:B------:R-:W-:Y:S02]  /*88d0*/  IMAD.MOV R15, RZ, RZ, -R27 ;  /* 0x000000ffff0f7224 */ /* 0x000fe400078e0a1b */
[----:B------:R-:W-:Y:S01]  /*88e0*/  IADD3.X R4, R4, R29, R26, P1, P3 ;  /* 0x0000001d04047210 */ /* 0x000fe20000fe641a */
[-C--:B-1----:R-:W-:Y:S02]  /*88f0*/  IMAD R21, R13, R155.reuse, RZ ;  /* 0x0000009b0d157224 */ /* 0x082fe400078e02ff */
[----:B------:R-:W-:Y:S01]  /*8900*/  IMAD.WIDE.U32 R12, R12, R155, RZ ;  /* 0x0000009b0c0c7225 */ /* 0x000fe200078e00ff */
[----:B------:R-:W1:Y:S03]  /*8910*/  @!P0 LDC R9, c[0x0][0xb54] ;  /* 0x0002d500ff098b82 */ /* 0x000e660000000800 */
[----:B------:R-:W-:Y:S01]  /*8920*/  IMAD.IADD R21, R13, 0x1, R21 ;  /* 0x000000010d157824 */ /* 0x000fe200078e0215 */
[----:B------:R-:W-:Y:S01]  /*8930*/  IADD3 R12, P0, P1, R27, R14, R12 ;  /* 0x0000000e1b0c7210 */ /* 0x000fe2000791e00c */
[----:B------:R-:W-:Y:S01]  /*8940*/  IMAD R15, R33, R15, R28 ;  /* 0x0000000f210f7224 */ /* 0x000fe200078e021c */
[----:B------:R-:W-:-:S04]  /*8950*/  SHF.R.S32.HI R27, RZ, 0x1f, R27 ;  /* 0x0000001fff1b7819 */ /* 0x000fc8000001141b */
[----:B------:R-:W-:Y:S01]  /*8960*/  IADD3.X R13, R27, R4, R21, P0, P1 ;  /* 0x000000041b0d7210 */ /* 0x000fe200007e2415 */
[----:B--2---:R-:W-:Y:S01]  /*8970*/  IMAD R4, R11, R15, RZ ;  /* 0x0000000f0b047224 */ /* 0x004fe200078e02ff */
[----:B------:R-:W-:-:S05]  /*8980*/  SHF.R.S32.HI R21, RZ, 0x1f, R15 ;  /* 0x0000001fff157819 */ /* 0x000fca000001140f */
[C---:B------:R-:W-:Y:S02]  /*8990*/  IMAD R21, R10.reuse, R21, R4 ;  /* 0x000000150a157224 */ /* 0x040fe400078e0204 */
[----:B------:R-:W-:-:S04]  /*89a0*/  IMAD.WIDE.U32 R10, R10, R15, R12 ;  /* 0x0000000f0a0a7225 */ /* 0x000fc800078e000c */
[----:B------:R-:W-:Y:S01]  /*89b0*/  IMAD.IADD R4, R11, 0x1, R21 ;  /* 0x000000010b047824 */ /* 0x000fe200078e0215 */
[----:B0-----:R-:W-:Y:S01]  /*89c0*/  LEA R8, P0, R10, R8, 0x2 ;  /* 0x000000080a087211 */ /* 0x001fe200078010ff */
[----:B------:R-:W-:-:S03]  /*89d0*/  IMAD.MOV.U32 R11, RZ, RZ, -0x800000 ;  /* 0xff800000ff0b7424 */ /* 0x000fc600078e00ff */
[----:B-1----:R-:W-:-:S05]  /*89e0*/  LEA.HI.X R9, R10, R9, R4, 0x2, P0 ;  /* 0x000000090a097211 */ /* 0x002fca00000f1404 */
[----:B------:R0:W-:Y:S04]  /*89f0*/  STG.E desc[UR36][R8.64], R11 ;  /* 0x0000000b08007986 */ /* 0x0001e8000c101924 */
.L_x_202:
[----:B------:R-:W-:Y:S05]  /*8a00*/  BSYNC B1 ;  /* 0x0000000000017941 */ /* 0x000fea0003800000 */
.L_x_201:
[----:B------:R-:W-:Y:S05]  /*8a10*/  @P2 BRA `(.L_x_197) ;  /* 0x0000000400542947 */ /* 0x000fea0003800000 */
[----:B------:R-:W1:Y:S01]  /*8a20*/  LDC R15, c[0x0][0xbe8] ;  /* 0x0002fa00ff0f7b82 */ /* 0x000e620000000800 */
[--C-:B------:R-:W-:Y:S01]  /*8a30*/  SHF.R.S32.HI R10, RZ, 0x1f, R30.reuse ;  /* 0x0000001fff0a7819 */ /* 0x100fe2000001141e */
[----:B------:R-:W-:Y:S01]  /*8a40*/  ULDC.64 UR4, c[0x0][0xaa0] ;  /* 0x0002a80000047ab9 */ /* 0x000fe20000000a00 */
[----:B------:R-:W-:Y:S01]  /*8a50*/  SHF.R.S32.HI R14, RZ, 0x1f, R30 ;  /* 0x0000001fff0e7819 */ /* 0x000fe2000001141e */
[----:B------:R-:W-:Y:S01]  /*8a60*/  IMAD R4, R26, UR4, RZ ;  /* 0x000000041a047c24 */ /* 0x000fe2000f8e02ff */
[-C--:B------:R-:W-:Y:S01]  /*8a70*/  LEA.HI R10, R10, R30.reuse, RZ, 0x2 ;  /* 0x0000001e0a0a7211 */ /* 0x080fe200078f10ff */
[C---:B0-----:R-:W-:Y:S01]  /*8a80*/  IMAD.WIDE.U32 R8, R3.reuse, UR4, RZ ;  /* 0x0000000403087c25 */ /* 0x041fe2000f8e00ff */
[----:B------:R-:W-:Y:S01]  /*8a90*/  LEA.HI R14, R14, R30, RZ, 0x2 ;  /* 0x0000001e0e0e7211 */ /* 0x000fe200078f10ff */
[----:B------:R-:W-:Y:S01]  /*8aa0*/  ULDC.64 UR6, c[0x0][0xaf0] ;  /* 0x0002bc0000067ab9 */ /* 0x000fe20000000a00 */
[----:B------:R-:W-:Y:S01]  /*8ab0*/  LOP3.LUT R10, R10, 0xfffffffc, RZ, 0xc0, !PT ;  /* 0xfffffffc0a0a7812 */ /* 0x000fe200078ec0ff */
[----:B------:R-:W-:Y:S01]  /*8ac0*/  IMAD R11, R3, UR5, R4 ;  /* 0x00000005030b7c24 */ /* 0x000fe2000f8e0204 */
[----:B------:R-:W-:Y:S01]  /*8ad0*/  SHF.R.S32.HI R14, RZ, 0x2, R14 ;  /* 0x00000002ff0e7819 */ /* 0x000fe2000001140e */
[----:B------:R-:W-:Y:S01]  /*8ae0*/  ULDC.64 UR4, c[0x0][0xae8] ;  /* 0x0002ba0000047ab9 */ /* 0x000fe20000000a00 */
[----:B------:R-:W-:Y:S01]  /*8af0*/  BSSY B1, `(.L_x_203) ;  /* 0x0000036000017945 */ /* 0x000fe20003800000 */
[----:B------:R-:W-:Y:S01]  /*8b00*/  IMAD.IADD R10, R30, 0x1, -R10 ;  /* 0x000000011e0a7824 */ /* 0x000fe200078e0a0a */
[----:B------:R-:W-:Y:S01]  /*8b10*/  SHF.R.S32.HI R22, RZ, 0x1f, R143 ;  /* 0x0000001fff167819 */ /* 0x000fe2000001148f */
[----:B------:R-:W-:Y:S01]  /*8b20*/  IMAD.IADD R9, R9, 0x1, R11 ;  /* 0x0000000109097824 */ /* 0x000fe200078e020b */
[----:B------:R-:W-:Y:S01]  /*8b30*/  SHF.R.S32.HI R24, RZ, 0x1f, R142 ;  /* 0x0000001fff187819 */ /* 0x000fe2000001148e */
[----:B------:R-:W-:-:S02]  /*8b40*/  IMAD R4, R10, 0x60, R14 ;  /* 0x000000600a047824 */ /* 0x000fc400078e020e */
[----:B------:R-:W-:Y:S01]  /*8b50*/  IMAD.WIDE.U32 R8, R139, UR4, R8 ;  /* 0x000000048b087c25 */ /* 0x000fe2000f8e0008 */
[----:B-1----:R-:W-:-:S03]  /*8b60*/  ISETP.NE.AND P0, PT, R15, 0x1, PT ;  /* 0x000000010f00780c */ /* 0x002fc60003f05270 */
[----:B------:R-:W-:Y:S02]  /*8b70*/  IMAD R12, R141, 0xc0, R4 ;  /* 0x000000c08d0c7824 */ /* 0x000fe400078e0204 */
[----:B------:R-:W-:Y:S02]  /*8b80*/  IMAD R10, R156, UR6, RZ ;  /* 0x000000069c0a7c24 */ /* 0x000fe4000f8e02ff */
[----:B------:R-:W-:Y:S02]  /*8b90*/  IMAD.MOV.U32 R3, RZ, RZ, R12 ;  /* 0x000000ffff037224 */ /* 0x000fe400078e000c */
[----:B------:R-:W-:Y:S01]  /*8ba0*/  IMAD R9, R139, UR5, R9 ;  /* 0x000000058b097c24 */ /* 0x000fe2000f8e0209 */
[----:B------:R-:W-:Y:S01]  /*8bb0*/  ULDC.64 UR4, c[0x0][0xae0] ;  /* 0x0002b80000047ab9 */ /* 0x000fe20000000a00 */
[----:B------:R-:W-:Y:S02]  /*8bc0*/  IMAD.WIDE.U32 R8, R31, UR6, R8 ;  /* 0x000000061f087c25 */ /* 0x000fe4000f8e0008 */
[----:B------:R-:W0:Y:S08]  /*8bd0*/  @P0 LDC R13, c[0x0][0xbec] ;  /* 0x0002fb00ff0d0b82 */ /* 0x000e300000000800 */
[----:B------:R-:W1:Y:S01]  /*8be0*/  @P0 LDC R21, c[0x0][0xbf0] ;  /* 0x0002fc00ff150b82 */ /* 0x000e620000000800 */
[----:B0-----:R-:W-:-:S04]  /*8bf0*/  @P0 IMAD.HI.U32 R4, R12, R13, RZ ;  /* 0x0000000d0c040227 */ /* 0x001fc800078e00ff */
[----:B------:R-:W-:Y:S01]  /*8c00*/  IMAD R13, R31, UR7, R10 ;  /* 0x000000071f0d7c24 */ /* 0x000fe2000f8e020a */
[----:B-1----:R-:W-:-:S03]  /*8c10*/  @P0 SHF.R.U32.HI R3, RZ, R21, R4 ;  /* 0x00000015ff030219 */ /* 0x002fc60000011604 */
[----:B------:R-:W-:Y:S01]  /*8c20*/  IMAD.IADD R9, R9, 0x1, R13 ;  /* 0x0000000109097824 */ /* 0x000fe200078e020d */
[--C-:B------:R-:W-:Y:S01]  /*8c30*/  SHF.R.S32.HI R4, RZ, 0x1f, R3.reuse ;  /* 0x0000001fff047819 */ /* 0x100fe20000011403 */
[----:B------:R-:W-:Y:S02]  /*8c40*/  IMAD.MOV R11, RZ, RZ, -R3 ;  /* 0x000000ffff0b7224 */ /* 0x000fe400078e0a03 */
[----:B------:R-:W-:-:S04]  /*8c50*/  IMAD.WIDE.U32 R8, R3, UR4, R8 ;  /* 0x0000000403087c25 */ /* 0x000fc8000f8e0008 */
[----:B------:R-:W-:Y:S02]  /*8c60*/  IMAD R11, R15, R11, R12 ;  /* 0x0000000b0f0b7224 */ /* 0x000fe400078e020c */
[----:B------:R-:W-:Y:S02]  /*8c70*/  IMAD R4, R4, UR4, RZ ;  /* 0x0000000404047c24 */ /* 0x000fe4000f8e02ff */
[----:B------:R-:W-:Y:S02]  /*8c80*/  IMAD R15, R0, R15, RZ ;  /* 0x0000000f000f7224 */ /* 0x000fe400078e02ff */
[----:B------:R-:W-:Y:S01]  /*8c90*/  IMAD R13, R3, UR5, R4 ;  /* 0x00000005030d7c24 */ /* 0x000fe2000f8e0204 */
[----:B------:R-:W-:Y:S01]  /*8ca0*/  SHF.R.S32.HI R4, RZ, 0x1f, R11 ;  /* 0x0000001fff047819 */ /* 0x000fe2000001140b */
[----:B------:R-:W-:Y:S01]  /*8cb0*/  ULDC.64 UR4, c[0x0][0xad8] ;  /* 0x0002b60000047ab9 */ /* 0x000fe20000000a00 */
[----:B------:R-:W-:Y:S02]  /*8cc0*/  IMAD R0, R141, 0xc0, R14 ;  /* 0x000000c08d007824 */ /* 0x000fe400078e020e */
[----:B------:R-:W-:-:S02]  /*8cd0*/  IMAD.IADD R9, R9, 0x1, R13 ;  /* 0x0000000109097824 */ /* 0x000fc400078e020d */
[----:B------:R-:W-:Y:S01]  /*8ce0*/  IMAD R4, R4, UR4, RZ ;  /* 0x0000000404047c24 */ /* 0x000fe2000f8e02ff */
[----:B------:R-:W-:Y:S01]  /*8cf0*/  ISETP.GE.AND P0, PT, R0, R15, PT ;  /* 0x0000000f0000720c */ /* 0x000fe20003f06270 */
[----:B------:R-:W-:-:S04]  /*8d00*/  IMAD.WIDE.U32 R8, R11, UR4, R8 ;  /* 0x000000040b087c25 */ /* 0x000fc8000f8e0008 */
[----:B------:R-:W-:Y:S01]  /*8d10*/  IMAD R3, R11, UR5, R4 ;  /* 0x000000050b037c24 */ /* 0x000fe2000f8e0204 */
[----:B------:R-:W-:Y:S02]  /*8d20*/  ULDC.64 UR4, c[0x0][0xa80] ;  /* 0x0002a00000047ab9 */ /* 0x000fe40000000a00 */
[----:B------:R-:W-:Y:S01]  /*8d30*/  LEA R4, P1, R8, UR4, 0x1 ;  /* 0x0000000408047c11 */ /* 0x000fe2000f8208ff */
[----:B------:R-:W-:-:S05]  /*8d40*/  IMAD.IADD R3, R9, 0x1, R3 ;  /* 0x0000000109037824 */ /* 0x000fca00078e0203 */
[----:B------:R-:W-:Y:S02]  /*8d50*/  LEA.HI.X R3, R8, UR5, R3, 0x1, P1 ;  /* 0x0000000508037c11 */ /* 0x000fe400088f0c03 */
[----:B------:R0:W1:Y:S04]  /*8d60*/  SHFL.IDX PT, R8, R4, RZ, 0x1c1f ;  /* 0x001c1fff04087589 */ /* 0x00006800000e0000 */
[----:B------:R0:W2:Y:S01]  /*8d70*/  SHFL.IDX PT, R9, R3, RZ, 0x1c1f ;  /* 0x001c1fff03097589 */ /* 0x0000a200000e0000 */
[----:B------:R-:W-:Y:S05]  /*8d80*/  @P0 BRA `(.L_x_204) ;  /* 0x0000000000300947 */ /* 0x000fea0003800000 */
        /* <DEDUP_REMOVED lines=9> */
[----:B------:R3:W-:Y:S04]  /*8e20*/  @!P2 ST.E.128 desc[UR36][R10.64], RZ ;  /* 0x000000ff0a00a985 */ /* 0x0007e8000c101d24 */
[----:B------:R3:W-:Y:S04]  /*8e30*/  @!P3 ST.E.128 desc[UR36][R12.64], RZ ;  /* 0x000000ff0c00b985 */ /* 0x0007e8000c101d24 */
[----:B------:R3:W-:Y:S02]  /*8e40*/  @!P4 ST.E.128 desc[UR36][R20.64], RZ ;  /* 0x000000ff1400c985 */ /* 0x0007e4000c101d24 */
.L_x_204:
[----:B------:R-:W-:Y:S05]  /*8e50*/  BSYNC B1 ;  /* 0x0000000000017941 */ /* 0x000fea0003800000 */
.L_x_203:
[----:B------:R-:W-:Y:S01]  /*8e60*/  VIADD R0, R0, 0x60 ;  /* 0x0000006000007836 */ /* 0x000fe20000000000 */
[----:B--2---:R2:W4:Y:S04]  /*8e70*/  SHFL.IDX PT, R9, R3, 0x1, 0x1c1f ;  /* 0x003c1f0003097f89 */ /* 0x00452800000e0000 */
[----:B------:R-:W-:Y:S01]  /*8e80*/  ISETP.GE.AND P0, PT, R0, R15, PT ;  /* 0x0000000f0000720c */ /* 0x000fe20003f06270 */
[----:B-1----:R2:W1:-:S12]  /*8e90*/  SHFL.IDX PT, R8, R4, 0x1, 0x1c1f ;  /* 0x003c1f0004087f89 */ /* 0x00245800000e0000 */
[----:B--2---:R-:W-:Y:S05]  /*8ea0*/  @P0 BRA `(.L_x_197) ;  /* 0x0000000000300947 */ /* 0x004fea0003800000 */
[----:B------:R-:W-:Y:S02]  /*8eb0*/  ULDC UR4, c[0x0][0xac8] ;  /* 0x0002b20000047ab9 */ /* 0x000fe40000000800 */
[----:B------:R-:W-:Y:S02]  /*8ec0*/  ISETP.GE.AND P3, PT, R142, UR4, PT ;  /* 0x000000048e007c0c */ /* 0x000fe4000bf66270 */
[----:B------:R-:W-:Y:S02]  /*8ed0*/  ISETP.GE.AND P4, PT, R143, UR4, PT ;  /* 0x000000048f007c0c */ /* 0x000fe4000bf86270 */
[----:B------:R-:W-:-:S09]  /*8ee0*/  ISETP.GE.AND P2, PT, R137, UR4, PT ;  /* 0x0000000489007c0c */ /* 0x000fd2000bf46270 */
[CC--:B-1-3--:R-:W-:Y:S02]  /*8ef0*/  @!P3 LEA R12, P0, R142.reuse, R8.reuse, 0x1 ;  /* 0x000000088e0cb211 */ /* 0x0cafe400078008ff */
[----:B------:R-:W-:Y:S02]  /*8f00*/  @!P4 LEA R14, P1, R143, R8, 0x1 ;  /* 0x000000088f0ec211 */ /* 0x000fe400078208ff */
[----:B----4-:R-:W-:Y:S01]  /*8f10*/  @!P2 IMAD.WIDE R10, R137, 0x2, R8 ;  /* 0x00000002890aa825 */ /* 0x010fe200078e0208 */
[-C--:B------:R-:W-:Y:S02]  /*8f20*/  @!P3 LEA.HI.X R13, R142, R9.reuse, R24, 0x1, P0 ;  /* 0x000000098e0db211 */ /* 0x080fe400000f0c18 */
[----:B------:R-:W-:Y:S02]  /*8f30*/  @!P4 LEA.HI.X R15, R143, R9, R22, 0x1, P1 ;  /* 0x000000098f0fc211 */ /* 0x000fe400008f0c16 */
[----:B------:R2:W-:Y:S04]  /*8f40*/  @!P2 ST.E.128 desc[UR36][R10.64], RZ ;  /* 0x000000ff0a00a985 */ /* 0x0005e8000c101d24 */
[----:B------:R2:W-:Y:S04]  /*8f50*/  @!P3 ST.E.128 desc[UR36][R12.64], RZ ;  /* 0x000000ff0c00b985 */ /* 0x0005e8000c101d24 */
[----:B------:R2:W-:Y:S02]  /*8f60*/  @!P4 ST.E.128 desc[UR36][R14.64], RZ ;  /* 0x000000ff0e00c985 */ /* 0x0005e4000c101d24 */
.L_x_197:
[----:B------:R-:W-:Y:S05]  /*8f70*/  BSYNC B0 ;  /* 0x0000000000007941 */ /* 0x000fea0003800000 */
.L_x_191:
[----:B------:R-:W-:Y:S02]  /*8f80*/  ULDC UR4, c[0x0][0xc3c] ;  /* 0x00030f0000047ab9 */ /* 0x000fe40000000800 */
[----:B------:R-:W-:-:S13]  /*8f90*/  ISETP.GE.AND P0, PT, R7, UR4, PT ;  /* 0x0000000407007c0c */ /* 0x000fda000bf06270 */
[----:B------:R-:W-:Y:S05]  /*8fa0*/  @!P0 BRA `(.L_x_205) ;  /* 0xffffff8000208947 */ /* 0x000fea000383ffff */
[----:B------:R-:W-:Y:S05]  /*8fb0*/  EXIT ;  /* 0x000000000000794d */ /* 0x000fea0003800000 */
.L_x_162:
[----:B------:R-:W-:-:S08]  /*8fc0*/  NOP ;  /* 0x0000000000007918 */ /* 0x000fd00000000000 */
[----:B------:R-:W0:-:S00]  /*8fd0*/  USETMAXREG.DEALLOC.CTAPOOL 0x20 ;  /* 0x00000020000079c8 */ /* 0x000e0000080e0500 */
[----:B0-----:R-:W-:Y:S02]  /*8fe0*/  LOP3.LUT R0, R0, 0x3, RZ, 0xc0, !PT ;  /* 0x0000000300007812 */ /* 0x001fe400078ec0ff */
[----:B------:R-:W-:-:S04]  /*8ff0*/  LOP3.LUT R16, R16, 0xffffffbf, RZ, 0xc0, !PT ;  /* 0xffffffbf10107812 */ /* 0x000fc800078ec0ff */
[----:B------:R-:W0:Y:S02]  /*9000*/  SHFL.IDX PT, R0, R0, RZ, 0x1f ;  /* 0x00001fff00007589 */ /* 0x000e2400000e0000 */
[----:B0-----:R-:W-:Y:S01]  /*9010*/  ISETP.NE.AND P0, PT, R0, RZ, PT ;  /* 0x000000ff0000720c */ /* 0x001fe20003f05270 */
[----:B------:R-:W-:-:S12]  /*9020*/  IMAD.MOV.U32 R0, RZ, RZ, RZ ;  /* 0x000000ffff007224 */ /* 0x000fd800078e00ff */
[----:B------:R-:W-:Y:S01]  /*9030*/  @P0 LOP3.LUT R16, R16, 0x40, RZ, 0xfc, !PT ;  /* 0x0000004010100812 */ /* 0x000fe200078efcff */
[----:B------:R-:W-:Y:S06]  /*9040*/  @!P0 BRA `(.L_x_206) ;  /* 0x00000000001c8947 */ /* 0x000fec0003800000 */
[----:B------:R-:W0:Y:S08]  /*9050*/  S2UR UR5, SR_CgaCtaId ;  /* 0x00000000000579c3 */ /* 0x000e300000008800 */
[----:B------:R-:W-:Y:S06]  /*9060*/  BAR.SYNC.DEFER_BLOCKING 0x5, 0x200 ;  /* 0x0148000000007b1d */ /* 0x000fec0000010000 */
[----:B------:R-:W-:-:S02]  /*9070*/  UMOV UR4, 0x400 ;  /* 0x0000040000047882 */ /* 0x000fc40000000000 */
[----:B0-----:R-:W-:-:S09]  /*9080*/  ULEA UR4, UR5, UR4, 0x18 ;  /* 0x0000000405047291 */ /* 0x001fd2000f8ec03f */
[----:B------:R-:W1:Y:S01]  /*9090*/  LDS.128 R24, [UR4+0x2d8d0] ;  /* 0x02d8d004ff187984 */ /* 0x000e620008000c00 */
[----:B------:R-:W-:Y:S06]  /*90a0*/  BAR.ARV 0x4, 0x200 ;  /* 0x0108000000007b1d */ /* 0x000fec0000002000 */
[----:B------:R-:W-:Y:S05]  /*90b0*/  BRA `(.L_x_207) ;  /* 0x0000000800907947 */ /* 0x000fea0003800000 */
.L_x_206:
[----:B------:R-:W0:Y:S01]  /*90c0*/  S2R R2, SR_TID.X ;  /* 0x0000000000027919 */ /* 0x000e220000002100 */
[----:B------:R-:W-:Y:S01]  /*90d0*/  ULDC UR4, c[0x0][0xc3c] ;  /* 0x00030f0000047ab9 */ /* 0x000fe20000000800 */
[----:B------:R-:W-:Y:S01]  /*90e0*/  IMAD.MOV.U32 R9, RZ, RZ, RZ ;  /* 0x000000ffff097224 */ /* 0x000fe200078e00ff */
[----:B------:R-:W1:Y:S01]  /*90f0*/  S2UR UR6, SR_CTAID.X ;  /* 0x00000000000679c3 */ /* 0x000e620000002500 */
[----:B------:R-:W-:Y:S01]  /*9100*/  ULDC UR5, c[0x0][0xc38] ;  /* 0x00030e0000057ab9 */ /* 0x000fe20000000800 */
[----:B0-----:R-:W-:-:S04]  /*9110*/  LOP3.LUT R7, R2, 0x1f, RZ, 0xc0, !PT ;  /* 0x0000001f02077812 */ /* 0x001fc800078ec0ff */
[----:B------:R-:W-:-:S04]  /*9120*/  ISETP.NE.AND P0, PT, R7, 0x1f, PT ;  /* 0x0000001f0700780c */ /* 0x000fc80003f05270 */
[----:B------:R-:W-:-:S13]  /*9130*/  ISETP.GE.OR P1, PT, R7, UR4, !P0 ;  /* 0x0000000407007c0c */ /* 0x000fda000c726670 */
[----:B------:R-:W0:Y:S08]  /*9140*/  @!P1 LDC.64 R4, c[0x0][0xc80] ;  /* 0x00032000ff049b82 */ /* 0x000e300000000a00 */
[----:B------:R-:W2:Y:S01]  /*9150*/  @!P1 LDC.64 R2, c[0x0][0xc78] ;  /* 0x00031e00ff029b82 */ /* 0x000ea20000000a00 */
[----:B0-----:R-:W-:-:S05]  /*9160*/  @!P1 IMAD.WIDE.U32 R4, R7, 0x4, R4 ;  /* 0x0000000407049825 */ /* 0x001fca00078e0004 */
[----:B------:R-:W3:Y:S01]  /*9170*/  @!P1 LDG.E R0, desc[UR36][R4.64] ;  /* 0x0000002404009981 */ /* 0x000ee2000c1e1900 */
[----:B--2---:R-:W-:-:S05]  /*9180*/  @!P1 IMAD.WIDE.U32 R2, R7, 0x4, R2 ;  /* 0x0000000407029825 */ /* 0x004fca00078e0002 */
[----:B------:R-:W3:Y:S01]  /*9190*/  @!P1 LDG.E R9, desc[UR36][R2.64] ;  /* 0x0000002402099981 */ /* 0x000ee2000c1e1900 */
[C---:B------:R-:W-:Y:S02]  /*91a0*/  ISETP.NE.AND P1, PT, R7.reuse, RZ, PT ;  /* 0x000000ff0700720c */ /* 0x040fe40003f25270 */
[C---:B------:R-:W-:Y:S02]  /*91b0*/  ISETP.GE.U32.AND P2, PT, R7.reuse, 0x2, PT ;  /* 0x000000020700780c */ /* 0x040fe40003f46070 */
[C---:B------:R-:W-:Y:S02]  /*91c0*/  ISETP.GE.U32.AND P3, PT, R7.reuse, 0x4, PT ;  /* 0x000000040700780c */ /* 0x040fe40003f66070 */
[C---:B------:R-:W-:Y:S02]  /*91d0*/  ISETP.GE.U32.AND P4, PT, R7.reuse, 0x8, PT ;  /* 0x000000080700780c */ /* 0x040fe40003f86070 */
[----:B------:R-:W-:Y:S01]  /*91e0*/  ISETP.GE.U32.AND P5, PT, R7, 0x10, PT ;  /* 0x000000100700780c */ /* 0x000fe20003fa6070 */
[----:B------:R-:W-:Y:S01]  /*91f0*/  UMOV UR4, URZ ;  /* 0x0000003f00047c82 */ /* 0x000fe20008000000 */
[----:B---3--:R-:W-:-:S05]  /*9200*/  IMAD R6, R0, R9, RZ ;  /* 0x0000000900067224 */ /* 0x008fca00078e02ff */
[----:B------:R-:W0:Y:S02]  /*9210*/  SHFL.UP PT, R8, R6, 0x1, RZ ;  /* 0x0420000006087989 */ /* 0x000e2400000e00ff */
[----:B0-----:R-:W-:-:S05]  /*9220*/  SEL R11, R8, RZ, P1 ;  /* 0x000000ff080b7207 */ /* 0x001fca0000800000 */
[----:B------:R-:W-:-:S05]  /*9230*/  IMAD.IADD R11, R6, 0x1, R11 ;  /* 0x00000001060b7824 */ /* 0x000fca00078e020b */
        /* <DEDUP_REMOVED lines=12> */
[----:B------:R-:W0:Y:S02]  /*9300*/  SHFL.IDX PT, R6, R2, 0x1f, 0x1f ;  /* 0x03e01f0002067f89 */ /* 0x000e2400000e0000 */
[----:B0-----:R-:W-:-:S05]  /*9310*/  IMAD R6, R6, UR5, RZ ;  /* 0x0000000506067c24 */ /* 0x001fca000f8e02ff */
[----:B-1----:R-:W-:Y:S01]  /*9320*/  ISETP.GT.AND P6, PT, R6, UR6, PT ;  /* 0x0000000606007c0c */ /* 0x002fe2000bfc4270 */
[----:B------:R-:W-:-:S12]  /*9330*/  IMAD.MOV.U32 R3, RZ, RZ, R6 ;  /* 0x000000ffff037224 */ /* 0x000fd800078e0006 */
[----:B------:R-:W-:Y:S05]  /*9340*/  @P6 BRA `(.L_x_208) ;  /* 0x0000000000986947 */ /* 0x000fea0003800000 */
[----:B------:R-:W-:Y:S01]  /*9350*/  MOV R6, R3 ;  /* 0x0000000300067202 */ /* 0x000fe20000000f00 */
[----:B------:R-:W-:Y:S01]  /*9360*/  UMOV UR4, URZ ;  /* 0x0000003f00047c82 */ /* 0x000fe20008000000 */
[----:B------:R-:W-:-:S05]  /*9370*/  ULDC UR5, c[0x0][0xc38] ;  /* 0x00030e0000057ab9 */ /* 0x000fca0000000800 */
.L_x_210:
[----:B------:R-:W0:Y:S01]  /*9380*/  LDC R0, c[0x0][0xc3c] ;  /* 0x00030f00ff007b82 */ /* 0x000e220000000800 */
[----:B------:R-:W-:-:S06]  /*9390*/  UIADD3 UR4, UR4, 0x1f, URZ ;  /* 0x0000001f04047890 */ /* 0x000fcc000fffe03f */
[----:B0-----:R-:W-:-:S13]  /*93a0*/  ISETP.LE.AND P6, PT, R0, UR4, PT ;  /* 0x0000000400007c0c */ /* 0x001fda000bfc3270 */
[----:B------:R-:W-:Y:S05]  /*93b0*/  @P6 BRA `(.L_x_209) ;  /* 0x0000000400a46947 */ /* 0x000fea0003800000 */
[----:B------:R-:W-:-:S05]  /*93c0*/  VIADD R9, R7, UR4 ;  /* 0x0000000407097c36 */ /* 0x000fca0008000000 */
[----:B------:R-:W-:Y:S01]  /*93d0*/  ISETP.GE.OR P6, PT, R9, R0, !P0 ;  /* 0x000000000900720c */ /* 0x000fe200047c6670 */
[----:B------:R-:W-:-:S12]  /*93e0*/  IMAD.MOV.U32 R0, RZ, RZ, RZ ;  /* 0x000000ffff007224 */ /* 0x000fd800078e00ff */
[----:B------:R-:W0:Y:S08]  /*93f0*/  @!P6 LDC.64 R4, c[0x0][0xc80] ;  /* 0x00032000ff04eb82 */ /* 0x000e300000000a00 */
[----:B------:R-:W1:Y:S01]  /*9400*/  @!P6 LDC.64 R2, c[0x0][0xc78] ;  /* 0x00031e00ff02eb82 */ /* 0x000e620000000a00 */
[----:B0-----:R-:W-:-:S05]  /*9410*/  @!P6 IMAD.WIDE R4, R9, 0x4, R4 ;  /* 0x000000040904e825 */ /* 0x001fca00078e0204 */
[----:B------:R-:W2:Y:S01]  /*9420*/  @!P6 LDG.E R0, desc[UR36][R4.64] ;  /* 0x000000240400e981 */ /* 0x000ea2000c1e1900 */
[----:B-1----:R-:W-:-:S04]  /*9430*/  @!P6 IMAD.WIDE R2, R9, 0x4, R2 ;  /* 0x000000040902e825 */ /* 0x002fc800078e0202 */
[----:B------:R-:W-:-:S06]  /*9440*/  IMAD.MOV.U32 R9, RZ, RZ, RZ ;  /* 0x000000ffff097224 */ /* 0x000fcc00078e00ff */
[----:B------:R-:W2:Y:S02]  /*9450*/  @!P6 LDG.E R9, desc[UR36][R2.64] ;  /* 0x000000240209e981 */ /* 0x000ea4000c1e1900 */
[----:B--2---:R-:W-:-:S05]  /*9460*/  IMAD R13, R0, R9, RZ ;  /* 0x00000009000d7224 */ /* 0x004fca00078e02ff */
        /* <DEDUP_REMOVED lines=16> */
[----:B0-----:R-:W-:-:S04]  /*9570*/  IMAD R3, R4, UR5, RZ ;  /* 0x0000000504037c24 */ /* 0x001fc8000f8e02ff */
[----:B------:R-:W-:-:S05]  /*9580*/  IMAD.IADD R6, R3, 0x1, R6 ;  /* 0x0000000103067824 */ /* 0x000fca00078e0206 */
[----:B------:R-:W-:-:S13]  /*9590*/  ISETP.GT.AND P6, PT, R6, UR6, PT ;  /* 0x0000000606007c0c */ /* 0x000fda000bfc4270 */
[----:B------:R-:W-:Y:S05]  /*95a0*/  @!P6 BRA `(.L_x_210) ;  /* 0xfffffffc0074e947 */ /* 0x000fea000383ffff */
.L_x_208:
[----:B------:R-:W-:Y:S02]  /*95b0*/  IMAD.IADD R11, R6, 0x1, -R3 ;  /* 0x00000001060b7824 */ /* 0x000fe400078e0a03 */
[----:B------:R-:W-:Y:S02]  /*95c0*/  IMAD.MOV.U32 R24, RZ, RZ, RZ ;  /* 0x000000ffff187224 */ /* 0x000fe400078e00ff */
[----:B------:R-:W-:-:S05]  /*95d0*/  IMAD R3, R2, UR5, R11 ;  /* 0x0000000502037c24 */ /* 0x000fca000f8e020b */
[----:B------:R-:W-:-:S13]  /*95e0*/  ISETP.GT.AND P0, PT, R3, UR6, PT ;  /* 0x0000000603007c0c */ /* 0x000fda000bf04270 */
[----:B------:R-:W-:-:S04]  /*95f0*/  VOTE.ANY R5, PT, !P0 ;  /* 0x0000000000057806 */ /* 0x000fc800040e0100 */
[----:B------:R-:W0:Y:S01]  /*9600*/  POPC R27, R5 ;  /* 0x00000005001b7309 */ /* 0x000e220000000000 */
[----:B------:R-:W-:Y:S01]  /*9610*/  ISETP.NE.AND P0, PT, R5, RZ, PT ;  /* 0x000000ff0500720c */ /* 0x000fe20003f05270 */
[----:B0-----:R-:W0:Y:S04]  /*9620*/  SHFL.IDX PT, R0, R0, R27, 0x1f ;  /* 0x00001f1b00007589 */ /* 0x001e2800000e0000 */
[----:B------:R-:W1:Y:S01]  /*9630*/  SHFL.IDX PT, R9, R9, R27, 0x1f ;  /* 0x00001f1b09097589 */ /* 0x000e6200000e0000 */
[----:B0-----:R-:W-:-:S04]  /*9640*/  IABS R4, R0 ;  /* 0x0000000000047213 */ /* 0x001fc80000000000 */
[----:B------:R-:W0:Y:S01]  /*9650*/  I2F.RP R6, R4 ;  /* 0x0000000400067306 */ /* 0x000e220000209400 */
[----:B-1----:R-:W-:-:S07]  /*9660*/  IABS R8, R9 ;  /* 0x0000000900087213 */ /* 0x002fce0000000000 */
[----:B0-----:R-:W0:Y:S02]  /*9670*/  MUFU.RCP R6, R6 ;  /* 0x0000000600067308 */ /* 0x001e240000001000 */
[----:B0-----:R-:W-:-:S06]  /*9680*/  VIADD R3, R6, 0xffffffe ;  /* 0x0ffffffe06037836 */ /* 0x001fcc0000000000 */
[----:B------:R-:W0:Y:S02]  /*9690*/  F2I.FTZ.U32.TRUNC.NTZ R3, R3 ;  /* 0x0000000300037305 */ /* 0x000e24000021f000 */
[----:B0-----:R-:W-:Y:S01]  /*96a0*/  IMAD.MOV R13, RZ, RZ, -R3 ;  /* 0x000000ffff0d7224 */ /* 0x001fe200078e0a03 */
[----:B------:R-:W-:Y:S06]  /*96b0*/  @!P0 BRA `(.L_x_211) ;  /* 0x0000000000088947 */ /* 0x000fec0003800000 */
[----:B------:R-:W-:-:S05]  /*96c0*/  VIADD R5, R27, 0xffffffff ;  /* 0xffffffff1b057836 */ /* 0x000fca0000000000 */
[----:B------:R0:W1:Y:S02]  /*96d0*/  SHFL.IDX PT, R24, R2, R5, 0x1f ;  /* 0x00001f0502187589 */ /* 0x00006400000e0000 */
.L_x_211:
[----:B-1----:R-:W-:Y:S02]  /*96e0*/  IMAD R24, R24, UR5, R11 ;  /* 0x0000000518187c24 */ /* 0x002fe4000f8e020b */
[----:B------:R-:W-:Y:S02]  /*96f0*/  IMAD R11, R13, R4, RZ ;  /* 0x000000040d0b7224 */ /* 0x000fe400078e02ff */
[----:B0-----:R-:W-:Y:S01]  /*9700*/  IMAD.MOV.U32 R2, RZ, RZ, RZ ;  /* 0x000000ffff027224 */ /* 0x001fe200078e00ff */
[----:B------:R-:W-:Y:S01]  /*9710*/  IADD3 R25, -R24, UR6, RZ ;  /* 0x0000000618197c10 */ /* 0x000fe2000fffe1ff */
[----:B------:R-:W-:Y:S01]  /*9720*/  IMAD.MOV.U32 R5, RZ, RZ, R8 ;  /* 0x000000ffff057224 */ /* 0x000fe200078e0008 */
[----:B------:R-:W-:Y:S01]  /*9730*/  IABS R8, R0 ;  /* 0x0000000000087213 */ /* 0x000fe20000000000 */
[----:B------:R-:W-:Y:S01]  /*9740*/  IMAD.HI.U32 R2, R3, R11, R2 ;  /* 0x0000000b03027227 */ /* 0x000fe200078e0002 */
[----:B------:R-:W-:Y:S01]  /*9750*/  IABS R3, R25 ;  /* 0x0000001900037213 */ /* 0x000fe20000000000 */
[----:B------:R-:W0:Y:S02]  /*9760*/  I2F.RP R6, R5 ;  /* 0x0000000500067306 */ /* 0x000e240000209400 */
[----:B------:R-:W-:-:S02]  /*9770*/  IMAD.MOV R8, RZ, RZ, -R8 ;  /* 0x000000ffff087224 */ /* 0x000fc400078e0a08 */
[----:B------:R-:W-:-:S04]  /*9780*/  IMAD.HI.U32 R2, R2, R3, RZ ;  /* 0x0000000302027227 */ /* 0x000fc800078e00ff */
[----:B------:R-:W-:Y:S02]  /*9790*/  IMAD R3, R2, R8, R3 ;  /* 0x0000000802037224 */ /* 0x000fe400078e0203 */
[----:B------:R-:W-:-:S03]  /*97a0*/  VIADD R27, R27, UR4 ;  /* 0x000000041b1b7c36 */ /* 0x000fc60008000000 */
[----:B------:R-:W-:Y:S01]  /*97b0*/  ISETP.GT.U32.AND P1, PT, R4, R3, PT ;  /* 0x000000030400720c */ /* 0x000fe20003f24070 */
[----:B0-----:R-:W0:-:S12]  /*97c0*/  MUFU.RCP R6, R6 ;  /* 0x0000000600067308 */ /* 0x001e180000001000 */
[----:B------:R-:W-:Y:S02]  /*97d0*/  @!P1 IMAD.IADD R3, R3, 0x1, -R4 ;  /* 0x0000000103039824 */ /* 0x000fe400078e0a04 */
[----:B------:R-:W-:Y:S01]  /*97e0*/  @!P1 VIADD R2, R2, 0x1 ;  /* 0x0000000102029836 */ /* 0x000fe20000000000 */
[----:B------:R-:W-:Y:S02]  /*97f0*/  ISETP.NE.AND P1, PT, R0, RZ, PT ;  /* 0x000000ff0000720c */ /* 0x000fe40003f25270 */
[----:B------:R-:W-:Y:S01]  /*9800*/  ISETP.GE.U32.AND P0, PT, R3, R4, PT ;  /* 0x000000040300720c */ /* 0x000fe20003f06070 */
[----:B0-----:R-:W-:Y:S01]  /*9810*/  VIADD R8, R6, 0xffffffe ;  /* 0x0ffffffe06087836 */ /* 0x001fe20000000000 */
[----:B------:R-:W-:-:S03]  /*9820*/  LOP3.LUT R4, R25, R0, RZ, 0x3c, !PT ;  /* 0x0000000019047212 */ /* 0x000fc600078e3cff */
[----:B------:R0:W1:Y:S01]  /*9830*/  F2I.FTZ.U32.TRUNC.NTZ R3, R8 ;  /* 0x0000000800037305 */ /* 0x000062000021f000 */
[----:B------:R-:W-:-:S07]  /*9840*/  ISETP.GE.AND P2, PT, R4, RZ, PT ;  /* 0x000000ff0400720c */ /* 0x000fce0003f46270 */
[----:B------:R-:W-:Y:S01]  /*9850*/  @P0 VIADD R2, R2, 0x1 ;  /* 0x0000000102020836 */ /* 0x000fe20000000000 */
[----:B0-----:R-:W-:-:S03]  /*9860*/  IABS R8, R9 ;  /* 0x0000000900087213 */ /* 0x001fc60000000000 */
[----:B------:R-:W-:Y:S02]  /*9870*/  IMAD.MOV.U32 R6, RZ, RZ, R2 ;  /* 0x000000ffff067224 */ /* 0x000fe400078e0002 */
[----:B------:R-:W-:Y:S02]  /*9880*/  IMAD.MOV R8, RZ, RZ, -R8 ;  /* 0x000000ffff087224 */ /* 0x000fe400078e0a08 */
[----:B-1----:R-:W-:Y:S02]  /*9890*/  IMAD.MOV R2, RZ, RZ, -R3 ;  /* 0x000000ffff027224 */ /* 0x002fe400078e0a03 */
[----:B------:R-:W-:Y:S01]  /*98a0*/  @!P2 IMAD.MOV R6, RZ, RZ, -R6 ;  /* 0x000000ffff06a224 */ /* 0x000fe200078e0a06 */
[----:B------:R-:W-:Y:S01]  /*98b0*/  @!P1 LOP3.LUT R6, RZ, R0, RZ, 0x33, !PT ;  /* 0x00000000ff069212 */ /* 0x000fe200078e33ff */
[----:B------:R-:W-:Y:S02]  /*98c0*/  IMAD R11, R2, R5, RZ ;  /* 0x00000005020b7224 */ /* 0x000fe400078e02ff */
[----:B------:R-:W-:Y:S01]  /*98d0*/  IMAD.MOV.U32 R2, RZ, RZ, RZ ;  /* 0x000000ffff027224 */ /* 0x000fe200078e00ff */
[-C--:B------:R-:W-:Y:S01]  /*98e0*/  IABS R4, R6.reuse ;  /* 0x0000000600047213 */ /* 0x080fe20000000000 */
[----:B------:R-:W-:-:S02]  /*98f0*/  IMAD R0, R0, R6, RZ ;  /* 0x0000000600007224 */ /* 0x000fc400078e02ff */
[----:B------:R-:W-:-:S04]  /*9900*/  IMAD.HI.U32 R2, R3, R11, R2 ;  /* 0x0000000b03027227 */ /* 0x000fc800078e0002 */
[----:B------:R-:W-:Y:S02]  /*9910*/  IMAD.MOV.U32 R3, RZ, RZ, R4 ;  /* 0x000000ffff037224 */ /* 0x000fe400078e0004 */
[----:B------:R-:W-:Y:S02]  /*9920*/  IMAD.MOV.U32 R4, RZ, RZ, R8 ;  /* 0x000000ffff047224 */ /* 0x000fe400078e0008 */
[----:B------:R-:W-:-:S04]  /*9930*/  IMAD.HI.U32 R2, R2, R3, RZ ;  /* 0x0000000302027227 */ /* 0x000fc800078e00ff */
[----:B------:R-:W-:Y:S01]  /*9940*/  IMAD R4, R2, R4, R3 ;  /* 0x0000000402047224 */ /* 0x000fe200078e0203 */
[----:B------:R-:W-:Y:S01]  /*9950*/  LOP3.LUT R3, R6, R9, RZ, 0x3c, !PT ;  /* 0x0000000906037212 */ /* 0x000fe200078e3cff */
[----:B------:R-:W-:-:S03]  /*9960*/  IMAD.IADD R25, R25, 0x1, -R0 ;  /* 0x0000000119197824 */ /* 0x000fc600078e0a00 */
[----:B------:R-:W-:Y:S02]  /*9970*/  ISETP.GT.U32.AND P1, PT, R5, R4, PT ;  /* 0x000000040500720c */ /* 0x000fe40003f24070 */
[----:B------:R-:W-:-:S11]  /*9980*/  ISETP.GE.AND P2, PT, R3, RZ, PT ;  /* 0x000000ff0300720c */ /* 0x000fd60003f46270 */
[-C--:B------:R-:W-:Y:S01]  /*9990*/  @!P1 IADD3 R4, R4, -R5.reuse, RZ ;  /* 0x8000000504049210 */ /* 0x080fe20007ffe0ff */
[----:B------:R-:W-:Y:S01]  /*99a0*/  @!P1 VIADD R2, R2, 0x1 ;  /* 0x0000000102029836 */ /* 0x000fe20000000000 */
[----:B------:R-:W-:Y:S02]  /*99b0*/  ISETP.NE.AND P1, PT, R9, RZ, PT ;  /* 0x000000ff0900720c */ /* 0x000fe40003f25270 */
[----:B------:R-:W-:-:S13]  /*99c0*/  ISETP.GE.U32.AND P0, PT, R4, R5, PT ;  /* 0x000000050400720c */ /* 0x000fda0003f06070 */
[----:B------:R-:W-:-:S04]  /*99d0*/  @P0 VIADD R2, R2, 0x1 ;  /* 0x0000000102020836 */ /* 0x000fc80000000000 */
[----:B------:R-:W-:Y:S01]  /*99e0*/  @!P2 IMAD.MOV R2, RZ, RZ, -R2 ;  /* 0x000000ffff02a224 */ /* 0x000fe200078e0a02 */
[----:B------:R-:W-:-:S05]  /*99f0*/  @!P1 LOP3.LUT R2, RZ, R9, RZ, 0x33, !PT ;  /* 0x00000009ff029212 */ /* 0x000fca00078e33ff */
[----:B------:R-:W-:-:S04]  /*9a00*/  IMAD.MOV R26, RZ, RZ, -R2 ;  /* 0x000000ffff1a7224 */ /* 0x000fc800078e0a02 */
[C---:B------:R-:W-:Y:S02]  /*9a10*/  IMAD R26, R9.reuse, R26, R6 ;  /* 0x0000001a091a7224 */ /* 0x040fe400078e0206 */
[----:B------:R-:W-:-:S04]  /*9a20*/  IMAD R9, R9, 0x1000000, R2 ;  /* 0x0100000009097824 */ /* 0x000fc800078e0202 */
[----:B------:R-:W-:Y:S01]  /*9a30*/  IMAD R26, R26, 0x10000, R9 ;  /* 0x000100001a1a7824 */ /* 0x000fe200078e0209 */
[----:B------:R-:W-:Y:S06]  /*9a40*/  BRA `(.L_x_212) ;  /* 0x0000000000147947 */ /* 0x000fec0003800000 */
.L_x_209:
[----:B------:R-:W-:Y:S01]  /*9a50*/  ULDC UR4, c[0x0][0xc3c] ;  /* 0x00030f0000047ab9 */ /* 0x000fe20000000800 */
[----:B------:R-:W-:Y:S02]  /*9a60*/  IMAD.MOV.U32 R25, RZ, RZ, RZ ;  /* 0x000000ffff197224 */ /* 0x000fe400078e00ff */
[----:B------:R-:W-:Y:S02]  /*9a70*/  IMAD.U32 R24, RZ, RZ, UR6 ;  /* 0x00000006ff187e24 */ /* 0x000fe4000f8e00ff */
[----:B------:R-:W-:Y:S02]  /*9a80*/  IMAD.MOV.U32 R26, RZ, RZ, RZ ;  /* 0x000000ffff1a7224 */ /* 0x000fe400078e00ff */
[----:B------:R-:W-:-:S07]  /*9a90*/  IMAD.U32 R27, RZ, RZ, UR4 ;  /* 0x00000004ff1b7e24 */ /* 0x000fce000f8e00ff */
.L_x_212:
[----:B------:R-:W-:-:S13]  /*9aa0*/  ISETP.NE.AND P0, PT, R7, RZ, PT ;  /* 0x000000ff0700720c */ /* 0x000fda0003f05270 */
[----:B------:R-:W0:Y:S01]  /*9ab0*/  @!P0 S2R R3, SR_CgaCtaId ;  /* 0x0000000000038919 */ /* 0x000e220000008800 */
[----:B------:R-:W-:-:S04]  /*9ac0*/  @!P0 MOV R0, 0x400 ;  /* 0x0000040000008802 */ /* 0x000fc80000000f00 */
[----:B0-----:R-:W-:-:S05]  /*9ad0*/  @!P0 LEA R0, R3, R0, 0x18 ;  /* 0x0000000003008211 */ /* 0x001fca00078ec0ff */
[----:B------:R0:W-:Y:S01]  /*9ae0*/  @!P0 STS.128 [R0+0x2d8d0], R24 ;  /* 0x02d8d01800008388 */ /* 0x0001e20000000c00 */
[----:B------:R-:W-:Y:S06]  /*9af0*/  BAR.ARV 0x5, 0x200 ;  /* 0x0148000000007b1d */ /* 0x000fec0000002000 */
.L_x_207:
[----:B------:R2:W-:Y:S01]  /*9b00*/  STL [R1+0x3c], RZ ;  /* 0x00003cff01007387 */ /* 0x0005e20000100800 */
[----:B------:R-:W-:Y:S01]  /*9b10*/  ULDC UR4, c[0x0][0xc3c] ;  /* 0x00030f0000047ab9 */ /* 0x000fe20000000800 */
[----:B------:R-:W-:Y:S01]  /*9b20*/  IMAD.MOV.U32 R29, RZ, RZ, 0x1 ;  /* 0x00000001ff1d7424 */ /* 0x000fe200078e00ff */
[----:B-1----:R-:W-:Y:S01]  /*9b30*/  ISETP.GE.AND P0, PT, R27, UR4, PT ;  /* 0x000000041b007c0c */ /* 0x002fe2000bf06270 */
[----:B------:R-:W-:-:S12]  /*9b40*/  IMAD.MOV.U32 R22, RZ, RZ, RZ ;  /* 0x000000ffff167224 */ /* 0x000fd800078e00ff */
[----:B--2---:R-:W-:Y:S05]  /*9b50*/  @P0 BRA `(.L_x_213) ;  /* 0x00000048007c0947 */ /* 0x004fea0003800000 */
[----:B------:R-:W2:Y:S01]  /*9b60*/  LDL R6, [R1+0x20] ;  /* 0x0000200001067983 */ /* 0x000ea20000100800 */
[----:B------:R-:W0:Y:S01]  /*9b70*/  S2R R3, SR_TID.X ;  /* 0x0000000000037919 */ /* 0x000e220000002100 */
[----:B------:R-:W1:Y:S01]  /*9b80*/  S2UR UR5, SR_CgaCtaId ;  /* 0x00000000000579c3 */ /* 0x000e620000008800 */
[----:B------:R-:W-:Y:S01]  /*9b90*/  UMOV UR4, 0x400 ;  /* 0x0000040000047882 */ /* 0x000fe20000000000 */
[C---:B0-----:R-:W-:Y:S01]  /*9ba0*/  IMAD.SHL.U32 R0, R3.reuse, 0x8, RZ ;  /* 0x0000000803007824 */ /* 0x041fe200078e00ff */
[C---:B------:R-:W-:Y:S01]  /*9bb0*/  LOP3.LUT R5, R3.reuse, 0x7f, RZ, 0xc0, !PT ;  /* 0x0000007f03057812 */ /* 0x040fe200078ec0ff */
[----:B------:R-:W-:-:S03]  /*9bc0*/  IMAD.SHL.U32 R4, R3, 0x20, RZ ;  /* 0x0000002003047824 */ /* 0x000fc600078e00ff */
[----:B------:R-:W-:Y:S01]  /*9bd0*/  LOP3.LUT R2, R0, 0xd8, RZ, 0xc0, !PT ;  /* 0x000000d800027812 */ /* 0x000fe200078ec0ff */
[----:B-1----:R-:W-:-:S03]  /*9be0*/  ULEA UR4, UR5, UR4, 0x18 ;  /* 0x0000000405047291 */ /* 0x002fc6000f8ec03f */
[----:B------:R-:W-:Y:S02]  /*9bf0*/  LOP3.LUT R3, R2, 0x18, R3, 0x78, !PT ;  /* 0x0000001802037812 */ /* 0x000fe400078e7803 */
[----:B------:R-:W-:Y:S01]  /*9c00*/  SHF.R.U32.HI R5, RZ, 0x2, R5 ;  /* 0x00000002ff057819 */ /* 0x000fe20000011605 */
[----:B------:R-:W-:Y:S01]  /*9c10*/  IMAD.U32 R17, RZ, RZ, UR4 ;  /* 0x00000004ff117e24 */ /* 0x000fe2000f8e00ff */
[----:B------:R-:W-:Y:S01]  /*9c20*/  BSSY B8, `(.L_x_213) ;  /* 0x0000492000087945 */ /* 0x000fe20003800000 */
[----:B------:R-:W-:Y:S02]  /*9c30*/  IMAD.MOV.U32 R29, RZ, RZ, 0x1 ;  /* 0x00000001ff1d7424 */ /* 0x000fe400078e00ff */
[----:B------:R-:W-:Y:S01]  /*9c40*/  IMAD.MOV.U32 R22, RZ, RZ, RZ ;  /* 0x000000ffff167224 */ /* 0x000fe200078e00ff */
[----:B------:R-:W-:Y:S01]  /*9c50*/  ULDC UR38, c[0x0][0xc] ;  /* 0x0000030000267ab9 */ /* 0x000fe20000000800 */
[----:B--2---:R-:W-:Y:S02]  /*9c60*/  LOP3.LUT R2, R6, 0x2, RZ, 0xfc, !PT ;  /* 0x0000000206027812 */ /* 0x004fe400078efcff */
[----:B------:R-:W-:-:S03]  /*9c70*/  LOP3.LUT R6, R4, 0x60, RZ, 0xc0, !PT ;  /* 0x0000006004067812 */ /* 0x000fc600078ec0ff */
[----:B------:R0:W-:Y:S01]  /*9c80*/  STL [R1+0x48], R2 ;  /* 0x0000480201007387 */ /* 0x0001e20000100800 */
[----:B------:R-:W-:Y:S02]  /*9c90*/  LOP3.LUT R4, R0, 0x18, RZ, 0xc0, !PT ;  /* 0x0000001800047812 */ /* 0x000fe400078ec0ff */
[----:B0-----:R-:W-:Y:S02]  /*9ca0*/  LOP3.LUT R2, R3, 0x320, R0, 0xf8, !PT ;  /* 0x0000032003027812 */ /* 0x001fe400078ef800 */
[----:B------:R-:W-:-:S03]  /*9cb0*/  LOP3.LUT R0, R5, R6, RZ, 0xfc, !PT ;  /* 0x0000000605007212 */ /* 0x000fc600078efcff */
[----:B------:R-:W-:Y:S01]  /*9cc0*/  IMAD R0, R2, 0x2, R17 ;  /* 0x0000000202007824 */ /* 0x000fe200078e0211 */
[----:B------:R0:W-:Y:S04]  /*9cd0*/  STL [R1+0x3c], RZ ;  /* 0x00003cff01007387 */ /* 0x0001e80000100800 */
[----:B------:R0:W-:Y:S01]  /*9ce0*/  STL [R1+0x1c], R0 ;  /* 0x00001c0001007387 */ /* 0x0001e20000100800 */
[C---:B------:R-:W-:Y:S02]  /*9cf0*/  LOP3.LUT R5, R4.reuse, 0x20, RZ, 0xfc, !PT ;  /* 0x0000002004057812 */ /* 0x040fe400078efcff */
[----:B------:R-:W-:-:S07]  /*9d00*/  LOP3.LUT R3, R4, 0x40, RZ, 0xfc, !PT ;  /* 0x0000004004037812 */ /* 0x000fce00078efcff */
.L_x_274:
[----:B------:R-:W1:Y:S02]  /*9d10*/  LDC.64 R2, c[0x0][0xc88] ;  /* 0x00032200ff027b82 */ /* 0x000e640000000a00 */
[----:B-1----:R-:W-:-:S05]  /*9d20*/  IMAD.WIDE R2, R27, 0x4, R2 ;  /* 0x000000041b027825 */ /* 0x002fca00078e0202 */
[----:B0-----:R-:W0:Y:S01]  /*9d30*/  LDG.E R28, desc[UR36][R2.64] ;  /* 0x00000024021c7981 */ /* 0x001e22000c1e1900 */
[----:B------:R-:W-:Y:S05]  /*9d40*/  YIELD ;  /* 0x0000000000007946 */ /* 0x000fea0003800000 */
[----:B------:R-:W-:Y:S01]  /*9d50*/  ULDC.64 UR4, c[0x0][0xa28] ;  /* 0x00028a0000047ab9 */ /* 0x000fe20000000a00 */
[----:B------:R-:W-:Y:S01]  /*9d60*/  IMAD.MOV.U32 R6, RZ, RZ, RZ ;  /* 0x000000ffff067224 */ /* 0x000fe200078e00ff */
[----:B------:R-:W-:Y:S01]  /*9d70*/  ISETP.NE.U32.AND P0, PT, RZ, UR4, PT ;  /* 0x00000004ff007c0c */ /* 0x000fe2000bf05070 */
[----:B------:R-:W-:-:S03]  /*9d80*/  ULDC.64 UR6, c[0x0][0xa18] ;  /* 0x0002860000067ab9 */ /* 0x000fc60000000a00 */
[----:B------:R-:W-:Y:S02]  /*9d90*/  ISETP.NE.AND.EX P0, PT, RZ, UR5, PT, P0 ;  /* 0x00000005ff007c0c */ /* 0x000fe4000bf05300 */
[----:B0-----:R-:W-:-:S11]  /*9da0*/  SHF.R.S32.HI R0, RZ, 0x1f, R28 ;  /* 0x0000001fff007819 */ /* 0x001fd6000001141c */
[C---:B------:R-:W-:Y:S01]  /*9db0*/  @P0 LEA R2, P1, R28.reuse, UR4, 0x2 ;  /* 0x000000041c020c11 */ /* 0x040fe2000f8210ff */
[C---:B------:R-:W-:Y:S01]  /*9dc0*/  IMAD.SHL.U32 R18, R28.reuse, 0x4, RZ ;  /* 0x000000041c127824 */ /* 0x040fe200078e00ff */
[C-C-:B------:R-:W-:Y:S01]  /*9dd0*/  SHF.L.U64.HI R19, R28.reuse, 0x2, R0.reuse ;  /* 0x000000021c137819 */ /* 0x140fe20000010200 */
[----:B------:R0:W-:Y:S01]  /*9de0*/  STL [R1+0x28], R0 ;  /* 0x0000280001007387 */ /* 0x0001e20000100800 */
[----:B------:R-:W-:Y:S01]  /*9df0*/  @P0 LEA.HI.X R3, R28, UR5, R0, 0x2, P1 ;  /* 0x000000051c030c11 */ /* 0x000fe200088f1400 */
[----:B------:R-:W-:-:S04]  /*9e00*/  ULDC.64 UR4, c[0x0][0xa00] ;  /* 0x0002800000047ab9 */ /* 0x000fc80000000a00 */
[----:B--2---:R1:W2:Y:S01]  /*9e10*/  @P0 LDG.E R6, desc[UR36][R2.64] ;  /* 0x0000002402060981 */ /* 0x0042a2000c1e1900 */
[----:B------:R-:W-:Y:S02]  /*9e20*/  ISETP.NE.U32.AND P0, PT, RZ, UR4, PT ;  /* 0x00000004ff007c0c */ /* 0x000fe4000bf05070 */
[----:B------:R-:W-:Y:S01]  /*9e30*/  LOP3.LUT R16, R16, 0xffffffdf, RZ, 0xc0, !PT ;  /* 0xffffffdf10107812 */ /* 0x000fe200078ec0ff */
[----:B0-----:R-:W-:Y:S01]  /*9e40*/  IMAD.MOV.U32 R0, RZ, RZ, RZ ;  /* 0x000000ffff007224 */ /* 0x001fe200078e00ff */
[----:B------:R-:W-:Y:S02]  /*9e50*/  ISETP.NE.AND.EX P2, PT, RZ, UR5, PT, P0 ;  /* 0x00000005ff007c0c */ /* 0x000fe4000bf45300 */
[----:B------:R-:W-:Y:S02]  /*9e60*/  ISETP.NE.U32.AND P0, PT, RZ, UR6, PT ;  /* 0x00000006ff007c0c */ /* 0x000fe4000bf05070 */
[----:B-1----:R-:W-:Y:S02]  /*9e70*/  IADD3 R2, P1, R18, UR4, RZ ;  /* 0x0000000412027c10 */ /* 0x002fe4000ff3e0ff */
[----:B------:R-:W-:-:S02]  /*9e80*/  ISETP.NE.AND.EX P0, PT, RZ, UR7, PT, P0 ;  /* 0x00000007ff007c0c */ /* 0x000fc4000bf05300 */
[----:B------:R-:W-:Y:S01]  /*9e90*/  IADD3.X R3, R19, UR5, RZ, P1, !PT ;  /* 0x0000000513037c10 */ /* 0x000fe20008ffe4ff */
[----:B------:R-:W-:-:S04]  /*9ea0*/  ULDC.64 UR4, c[0x0][0x418] ;  /* 0x0001060000047ab9 */ /* 0x000fc80000000a00 */
[----:B------:R-:W-:Y:S01]  /*9eb0*/  @P2 LOP3.LUT R16, R16, 0x20, RZ, 0xfc, !PT ;  /* 0x0000002010102812 */ /* 0x000fe200078efcff */
[----:B------:R-:W3:Y:S05]  /*9ec0*/  @P2 LDG.E R0, desc[UR36][R2.64] ;  /* 0x0000002402002981 */ /* 0x000eea000c1e1900 */
[----:B------:R-:W-:-:S04]  /*9ed0*/  @P0 IADD3 R4, P1, R18, UR6, RZ ;  /* 0x0000000612040c10 */ /* 0x000fc8000ff3e0ff */
[----:B------:R-:W-:-:S05]  /*9ee0*/  @P0 IADD3.X R5, R19, UR7, RZ, P1, !PT ;  /* 0x0000000713050c10 */ /* 0x000fca0008ffe4ff */
[----:B------:R-:W4:Y:S01]  /*9ef0*/  @P0 LDG.E R4, desc[UR36][R4.64] ;  /* 0x0000002404040981 */ /* 0x000f22000c1e1900 */
[----:B------:R-:W-:-:S03]  /*9f00*/  UISETP.NE.U32.AND UP0, UPT, UR4, URZ, UPT ;  /* 0x0000003f0400728c */ /* 0x000fc6000bf05070 */
[----:B------:R-:W-:Y:S01]  /*9f10*/  ULDC UR4, c[0x0][0x424] ;  /* 0x0001090000047ab9 */ /* 0x000fe20000000800 */
[----:B------:R-:W-:-:S03]  /*9f20*/  UISETP.NE.AND.EX UP0, UPT, UR5, URZ, UPT, UP0 ;  /* 0x0000003f0500728c */ /* 0x000fc6000bf05300 */
[----:B------:R-:W-:Y:S01]  /*9f30*/  ULDC UR5, c[0x0][0x2f0] ;  /* 0x0000bc0000057ab9 */ /* 0x000fe20000000800 */
[----:B------:R-:W-:-:S04]  /*9f40*/  USEL UR4, UR4, 0x1, UP0 ;  /* 0x0000000104047887 */ /* 0x000fc80008000000 */
[----:B------:R-:W-:Y:S01]  /*9f50*/  UIMAD UR4, UR4, UR5, URZ ;  /* 0x00000005040472a4 */ /* 0x000fe2000f8e023f */
[----:B---3--:R0:W-:Y:S04]  /*9f60*/  STL [R1], R0 ;  /* 0x0000000001007387 */ /* 0x0081e80000100800 */
[----:B--2---:R1:W-:Y:S01]  /*9f70*/  STL [R1+0x14], R6 ;  /* 0x0000140601007387 */ /* 0x0043e20000100800 */
[----:B0-----:R-:W-:-:S03]  /*9f80*/  IMAD.U32 R0, RZ, RZ, UR4 ;  /* 0x00000004ff007e24 */ /* 0x001fc6000f8e00ff */
[----:B----4-:R1:W-:Y:S01]  /*9f90*/  @P0 STL [R1+0x30], R4 ;  /* 0x0000300401000387 */ /* 0x0103e20000100800 */
[----:B------:R-:W-:Y:S05]  /*9fa0*/  @P0 BRA `(.L_x_214) ;  /* 0x0000000000200947 */ /* 0x000fea0003800000 */
[----:B------:R-:W-:Y:S02]  /*9fb0*/  ULDC UR4, c[0x0][0x288] ;  /* 0x0000a20000047ab9 */ /* 0x000fe40000000800 */
[----:B-1----:R-:W-:-:S05]  /*9fc0*/  IMAD.U32 R4, RZ, RZ, UR4 ;  /* 0x00000004ff047e24 */ /* 0x002fca000f8e00ff */
[----:B------:R0:W-:Y:S01]  /*9fd0*/  STL [R1+0x30], R4 ;  /* 0x0000300401007387 */ /* 0x0001e20000100800 */
[----:B------:R-:W-:Y:S05]  /*9fe0*/  @!P2 BRA `(.L_x_214) ;  /* 0x000000000010a947 */ /* 0x000fea0003800000 */
[----:B0-----:R-:W2:Y:S04]  /*9ff0*/  LDG.E R4, desc[UR36][R2.64] ;  /* 0x0000002402047981 */ /* 0x001ea8000c1e1900 */
[----:B------:R-:W2:Y:S02]  /*a000*/  LDG.E R2, desc[UR36][R2.64+0x4] ;  /* 0x0000042402027981 */ /* 0x000ea4000c1e1900 */
[----:B--2---:R-:W-:-:S05]  /*a010*/  IMAD.IADD R2, R2, 0x1, -R4 ;  /* 0x0000000102027824 */ /* 0x004fca00078e0a04 */
[----:B------:R2:W-:Y:S02]  /*a020*/  STL [R1+0x30], R2 ;  /* 0x0000300201007387 */ /* 0x0005e40000100800 */
.L_x_214:
[----:B01----:R-:W-:Y:S01]  /*a030*/  IMAD.MOV.U32 R4, RZ, RZ, R28 ;  /* 0x000000ffff047224 */ /* 0x003fe200078e001c */
[----:B------:R-:W-:Y:S02]  /*a040*/  ULDC.64 UR4, c[0x0][0xa20] ;  /* 0x0002880000047ab9 */ /* 0x000fe40000000a00 */
[----:B------:R-:W-:Y:S02]  /*a050*/  ISETP.NE.U32.AND P0, PT, RZ, UR4, PT ;  /* 0x00000004ff007c0c */ /* 0x000fe4000bf05070 */
[----:B------:R0:W-:Y:S02]  /*a060*/  STL [R1+0x4], R4 ;  /* 0x0000040401007387 */ /* 0x0001e40000100800 */
[----:B------:R-:W-:-:S13]  /*a070*/  ISETP.NE.AND.EX P0, PT, RZ, UR5, PT, P0 ;  /* 0x00000005ff007c0c */ /* 0x000fda000bf05300 */
[----:B0-----:R-:W-:Y:S05]  /*a080*/  @!P0 BRA `(.L_x_215) ;  /* 0x0000000000108947 */ /* 0x001fea0003800000 */
[----:B--2---:R-:W-:-:S04]  /*a090*/  IADD3 R2, P0, R18, UR4, RZ ;  /* 0x0000000412027c10 */ /* 0x004fc8000ff1e0ff */
[----:B------:R-:W-:-:S05]  /*a0a0*/  IADD3.X R3, R19, UR5, RZ, P0, !PT ;  /* 0x0000000513037c10 */ /* 0x000fca00087fe4ff */
[----:B------:R0:W5:Y:S01]  /*a0b0*/  LDG.E R0, desc[UR36][R2.64] ;  /* 0x0000002402007981 */ /* 0x000162000c1e1900 */
[----:B------:R-:W-:Y:S05]  /*a0c0*/  BRA `(.L_x_216) ;  /* 0x0000000000247947 */ /* 0x000fea0003800000 */
.L_x_215:
[----:B------:R-:W-:Y:S02]  /*a0d0*/  ULDC.64 UR4, c[0x0][0xa08] ;  /* 0x0002820000047ab9 */ /* 0x000fe40000000a00 */
[----:B------:R-:W-:-:S04]  /*a0e0*/  ISETP.NE.U32.AND P0, PT, RZ, UR4, PT ;  /* 0x00000004ff007c0c */ /* 0x000fc8000bf05070 */
[----:B------:R-:W-:-:S13]  /*a0f0*/  ISETP.NE.AND.EX P0, PT, RZ, UR5, PT, P0 ;  /* 0x00000005ff007c0c */ /* 0x000fda000bf05300 */
[----:B------:R-:W-:Y:S05]  /*a100*/  @!P0 BRA `(.L_x_216) ;  /* 0x0000000000148947 */ /* 0x000fea0003800000 */
[----:B--2---:R-:W0:Y:S02]  /*a110*/  LDC.64 R2, c[0x0][0xa08] ;  /* 0x00028200ff027b82 */ /* 0x004e240000000a00 */
[----:B0-----:R-:W-:-:S05]  /*a120*/  IMAD.WIDE R2, R4, 0x4, R2 ;  /* 0x0000000404027825 */ /* 0x001fca00078e0202 */
[----:B------:R-:W2:Y:S04]  /*a130*/  LDG.E R0, desc[UR36][R2.64] ;  /* 0x0000002402007981 */ /* 0x000ea8000c1e1900 */
[----:B------:R-:W2:Y:S02]  /*a140*/  LDG.E R2, desc[UR36][R2.64+0x4] ;  /* 0x0000042402027981 */ /* 0x000ea4000c1e1900 */
[----:B--2---:R-:W-:-:S07]  /*a150*/  IMAD.IADD R0, R2, 0x1, -R0 ;  /* 0x0000000102007824 */ /* 0x004fce00078e0a00 */
.L_x_216:
[----:B0----5:R-:W-:Y:S01]  /*a160*/  IADD3 R3, -R6, R0, RZ ;  /* 0x0000000006037210 */ /* 0x021fe20007ffe1ff */
[----:B------:R-:W-:Y:S01]  /*a170*/  BSSY B0, `(.L_x_217) ;  /* 0x000002a000007945 */ /* 0x000fe20003800000 */
[C---:B--2---:R-:W-:Y:S02]  /*a180*/  LOP3.LUT R2, R26.reuse, 0xff000000, RZ, 0xc0, !PT ;  /* 0xff0000001a027812 */ /* 0x044fe400078ec0ff */
[C---:B------:R-:W-:Y:S01]  /*a190*/  ISETP.GE.AND P0, PT, R3.reuse, 0x1, PT ;  /* 0x000000010300780c */ /* 0x040fe20003f06270 */
[----:B------:R0:W-:Y:S01]  /*a1a0*/  STL [R1+0xc], R3 ;  /* 0x00000c0301007387 */ /* 0x0001e20000100800 */
[----:B------:R-:W-:Y:S01]  /*a1b0*/  SHF.R.U32.HI R2, RZ, 0x8, R2 ;  /* 0x00000008ff027819 */ /* 0x000fe20000011602 */
[----:B------:R-:W-:Y:S01]  /*a1c0*/  VIADD R0, R3, 0x7f ;  /* 0x0000007f03007836 */ /* 0x000fe20000000000 */
[----:B------:R-:W-:-:S04]  /*a1d0*/  LOP3.LUT R4, R26, 0xff0000, RZ, 0xc0, !PT ;  /* 0x00ff00001a047812 */ /* 0x000fc800078ec0ff */
[----:B------:R-:W-:Y:S02]  /*a1e0*/  LEA.HI R4, R4, R2, RZ, 0x10 ;  /* 0x0000000204047211 */ /* 0x000fe400078f80ff */
[----:B------:R-:W-:-:S04]  /*a1f0*/  SHF.R.S32.HI R2, RZ, 0x1f, R0 ;  /* 0x0000001fff027819 */ /* 0x000fc80000011400 */
[----:B------:R-:W-:Y:S01]  /*a200*/  LEA.HI R0, R2, R0, RZ, 0x7 ;  /* 0x0000000002007211 */ /* 0x000fe200078f38ff */
[----:B------:R-:W-:-:S03]  /*a210*/  IMAD.MOV.U32 R2, RZ, RZ, RZ ;  /* 0x000000ffff027224 */ /* 0x000fc600078e00ff */
[----:B------:R-:W-:Y:S01]  /*a220*/  SHF.R.S32.HI R0, RZ, 0x7, R0 ;  /* 0x00000007ff007819 */ /* 0x000fe20000011400 */
[----:B0-----:R-:W-:Y:S06]  /*a230*/  @!P0 BRA `(.L_x_218) ;  /* 0x0000000000748947 */ /* 0x001fec0003800000 */
[----:B------:R-:W-:-:S04]  /*a240*/  SHF.R.U32.HI R5, RZ, 0x10, R4 ;  /* 0x00000010ff057819 */ /* 0x000fc80000011604 */
[----:B------:R-:W-:-:S13]  /*a250*/  ISETP.NE.AND P0, PT, R5, RZ, PT ;  /* 0x000000ff0500720c */ /* 0x000fda0003f05270 */
[----:B------:R-:W0:Y:S02]  /*a260*/  @!P0 LDC R5, c[0x0][0x9f0] ;  /* 0x00027c00ff058b82 */ /* 0x000e240000000800 */
[----:B0-----:R-:W-:Y:S02]  /*a270*/  IABS R7, R5 ;  /* 0x0000000500077213 */ /* 0x001fe40000000000 */
[----:B------:R-:W-:Y:S02]  /*a280*/  IADD3 R6, R5, -0x1, R0 ;  /* 0xffffffff05067810 */ /* 0x000fe40007ffe000 */
[----:B------:R-:W0:Y:S08]  /*a290*/  I2F.RP R2, R7 ;  /* 0x0000000700027306 */ /* 0x000e300000209400 */
[----:B0-----:R-:W0:Y:S02]  /*a2a0*/  MUFU.RCP R2, R2 ;  /* 0x0000000200027308 */ /* 0x001e240000001000 */
[----:B0-----:R-:W-:-:S06]  /*a2b0*/  VIADD R2, R2, 0xffffffe ;  /* 0x0ffffffe02027836 */ /* 0x001fcc0000000000 */
[----:B------:R0:W1:Y:S02]  /*a2c0*/  F2I.FTZ.U32.TRUNC.NTZ R3, R2 ;  /* 0x0000000200037305 */ /* 0x000064000021f000 */
[----:B0-----:R-:W-:-:S04]  /*a2d0*/  LOP3.LUT R2, R6, R5, RZ, 0x3c, !PT ;  /* 0x0000000506027212 */ /* 0x001fc800078e3cff */
[----:B------:R-:W-:Y:S01]  /*a2e0*/  ISETP.GE.AND P2, PT, R2, RZ, PT ;  /* 0x000000ff0200720c */ /* 0x000fe20003f46270 */
[----:B-1----:R-:W-:-:S04]  /*a2f0*/  IMAD.MOV R2, RZ, RZ, -R3 ;  /* 0x000000ffff027224 */ /* 0x002fc800078e0a03 */
[----:B------:R-:W-:Y:S02]  /*a300*/  IMAD R8, R2, R7, RZ ;  /* 0x0000000702087224 */ /* 0x000fe400078e02ff */
[----:B------:R-:W-:-:S04]  /*a310*/  IMAD.MOV.U32 R2, RZ, RZ, RZ ;  /* 0x000000ffff027224 */ /* 0x000fc800078e00ff */
[----:B------:R-:W-:Y:S01]  /*a320*/  IMAD.HI.U32 R8, R3, R8, R2 ;  /* 0x0000000803087227 */ /* 0x000fe200078e0002 */
[----:B------:R-:W-:Y:S02]  /*a330*/  IABS R2, R6 ;  /* 0x0000000600027213 */ /* 0x000fe40000000000 */
[----:B------:R-:W-:-:S03]  /*a340*/  IABS R3, R5 ;  /* 0x0000000500037213 */ /* 0x000fc60000000000 */
[----:B------:R-:W-:-:S04]  /*a350*/  IMAD.HI.U32 R8, R8, R2, RZ ;  /* 0x0000000208087227 */ /* 0x000fc800078e00ff */
[----:B------:R-:W-:-:S04]  /*a360*/  IMAD.MOV R3, RZ, RZ, -R3 ;  /* 0x000000ffff037224 */ /* 0x000fc800078e0a03 */
[----:B------:R-:W-:-:S05]  /*a370*/  IMAD R2, R8, R3, R2 ;  /* 0x0000000308027224 */ /* 0x000fca00078e0202 */
[----:B------:R-:W-:-:S13]  /*a380*/  ISETP.GT.U32.AND P1, PT, R7, R2, PT ;  /* 0x000000020700720c */ /* 0x000fda0003f24070 */
[----:B------:R-:W-:Y:S02]  /*a390*/  @!P1 IMAD.IADD R2, R2, 0x1, -R7 ;  /* 0x0000000102029824 */ /* 0x000fe400078e0a07 */
[----:B------:R-:W-:Y:S01]  /*a3a0*/  @!P1 VIADD R8, R8, 0x1 ;  /* 0x0000000108089836 */ /* 0x000fe20000000000 */
[----:B------:R-:W-:Y:S02]  /*a3b0*/  ISETP.NE.AND P1, PT, R5, RZ, PT ;  /* 0x000000ff0500720c */ /* 0x000fe40003f25270 */
[----:B------:R-:W-:-:S13]  /*a3c0*/  ISETP.GE.U32.AND P0, PT, R2, R7, PT ;  /* 0x000000070200720c */ /* 0x000fda0003f06070 */
[----:B------:R-:W-:-:S04]  /*a3d0*/  @P0 VIADD R8, R8, 0x1 ;  /* 0x0000000108080836 */ /* 0x000fc80000000000 */
[----:B------:R-:W-:-:S04]  /*a3e0*/  IMAD.MOV.U32 R2, RZ, RZ, R8 ;  /* 0x000000ffff027224 */ /* 0x000fc800078e0008 */
[----:B------:R-:W-:Y:S01]  /*a3f0*/  @!P2 IMAD.MOV R2, RZ, RZ, -R2 ;  /* 0x000000ffff02a224 */ /* 0x000fe200078e0a02 */
[----:B------:R-:W-:-:S07]  /*a400*/  @!P1 LOP3.LUT R2, RZ, R5, RZ, 0x33, !PT ;  /* 0x00000005ff029212 */ /* 0x000fce00078e33ff */
.L_x_218:
[----:B------:R-:W-:Y:S05]  /*a410*/  BSYNC B0 ;  /* 0x0000000000007941 */ /* 0x000fea0003800000 */
.L_x_217:
[----:B------:R-:W-:Y:S01]  /*a420*/  LOP3.LUT R4, R4, 0xff, RZ, 0xc0, !PT ;  /* 0x000000ff04047812 */ /* 0x000fe200078ec0ff */
[----:B------:R-:W-:Y:S04]  /*a430*/  BSSY B7, `(.L_x_219) ;  /* 0x000034e000077945 */ /* 0x000fe80003800000 */
[----:B------:R-:W-:-:S05]  /*a440*/  IMAD R3, R4, R2, RZ ;  /* 0x0000000204037224 */ /* 0x000fca00078e02ff */
[----:B------:R-:W-:Y:S01]  /*a450*/  VIADDMNMX R0, R3, R2, R0, PT ;  /* 0x0000000203007246 */ /* 0x000fe20003800100 */
[----:B------:R0:W-:Y:S03]  /*a460*/  STL [R1+0x10], R3 ;  /* 0x0000100301007387 */ /* 0x0001e60000100800 */
[----:B------:R-:W-:Y:S01]  /*a470*/  ISETP.GT.AND P0, PT, R0, R3, PT ;  /* 0x000000030000720c */ /* 0x000fe20003f04270 */
[----:B------:R0:W-:-:S12]  /*a480*/  STL [R1+0x34], R0 ;  /* 0x0000340001007387 */ /* 0x0001d80000100800 */
[----:B0-----:R-:W-:Y:S05]  /*a490*/  @P0 BRA `(.L_x_220) ;  /* 0x0000000000440947 */ /* 0x001fea0003800000 */
[----:B------:R-:W0:Y:S02]  /*a4a0*/  S2R R3, SR_TID.X ;  /* 0x0000000000037919 */ /* 0x000e240000002100 */
[----:B0-----:R-:W-:-:S04]  /*a4b0*/  LOP3.LUT R3, R3, 0x7f, RZ, 0xc0, !PT ;  /* 0x0000007f03037812 */ /* 0x001fc800078ec0ff */
[----:B------:R-:W-:-:S13]  /*a4c0*/  ISETP.NE.AND P0, PT, R3, RZ, PT ;  /* 0x000000ff0300720c */ /* 0x000fda0003f05270 */
[----:B------:R-:W-:Y:S05]  /*a4d0*/  @P0 BRA `(.L_x_221) ;  /* 0x00000034000c0947 */ /* 0x000fea0003800000 */
[----:B------:R-:W0:Y:S01]  /*a4e0*/  S2R R5, SR_LANEID ;  /* 0x0000000000057919 */ /* 0x000e220000000000 */
[----:B------:R-:W-:Y:S01]  /*a4f0*/  VOTEU.ANY UR4, UPT, PT ;  /* 0x0000000000047886 */ /* 0x000fe200038e0100 */
[----:B------:R-:W1:Y:S01]  /*a500*/  LDC.64 R2, c[0x0][0xc60] ;  /* 0x00031800ff027b82 */ /* 0x000e620000000a00 */
[----:B------:R-:W0:Y:S02]  /*a510*/  FLO.U32 R0, UR4 ;  /* 0x0000000400007d00 */ /* 0x000e2400080e0000 */
[----:B0-----:R-:W-:-:S06]  /*a520*/  ISETP.EQ.U32.AND P0, PT, R0, R5, PT ;  /* 0x000000050000720c */ /* 0x001fcc0003f02070 */
[----:B------:R-:W1:Y:S07]  /*a530*/  POPC R5, UR4 ;  /* 0x0000000400057d09 */ /* 0x000e6e0008000000 */
[----:B-1----:R-:W2:Y:S01]  /*a540*/  @P0 ATOMG.E.ADD.STRONG.GPU PT, R3, desc[UR36][R2.64], R5 ;  /* 0x00000005020309a8 */ /* 0x002ea200081ee1e4 */
[----:B------:R-:W0:Y:S02]  /*a550*/  S2R R4, SR_LTMASK ;  /* 0x0000000000047919 */ /* 0x000e240000003900 */
[----:B0-----:R-:W-:-:S04]  /*a560*/  LOP3.LUT R4, R4, UR4, RZ, 0xc0, !PT ;  /* 0x0000000404047c12 */ /* 0x001fc8000f8ec0ff */
[----:B------:R-:W0:Y:S01]  /*a570*/  POPC R7, R4 ;  /* 0x0000000400077309 */ /* 0x000e220000000000 */
[----:B--2---:R-:W0:Y:S02]  /*a580*/  SHFL.IDX PT, R0, R3, R0, 0x1f ;  /* 0x00001f0003007589 */ /* 0x004e2400000e0000 */
[----:B0-----:R-:W-:Y:S01]  /*a590*/  IADD3 R24, R0, UR38, R7 ;  /* 0x0000002600187c10 */ /* 0x001fe2000fffe007 */
[----:B------:R-:W-:Y:S06]  /*a5a0*/  BRA `(.L_x_221) ;  /* 0x0000003000d87947 */ /* 0x000fec0003800000 */
.L_x_220:
[----:B------:R-:W-:Y:S01]  /*a5b0*/  VIADD R0, R17, 0x15400 ;  /* 0x0001540011007836 */ /* 0x000fe20000000000 */
[----:B------:R-:W-:Y:S04]  /*a5c0*/  BSSY B6, `(.L_x_222) ;  /* 0x0000013000067945 */ /* 0x000fe80003800000 */
[----:B------:R-:W-:-:S13]  /*a5d0*/  LOP3.LUT P0, RZ, R0, 0x1bf, RZ, 0xc0, !PT ;  /* 0x000001bf00ff7812 */ /* 0x000fda000780c0ff */
[----:B------:R-:W-:Y:S05]  /*a5e0*/  @!P0 BRA `(.L_x_223) ;  /* 0x0000000000408947 */ /* 0x000fea0003800000 */
[----:B------:R-:W-:Y:S01]  /*a5f0*/  MOV R2, 0x0 ;  /* 0x0000000000027802 */ /* 0x000fe20000000f00 */
[----:B------:R-:W-:Y:S01]  /*a600*/  ULDC.64 UR6, c[0x4][0x88] ;  /* 0x0100220000067ab9 */ /* 0x000fe20000000a00 */
[----:B------:R-:W-:Y:S01]  /*a610*/  ULDC.64 UR8, c[0x4][0x90] ;  /* 0x0100240000087ab9 */ /* 0x000fe20000000a00 */
[----:B------:R-:W-:Y:S01]  /*a620*/  ULDC.64 UR4, c[0x4][0x8] ;  /* 0x0100020000047ab9 */ /* 0x000fe20000000a00 */
[----:B------:R-:W-:Y:S02]  /*a630*/  IMAD.U32 R4, RZ, RZ, UR6 ;  /* 0x00000006ff047e24 */ /* 0x000fe4000f8e00ff */
[----:B------:R-:W0:Y:S01]  /*a640*/  LDC.64 R2, c[0x4][R2] ;  /* 0x0100000002027b82 */ /* 0x000e220000000a00 */
[----:B------:R-:W-:Y:S02]  /*a650*/  IMAD.U32 R5, RZ, RZ, UR7 ;  /* 0x00000007ff057e24 */ /* 0x000fe4000f8e00ff */
[----:B------:R-:W-:Y:S02]  /*a660*/  IMAD.U32 R6, RZ, RZ, UR8 ;  /* 0x00000008ff067e24 */ /* 0x000fe4000f8e00ff */
[----:B------:R-:W-:-:S02]  /*a670*/  IMAD.U32 R7, RZ, RZ, UR9 ;  /* 0x00000009ff077e24 */ /* 0x000fc4000f8e00ff */
[----:B------:R-:W-:Y:S02]  /*a680*/  IMAD.U32 R10, RZ, RZ, UR4 ;  /* 0x00000004ff0a7e24 */ /* 0x000fe4000f8e00ff */
[----:B------:R-:W-:Y:S02]  /*a690*/  IMAD.U32 R11, RZ, RZ, UR5 ;  /* 0x00000005ff0b7e24 */ /* 0x000fe4000f8e00ff */
[----:B------:R-:W-:Y:S02]  /*a6a0*/  IMAD.MOV.U32 R8, RZ, RZ, 0x70 ;  /* 0x00000070ff087424 */ /* 0x000fe400078e00ff */
[----:B------:R-:W-:Y:S02]  /*a6b0*/  IMAD.MOV.U32 R12, RZ, RZ, 0x1 ;  /* 0x00000001ff0c7424 */ /* 0x000fe400078e00ff */
[----:B------:R-:W-:-:S07]  /*a6c0*/  IMAD.MOV.U32 R13, RZ, RZ, RZ ;  /* 0x000000ffff0d7224 */ /* 0x000fce00078e00ff */
[----:B------:R-:W-:-:S07]  /*a6d0*/  LEPC R20, `(.L_x_223) ;  /* 0x000000001014794e */ /* 0x000fce0000000000 */
[----:B0-----:R-:W-:Y:S05]  /*a6e0*/  CALL.ABS.NOINC R2 ;  /* 0x0000000002007343 */ /* 0x001fea0003c00000 */
.L_x_223:
[----:B------:R-:W-:Y:S05]  /*a6f0*/  BSYNC B6 ;  /* 0x0000000000067941 */ /* 0x000fea0003800000 */
.L_x_222:
        /* <DEDUP_REMOVED lines=8> */
[----:B------:R0:W1:Y:S01]  /*a780*/  LDC.64 R2, c[0x4][R23] ;  /* 0x0100000017027b82 */ /* 0x0000620000000a00 */
[----:B------:R-:W-:Y:S01]  /*a790*/  IMAD.U32 R4, RZ, RZ, UR6 ;  /* 0x00000006ff047e24 */ /* 0x000fe2000f8e00ff */
[----:B------:R-:W-:Y:S01]  /*a7a0*/  MOV R8, 0x70 ;  /* 0x0000007000087802 */ /* 0x000fe20000000f00 */
[----:B------:R-:W-:Y:S02]  /*a7b0*/  IMAD.U32 R5, RZ, RZ, UR7 ;  /* 0x00000007ff057e24 */ /* 0x000fe4000f8e00ff */
[----:B------:R-:W-:Y:S02]  /*a7c0*/  IMAD.U32 R6, RZ, RZ, UR8 ;  /* 0x00000008ff067e24 */ /* 0x000fe4000f8e00ff */
[----:B------:R-:W-:-:S02]  /*a7d0*/  IMAD.U32 R7, RZ, RZ, UR9 ;  /* 0x00000009ff077e24 */ /* 0x000fc4000f8e00ff */
[----:B------:R-:W-:Y:S02]  /*a7e0*/  IMAD.U32 R10, RZ, RZ, UR4 ;  /* 0x00000004ff0a7e24 */ /* 0x000fe4000f8e00ff */
[----:B------:R-:W-:Y:S02]  /*a7f0*/  IMAD.U32 R11, RZ, RZ, UR5 ;  /* 0x00000005ff0b7e24 */ /* 0x000fe4000f8e00ff */
[----:B------:R-:W-:Y:S02]  /*a800*/  IMAD.MOV.U32 R12, RZ, RZ, 0x1 ;  /* 0x00000001ff0c7424 */ /* 0x000fe400078e00ff */
[----:B0-----:R-:W-:-:S07]  /*a810*/  IMAD.MOV.U32 R13, RZ, RZ, RZ ;  /* 0x000000ffff0d7224 */ /* 0x001fce00078e00ff */
[----:B------:R-:W-:-:S07]  /*a820*/  LEPC R20, `(.L_x_226) ;  /* 0x000000001014794e */ /* 0x000fce0000000000 */
[----:B-1----:R-:W-:Y:S05]  /*a830*/  CALL.ABS.NOINC R2 ;  /* 0x0000000002007343 */ /* 0x002fea0003c00000 */
.L_x_226:
[----:B------:R0:W1:Y:S01]  /*a840*/  LDC.64 R2, c[0x4][R23] ;  /* 0x0100000017027b82 */ /* 0x0000620000000a00 */
[----:B------:R-:W-:Y:S01]  /*a850*/  ULDC.64 UR6, c[0x4][0x88] ;  /* 0x0100220000067ab9 */ /* 0x000fe20000000a00 */
[----:B------:R-:W-:Y:S01]  /*a860*/  ULDC.64 UR8, c[0x4][0x90] ;  /* 0x0100240000087ab9 */ /* 0x000fe20000000a00 */
[----:B------:R-:W-:Y:S01]  /*a870*/  ULDC.64 UR4, c[0x4][0x18] ;  /* 0x0100060000047ab9 */ /* 0x000fe20000000a00 */
[----:B------:R-:W-:Y:S02]  /*a880*/  IMAD.U32 R4, RZ, RZ, UR6 ;  /* 0x00000006ff047e24 */ /* 0x000fe4000f8e00ff */
[----:B------:R-:W-:Y:S02]  /*a890*/  IMAD.U32 R5, RZ, RZ, UR7 ;  /* 0x00000007ff057e24 */ /* 0x000fe4000f8e00ff */
[----:B------:R-:W-:Y:S02]  /*a8a0*/  IMAD.U32 R6, RZ, RZ, UR8 ;  /* 0x00000008ff067e24 */ /* 0x000fe4000f8e00ff */
[----:B------:R-:W-:-:S02]  /*a8b0*/  IMAD.U32 R7, RZ, RZ, UR9 ;  /* 0x00000009ff077e24 */ /* 0x000fc4000f8e00ff */
[----:B------:R-:W-:Y:S02]  /*a8c0*/  IMAD.U32 R10, RZ, RZ, UR4 ;  /* 0x00000004ff0a7e24 */ /* 0x000fe4000f8e00ff */
[----:B------:R-:W-:Y:S02]  /*a8d0*/  IMAD.U32 R11, RZ, RZ, UR5 ;  /* 0x00000005ff0b7e24 */ /* 0x000fe4000f8e00ff */
[----:B------:R-:W-:Y:S02]  /*a8e0*/  IMAD.MOV.U32 R8, RZ, RZ, 0x70 ;  /* 0x00000070ff087424 */ /* 0x000fe400078e00ff */
[----:B------:R-:W-:Y:S02]  /*a8f0*/  IMAD.MOV.U32 R12, RZ, RZ, 0x1 ;  /* 0x00000001ff0c7424 */ /* 0x000fe400078e00ff */
[----:B0-----:R-:W-:-:S07]  /*a900*/  IMAD.MOV.U32 R13, RZ, RZ, RZ ;  /* 0x000000ffff0d7224 */ /* 0x001fce00078e00ff */
[----:B------:R-:W-:-:S07]  /*a910*/  LEPC R20, `(.L_x_225) ;  /* 0x000000001014794e */ /* 0x000fce0000000000 */
[----:B-1----:R-:W-:Y:S05]  /*a920*/  CALL.ABS.NOINC R2 ;  /* 0x0000000002007343 */ /* 0x002fea0003c00000 */
.L_x_225:
[----:B------:R-:W-:Y:S05]  /*a930*/  BSYNC B6 ;  /* 0x0000000000067941 */ /* 0x000fea0003800000 */
.L_x_224:
[----:B------:R0:W2:Y:S01]  /*a940*/  LDL R20, [R1+0x4] ;  /* 0x0000040001147983 */ /* 0x0000a20000100800 */
[----:B------:R-:W-:Y:S01]  /*a950*/  ULDC.64 UR4, c[0x0][0x9f8] ;  /* 0x00027e0000047ab9 */ /* 0x000fe20000000a00 */
[----:B------:R-:W1:Y:S01]  /*a960*/  LDC R5, c[0x0][0x430] ;  /* 0x00010c00ff057b82 */ /* 0x000e620000000800 */
[----:B------:R-:W-:Y:S01]  /*a970*/  ISETP.NE.U32.AND P0, PT, RZ, UR4, PT ;  /* 0x00000004ff007c0c */ /* 0x000fe2000bf05070 */
[----:B------:R-:W3:Y:S03]  /*a980*/  LDL R2, [R1+0x34] ;  /* 0x0000340001027983 */ /* 0x000ee60000100800 */
[----:B------:R-:W-:Y:S01]  /*a990*/  ISETP.NE.AND.EX P0, PT, RZ, UR5, PT, P0 ;  /* 0x00000005ff007c0c */ /* 0x000fe2000bf05300 */
[----:B------:R-:W4:Y:S04]  /*a9a0*/  LDL R4, [R1+0xc] ;  /* 0x00000c0001047983 */ /* 0x000f280000100800 */
[----:B------:R-:W4:Y:S04]  /*a9b0*/  LDL R21, [R1+0x14] ;  /* 0x0000140001157983 */ /* 0x000f280000100800 */
[----:B------:R-:W4:Y:S04]  /*a9c0*/  LDL R9, [R1+0x48] ;  /* 0x0000480001097983 */ /* 0x000f280000100800 */
[----:B------:R-:W-:Y:S01]  /*a9d0*/  @P0 IADD3 R18, P1, R18, UR4, RZ ;  /* 0x0000000412120c10 */ /* 0x000fe2000ff3e0ff */
[----:B------:R-:W0:Y:S01]  /*a9e0*/  S2R R23, SR_TID.X ;  /* 0x0000000000177919 */ /* 0x000e220000002100 */
[----:B------:R-:W-:Y:S01]  /*a9f0*/  LOP3.LUT R16, R16, 0xffffffef, RZ, 0xc0, !PT ;  /* 0xffffffef10107812 */ /* 0x000fe200078ec0ff */
[----:B------:R-:W-:Y:S01]  /*aa00*/  ULDC UR4, c[0x0][0x2f4] ;  /* 0x0000bd0000047ab9 */ /* 0x000fe20000000800 */
[----:B------:R-:W-:-:S02]  /*aa10*/  @P0 IADD3.X R19, R19, UR5, RZ, P1, !PT ;  /* 0x0000000513130c10 */ /* 0x000fc40008ffe4ff */
[----:B-1----:R-:W-:-:S13]  /*aa20*/  ISETP.NE.AND P2, PT, R5, 0x1, PT ;  /* 0x000000010500780c */ /* 0x002fda0003f45270 */
[----:B------:R-:W1:Y:S01]  /*aa30*/  @P2 LDC R3, c[0x0][0x434] ;  /* 0x00010d00ff032b82 */ /* 0x000e620000000800 */
[----:B--2---:R-:W2:Y:S01]  /*aa40*/  @P0 LDG.E R20, desc[UR36][R18.64] ;  /* 0x0000002412140981 */ /* 0x004ea2000c1e1900 */
[C---:B0-----:R-:W-:Y:S01]  /*aa50*/  LOP3.LUT R0, R23.reuse, 0x7f, RZ, 0xc0, !PT ;  /* 0x0000007f17007812 */ /* 0x041fe200078ec0ff */
[----:B------:R-:W-:Y:S02]  /*aa60*/  IMAD.SHL.U32 R6, R23, 0x20, RZ ;  /* 0x0000002017067824 */ /* 0x000fe400078e00ff */
[----:B---3--:R-:W-:-:S03]  /*aa70*/  VIADD R23, R2, 0xffffffff ;  /* 0xffffffff02177836 */ /* 0x008fc60000000000 */
[----:B------:R-:W0:Y:S01]  /*aa80*/  @P2 LDC R2, c[0x0][0x438] ;  /* 0x00010e00ff022b82 */ /* 0x000e220000000800 */
[----:B------:R-:W-:Y:S01]  /*aa90*/  SHF.R.U32.HI R0, RZ, 0x2, R0 ;  /* 0x00000002ff007819 */ /* 0x000fe20000011600 */
[----:B------:R-:W-:Y:S01]  /*aaa0*/  IMAD.SHL.U32 R8, R23, 0x80, RZ ;  /* 0x0000008017087824 */ /* 0x000fe200078e00ff */
[----:B------:R-:W-:-:S04]  /*aab0*/  LOP3.LUT R6, R6, 0x60, RZ, 0xc0, !PT ;  /* 0x0000006006067812 */ /* 0x000fc800078ec0ff */
[----:B------:R-:W-:Y:S02]  /*aac0*/  LOP3.LUT R0, R8, R0, R6, 0xfe, !PT ;  /* 0x0000000008007212 */ /* 0x000fe400078efe06 */
[----:B------:R-:W-:-:S04]  /*aad0*/  @P2 LOP3.LUT R16, R16, 0x10, RZ, 0xfc, !PT ;  /* 0x0000001010102812 */ /* 0x000fc800078efcff */
[----:B------:R-:W-:Y:S01]  /*aae0*/  LOP3.LUT R16, R16, 0xfffffff7, RZ, 0xc0, !PT ;  /* 0xfffffff710107812 */ /* 0x000fe200078ec0ff */
[----:B------:R-:W-:Y:S01]  /*aaf0*/  UMOV UR5, 0xffffffff ;  /* 0xffffffff00057882 */ /* 0x000fe20000000000 */
[----:B--2---:R-:W-:Y:S01]  /*ab00*/  @P0 STL [R1+0x4], R20 ;  /* 0x0000041401000387 */ /* 0x004fe20000100800 */
[C---:B----4-:R-:W-:Y:S01]  /*ab10*/  ISETP.GE.AND P0, PT, R0.reuse, R4, PT ;  /* 0x000000040000720c */ /* 0x050fe20003f06270 */
[----:B------:R-:W-:-:S04]  /*ab20*/  IMAD.IADD R0, R0, 0x1, R21 ;  /* 0x0000000100007824 */ /* 0x000fc800078e0215 */
[----:B-1----:R-:W-:-:S04]  /*ab30*/  @P2 IMAD.HI.U32 R3, R0, R3, RZ ;  /* 0x0000000300032227 */ /* 0x002fc800078e00ff */
[----:B------:R-:W-:Y:S01]  /*ab40*/  IMAD.MOV.U32 R6, RZ, RZ, R0 ;  /* 0x000000ffff067224 */ /* 0x000fe200078e0000 */
[----:B0-----:R-:W-:-:S03]  /*ab50*/  @P2 SHF.R.U32.HI R6, RZ, R2, R3 ;  /* 0x00000002ff062219 */ /* 0x001fc60000011603 */
[----:B------:R-:W0:Y:S02]  /*ab60*/  @!P0 LDC.64 R2, c[0x0][0x428] ;  /* 0x00010a00ff028b82 */ /* 0x000e240000000a00 */
[----:B------:R-:W-:-:S04]  /*ab70*/  IMAD.MOV R4, RZ, RZ, -R6 ;  /* 0x000000ffff047224 */ /* 0x000fc800078e0a06 */
[----:B------:R-:W-:Y:S01]  /*ab80*/  IMAD R4, R5, R4, R0 ;  /* 0x0000000405047224 */ /* 0x000fe200078e0200 */
[----:B------:R-:W-:Y:S02]  /*ab90*/  SHF.R.S32.HI R5, RZ, 0x1f, R20 ;  /* 0x0000001fff057819 */ /* 0x000fe40000011414 */
[----:B------:R-:W-:-:S03]  /*aba0*/  @!P0 SHF.R.S32.HI R7, RZ, 0x1f, R6 ;  /* 0x0000001fff078819 */ /* 0x000fc60000011406 */
[----:B------:R1:W-:Y:S01]  /*abb0*/  STL [R1+0x18], R5 ;  /* 0x0000180501007387 */ /* 0x0003e20000100800 */
[-C--:B0-----:R-:W-:Y:S02]  /*abc0*/  @!P0 IMAD R0, R5, R2.reuse, RZ ;  /* 0x0000000205008224 */ /* 0x081fe400078e02ff */
[----:B-1----:R-:W0:Y:S01]  /*abd0*/  S2R R5, SR_TID.X ;  /* 0x0000000000057919 */ /* 0x002e220000002100 */
[----:B------:R-:W-:-:S04]  /*abe0*/  @!P0 IMAD.WIDE.U32 R6, R20, R2, R6 ;  /* 0x0000000214068225 */ /* 0x000fc800078e0006 */
[----:B------:R-:W-:Y:S02]  /*abf0*/  @!P0 IMAD R0, R20, R3, R0 ;  /* 0x0000000314008224 */ /* 0x000fe400078e0200 */
[----:B------:R-:W1:Y:S02]  /*ac00*/  @!P0 LDC.64 R2, c[0x0][0x418] ;  /* 0x00010600ff028b82 */ /* 0x000e640000000a00 */
[----:B------:R-:W-:Y:S01]  /*ac10*/  @!P0 IMAD.IADD R0, R7, 0x1, R0 ;  /* 0x0000000107008824 */ /* 0x000fe200078e0200 */
[----:B------:R-:W-:Y:S02]  /*ac20*/  ISETP.NE.AND P2, PT, R9, 0x3, PT ;  /* 0x000000030900780c */ /* 0x000fe40003f45270 */
[----:B-1----:R-:W-:Y:S01]  /*ac30*/  @!P0 LEA R2, P1, R6, R2, 0x2 ;  /* 0x0000000206028211 */ /* 0x002fe200078210ff */
[----:B0-----:R-:W-:-:S03]  /*ac40*/  IMAD.SHL.U32 R5, R5, 0x8, RZ ;  /* 0x0000000805057824 */ /* 0x001fc600078e00ff */
[----:B------:R-:W-:Y:S01]  /*ac50*/  @!P0 LEA.HI.X R3, R6, R3, R0, 0x2, P1 ;  /* 0x0000000306038211 */ /* 0x000fe200008f1400 */
[----:B------:R-:W-:Y:S01]  /*ac60*/  IMAD.MOV.U32 R0, RZ, RZ, RZ ;  /* 0x000000ffff007224 */ /* 0x000fe200078e00ff */
[----:B------:R-:W-:-:S05]  /*ac70*/  LOP3.LUT R5, R5, 0x18, RZ, 0xc0, !PT ;  /* 0x0000001805057812 */ /* 0x000fca00078ec0ff */
[----:B------:R0:W5:Y:S01]  /*ac80*/  @!P0 LDG.E R0, desc[UR36][R2.64] ;  /* 0x0000002402008981 */ /* 0x000162000c1e1900 */
[C---:B------:R-:W-:Y:S02]  /*ac90*/  ISETP.GE.AND P0, PT, R5.reuse, UR4, PT ;  /* 0x0000000405007c0c */ /* 0x040fe4000bf06270 */
[----:B------:R-:W-:Y:S02]  /*aca0*/  @P2 LOP3.LUT R16, R16, 0x8, RZ, 0xfc, !PT ;  /* 0x0000000810102812 */ /* 0x000fe400078efcff */
[C---:B------:R-:W-:Y:S02]  /*acb0*/  LOP3.LUT R9, R5.reuse, 0x20, RZ, 0xfc, !PT ;  /* 0x0000002005097812 */ /* 0x040fe400078efcff */
[----:B------:R-:W-:Y:S02]  /*acc0*/  LOP3.LUT R16, R16, 0xfffffffb, RZ, 0xc0, !PT ;  /* 0xfffffffb10107812 */ /* 0x000fe400078ec0ff */
[----:B------:R-:W-:Y:S02]  /*acd0*/  LOP3.LUT R5, R5, 0x40, RZ, 0xfc, !PT ;  /* 0x0000004005057812 */ /* 0x000fe400078efcff */
[----:B------:R-:W-:-:S03]  /*ace0*/  ISETP.GE.AND P1, PT, R9, UR4, PT ;  /* 0x0000000409007c0c */ /* 0x000fc6000bf26270 */
[----:B------:R-:W-:Y:S02]  /*acf0*/  @P0 LOP3.LUT R16, R16, 0x4, RZ, 0xfc, !PT ;  /* 0x0000000410100812 */ /* 0x000fe400078efcff */
[----:B------:R-:W-:Y:S02]  /*ad00*/  ISETP.GE.AND P0, PT, R5, UR4, PT ;  /* 0x0000000405007c0c */ /* 0x000fe4000bf06270 */
[----:B------:R-:W-:-:S04]  /*ad10*/  LOP3.LUT R16, R16, 0xfffffffe, RZ, 0xc0, !PT ;  /* 0xfffffffe10107812 */ /* 0x000fc800078ec0ff */
[----:B------:R-:W-:-:S04]  /*ad20*/  LOP3.LUT R16, R16, 0xfffffffd, RZ, 0xc0, !PT ;  /* 0xfffffffd10107812 */ /* 0x000fc800078ec0ff */
[----:B------:R-:W-:-:S04]  /*ad30*/  @P1 LOP3.LUT R16, R16, 0x2, RZ, 0xfc, !PT ;  /* 0x0000000210101812 */ /* 0x000fc800078efcff */
[----:B------:R-:W-:Y:S01]  /*ad40*/  @P0 LOP3.LUT R16, R16, 0x1, RZ, 0xfc, !PT ;  /* 0x0000000110100812 */ /* 0x000fe200078efcff */
[----:B0-----:R-:W-:Y:S06]  /*ad50*/  BRA.DIV UR5, `(.L_x_227) ;  /* 0x0000003e05587947 */ /* 0x001fec000b800000 */
.L_x_291:
[----:B------:R-:W-:Y:S01]  /*ad60*/  LOP3.LUT R26, R26, 0xffff, RZ, 0xc0, !PT ;  /* 0x0000ffff1a1a7812 */ /* 0x000fe200078ec0ff */
[----:B------:R-:W-:Y:S06]  /*ad70*/  @!P2 BRA `(.L_x_228) ;  /* 0x000000000004a947 */ /* 0x000fec0003800000 */
[----:B------:R-:W-:Y:S01]  /*ad80*/  BPT.TRAP 0x1 ;  /* 0x000000040000795c */ /* 0x000fe20000300000 */
.L_x_228:
[----:B------:R-:W-:Y:S01]  /*ad90*/  SHF.R.S32.HI R5, RZ, 0x1f, R4 ;  /* 0x0000001fff057819 */ /* 0x000fe20000011404 */
[----:B------:R-:W-:Y:S01]  /*ada0*/  ULDC.64 UR4, c[0x0][0x328] ;  /* 0x0000ca0000047ab9 */ /* 0x000fe20000000a00 */
[----:B------:R-:W-:Y:S01]  /*adb0*/  ULDC.64 UR6, c[0x0][0x318] ;  /* 0x0000c60000067ab9 */ /* 0x000fe20000000a00 */
[----:B------:R-:W-:Y:S01]  /*adc0*/  IMAD.WIDE.U32 R2, R4, UR4, RZ ;  /* 0x0000000404027c25 */ /* 0x000fe2000f8e00ff */
[----:B------:R-:W-:Y:S03]  /*add0*/  BSSY B0, `(.L_x_229) ;  /* 0x0000013000007945 */ /* 0x000fe60003800000 */
[----:B------:R-:W-:-:S04]  /*ade0*/  IMAD R6, R5, UR4, RZ ;  /* 0x0000000405067c24 */ /* 0x000fc8000f8e02ff */
[----:B------:R-:W-:Y:S01]  /*adf0*/  IMAD R6, R4, UR5, R6 ;  /* 0x0000000504067c24 */ /* 0x000fe2000f8e0206 */
[----:B------:R-:W-:-:S03]  /*ae00*/  ULDC.64 UR4, c[0x0][0x338] ;  /* 0x0000ce0000047ab9 */ /* 0x000fc60000000a00 */
[----:B------:R-:W-:Y:S01]  /*ae10*/  IMAD.IADD R3, R3, 0x1, R6 ;  /* 0x0000000103037824 */ /* 0x000fe200078e0206 */
[----:B-----5:R-:W-:Y:S01]  /*ae20*/  SHF.R.S32.HI R6, RZ, 0x1f, R0 ;  /* 0x0000001fff067819 */ /* 0x020fe20000011400 */
[----:B------:R-:W-:-:S04]  /*ae30*/  IMAD.WIDE.U32 R2, R0, UR4, R2 ;  /* 0x0000000400027c25 */ /* 0x000fc8000f8e0002 */
[----:B------:R-:W-:-:S04]  /*ae40*/  IMAD R7, R6, UR4, RZ ;  /* 0x0000000406077c24 */ /* 0x000fc8000f8e02ff */
[----:B------:R-:W-:Y:S01]  /*ae50*/  IMAD R7, R0, UR5, R7 ;  /* 0x0000000500077c24 */ /* 0x000fe2000f8e0207 */
[----:B------:R-:W-:-:S03]  /*ae60*/  ULDC.64 UR4, c[0x0][0x330] ;  /* 0x0000cc0000047ab9 */ /* 0x000fc60000000a00 */
[----:B------:R-:W-:Y:S02]  /*ae70*/  IMAD.IADD R3, R3, 0x1, R7 ;  /* 0x0000000103037824 */ /* 0x000fe400078e0207 */
[----:B------:R-:W-:-:S04]  /*ae80*/  IMAD.WIDE.U32 R2, R26, UR4, R2 ;  /* 0x000000041a027c25 */ /* 0x000fc8000f8e0002 */
[----:B------:R-:W-:Y:S01]  /*ae90*/  IMAD R19, R26, UR5, R3 ;  /* 0x000000051a137c24 */ /* 0x000fe2000f8e0203 */
[C---:B------:R-:W-:Y:S02]  /*aea0*/  LEA R18, P0, R2.reuse, UR6, 0x1 ;  /* 0x0000000602127c11 */ /* 0x040fe4000f8008ff */
[----:B------:R-:W-:Y:S02]  /*aeb0*/  SHF.L.U32 R3, R29, 0x1f, RZ ;  /* 0x0000001f1d037819 */ /* 0x000fe400000006ff */
[----:B------:R-:W-:Y:S01]  /*aec0*/  LEA.HI.X R19, R2, UR7, R19, 0x1, P0 ;  /* 0x0000000702137c11 */ /* 0x000fe200080f0c13 */
[----:B------:R-:W-:-:S07]  /*aed0*/  IMAD R2, R22, 0x8, R17 ;  /* 0x0000000816027824 */ /* 0x000fce00078e0211 */
[----:B------:R-:W0:Y:S02]  /*aee0*/  SYNCS.PHASECHK.TRANS64.TRYWAIT P0, [R2+URZ+0x2d840], R3 ;  /* 0x02d84003020075a7 */ /* 0x000e24000800017f */
[----:B0-----:R-:W-:Y:S05]  /*aef0*/  @!P0 BRA `(.L_x_230) ;  /* 0x0000003c00248947 */ /* 0x001fea0003800000 */
.L_x_292:
[----:B------:R-:W-:Y:S05]  /*af00*/  BSYNC B0 ;  /* 0x0000000000007941 */ /* 0x000fea0003800000 */
.L_x_229:
[----:B------:R-:W2:Y:S01]  /*af10*/  LDL R12, [R1+0xc] ;  /* 0x00000c00010c7983 */ /* 0x000ea20000100800 */
[----:B------:R-:W-:Y:S01]  /*af20*/  ULDC.64 UR4, c[0x0][0x300] ;  /* 0x0000c00000047ab9 */ /* 0x000fe20000000a00 */
[----:B------:R-:W-:Y:S01]  /*af30*/  ULDC.64 UR6, c[0x0][0x2e8] ;  /* 0x0000ba0000067ab9 */ /* 0x000fe20000000a00 */
[----:B------:R-:W-:Y:S01]  /*af40*/  IMAD R5, R5, UR4, RZ ;  /* 0x0000000405057c24 */ /* 0x000fe2000f8e02ff */
[----:B------:R-:W1:Y:S01]  /*af50*/  S2R R7, SR_TID.X ;  /* 0x0000000000077919 */ /* 0x000e620000002100 */
[----:B------:R-:W-:Y:S02]  /*af60*/  LOP3.LUT P4, RZ, R16, 0x4, RZ, 0xc0, !PT ;  /* 0x0000000410ff7812 */ /* 0x000fe4000788c0ff */
[C---:B0-----:R-:W-:Y:S01]  /*af70*/  IMAD R3, R4.reuse, UR5, R5 ;  /* 0x0000000504037c24 */ /* 0x041fe2000f8e0205 */
[----:B------:R-:W0:Y:S01]  /*af80*/  S2R R9, SR_TID.X ;  /* 0x0000000000097919 */ /* 0x000e220000002100 */
[----:B------:R-:W-:Y:S01]  /*af90*/  IMAD.WIDE.U32 R4, R4, UR4, RZ ;  /* 0x0000000404047c25 */ /* 0x000fe2000f8e00ff */
[----:B------:R-:W-:Y:S01]  /*afa0*/  ULDC.64 UR4, c[0x0][0x310] ;  /* 0x0000c40000047ab9 */ /* 0x000fe20000000a00 */
[----:B------:R-:W-:-:S02]  /*afb0*/  LOP3.LUT P3, RZ, R16, 0x2, RZ, 0xc0, !PT ;  /* 0x0000000210ff7812 */ /* 0x000fc4000786c0ff */
[----:B------:R-:W-:Y:S01]  /*afc0*/  IMAD.IADD R5, R5, 0x1, R3 ;  /* 0x0000000105057824 */ /* 0x000fe200078e0203 */
[----:B------:R-:W-:Y:S01]  /*afd0*/  LOP3.LUT P2, RZ, R16, 0x1, RZ, 0xc0, !PT ;  /* 0x0000000110ff7812 */ /* 0x000fe2000784c0ff */
[----:B------:R-:W-:Y:S02]  /*afe0*/  IMAD R6, R6, UR4, RZ ;  /* 0x0000000406067c24 */ /* 0x000fe4000f8e02ff */
[----:B------:R-:W-:-:S04]  /*aff0*/  IMAD.WIDE.U32 R4, R0, UR4, R4 ;  /* 0x0000000400047c25 */ /* 0x000fc8000f8e0004 */
[----:B------:R-:W-:Y:S01]  /*b000*/  IMAD R0, R0, UR5, R6 ;  /* 0x0000000500007c24 */ /* 0x000fe2000f8e0206 */
[----:B------:R-:W-:-:S03]  /*b010*/  ULDC.64 UR4, c[0x0][0x308] ;  /* 0x0000c20000047ab9 */ /* 0x000fc60000000a00 */
[----:B------:R-:W-:Y:S02]  /*b020*/  IMAD.IADD R5, R5, 0x1, R0 ;  /* 0x0000000105057824 */ /* 0x000fe400078e0200 */
[----:B------:R-:W-:Y:S01]  /*b030*/  IMAD.WIDE.U32 R4, R26, UR4, R4 ;  /* 0x000000041a047c25 */ /* 0x000fe2000f8e0004 */
[----:B------:R-:W-:-:S03]  /*b040*/  UMOV UR4, 0xffffffff ;  /* 0xffffffff00047882 */ /* 0x000fc60000000000 */
[----:B------:R-:W-:Y:S01]  /*b050*/  IMAD R6, R26, UR5, R5 ;  /* 0x000000051a067c24 */ /* 0x000fe2000f8e0205 */
[C---:B------:R-:W-:Y:S02]  /*b060*/  LEA R0, P0, R4.reuse, UR6, 0x1 ;  /* 0x0000000604007c11 */ /* 0x040fe4000f8008ff */
[----:B-1----:R-:W-:Y:S02]  /*b070*/  LOP3.LUT R11, R7, 0x7f, RZ, 0xc0, !PT ;  /* 0x0000007f070b7812 */ /* 0x002fe400078ec0ff */
[----:B------:R-:W-:Y:S01]  /*b080*/  LEA.HI.X R6, R4, UR7, R6, 0x1, P0 ;  /* 0x0000000704067c11 */ /* 0x000fe200080f0c06 */
[C---:B0-----:R-:W-:Y:S01]  /*b090*/  IMAD.SHL.U32 R7, R9.reuse, 0x8, RZ ;  /* 0x0000000809077824 */ /* 0x041fe200078e00ff */
[----:B------:R-:W-:Y:S01]  /*b0a0*/  SHF.R.U32.HI R11, RZ, 0x2, R11 ;  /* 0x00000002ff0b7819 */ /* 0x000fe2000001160b */
[----:B------:R-:W-:-:S03]  /*b0b0*/  IMAD.SHL.U32 R10, R9, 0x8, RZ ;  /* 0x00000008090a7824 */ /* 0x000fc600078e00ff */
[----:B------:R-:W-:-:S04]  /*b0c0*/  LOP3.LUT R7, R7, 0xd8, RZ, 0xc0, !PT ;  /* 0x000000d807077812 */ /* 0x000fc800078ec0ff */
[----:B------:R-:W-:Y:S01]  /*b0d0*/  LOP3.LUT R7, R7, 0x18, R9, 0x78, !PT ;  /* 0x0000001807077812 */ /* 0x000fe200078e7809 */
[----:B------:R-:W-:-:S03]  /*b0e0*/  IMAD.SHL.U32 R9, R9, 0x8, RZ ;  /* 0x0000000809097824 */ /* 0x000fc600078e00ff */
[----:B------:R-:W-:Y:S02]  /*b0f0*/  LOP3.LUT R7, R7, 0x320, R10, 0xf8, !PT ;  /* 0x0000032007077812 */ /* 0x000fe400078ef80a */
[----:B------:R-:W-:-:S03]  /*b100*/  LOP3.LUT R9, R9, 0x18, RZ, 0xc0, !PT ;  /* 0x0000001809097812 */ /* 0x000fc600078ec0ff */
[----:B------:R-:W-:Y:S01]  /*b110*/  IMAD R7, R22, 0x3000, R7 ;  /* 0x0000300016077824 */ /* 0x000fe200078e0207 */
[----:B--2---:R-:W-:-:S04]  /*b120*/  IADD3 R3, -R11, R12, -R8 ;  /* 0x0000000c0b037210 */ /* 0x004fc80007ffe908 */
[----:B------:R-:W-:Y:S01]  /*b130*/  ISETP.GE.AND P0, PT, R3, 0x1, PT ;  /* 0x000000010300780c */ /* 0x000fe20003f06270 */
[----:B------:R-:W-:-:S12]  /*b140*/  BRA.DIV UR4, `(.L_x_231) ;  /* 0x0000003a04a47947 */ /* 0x000fd8000b800000 */
[----:B------:R-:W0:Y:S01]  /*b150*/  SHFL.IDX PT, R5, R0, RZ, 0x1c1f ;  /* 0x001c1fff00057589 */ /* 0x000e2200000e0000 */
[----:B------:R-:W-:-:S03]  /*b160*/  @P0 IMAD R8, R7, 0x2, R17 ;  /* 0x0000000207080824 */ /* 0x000fc600078e0211 */
[----:B------:R-:W1:Y:S01]  /*b170*/  SHFL.IDX PT, R4, R6, RZ, 0x1c1f ;  /* 0x001c1fff06047589 */ /* 0x000e6200000e0000 */
[----:B0-----:R-:W-:-:S04]  /*b180*/  @P0 LEA R5, P1, R9, R5, 0x1 ;  /* 0x0000000509050211 */ /* 0x001fc800078208ff */
[----:B-1----:R-:W-:Y:S02]  /*b190*/  @P0 IADD3.X R4, RZ, R4, RZ, P1, !PT ;  /* 0x00000004ff040210 */ /* 0x002fe40000ffe4ff */
[----:B------:R-:W-:Y:S02]  /*b1a0*/  ISETP.GE.AND P1, PT, R3, 0x21, PT ;  /* 0x000000210300780c */ /* 0x000fe40003f26270 */
[----:B------:R-:W-:-:S04]  /*b1b0*/  @P0 LOP3.LUT R5, R5, R4, RZ, 0x3c, !PT ;  /* 0x0000000405050212 */ /* 0x000fc800078e3cff */
[----:B------:R-:W-:-:S04]  /*b1c0*/  @P0 LOP3.LUT R4, R5, R4, RZ, 0x3c, !PT ;  /* 0x0000000405040212 */ /* 0x000fc800078e3cff */
[----:B------:R-:W-:-:S05]  /*b1d0*/  @P0 LOP3.LUT R5, R5, R4, RZ, 0x3c, !PT ;  /* 0x0000000405050212 */ /* 0x000fca00078e3cff */
[----:B------:R-:W-:Y:S01]  /*b1e0*/  @!PT LDS RZ, [RZ] ;  /* 0x00000000fffff984 */ /* 0x000fe20000000800 */
[----:B------:R-:W-:Y:S04]  /*b1f0*/  @P0 LDGSTS.E.BYPASS.LTC128B.128 [R8+0x15400], desc[UR36][R4.64], !P4 ;  /* 0x1540000004080fae */ /* 0x000fe8000e101d64 */
[----:B------:R-:W-:Y:S04]  /*b200*/  @P0 LDGSTS.E.BYPASS.LTC128B.128 [R8+0x17400], desc[UR36][R4.64+0x40], !P3 ;  /* 0x1740004004080fae */ /* 0x000fe8000d901d64 */
[----:B------:R0:W-:Y:S04]  /*b210*/  @P0 LDGSTS.E.BYPASS.LTC128B.128 [R8+0x19400], desc[UR36][R4.64+0x80], !P2 ;  /* 0x1940008004080fae */ /* 0x0001e8000d101d64 */
[----:B0-----:R-:W0:Y:S01]  /*b220*/  SHFL.IDX PT, R5, R0, 0x1, 0x1c1f ;  /* 0x003c1f0000057f89 */ /* 0x001e2200000e0000 */
[----:B------:R-:W-:-:S03]  /*b230*/  @P1 IMAD R8, R7, 0x2, R17 ;  /* 0x0000000207081824 */ /* 0x000fc600078e0211 */
[----:B------:R-:W1:Y:S01]  /*b240*/  SHFL.IDX PT, R4, R6, 0x1, 0x1c1f ;  /* 0x003c1f0006047f89 */ /* 0x000e6200000e0000 */
[----:B0-----:R-:W-:-:S05]  /*b250*/  @P1 LEA R5, P0, R9, R5, 0x1 ;  /* 0x0000000509051211 */ /* 0x001fca00078008ff */
[----:B-1----:R-:W-:-:S05]  /*b260*/  @P1 IMAD.X R4, RZ, RZ, R4, P0 ;  /* 0x000000ffff041224 */ /* 0x002fca00000e0604 */
[----:B------:R-:W-:-:S04]  /*b270*/  @P1 LOP3.LUT R5, R5, R4, RZ, 0x3c, !PT ;  /* 0x0000000405051212 */ /* 0x000fc800078e3cff */
[----:B------:R-:W-:-:S04]  /*b280*/  @P1 LOP3.LUT R4, R5, R4, RZ, 0x3c, !PT ;  /* 0x0000000405041212 */ /* 0x000fc800078e3cff */
[----:B------:R-:W-:-:S05]  /*b290*/  @P1 LOP3.LUT R5, R5, R4, RZ, 0x3c, !PT ;  /* 0x0000000405051212 */ /* 0x000fca00078e3cff */
[----:B------:R-:W-:Y:S04]  /*b2a0*/  @P1 LDGSTS.E.BYPASS.LTC128B.128 [R8+0x15c00], desc[UR36][R4.64], !P4 ;  /* 0x15c0000004081fae */ /* 0x000fe8000e101d64 */
[----:B------:R-:W-:Y:S04]  /*b2b0*/  @P1 LDGSTS.E.BYPASS.LTC128B.128 [R8+0x17c00], desc[UR36][R4.64+0x40], !P3 ;  /* 0x17c0004004081fae */ /* 0x000fe8000d901d64 */
[----:B------:R0:W-:Y:S01]  /*b2c0*/  @P1 LDGSTS.E.BYPASS.LTC128B.128 [R8+0x19c00], desc[UR36][R4.64+0x80], !P2 ;  /* 0x19c0008004081fae */ /* 0x0001e2000d101d64 */
[----:B------:R-:W-:-:S03]  /*b2d0*/  ISETP.GE.AND P1, PT, R3, 0x41, PT ;  /* 0x000000410300780c */ /* 0x000fc60003f26270 */
[----:B0-----:R-:W0:Y:S10]  /*b2e0*/  SHFL.IDX PT, R5, R0, 0x2, 0x1c1f ;  /* 0x005c1f0000057f89 */ /* 0x001e3400000e0000 */
[----:B------:R-:W-:Y:S01]  /*b2f0*/  @P1 IMAD R8, R7, 0x2, R17 ;  /* 0x0000000207081824 */ /* 0x000fe200078e0211 */
[----:B------:R-:W1:Y:S04]  /*b300*/  SHFL.IDX PT, R4, R6, 0x2, 0x1c1f ;  /* 0x005c1f0006047f89 */ /* 0x000e6800000e0000 */
[----:B------:R-:W2:Y:S04]  /*b310*/  SHFL.IDX PT, R6, R6, 0x3, 0x1c1f ;  /* 0x007c1f0006067f89 */ /* 0x000ea800000e0000 */
[----:B------:R-:W3:Y:S01]  /*b320*/  SHFL.IDX PT, R0, R0, 0x3, 0x1c1f ;  /* 0x007c1f0000007f89 */ /* 0x000ee200000e0000 */
[----:B0-----:R-:W-:-:S05]  /*b330*/  @P1 LEA R5, P0, R9, R5, 0x1 ;  /* 0x0000000509051211 */ /* 0x001fca00078008ff */
[----:B-1----:R-:W-:-:S05]  /*b340*/  @P1 IMAD.X R4, RZ, RZ, R4, P0 ;  /* 0x000000ffff041224 */ /* 0x002fca00000e0604 */
[----:B------:R-:W-:-:S04]  /*b350*/  @P1 LOP3.LUT R5, R5, R4, RZ, 0x3c, !PT ;  /* 0x0000000405051212 */ /* 0x000fc800078e3cff */
[----:B------:R-:W-:-:S04]  /*b360*/  @P1 LOP3.LUT R4, R5, R4, RZ, 0x3c, !PT ;  /* 0x0000000405041212 */ /* 0x000fc800078e3cff */
[----:B------:R-:W-:-:S05]  /*b370*/  @P1 LOP3.LUT R5, R5, R4, RZ, 0x3c, !PT ;  /* 0x0000000405051212 */ /* 0x000fca00078e3cff */
[----:B------:R1:W-:Y:S04]  /*b380*/  @P1 LDGSTS.E.BYPASS.LTC128B.128 [R8+0x16400], desc[UR36][R4.64], !P4 ;  /* 0x1640000004081fae */ /* 0x0003e8000e101d64 */
[----:B------:R1:W-:Y:S04]  /*b390*/  @P1 LDGSTS.E.BYPASS.LTC128B.128 [R8+0x18400], desc[UR36][R4.64+0x40], !P3 ;  /* 0x1840004004081fae */ /* 0x0003e8000d901d64 */
[----:B--23--:R1:W-:Y:S02]  /*b3a0*/  @P1 LDGSTS.E.BYPASS.LTC128B.128 [R8+0x1a400], desc[UR36][R4.64+0x80], !P2 ;  /* 0x1a40008004081fae */ /* 0x00c3e4000d101d64 */
.L_x_302:
[----:B------:R-:W-:-:S13]  /*b3b0*/  ISETP.GE.AND P0, PT, R3, 0x61, PT ;  /* 0x000000610300780c */ /* 0x000fda0003f06270 */
[----:B01----:R-:W-:Y:S01]  /*b3c0*/  @P0 LEA R4, P1, R9, R0, 0x1 ;  /* 0x0000000009040211 */ /* 0x003fe200078208ff */
[----:B------:R-:W-:-:S04]  /*b3d0*/  @P0 IMAD R7, R7, 0x2, R17 ;  /* 0x0000000207070824 */ /* 0x000fc800078e0211 */
[----:B------:R-:W-:-:S05]  /*b3e0*/  @P0 IMAD.X R5, RZ, RZ, R6, P1 ;  /* 0x000000ffff050224 */ /* 0x000fca00008e0606 */
[----:B------:R-:W-:Y:S01]  /*b3f0*/  @!PT LDS RZ, [RZ] ;  /* 0x00000000fffff984 */ /* 0x000fe20000000800 */
[----:B------:R-:W-:Y:S01]  /*b400*/  @!PT LDS RZ, [RZ] ;  /* 0x00000000fffff984 */ /* 0x000fe20000000800 */
[----:B------:R-:W-:Y:S01]  /*b410*/  @!PT LDS RZ, [RZ] ;  /* 0x00000000fffff984 */ /* 0x000fe20000000800 */
[----:B------:R0:W-:Y:S04]  /*b420*/  @P0 LDGSTS.E.BYPASS.LTC128B.128 [R7+0x16c00], desc[UR36][R4.64], !P4 ;  /* 0x16c0000004070fae */ /* 0x0001e8000e101d64 */
[----:B------:R0:W-:Y:S04]  /*b430*/  @P0 LDGSTS.E.BYPASS.LTC128B.128 [R7+0x18c00], desc[UR36][R4.64+0x40], !P3 ;  /* 0x18c0004004070fae */ /* 0x0001e8000d901d64 */
[----:B------:R0:W-:Y:S01]  /*b440*/  @P0 LDGSTS.E.BYPASS.LTC128B.128 [R7+0x1ac00], desc[UR36][R4.64+0x80], !P2 ;  /* 0x1ac0008004070fae */ /* 0x0001e2000d101d64 */
[----:B------:R-:W-:Y:S01]  /*b450*/  PLOP3.LUT P0, PT, PT, PT, PT, 0x80, 0x0 ;  /* 0x000000000000781c */ /* 0x000fe20003f0f070 */
[----:B------:R-:W-:-:S12]  /*b460*/  NOP ;  /* 0x0000000000007918 */ /* 0x000fd80000000000 */
.L_x_232:
[----:B------:R-:W-:Y:S02]  /*b470*/  PLOP3.LUT P1, PT, P1, P0, PT, 0xa2, 0x0 ;  /* 0x000000000000781c */ /* 0x000fe40000f21472 */
[----:B------:R-:W-:-:S08]  /*b480*/  @P0 R2UR P1, UR4, R2 ;  /* 0x00000000020402ca */ /* 0x000fd00000020000 */
[----:B------:R-:W-:-:S05]  /*b490*/  @P0 PLOP3.LUT P0, PT, P1, PT, PT, 0x80, 0x0 ;  /* 0x000000000000081c */ /* 0x000fca0000f0f070 */
[----:B------:R-:W-:Y:S01]  /*b4a0*/  @!P1 SYNCS.ARRIVE.TRANS64.RED.A0T1 RZ, [UR4+0x2d830], RZ ;  /* 0x02d830ffffff99a7 */ /* 0x000fe20008200404 */
[----:B------:R-:W-:Y:S07]  /*b4b0*/  @!P1 ARRIVES.LDGSTSBAR.64.TRANSCNT [UR4+0x2d830] ;  /* 0x02d83000ff0099b0 */ /* 0x000fee0008000a84 */
[----:B------:R-:W-:Y:S05]  /*b4c0*/  @P0 BRA.U.ANY `(.L_x_232) ;  /* 0xfffffffd00e80947 */ /* 0x000fea000393ffff */
[----:B------:R-:W-:Y:S01]  /*b4d0*/  NOP ;  /* 0x0000000000007918 */ /* 0x000fe20000000000 */
[----:B------:R-:W2:Y:S02]  /*b4e0*/  LDL R0, [R1+0x48] ;  /* 0x0000480001007983 */ /* 0x000ea40000100800 */
[----:B--2---:R-:W-:-:S13]  /*b4f0*/  ISETP.NE.AND P2, PT, R0, 0x3, PT ;  /* 0x000000030000780c */ /* 0x004fda0003f45270 */
[----:B------:R-:W-:Y:S05]  /*b500*/  @!P2 BRA `(.L_x_233) ;  /* 0x000000000004a947 */ /* 0x000fea0003800000 */
[----:B------:R-:W-:Y:S01]  /*b510*/  BPT.TRAP 0x1 ;  /* 0x000000040000795c */ /* 0x000fe20000300000 */
.L_x_233:
[----:B0-----:R0:W5:Y:S01]  /*b520*/  LDL.LU R4, [R1+0x28] ;  /* 0x0000280001047983 */ /* 0x0011620000300800 */
[----:B------:R0:W-:Y:S03]  /*b530*/  SYNCS.ARRIVE.TRANS64.A1T0 RZ, [R2+URZ+0x2d830], RZ ;  /* 0x02d830ff02ff79a7 */ /* 0x0001e6000810003f */
[----:B------:R0:W5:Y:S02]  /*b540*/  LDL.LU R3, [R1] ;  /* 0x0000000001037983 */ /* 0x0001640000300800 */
[----:B------:R-:W-:Y:S05]  /*b550*/  WARPSYNC.ALL ;  /* 0x0000000000007948 */ /* 0x000fea0003800000 */
[----:B------:R-:W-:Y:S01]  /*b560*/  ULDC.64 UR4, c[0x0][0x298] ;  /* 0x0000a60000047ab9 */ /* 0x000fe20000000a00 */
[----:B------:R-:W-:Y:S01]  /*b570*/  BAR.SYNC.DEFER_BLOCKING 0x8, 0x200 ;  /* 0x0208000000007b1d */ /* 0x000fe20000010000 */
[----:B------:R-:W-:Y:S01]  /*b580*/  LOP3.LUT P0, RZ, R16, 0x20, RZ, 0xc0, !PT ;  /* 0x0000002010ff7812 */ /* 0x000fe2000780c0ff */
[----:B0-----:R-:W-:-:S03]  /*b590*/  VIADD R2, R17, 0xc400 ;  /* 0x0000c40011027836 */ /* 0x001fc60000000000 */
[----:B------:R-:W-:Y:S01]  /*b5a0*/  SEL R28, R28, RZ, !P0 ;  /* 0x000000ff1c1c7207 */ /* 0x000fe20004000000 */
[----:B------:R-:W-:Y:S01]  /*b5b0*/  BSSY B6, `(.L_x_234) ;  /* 0x000001c000067945 */ /* 0x000fe20003800000 */
[----:B-----5:R-:W-:Y:S02]  /*b5c0*/  SEL R4, R4, RZ, !P0 ;  /* 0x000000ff04047207 */ /* 0x020fe40004000000 */
[----:B------:R-:W-:Y:S02]  /*b5d0*/  LOP3.LUT P0, RZ, R2, 0x1bf, RZ, 0xc0, !PT ;  /* 0x000001bf02ff7812 */ /* 0x000fe4000780c0ff */
[----:B------:R-:W-:Y:S01]  /*b5e0*/  SHF.R.S32.HI R0, RZ, 0x1f, R3 ;  /* 0x0000001fff007819 */ /* 0x000fe20000011403 */
[----:B------:R0:W-:Y:S04]  /*b5f0*/  STL [R1+0x38], R4 ;  /* 0x0000380401007387 */ /* 0x0001e80000100800 */
[----:B------:R-:W-:-:S04]  /*b600*/  IMAD R0, R0, UR4, RZ ;  /* 0x0000000400007c24 */ /* 0x000fc8000f8e02ff */
[C---:B------:R-:W-:Y:S02]  /*b610*/  IMAD R0, R3.reuse, UR5, R0 ;  /* 0x0000000503007c24 */ /* 0x040fe4000f8e0200 */
[----:B------:R-:W-:-:S04]  /*b620*/  IMAD.WIDE.U32 R2, R3, UR4, RZ ;  /* 0x0000000403027c25 */ /* 0x000fc8000f8e00ff */
[----:B------:R-:W-:Y:S01]  /*b630*/  IMAD.IADD R0, R3, 0x1, R0 ;  /* 0x0000000103007824 */ /* 0x000fe200078e0200 */
[----:B------:R0:W-:Y:S04]  /*b640*/  STL.64 [R1+0x28], R2 ;  /* 0x0000280201007387 */ /* 0x0001e80000100a00 */
[----:B------:R0:W-:Y:S01]  /*b650*/  STL [R1], R0 ;  /* 0x0000000001007387 */ /* 0x0001e20000100800 */
[----:B------:R-:W-:Y:S05]  /*b660*/  @!P0 BRA `(.L_x_235) ;  /* 0x0000000000408947 */ /* 0x000fea0003800000 */
[----:B0-----:R-:W-:Y:S01]  /*b670*/  MOV R2, 0x0 ;  /* 0x0000000000027802 */ /* 0x001fe20000000f00 */
        /* <DEDUP_REMOVED lines=15> */
.L_x_235:
[----:B------:R-:W-:Y:S05]  /*b770*/  BSYNC B6 ;  /* 0x0000000000067941 */ /* 0x000fea0003800000 */
.L_x_234:
[----:B0-----:R-:W2:Y:S01]  /*b780*/  LDL.LU R2, [R1] ;  /* 0x0000000001027983 */ /* 0x001ea20000300800 */
[----:B------:R-:W0:Y:S01]  /*b790*/  LDC R10, c[0x0][0x448] ;  /* 0x00011200ff0a7b82 */ /* 0x000e220000000800 */
[----:B------:R-:W-:Y:S01]  /*b7a0*/  ULDC.64 UR4, c[0x0][0x2d8] ;  /* 0x0000b60000047ab9 */ /* 0x000fe20000000a00 */
[----:B------:R-:W-:Y:S01]  /*b7b0*/  ULDC.64 UR6, c[0x0][0x2e0] ;  /* 0x0000b80000067ab9 */ /* 0x000fe20000000a00 */
[----:B------:R-:W3:Y:S01]  /*b7c0*/  LDL.LU.64 R20, [R1+0x28] ;  /* 0x0000280001147983 */ /* 0x000ee20000300a00 */
[----:B------:R-:W-:-:S03]  /*b7d0*/  ULDC.64 UR8, c[0x0][0x280] ;  /* 0x0000a00000087ab9 */ /* 0x000fc60000000a00 */
[----:B------:R-:W4:Y:S01]  /*b7e0*/  LDL.LU R0, [R1+0x38] ;  /* 0x0000380001007983 */ /* 0x000f220000300800 */
[----:B------:R-:W1:Y:S01]  /*b7f0*/  S2R R13, SR_TID.X ;  /* 0x00000000000d7919 */ /* 0x000e620000002100 */
[----:B0-----:R-:W-:-:S13]  /*b800*/  ISETP.NE.AND P0, PT, R10, 0x1, PT ;  /* 0x000000010a00780c */ /* 0x001fda0003f05270 */
[----:B------:R-:W0:Y:S01]  /*b810*/  @P0 LDC R4, c[0x0][0x44c] ;  /* 0x00011300ff040b82 */ /* 0x000e220000000800 */
[----:B-1----:R-:W-:-:S07]  /*b820*/  IMAD.SHL.U32 R11, R13, 0x8, RZ ;  /* 0x000000080d0b7824 */ /* 0x002fce00078e00ff */
[----:B------:R-:W1:Y:S01]  /*b830*/  @P0 LDC R5, c[0x0][0x450] ;  /* 0x00011400ff050b82 */ /* 0x000e620000000800 */
[----:B------:R-:W-:-:S04]  /*b840*/  LOP3.LUT R11, R11, 0x18, RZ, 0xc0, !PT ;  /* 0x000000180b0b7812 */ /* 0x000fc800078ec0ff */
[C---:B------:R-:W-:Y:S02]  /*b850*/  LOP3.LUT R12, R11.reuse, 0x20, RZ, 0xfc, !PT ;  /* 0x000000200b0c7812 */ /* 0x040fe400078efcff */
[----:B------:R-:W-:Y:S01]  /*b860*/  LOP3.LUT R11, R11, 0x40, RZ, 0xfc, !PT ;  /* 0x000000400b0b7812 */ /* 0x000fe200078efcff */
[----:B--2---:R-:W-:Y:S02]  /*b870*/  IMAD.MOV.U32 R3, RZ, RZ, R2 ;  /* 0x000000ffff037224 */ /* 0x004fe400078e0002 */
[----:B---3--:R-:W-:Y:S01]  /*b880*/  IMAD.MOV.U32 R2, RZ, RZ, R20 ;  /* 0x000000ffff027224 */ /* 0x008fe200078e0014 */
[----:B------:R-:W2:Y:S03]  /*b890*/  S2R R21, SR_TID.X ;  /* 0x0000000000157919 */ /* 0x000ea60000002100 */
[C---:B------:R-:W-:Y:S01]  /*b8a0*/  IMAD.WIDE.U32 R2, R26.reuse, UR4, R2 ;  /* 0x000000041a027c25 */ /* 0x040fe2000f8e0002 */
[----:B------:R-:W3:Y:S03]  /*b8b0*/  S2R R20, SR_TID.X ;  /* 0x0000000000147919 */ /* 0x000ee60000002100 */
[----:B------:R-:W-:Y:S01]  /*b8c0*/  IMAD R3, R26, UR5, R3 ;  /* 0x000000051a037c24 */ /* 0x000fe2000f8e0203 */
[----:B------:R-:W-:Y:S01]  /*b8d0*/  ULDC.64 UR4, c[0x0][0x2d0] ;  /* 0x0000b40000047ab9 */ /* 0x000fe20000000a00 */
[----:B----4-:R-:W-:-:S02]  /*b8e0*/  IMAD R0, R0, UR6, RZ ;  /* 0x0000000600007c24 */ /* 0x010fc4000f8e02ff */
[----:B------:R-:W-:-:S04]  /*b8f0*/  IMAD.WIDE.U32 R2, R28, UR6, R2 ;  /* 0x000000061c027c25 */ /* 0x000fc8000f8e0002 */
[----:B------:R-:W-:Y:S01]  /*b900*/  IMAD R0, R28, UR7, R0 ;  /* 0x000000071c007c24 */ /* 0x000fe2000f8e0200 */
[----:B------:R-:W-:-:S03]  /*b910*/  ULDC.64 UR6, c[0x0][0x2c8] ;  /* 0x0000b20000067ab9 */ /* 0x000fc60000000a00 */
[----:B------:R-:W-:Y:S02]  /*b920*/  IMAD.IADD R3, R3, 0x1, R0 ;  /* 0x0000000103037824 */ /* 0x000fe400078e0200 */
[----:B--2---:R-:W-:Y:S01]  /*b930*/  IMAD.SHL.U32 R21, R21, 0x20, RZ ;  /* 0x0000002015157824 */ /* 0x004fe200078e00ff */
[----:B---3--:R-:W-:-:S04]  /*b940*/  LOP3.LUT R20, R20, 0x7f, RZ, 0xc0, !PT ;  /* 0x0000007f14147812 */ /* 0x008fc800078ec0ff */
[----:B------:R-:W-:Y:S02]  /*b950*/  LOP3.LUT R21, R21, 0x60, RZ, 0xc0, !PT ;  /* 0x0000006015157812 */ /* 0x000fe400078ec0ff */
[----:B------:R-:W-:-:S04]  /*b960*/  SHF.R.U32.HI R20, RZ, 0x2, R20 ;  /* 0x00000002ff147819 */ /* 0x000fc80000011614 */
[----:B------:R-:W-:Y:S02]  /*b970*/  LOP3.LUT R20, R20, R21, RZ, 0xfc, !PT ;  /* 0x0000001514147212 */ /* 0x000fe400078efcff */
[----:B------:R-:W-:-:S03]  /*b980*/  LOP3.LUT R21, R13, 0x7f, RZ, 0xc0, !PT ;  /* 0x0000007f0d157812 */ /* 0x000fc600078ec0ff */
[----:B------:R-:W-:Y:S01]  /*b990*/  IMAD R6, R25, 0xc0, R20 ;  /* 0x000000c019067824 */ /* 0x000fe200078e0214 */
[----:B------:R-:W-:Y:S01]  /*b9a0*/  SHF.R.U32.HI R21, RZ, 0x2, R21 ;  /* 0x00000002ff157819 */ /* 0x000fe20000011615 */
[----:B------:R-:W-:Y:S02]  /*b9b0*/  IMAD.SHL.U32 R20, R13, 0x8, RZ ;  /* 0x000000080d147824 */ /* 0x000fe400078e00ff */
[----:B0-----:R-:W-:-:S03]  /*b9c0*/  @P0 IMAD.HI.U32 R0, R6, R4, RZ ;  /* 0x0000000406000227 */ /* 0x001fc600078e00ff */
[----:B------:R-:W-:Y:S01]  /*b9d0*/  LOP3.LUT R20, R20, 0x18, RZ, 0xc0, !PT ;  /* 0x0000001814147812 */ /* 0x000fe200078ec0ff */
[----:B------:R-:W-:Y:S01]  /*b9e0*/  IMAD.MOV.U32 R4, RZ, RZ, R6 ;  /* 0x000000ffff047224 */ /* 0x000fe200078e0006 */
[----:B-1----:R-:W-:-:S04]  /*b9f0*/  @P0 SHF.R.U32.HI R4, RZ, R5, R0 ;  /* 0x00000005ff040219 */ /* 0x002fc80000011600 */
[----:B------:R-:W-:-:S05]  /*ba00*/  SHF.R.S32.HI R0, RZ, 0x1f, R4 ;  /* 0x0000001fff007819 */ /* 0x000fca0000011404 */
[----:B------:R-:W-:-:S04]  /*ba10*/  IMAD R0, R0, UR4, RZ ;  /* 0x0000000400007c24 */ /* 0x000fc8000f8e02ff */
[C---:B------:R-:W-:Y:S02]  /*ba20*/  IMAD R7, R4.reuse, UR5, R0 ;  /* 0x0000000504077c24 */ /* 0x040fe4000f8e0200 */
[----:B------:R-:W-:Y:S02]  /*ba30*/  IMAD.MOV R0, RZ, RZ, -R4 ;  /* 0x000000ffff007224 */ /* 0x000fe400078e0a04 */
[----:B------:R-:W-:-:S04]  /*ba40*/  IMAD.WIDE.U32 R4, R4, UR4, R2 ;  /* 0x0000000404047c25 */ /* 0x000fc8000f8e0002 */
[----:B------:R-:W-:Y:S02]  /*ba50*/  IMAD R0, R10, R0, R6 ;  /* 0x000000000a007224 */ /* 0x000fe400078e0206 */
[----:B------:R-:W-:-:S03]  /*ba60*/  IMAD.IADD R5, R5, 0x1, R7 ;  /* 0x0000000105057824 */ /* 0x000fc600078e0207 */
[----:B------:R-:W-:Y:S01]  /*ba70*/  SHF.R.S32.HI R7, RZ, 0x1f, R0 ;  /* 0x0000001fff077819 */ /* 0x000fe20000011400 */
[----:B------:R-:W-:-:S04]  /*ba80*/  IMAD.WIDE.U32 R8, R0, UR6, R4 ;  /* 0x0000000600087c25 */ /* 0x000fc8000f8e0004 */
[----:B------:R-:W-:Y:S01]  /*ba90*/  IMAD R7, R7, UR6, RZ ;  /* 0x0000000607077c24 */ /* 0x000fe2000f8e02ff */
[----:B------:R-:W-:Y:S01]  /*baa0*/  LEA R4, P1, R8, UR8, 0x1 ;  /* 0x0000000808047c11 */ /* 0x000fe2000f8208ff */
[----:B------:R-:W-:Y:S02]  /*bab0*/  VIADD R5, R6, 0x80 ;  /* 0x0000008006057836 */ /* 0x000fe40000000000 */
[----:B------:R-:W-:Y:S02]  /*bac0*/  IMAD R0, R0, UR7, R7 ;  /* 0x0000000700007c24 */ /* 0x000fe4000f8e0207 */
[----:B------:R-:W0:Y:S01]  /*bad0*/  @P0 LDC R7, c[0x0][0x44c] ;  /* 0x00011300ff070b82 */ /* 0x000e220000000800 */
[----:B------:R-:W-:Y:S02]  /*bae0*/  IMAD.MOV.U32 R6, RZ, RZ, R5 ;  /* 0x000000ffff067224 */ /* 0x000fe400078e0005 */
[----:B------:R-:W-:-:S05]  /*baf0*/  IMAD.IADD R0, R9, 0x1, R0 ;  /* 0x0000000109007824 */ /* 0x000fca00078e0200 */
[----:B------:R-:W-:Y:S02]  /*bb00*/  LEA.HI.X R0, R8, UR9, R0, 0x1, P1 ;  /* 0x0000000908007c11 */ /* 0x000fe400088f0c00 */
[----:B------:R-:W1:Y:S01]  /*bb10*/  @P0 LDC R8, c[0x0][0x450] ;  /* 0x00011400ff080b82 */ /* 0x000e620000000800 */
[----:B0-----:R-:W-:-:S05]  /*bb20*/  @P0 IMAD.HI.U32 R7, R5, R7, RZ ;  /* 0x0000000705070227 */ /* 0x001fca00078e00ff */
[----:B-1----:R-:W-:-:S04]  /*bb30*/  @P0 SHF.R.U32.HI R6, RZ, R8, R7 ;  /* 0x00000008ff060219 */ /* 0x002fc80000011607 */
[C---:B------:R-:W-:Y:S01]  /*bb40*/  IADD3 R7, -R6.reuse, RZ, RZ ;  /* 0x000000ff06077210 */ /* 0x040fe20007ffe1ff */
[----:B------:R-:W-:-:S04]  /*bb50*/  IMAD.WIDE.U32 R2, R6, UR4, R2 ;  /* 0x0000000406027c25 */ /* 0x000fc8000f8e0002 */
[----:B------:R-:W-:Y:S01]  /*bb60*/  IMAD R5, R10, R7, R5 ;  /* 0x000000070a057224 */ /* 0x000fe200078e0205 */
[----:B------:R-:W-:-:S05]  /*bb70*/  SHF.R.S32.HI R7, RZ, 0x1f, R6 ;  /* 0x0000001fff077819 */ /* 0x000fca0000011406 */
[----:B------:R-:W-:Y:S01]  /*bb80*/  IMAD R7, R7, UR4, RZ ;  /* 0x0000000407077c24 */ /* 0x000fe2000f8e02ff */
[----:B------:R-:W-:Y:S02]  /*bb90*/  ULDC UR4, c[0x0][0x2b8] ;  /* 0x0000ae0000047ab9 */ /* 0x000fe40000000800 */
[----:B------:R-:W-:Y:S01]  /*bba0*/  ISETP.GE.AND P3, PT, R20, UR4, PT ;  /* 0x0000000414007c0c */ /* 0x000fe2000bf66270 */
[----:B------:R-:W-:Y:S01]  /*bbb0*/  IMAD R7, R6, UR5, R7 ;  /* 0x0000000506077c24 */ /* 0x000fe2000f8e0207 */
[----:B------:R-:W-:Y:S01]  /*bbc0*/  SHF.R.S32.HI R6, RZ, 0x1f, R5 ;  /* 0x0000001fff067819 */ /* 0x000fe20000011405 */
[----:B------:R-:W-:Y:S01]  /*bbd0*/  UMOV UR5, 0xffffffff ;  /* 0xffffffff00057882 */ /* 0x000fe20000000000 */
[----:B------:R-:W-:Y:S01]  /*bbe0*/  ISETP.GE.AND P1, PT, R11, UR4, PT ;  /* 0x000000040b007c0c */ /* 0x000fe2000bf26270 */
[----:B------:R-:W-:Y:S02]  /*bbf0*/  IMAD.IADD R3, R3, 0x1, R7 ;  /* 0x0000000103037824 */ /* 0x000fe400078e0207 */
[----:B------:R-:W-:-:S02]  /*bc00*/  IMAD R6, R6, UR6, RZ ;  /* 0x0000000606067c24 */ /* 0x000fc4000f8e02ff */
[----:B------:R-:W-:-:S04]  /*bc10*/  IMAD.WIDE.U32 R2, R5, UR6, R2 ;  /* 0x0000000605027c25 */ /* 0x000fc8000f8e0002 */
[----:B------:R-:W-:Y:S01]  /*bc20*/  IMAD R6, R5, UR7, R6 ;  /* 0x0000000705067c24 */ /* 0x000fe2000f8e0206 */
[----:B------:R-:W-:-:S03]  /*bc30*/  LEA R8, P0, R2, UR8, 0x1 ;  /* 0x0000000802087c11 */ /* 0x000fc6000f8008ff */
[----:B------:R-:W-:-:S05]  /*bc40*/  IMAD.IADD R3, R3, 0x1, R6 ;  /* 0x0000000103037824 */ /* 0x000fca00078e0206 */
[----:B------:R-:W-:Y:S02]  /*bc50*/  LEA.HI.X R3, R2, UR9, R3, 0x1, P0 ;  /* 0x0000000902037c11 */ /* 0x000fe400080f0c03 */
[----:B------:R-:W-:Y:S01]  /*bc60*/  ISETP.GE.AND P0, PT, R12, UR4, PT ;  /* 0x000000040c007c0c */ /* 0x000fe2000bf06270 */
[----:B------:R-:W-:-:S12]  /*bc70*/  BRA.DIV UR5, `(.L_x_236) ;  /* 0x0000003605407947 */ /* 0x000fd8000b800000 */
[----:B------:R-:W2:Y:S04]  /*bc80*/  LDL.LU R5, [R1+0x30] ;  /* 0x0000300001057983 */ /* 0x000ea80000300800 */
[----:B------:R-:W3:Y:S01]  /*bc90*/  LDL R9, [R1+0x1c] ;  /* 0x00001c0001097983 */ /* 0x000ee20000100800 */
[----:B------:R-:W-:-:S03]  /*bca0*/  IMAD R25, R25, 0xc0, R21 ;  /* 0x000000c019197824 */ /* 0x000fc600078e0215 */
[----:B------:R-:W-:Y:S01]  /*bcb0*/  SHFL.IDX PT, R6, R0, RZ, 0x1c1f ;  /* 0x001c1fff00067589 */ /* 0x000fe200000e0000 */
[----:B--2---:R-:W-:-:S03]  /*bcc0*/  IMAD R2, R5, R10, RZ ;  /* 0x0000000a05027224 */ /* 0x004fc600078e02ff */
[----:B------:R-:W0:Y:S02]  /*bcd0*/  SHFL.IDX PT, R5, R4, RZ, 0x1c1f ;  /* 0x001c1fff04057589 */ /* 0x000e2400000e0000 */
[----:B------:R-:W-:-:S13]  /*bce0*/  ISETP.GE.AND P2, PT, R25, R2, PT ;  /* 0x000000021900720c */ /* 0x000fda0003f46270 */
[----:B0-----:R-:W-:-:S05]  /*bcf0*/  @!P2 LEA R5, P4, R20, R5, 0x1 ;  /* 0x000000051405a211 */ /* 0x001fca00078808ff */
[----:B------:R-:W-:-:S04]  /*bd00*/  @!P2 IMAD.X R6, RZ, RZ, R6, P4 ;  /* 0x000000ffff06a224 */ /* 0x000fc800020e0606 */
[----:B------:R-:W-:Y:S02]  /*bd10*/  @!P2 IMAD.MOV.U32 R7, RZ, RZ, R6 ;  /* 0x000000ffff07a224 */ /* 0x000fe400078e0006 */
[----:B------:R-:W-:Y:S02]  /*bd20*/  @!P2 IMAD.MOV.U32 R6, RZ, RZ, R5 ;  /* 0x000000ffff06a224 */ /* 0x000fe400078e0005 */
[----:B------:R-:W0:Y:S04]  /*bd30*/  SHFL.IDX PT, R5, R4, 0x1, 0x1c1f ;  /* 0x003c1f0004057f89 */ /* 0x000e2800000e0000 */
[----:B---3--:R-:W-:Y:S04]  /*bd40*/  @!P2 LDGSTS.E.BYPASS.LTC128B.128 [R9+0xc400], desc[UR36][R6.64], !P3 ;  /* 0x0c4000000609afae */ /* 0x008fe8000d901d64 */
[----:B------:R-:W-:Y:S04]  /*bd50*/  @!P2 LDGSTS.E.BYPASS.LTC128B.128 [R9+0xf400], desc[UR36][R6.64+0x40], !P0 ;  /* 0x0f4000400609afae */ /* 0x000fe8000c101d64 */
[----:B------:R1:W-:Y:S04]  /*bd60*/  @!P2 LDGSTS.E.BYPASS.LTC128B.128 [R9+0x12400], desc[UR36][R6.64+0x80], !P1 ;  /* 0x124000800609afae */ /* 0x0003e8000c901d64 */
[----:B-1----:R-:W1:Y:S01]  /*bd70*/  SHFL.IDX PT, R7, R0, 0x1, 0x1c1f ;  /* 0x003c1f0000077f89 */ /* 0x002e6200000e0000 */
[----:B------:R-:W-:-:S05]  /*bd80*/  VIADD R6, R25, 0x20 ;  /* 0x0000002019067836 */ /* 0x000fca0000000000 */
[----:B------:R-:W-:-:S13]  /*bd90*/  ISETP.GE.AND P2, PT, R6, R2, PT ;  /* 0x000000020600720c */ /* 0x000fda0003f46270 */
[----:B0-----:R-:W-:-:S05]  /*bda0*/  @!P2 LEA R5, P4, R20, R5, 0x1 ;  /* 0x000000051405a211 */ /* 0x001fca00078808ff */
[----:B-1----:R-:W-:Y:S02]  /*bdb0*/  @!P2 IMAD.X R7, RZ, RZ, R7, P4 ;  /* 0x000000ffff07a224 */ /* 0x002fe400020e0607 */
[----:B------:R-:W-:Y:S02]  /*bdc0*/  @!P2 IMAD.MOV.U32 R6, RZ, RZ, R5 ;  /* 0x000000ffff06a224 */ /* 0x000fe400078e0005 */
[----:B------:R-:W0:Y:S04]  /*bdd0*/  SHFL.IDX PT, R5, R4, 0x2, 0x1c1f ;  /* 0x005c1f0004057f89 */ /* 0x000e2800000e0000 */
[----:B------:R-:W-:Y:S04]  /*bde0*/  @!P2 LDGSTS.E.BYPASS.LTC128B.128 [R9+0xcc00], desc[UR36][R6.64], !P3 ;  /* 0x0cc000000609afae */ /* 0x000fe8000d901d64 */
[----:B------:R-:W-:Y:S04]  /*bdf0*/  @!P2 LDGSTS.E.BYPASS.LTC128B.128 [R9+0xfc00], desc[UR36][R6.64+0x40], !P0 ;  /* 0x0fc000400609afae */ /* 0x000fe8000c101d64 */
[----:B------:R1:W-:Y:S04]  /*be00*/  @!P2 LDGSTS.E.BYPASS.LTC128B.128 [R9+0x12c00], desc[UR36][R6.64+0x80], !P1 ;  /* 0x12c000800609afae */ /* 0x0003e8000c901d64 */
[----:B------:R-:W-:Y:S04]  /*be10*/  SHFL.IDX PT, R4, R4, 0x3, 0x1c1f ;  /* 0x007c1f0004047f89 */ /* 0x000fe800000e0000 */
[----:B-1----:R-:W1:Y:S01]  /*be20*/  SHFL.IDX PT, R7, R0, 0x2, 0x1c1f ;  /* 0x005c1f0000077f89 */ /* 0x002e6200000e0000 */
[----:B------:R-:W-:-:S03]  /*be30*/  VIADD R6, R25, 0x40 ;  /* 0x0000004019067836 */ /* 0x000fc60000000000 */
[----:B------:R-:W2:Y:S02]  /*be40*/  SHFL.IDX PT, R0, R0, 0x3, 0x1c1f ;  /* 0x007c1f0000007f89 */ /* 0x000ea400000e0000 */
[----:B------:R-:W-:-:S13]  /*be50*/  ISETP.GE.AND P2, PT, R6, R2, PT ;  /* 0x000000020600720c */ /* 0x000fda0003f46270 */
[----:B0-----:R-:W-:-:S05]  /*be60*/  @!P2 LEA R5, P4, R20, R5, 0x1 ;  /* 0x000000051405a211 */ /* 0x001fca00078808ff */
[----:B-1----:R-:W-:Y:S02]  /*be70*/  @!P2 IMAD.X R7, RZ, RZ, R7, P4 ;  /* 0x000000ffff07a224 */ /* 0x002fe400020e0607 */
[----:B------:R-:W-:Y:S02]  /*be80*/  @!P2 IMAD.MOV.U32 R6, RZ, RZ, R5 ;  /* 0x000000ffff06a224 */ /* 0x000fe400078e0005 */
[----:B------:R-:W-:-:S03]  /*be90*/  VIADD R5, R25, 0x60 ;  /* 0x0000006019057836 */ /* 0x000fc60000000000 */
[----:B------:R-:W-:Y:S04]  /*bea0*/  @!P2 LDGSTS.E.BYPASS.LTC128B.128 [R9+0xd400], desc[UR36][R6.64], !P3 ;  /* 0x0d4000000609afae */ /* 0x000fe8000d901d64 */
[----:B------:R-:W-:Y:S04]  /*beb0*/  @!P2 LDGSTS.E.BYPASS.LTC128B.128 [R9+0x10400], desc[UR36][R6.64+0x40], !P0 ;  /* 0x104000400609afae */ /* 0x000fe8000c101d64 */
[----:B------:R-:W-:Y:S01]  /*bec0*/  @!P2 LDGSTS.E.BYPASS.LTC128B.128 [R9+0x13400], desc[UR36][R6.64+0x80], !P1 ;  /* 0x134000800609afae */ /* 0x000fe2000c901d64 */
[----:B------:R-:W-:-:S13]  /*bed0*/  ISETP.GE.AND P2, PT, R5, R2, PT ;  /* 0x000000020500720c */ /* 0x000fda0003f46270 */
[----:B------:R-:W-:-:S05]  /*bee0*/  @!P2 LEA R4, P4, R20, R4, 0x1 ;  /* 0x000000041404a211 */ /* 0x000fca00078808ff */
[----:B--2---:R-:W-:-:S04]  /*bef0*/  @!P2 IMAD.X R0, RZ, RZ, R0, P4 ;  /* 0x000000ffff00a224 */ /* 0x004fc800020e0600 */
[----:B------:R-:W-:Y:S02]  /*bf00*/  @!P2 IMAD.MOV.U32 R5, RZ, RZ, R0 ;  /* 0x000000ffff05a224 */ /* 0x000fe400078e0000 */
[----:B------:R-:W-:Y:S04]  /*bf10*/  SHFL.IDX PT, R0, R3, RZ, 0x1c1f ;  /* 0x001c1fff03007589 */ /* 0x000fe800000e0000 */
[----:B------:R-:W-:Y:S04]  /*bf20*/  @!P2 LDGSTS.E.BYPASS.LTC128B.128 [R9+0xdc00], desc[UR36][R4.64], !P3 ;  /* 0x0dc000000409afae */ /* 0x000fe8000d901d64 */
[----:B------:R-:W-:Y:S04]  /*bf30*/  @!P2 LDGSTS.E.BYPASS.LTC128B.128 [R9+0x10c00], desc[UR36][R4.64+0x40], !P0 ;  /* 0x10c000400409afae */ /* 0x000fe8000c101d64 */
[----:B------:R0:W-:Y:S04]  /*bf40*/  @!P2 LDGSTS.E.BYPASS.LTC128B.128 [R9+0x13c00], desc[UR36][R4.64+0x80], !P1 ;  /* 0x13c000800409afae */ /* 0x0001e8000c901d64 */
[----:B------:R-:W-:Y:S04]  /*bf50*/  SHFL.IDX PT, R3, R3, 0x1, 0x1c1f ;  /* 0x003c1f0003037f89 */ /* 0x000fe800000e0000 */
[----:B0-----:R-:W0:Y:S01]  /*bf60*/  SHFL.IDX PT, R4, R8, RZ, 0x1c1f ;  /* 0x001c1fff08047589 */ /* 0x001e2200000e0000 */
[----:B------:R-:W-:-:S03]  /*bf70*/  VIADD R5, R25, 0x80 ;  /* 0x0000008019057836 */ /* 0x000fc60000000000 */
[----:B------:R-:W1:Y:S02]  /*bf80*/  SHFL.IDX PT, R8, R8, 0x1, 0x1c1f ;  /* 0x003c1f0008087f89 */ /* 0x000e6400000e0000 */
[----:B------:R-:W-:-:S13]  /*bf90*/  ISETP.GE.AND P2, PT, R5, R2, PT ;  /* 0x000000020500720c */ /* 0x000fda0003f46270 */
[----:B0-----:R-:W-:-:S05]  /*bfa0*/  @!P2 LEA R4, P4, R20, R4, 0x1 ;  /* 0x000000041404a211 */ /* 0x001fca00078808ff */
[----:B------:R-:W-:-:S04]  /*bfb0*/  @!P2 IMAD.X R0, RZ, RZ, R0, P4 ;  /* 0x000000ffff00a224 */ /* 0x000fc800020e0600 */
[----:B------:R-:W-:-:S05]  /*bfc0*/  @!P2 IMAD.MOV.U32 R5, RZ, RZ, R0 ;  /* 0x000000ffff05a224 */ /* 0x000fca00078e0000 */
[----:B------:R0:W-:Y:S04]  /*bfd0*/  @!P2 LDGSTS.E.BYPASS.LTC128B.128 [R9+0xe400], desc[UR36][R4.64], !P3 ;  /* 0x0e4000000409afae */ /* 0x0001e8000d901d64 */
[----:B------:R0:W-:Y:S04]  /*bfe0*/  @!P2 LDGSTS.E.BYPASS.LTC128B.128 [R9+0x11400], desc[UR36][R4.64+0x40], !P0 ;  /* 0x114000400409afae */ /* 0x0001e8000c101d64 */
[----:B-1----:R0:W-:Y:S02]  /*bff0*/  @!P2 LDGSTS.E.BYPASS.LTC128B.128 [R9+0x14400], desc[UR36][R4.64+0x80], !P1 ;  /* 0x144000800409afae */ /* 0x0021e4000c901d64 */
.L_x_315:
[----:B------:R-:W2:Y:S01]  /*c000*/  LDL R0, [R1+0x1c] ;  /* 0x00001c0001007983 */ /* 0x000ea20000100800 */
[----:B------:R-:W-:-:S05]  /*c010*/  VIADD R25, R25, 0xa0 ;  /* 0x000000a019197836 */ /* 0x000fca0000000000 */
[----:B------:R-:W-:-:S13]  /*c020*/  ISETP.GE.AND P2, PT, R25, R2, PT ;  /* 0x000000021900720c */ /* 0x000fda0003f46270 */
[----:B------:R-:W-:-:S05]  /*c030*/  @!P2 LEA R2, P4, R20, R8, 0x1 ;  /* 0x000000081402a211 */ /* 0x000fca00078808ff */
[----:B------:R-:W-:-:S05]  /*c040*/  @!P2 IMAD.X R3, RZ, RZ, R3, P4 ;  /* 0x000000ffff03a224 */ /* 0x000fca00020e0603 */
[----:B------:R-:W-:Y:S01]  /*c050*/  @!PT LDS RZ, [RZ] ;  /* 0x00000000fffff984 */ /* 0x000fe20000000800 */
[----:B------:R-:W-:Y:S01]  /*c060*/  @!PT LDS RZ, [RZ] ;  /* 0x00000000fffff984 */ /* 0x000fe20000000800 */
[----:B------:R-:W-:Y:S01]  /*c070*/  @!PT LDS RZ, [RZ] ;  /* 0x00000000fffff984 */ /* 0x000fe20000000800 */
[----:B--2---:R1:W-:Y:S04]  /*c080*/  @!P2 LDGSTS.E.BYPASS.LTC128B.128 [R0+0xec00], desc[UR36][R2.64], !P3 ;  /* 0x0ec000000200afae */ /* 0x0043e8000d901d64 */
[----:B------:R1:W-:Y:S01]  /*c090*/  @!P2 LDGSTS.E.BYPASS.LTC128B.128 [R0+0x11c00], desc[UR36][R2.64+0x40], !P0 ;  /* 0x11c000400200afae */ /* 0x0003e2000c101d64 */
[----:B------:R-:W-:-:S03]  /*c0a0*/  PLOP3.LUT P0, PT, PT, PT, PT, 0x80, 0x0 ;  /* 0x000000000000781c */ /* 0x000fc60003f0f070 */
[----:B------:R1:W-:Y:S01]  /*c0b0*/  @!P2 LDGSTS.E.BYPASS.LTC128B.128 [R0+0x14c00], desc[UR36][R2.64+0x80], !P1 ;  /* 0x14c000800200afae */ /* 0x0003e2000c901d64 */
[----:B------:R-:W-:-:S09]  /*c0c0*/  NOP ;  /* 0x0000000000007918 */ /* 0x000fd20000000000 */
.L_x_237:
[----:B------:R-:W-:Y:S02]  /*c0d0*/  PLOP3.LUT P1, PT, P1, P0, PT, 0xa2, 0x0 ;  /* 0x000000000000781c */ /* 0x000fe40000f21472 */
[----:B------:R-:W-:-:S08]  /*c0e0*/  @P0 R2UR P1, UR4, R17 ;  /* 0x00000000110402ca */ /* 0x000fd00000020000 */
[----:B------:R-:W-:-:S05]  /*c0f0*/  @P0 PLOP3.LUT P0, PT, P1, PT, PT, 0x80, 0x0 ;  /* 0x000000000000081c */ /* 0x000fca0000f0f070 */
[----:B------:R-:W-:Y:S01]  /*c100*/  @!P1 SYNCS.ARRIVE.TRANS64.RED.A0T1 RZ, [UR4+0x2d800], RZ ;  /* 0x02d800ffffff99a7 */ /* 0x000fe20008200404 */
[----:B------:R-:W-:Y:S07]  /*c110*/  @!P1 ARRIVES.LDGSTSBAR.64.TRANSCNT [UR4+0x2d800] ;  /* 0x02d80000ff0099b0 */ /* 0x000fee0008000a84 */
[----:B------:R-:W-:Y:S05]  /*c120*/  @P0 BRA.U.ANY `(.L_x_237) ;  /* 0xfffffffd00e80947 */ /* 0x000fea000393ffff */
[----:B-1----:R-:W2:Y:S02]  /*c130*/  LDL.LU R2, [R1+0x3c] ;  /* 0x00003c0001027983 */ /* 0x002ea40000300800 */
[----:B--2---:R-:W-:-:S05]  /*c140*/  VIADD R2, R2, 0x1 ;  /* 0x0000000102027836 */ /* 0x004fca0000000000 */
[----:B------:R1:W-:Y:S01]  /*c150*/  STL [R1+0x3c], R2 ;  /* 0x00003c0201007387 */ /* 0x0003e20000100800 */
[----:B------:R-:W-:-:S04]  /*c160*/  LEA.HI R0, R2, R2, RZ, 0x1 ;  /* 0x0000000202007211 */ /* 0x000fc800078f08ff */
[----:B------:R-:W-:-:S05]  /*c170*/  LOP3.LUT R0, R0, 0xfffffffe, RZ, 0xc0, !PT ;  /* 0xfffffffe00007812 */ /* 0x000fca00078ec0ff */
[----:B------:R-:W-:-:S05]  /*c180*/  IMAD.IADD R0, R2, 0x1, -R0 ;  /* 0x0000000102007824 */ /* 0x000fca00078e0a00 */
[----:B------:R-:W-:Y:S01]  /*c190*/  SHF.L.U32 R0, R0, 0x1f, RZ ;  /* 0x0000001f00007819 */ /* 0x000fe200000006ff */
[----:B------:R-:W-:Y:S01]  /*c1a0*/  NOP ;  /* 0x0000000000007918 */ /* 0x000fe20000000000 */
[----:B------:R1:W-:Y:S01]  /*c1b0*/  SYNCS.ARRIVE.TRANS64.A1T0 RZ, [R17+URZ+0x2d800], RZ ;  /* 0x02d800ff11ff79a7 */ /* 0x0003e2000810003f */
[----:B------:R-:W-:Y:S01]  /*c1c0*/  BSSY B0, `(.L_x_238) ;  /* 0x0000003000007945 */ /* 0x000fe20003800000 */
[----:B------:R-:W2:Y:S03]  /*c1d0*/  SYNCS.PHASECHK.TRANS64.TRYWAIT P0, [R17+URZ+0x2d820], R0 ;  /* 0x02d82000110075a7 */ /* 0x000ea6000800017f */
[----:B-12---:R-:W-:Y:S05]  /*c1e0*/  @!P0 BRA `(.L_x_239) ;  /* 0x0000003400e48947 */ /* 0x006fea0003800000 */
.L_x_316:
[----:B------:R-:W-:Y:S05]  /*c1f0*/  BSYNC B0 ;  /* 0x0000000000007941 */ /* 0x000fea0003800000 */
.L_x_238:
[----:B------:R-:W1:Y:S04]  /*c200*/  LDL.LU R3, [R1+0x34] ;  /* 0x0000340001037983 */ /* 0x000e680000300800 */
[----:B------:R-:W2:Y:S01]  /*c210*/  LDL R2, [R1+0x10] ;  /* 0x0000100001027983 */ /* 0x000ea20000100800 */
[----:B------:R-:W-:Y:S01]  /*c220*/  BSSY B0, `(.L_x_240) ;  /* 0x00000fa000007945 */ /* 0x000fe20003800000 */
[----:B-1----:R-:W-:-:S05]  /*c230*/  VIADD R0, R3, 0xfffffffe ;  /* 0xfffffffe03007836 */ /* 0x002fca0000000000 */
[----:B--2---:R-:W-:-:S13]  /*c240*/  ISETP.GE.AND P0, PT, R0, R2, PT ;  /* 0x000000020000720c */ /* 0x004fda0003f06270 */
[----:B------:R-:W-:Y:S05]  /*c250*/  @!P0 BRA `(.L_x_241) ;  /* 0x0000000c00d88947 */ /* 0x000fea0003800000 */
[----:B------:R-:W0:Y:S01]  /*c260*/  S2R R2, SR_TID.X ;  /* 0x0000000000027919 */ /* 0x000e220000002100 */
[----:B------:R-:W-:Y:S01]  /*c270*/  ULDC UR4, c[0x0][0x2f4] ;  /* 0x0000bd0000047ab9 */ /* 0x000fe20000000800 */
[----:B------:R-:W-:Y:S01]  /*c280*/  IMAD.MOV.U32 R20, RZ, RZ, R29 ;  /* 0x000000ffff147224 */ /* 0x000fe200078e001d */
[----:B------:R1:W-:Y:S01]  /*c290*/  STL [R1], R23 ;  /* 0x0000001701007387 */ /* 0x0003e20000100800 */
[----:B------:R-:W-:Y:S02]  /*c2a0*/  IMAD.MOV.U32 R10, RZ, RZ, R22 ;  /* 0x000000ffff0a7224 */ /* 0x000fe400078e0016 */
[----:B0-----:R-:W-:-:S05]  /*c2b0*/  IMAD.SHL.U32 R4, R2, 0x8, RZ ;  /* 0x0000000802047824 */ /* 0x001fca00078e00ff */
[----:B------:R-:W-:-:S04]  /*c2c0*/  LOP3.LUT R4, R4, 0x18, RZ, 0xc0, !PT ;  /* 0x0000001804047812 */ /* 0x000fc800078ec0ff */
[C---:B------:R-:W-:Y:S02]  /*c2d0*/  LOP3.LUT R3, R4.reuse, 0x20, RZ, 0xfc, !PT ;  /* 0x0000002004037812 */ /* 0x040fe400078efcff */
[C---:B------:R-:W-:Y:S02]  /*c2e0*/  LOP3.LUT R2, R4.reuse, 0x40, RZ, 0xfc, !PT ;  /* 0x0000004004027812 */ /* 0x040fe400078efcff */
[----:B------:R-:W-:Y:S02]  /*c2f0*/  ISETP.GE.AND P3, PT, R4, UR4, PT ;  /* 0x0000000404007c0c */ /* 0x000fe4000bf66270 */
[----:B------:R-:W-:Y:S02]  /*c300*/  ISETP.GE.AND P2, PT, R3, UR4, PT ;  /* 0x0000000403007c0c */ /* 0x000fe4000bf46270 */
[----:B-1----:R-:W-:-:S13]  /*c310*/  ISETP.GE.AND P1, PT, R2, UR4, PT ;  /* 0x0000000402007c0c */ /* 0x002fda000bf26270 */
.L_x_254:
[----:B------:R-:W2:Y:S01]  /*c320*/  LDL R9, [R1+0x14] ;  /* 0x0000140001097983 */ /* 0x000ea20000100800 */
[----:B------:R-:W0:Y:S03]  /*c330*/  LDC R4, c[0x0][0x430] ;  /* 0x00010c00ff047b82 */ /* 0x000e260000000800 */
[----:B------:R-:W3:Y:S04]  /*c340*/  LDL R8, [R1+0x18] ;  /* 0x0000180001087983 */ /* 0x000ee80000100800 */
[----:B------:R-:W4:Y:S01]  /*c350*/  LDL R7, [R1+0x4] ;  /* 0x0000040001077983 */ /* 0x000f220000100800 */
[----:B------:R-:W1:Y:S03]  /*c360*/  S2R R2, SR_TID.X ;  /* 0x0000000000027919 */ /* 0x000e660000002100 */
[----:B------:R-:W5:Y:S01]  /*c370*/  LDL R6, [R1+0x48] ;  /* 0x0000480001067983 */ /* 0x000f620000100800 */
[----:B0-----:R-:W-:-:S13]  /*c380*/  ISETP.NE.AND P0, PT, R4, 0x1, PT ;  /* 0x000000010400780c */ /* 0x001fda0003f05270 */
[----:B------:R-:W0:Y:S01]  /*c390*/  @P0 LDC R5, c[0x0][0x434] ;  /* 0x00010d00ff050b82 */ /* 0x000e220000000800 */
[----:B-1----:R-:W-:-:S04]  /*c3a0*/  LOP3.LUT R3, R2, 0x7f, RZ, 0xc0, !PT ;  /* 0x0000007f02037812 */ /* 0x002fc800078ec0ff */
[----:B------:R-:W-:-:S03]  /*c3b0*/  SHF.R.U32.HI R4, RZ, 0x2, R3 ;  /* 0x00000002ff047819 */ /* 0x000fc60000011603 */
[----:B------:R-:W1:Y:S01]  /*c3c0*/  @P0 LDC R3, c[0x0][0x438] ;  /* 0x00010e00ff030b82 */ /* 0x000e620000000800 */
[----:B------:R-:W-:Y:S01]  /*c3d0*/  IMAD.SHL.U32 R2, R2, 0x20, RZ ;  /* 0x0000002002027824 */ /* 0x000fe200078e00ff */
[----:B------:R-:W-:-:S04]  /*c3e0*/  LEA R4, R0, R4, 0x7 ;  /* 0x0000000400047211 */ /* 0x000fc800078e38ff */
[----:B------:R-:W-:Y:S01]  /*c3f0*/  LOP3.LUT R2, R2, 0x60, RZ, 0xc0, !PT ;  /* 0x0000006002027812 */ /* 0x000fe200078ec0ff */
[----:B------:R-:W-:Y:S05]  /*c400*/  YIELD ;  /* 0x0000000000007946 */ /* 0x000fea0003800000 */
[----:B------:R-:W-:Y:S01]  /*c410*/  ULDC UR4, c[0x0][0x430] ;  /* 0x00010c0000047ab9 */ /* 0x000fe20000000800 */
[----:B--2---:R-:W-:-:S05]  /*c420*/  IADD3 R4, R2, R4, R9 ;  /* 0x0000000402047210 */ /* 0x004fca0007ffe009 */
[----:B0-----:R-:W-:-:S04]  /*c430*/  @P0 IMAD.HI.U32 R5, R4, R5, RZ ;  /* 0x0000000504050227 */ /* 0x001fc800078e00ff */
[----:B------:R-:W-:Y:S01]  /*c440*/  IMAD.MOV.U32 R2, RZ, RZ, R4 ;  /* 0x000000ffff027224 */ /* 0x000fe200078e0004 */
[----:B-1----:R-:W-:-:S05]  /*c450*/  @P0 SHF.R.U32.HI R2, RZ, R3, R5 ;  /* 0x00000003ff020219 */ /* 0x002fca0000011605 */
[--C-:B------:R-:W-:Y:S01]  /*c460*/  IMAD.MOV R9, RZ, RZ, -R2.reuse ;  /* 0x000000ffff097224 */ /* 0x100fe200078e0a02 */
[----:B------:R-:W-:-:S03]  /*c470*/  SHF.R.S32.HI R3, RZ, 0x1f, R2 ;  /* 0x0000001fff037819 */ /* 0x000fc60000011402 */
[----:B------:R-:W-:Y:S01]  /*c480*/  IMAD R9, R9, UR4, R4 ;  /* 0x0000000409097c24 */ /* 0x000fe2000f8e0204 */
[----:B------:R-:W-:Y:S02]  /*c490*/  ULDC.64 UR4, c[0x0][0x428] ;  /* 0x00010a0000047ab9 */ /* 0x000fe40000000a00 */
[----:B---3--:R-:W-:Y:S02]  /*c4a0*/  IMAD R4, R8, UR4, RZ ;  /* 0x0000000408047c24 */ /* 0x008fe4000f8e02ff */
[----:B----4-:R-:W-:-:S04]  /*c4b0*/  IMAD.WIDE.U32 R2, R7, UR4, R2 ;  /* 0x0000000407027c25 */ /* 0x010fc8000f8e0002 */
[----:B------:R-:W-:Y:S01]  /*c4c0*/  IMAD R4, R7, UR5, R4 ;  /* 0x0000000507047c24 */ /* 0x000fe2000f8e0204 */
[----:B------:R-:W-:-:S03]  /*c4d0*/  ULDC.64 UR4, c[0x0][0x418] ;  /* 0x0001060000047ab9 */ /* 0x000fc60000000a00 */
[----:B------:R-:W-:Y:S01]  /*c4e0*/  IMAD.IADD R3, R4, 0x1, R3 ;  /* 0x0000000104037824 */ /* 0x000fe200078e0203 */
[----:B------:R-:W-:-:S04]  /*c4f0*/  LEA R4, P0, R2, UR4, 0x2 ;  /* 0x0000000402047c11 */ /* 0x000fc8000f8010ff */
[----:B------:R-:W-:-:S05]  /*c500*/  LEA.HI.X R5, R2, UR5, R3, 0x2, P0 ;  /* 0x0000000502057c11 */ /* 0x000fca00080f1403 */
[----:B------:R-:W2:Y:S01]  /*c510*/  LDG.E R7, desc[UR36][R4.64] ;  /* 0x0000002404077981 */ /* 0x000ea2000c1e1900 */
[----:B-----5:R-:W-:Y:S01]  /*c520*/  ISETP.NE.AND P4, PT, R6, 0x3, PT ;  /* 0x000000030600780c */ /* 0x020fe20003f85270 */
[----:B------:R-:W-:-:S05]  /*c530*/  VIADD R22, R10, 0x1 ;  /* 0x000000010a167836 */ /* 0x000fca0000000000 */
[----:B------:R-:W-:-:S04]  /*c540*/  ISETP.NE.AND P0, PT, R22, 0x2, PT ;  /* 0x000000021600780c */ /* 0x000fc80003f05270 */
[----:B------:R-:W-:Y:S01]  /*c550*/  SEL R29, RZ, 0x1, P0 ;  /* 0x00000001ff1d7807 */ /* 0x000fe20000000000 */
[----:B------:R-:W-:Y:S01]  /*c560*/  IMAD.MOV.U32 R23, RZ, RZ, R0 ;  /* 0x000000ffff177224 */ /* 0x000fe200078e0000 */
[----:B------:R-:W-:Y:S02]  /*c570*/  SEL R22, R22, RZ, P0 ;  /* 0x000000ff16167207 */ /* 0x000fe40000000000 */
[----:B------:R-:W-:Y:S02]  /*c580*/  LOP3.LUT R29, R20, R29, RZ, 0x3c, !PT ;  /* 0x0000001d141d7212 */ /* 0x000fe400078e3cff */
[----:B--2---:R-:W-:Y:S01]  /*c590*/  SHF.R.S32.HI R28, RZ, 0x1f, R7 ;  /* 0x0000001fff1c7819 */ /* 0x004fe20000011407 */
[----:B------:R-:W-:Y:S06]  /*c5a0*/  @!P4 BRA `(.L_x_242) ;  /* 0x000000000004c947 */ /* 0x000fec0003800000 */
[----:B------:R-:W-:Y:S01]  /*c5b0*/  BPT.TRAP 0x1 ;  /* 0x000000040000795c */ /* 0x000fe20000300000 */
.L_x_242:
[----:B------:R-:W-:Y:S01]  /*c5c0*/  IMAD R5, R22, 0x8, R17 ;  /* 0x0000000816057824 */ /* 0x000fe200078e0211 */
[----:B------:R-:W-:Y:S01]  /*c5d0*/  SHF.L.U32 R0, R29, 0x1f, RZ ;  /* 0x0000001f1d007819 */ /* 0x000fe200000006ff */
[----:B------:R-:W-:Y:S03]  /*c5e0*/  BSSY B1, `(.L_x_243) ;  /* 0x0000003000017945 */ /* 0x000fe60003800000 */
[----:B------:R-:W0:Y:S02]  /*c5f0*/  SYNCS.PHASECHK.TRANS64.TRYWAIT P0, [R5+URZ+0x2d840], R0 ;  /* 0x02d84000050075a7 */ /* 0x000e24000800017f */
[----:B0-----:R-:W-:Y:S05]  /*c600*/  @!P0 BRA `(.L_x_244) ;  /* 0x0000003000f08947 */ /* 0x001fea0003800000 */
.L_x_317:
[----:B------:R-:W-:Y:S05]  /*c610*/  BSYNC B1 ;  /* 0x0000000000017941 */ /* 0x000fea0003800000 */
.L_x_243:
[----:B------:R-:W1:Y:S01]  /*c620*/  S2R R6, SR_TID.X ;  /* 0x0000000000067919 */ /* 0x000e620000002100 */
[----:B------:R-:W-:Y:S01]  /*c630*/  SHF.R.S32.HI R21, RZ, 0x1f, R9 ;  /* 0x0000001fff157819 */ /* 0x000fe20000011409 */
[----:B------:R-:W-:Y:S01]  /*c640*/  ULDC.64 UR4, c[0x0][0x300] ;  /* 0x0000c00000047ab9 */ /* 0x000fe20000000a00 */
[----:B------:R-:W-:Y:S01]  /*c650*/  ULDC.64 UR6, c[0x0][0x2e8] ;  /* 0x0000ba0000067ab9 */ /* 0x000fe20000000a00 */
[----:B------:R-:W-:Y:S01]  /*c660*/  IMAD.WIDE.U32 R2, R9, UR4, RZ ;  /* 0x0000000409027c25 */ /* 0x000fe2000f8e00ff */
[C---:B------:R-:W-:Y:S02]  /*c670*/  LOP3.LUT P5, RZ, R16.reuse, 0x2, RZ, 0xc0, !PT ;  /* 0x0000000210ff7812 */ /* 0x040fe400078ac0ff */
[----:B------:R-:W-:Y:S01]  /*c680*/  LOP3.LUT P4, RZ, R16, 0x1, RZ, 0xc0, !PT ;  /* 0x0000000110ff7812 */ /* 0x000fe2000788c0ff */
[----:B0-----:R-:W-:-:S04]  /*c690*/  IMAD R0, R21, UR4, RZ ;  /* 0x0000000415007c24 */ /* 0x001fc8000f8e02ff */
[----:B------:R-:W-:Y:S01]  /*c6a0*/  IMAD R0, R9, UR5, R0 ;  /* 0x0000000509007c24 */ /* 0x000fe2000f8e0200 */
[----:B------:R-:W-:-:S03]  /*c6b0*/  ULDC.64 UR4, c[0x0][0x310] ;  /* 0x0000c40000047ab9 */ /* 0x000fc60000000a00 */
[----:B------:R-:W-:Y:S02]  /*c6c0*/  IMAD.IADD R3, R3, 0x1, R0 ;  /* 0x0000000103037824 */ /* 0x000fe400078e0200 */
[----:B------:R-:W-:Y:S02]  /*c6d0*/  IMAD R0, R28, UR4, RZ ;  /* 0x000000041c007c24 */ /* 0x000fe4000f8e02ff */
[----:B------:R-:W-:-:S04]  /*c6e0*/  IMAD.WIDE.U32 R2, R7, UR4, R2 ;  /* 0x0000000407027c25 */ /* 0x000fc8000f8e0002 */
[----:B------:R-:W-:Y:S01]  /*c6f0*/  IMAD R0, R7, UR5, R0 ;  /* 0x0000000507007c24 */ /* 0x000fe2000f8e0200 */
[----:B------:R-:W-:-:S03]  /*c700*/  ULDC.64 UR4, c[0x0][0x308] ;  /* 0x0000c20000047ab9 */ /* 0x000fc60000000a00 */
[----:B------:R-:W-:Y:S02]  /*c710*/  IMAD.IADD R3, R3, 0x1, R0 ;  /* 0x0000000103037824 */ /* 0x000fe400078e0200 */
[----:B-1----:R-:W-:Y:S02]  /*c720*/  IMAD.SHL.U32 R4, R6, 0x8, RZ ;  /* 0x0000000806047824 */ /* 0x002fe400078e00ff */
[----:B------:R-:W-:Y:S01]  /*c730*/  IMAD.WIDE.U32 R2, R26, UR4, R2 ;  /* 0x000000041a027c25 */ /* 0x000fe2000f8e0002 */
[----:B------:R-:W-:Y:S02]  /*c740*/  UMOV UR4, 0xffffffff ;  /* 0xffffffff00047882 */ /* 0x000fe40000000000 */
[----:B------:R-:W-:Y:S01]  /*c750*/  LOP3.LUT R4, R4, 0xd8, RZ, 0xc0, !PT ;  /* 0x000000d804047812 */ /* 0x000fe200078ec0ff */
[----:B------:R-:W-:Y:S02]  /*c760*/  IMAD.SHL.U32 R11, R6, 0x8, RZ ;  /* 0x00000008060b7824 */ /* 0x000fe400078e00ff */
[----:B------:R-:W-:Y:S01]  /*c770*/  IMAD R8, R26, UR5, R3 ;  /* 0x000000051a087c24 */ /* 0x000fe2000f8e0203 */
[----:B------:R-:W-:-:S02]  /*c780*/  LOP3.LUT R4, R4, 0x18, R6, 0x78, !PT ;  /* 0x0000001804047812 */ /* 0x000fc400078e7806 */
[----:B------:R-:W-:Y:S02]  /*c790*/  LEA R6, P0, R2, UR6, 0x1 ;  /* 0x0000000602067c11 */ /* 0x000fe4000f8008ff */
[----:B------:R-:W-:Y:S02]  /*c7a0*/  LOP3.LUT R4, R4, 0x320, R11, 0xf8, !PT ;  /* 0x0000032004047812 */ /* 0x000fe400078ef80b */
[----:B------:R-:W-:-:S03]  /*c7b0*/  LEA.HI.X R8, R2, UR7, R8, 0x1, P0 ;  /* 0x0000000702087c11 */ /* 0x000fc600080f0c08 */
[----:B------:R-:W-:Y:S01]  /*c7c0*/  IMAD R4, R22, 0x3000, R4 ;  /* 0x0000300016047824 */ /* 0x000fe200078e0204 */
[----:B------:R-:W-:Y:S06]  /*c7d0*/  BRA.DIV UR4, `(.L_x_245) ;  /* 0x0000003204907947 */ /* 0x000fec000b800000 */
[----:B------:R-:W0:Y:S01]  /*c7e0*/  S2R R3, SR_TID.X ;  /* 0x0000000000037919 */ /* 0x000e220000002100 */
[----:B------:R-:W-:Y:S01]  /*c7f0*/  LOP3.LUT P6, RZ, R16, 0x4, RZ, 0xc0, !PT ;  /* 0x0000000410ff7812 */ /* 0x000fe200078cc0ff */
[----:B------:R-:W-:Y:S01]  /*c800*/  IMAD R4, R4, 0x2, R17 ;  /* 0x0000000204047824 */ /* 0x000fe200078e0211 */
[----:B------:R-:W1:Y:S04]  /*c810*/  SHFL.IDX PT, R2, R6, RZ, 0x1c1f ;  /* 0x001c1fff06027589 */ /* 0x000e6800000e0000 */
[----:B------:R-:W-:Y:S01]  /*c820*/  SHFL.IDX PT, R25, R8, 0x2, 0x1c1f ;  /* 0x005c1f0008197f89 */ /* 0x000fe200000e0000 */
[----:B0-----:R-:W-:-:S03]  /*c830*/  IMAD.SHL.U32 R11, R3, 0x8, RZ ;  /* 0x00000008030b7824 */ /* 0x001fc600078e00ff */
[----:B------:R-:W0:Y:S02]  /*c840*/  SHFL.IDX PT, R3, R8, RZ, 0x1c1f ;  /* 0x001c1fff08037589 */ /* 0x000e2400000e0000 */
[----:B------:R-:W-:-:S05]  /*c850*/  LOP3.LUT R11, R11, 0x18, RZ, 0xc0, !PT ;  /* 0x000000180b0b7812 */ /* 0x000fca00078ec0ff */
[----:B------:R-:W-:-:S05]  /*c860*/  IMAD.SHL.U32 R0, R11, 0x2, RZ ;  /* 0x000000020b007824 */ /* 0x000fca00078e00ff */
[----:B-1----:R-:W-:-:S05]  /*c870*/  IADD3 R2, P0, R2, R0, RZ ;  /* 0x0000000002027210 */ /* 0x002fca0007f1e0ff */
[----:B0-----:R-:W-:-:S05]  /*c880*/  IMAD.X R3, RZ, RZ, R3, P0 ;  /* 0x000000ffff037224 */ /* 0x001fca00000e0603 */
        /* <DEDUP_REMOVED lines=18> */
.L_x_327:
[----:B------:R-:W-:Y:S02]  /*c9b0*/  LOP3.LUT P6, RZ, R16, 0x4, RZ, 0xc0, !PT ;  /* 0x0000000410ff7812 */ /* 0x000fe400078cc0ff */
[----:B--2---:R-:W-:-:S05]  /*c9c0*/  IADD3 R2, P0, R2, R0, RZ ;  /* 0x0000000002027210 */ /* 0x004fca0007f1e0ff */
[----:B------:R-:W-:Y:S01]  /*c9d0*/  IMAD.X R3, RZ, RZ, R25, P0 ;  /* 0x000000ffff037224 */ /* 0x000fe200000e0619 */
        /* <DEDUP_REMOVED lines=8> */
.L_x_246:
[----:B------:R-:W-:Y:S02]  /*ca60*/  PLOP3.LUT P4, PT, P4, P0, PT, 0xa2, 0x0 ;  /* 0x000000000000781c */ /* 0x000fe40002781472 */
[----:B------:R-:W-:-:S08]  /*ca70*/  @P0 R2UR P4, UR4, R5 ;  /* 0x00000000050402ca */ /* 0x000fd00000080000 */
[----:B------:R-:W-:-:S05]  /*ca80*/  @P0 PLOP3.LUT P0, PT, P4, PT, PT, 0x80, 0x0 ;  /* 0x000000000000081c */ /* 0x000fca000270f070 */
[----:B------:R-:W-:Y:S01]  /*ca90*/  @!P4 SYNCS.ARRIVE.TRANS64.RED.A0T1 RZ, [UR4+0x2d830], RZ ;  /* 0x02d830ffffffc9a7 */ /* 0x000fe20008200404 */
[----:B------:R-:W-:Y:S07]  /*caa0*/  @!P4 ARRIVES.LDGSTSBAR.64.TRANSCNT [UR4+0x2d830] ;  /* 0x02d83000ff00c9b0 */ /* 0x000fee0008000a84 */
[----:B------:R-:W-:Y:S05]  /*cab0*/  @P0 BRA.U.ANY `(.L_x_246) ;  /* 0xfffffffd00e80947 */ /* 0x000fea000393ffff */
[----:B------:R-:W-:Y:S01]  /*cac0*/  NOP ;  /* 0x0000000000007918 */ /* 0x000fe20000000000 */
[----:B-1----:R-:W2:Y:S02]  /*cad0*/  LDL R2, [R1+0x48] ;  /* 0x0000480001027983 */ /* 0x002ea40000100800 */
[----:B--2---:R-:W-:-:S13]  /*cae0*/  ISETP.NE.AND P5, PT, R2, 0x3, PT ;  /* 0x000000030200780c */ /* 0x004fda0003fa5270 */
[----:B------:R-:W-:Y:S05]  /*caf0*/  @!P5 BRA `(.L_x_247) ;  /* 0x000000000004d947 */ /* 0x000fea0003800000 */
[----:B------:R-:W-:Y:S01]  /*cb00*/  BPT.TRAP 0x1 ;  /* 0x000000040000795c */ /* 0x000fe20000300000 */
.L_x_247:
[----:B------:R1:W-:Y:S01]  /*cb10*/  SYNCS.ARRIVE.TRANS64.A1T0 RZ, [R5+URZ+0x2d830], RZ ;  /* 0x02d830ff05ff79a7 */ /* 0x0003e2000810003f */
[----:B------:R-:W-:Y:S05]  /*cb20*/  @!P5 BRA `(.L_x_248) ;  /* 0x000000000004d947 */ /* 0x000fea0003800000 */
[----:B------:R-:W-:Y:S01]  /*cb30*/  BPT.TRAP 0x1 ;  /* 0x000000040000795c */ /* 0x000fe20000300000 */
.L_x_248:
[----:B------:R-:W-:Y:S01]  /*cb40*/  SHF.L.U32 R2, R20, 0x1f, RZ ;  /* 0x0000001f14027819 */ /* 0x000fe200000006ff */
[----:B-1----:R-:W-:Y:S01]  /*cb50*/  IMAD R5, R10, 0x8, R17 ;  /* 0x000000080a057824 */ /* 0x002fe200078e0211 */
[----:B------:R-:W-:Y:S03]  /*cb60*/  BSSY B1, `(.L_x_249) ;  /* 0x0000003000017945 */ /* 0x000fe60003800000 */
[----:B------:R-:W1:Y:S02]  /*cb70*/  SYNCS.PHASECHK.TRANS64.TRYWAIT P0, [R5+URZ+0x2d860], R2 ;  /* 0x02d86002050075a7 */ /* 0x000e64000800017f */
[----:B-1----:R-:W-:Y:S05]  /*cb80*/  @!P0 BRA `(.L_x_250) ;  /* 0x0000003000f88947 */ /* 0x002fea0003800000 */
.L_x_328:
[----:B------:R-:W-:Y:S05]  /*cb90*/  BSYNC B1 ;  /* 0x0000000000017941 */ /* 0x000fea0003800000 */
.L_x_249:
[----:B------:R-:W2:Y:S04]  /*cba0*/  LDL R11, [R1+0xc] ;  /* 0x00000c00010b7983 */ /* 0x000ea80000100800 */
[----:B0-----:R-:W2:Y:S01]  /*cbb0*/  LDL.LU R6, [R1] ;  /* 0x0000000001067983 */ /* 0x001ea20000300800 */
[----:B------:R-:W0:Y:S01]  /*cbc0*/  S2R R12, SR_TID.X ;  /* 0x00000000000c7919 */ /* 0x000e220000002100 */
[----:B------:R-:W-:Y:S01]  /*cbd0*/  UMOV UR4, 0xffffffff ;  /* 0xffffffff00047882 */ /* 0x000fe20000000000 */
[C---:B0-----:R-:W-:Y:S01]  /*cbe0*/  IMAD.SHL.U32 R4, R12.reuse, 0x8, RZ ;  /* 0x000000080c047824 */ /* 0x041fe200078e00ff */
[C---:B------:R-:W-:Y:S01]  /*cbf0*/  LOP3.LUT R3, R12.reuse, 0x7f, RZ, 0xc0, !PT ;  /* 0x0000007f0c037812 */ /* 0x040fe200078ec0ff */
[----:B------:R-:W-:-:S03]  /*cc00*/  IMAD.SHL.U32 R8, R12, 0x8, RZ ;  /* 0x000000080c087824 */ /* 0x000fc600078e00ff */
[----:B------:R-:W-:-:S04]  /*cc10*/  LOP3.LUT R4, R4, 0xd8, RZ, 0xc0, !PT ;  /* 0x000000d804047812 */ /* 0x000fc800078ec0ff */
[----:B------:R-:W-:Y:S02]  /*cc20*/  LOP3.LUT R4, R4, 0x18, R12, 0x78, !PT ;  /* 0x0000001804047812 */ /* 0x000fe400078e780c */
[----:B------:R-:W-:Y:S02]  /*cc30*/  SHF.R.U32.HI R3, RZ, 0x2, R3 ;  /* 0x00000002ff037819 */ /* 0x000fe40000011603 */
[----:B------:R-:W-:-:S05]  /*cc40*/  LOP3.LUT R4, R4, 0x320, R8, 0xf8, !PT ;  /* 0x0000032004047812 */ /* 0x000fca00078ef808 */
[----:B------:R-:W-:Y:S02]  /*cc50*/  IMAD R4, R10, 0x3000, R4 ;  /* 0x000030000a047824 */ /* 0x000fe400078e0204 */
[----:B--2---:R-:W-:-:S04]  /*cc60*/  IMAD R6, R6, -0x80, R11 ;  /* 0xffffff8006067824 */ /* 0x004fc800078e020b */
[----:B------:R-:W-:Y:S01]  /*cc70*/  IMAD.IADD R6, R6, 0x1, -R3 ;  /* 0x0000000106067824 */ /* 0x000fe200078e0a03 */
[----:B------:R-:W-:Y:S06]  /*cc80*/  BRA.DIV UR4, `(.L_x_251) ;  /* 0x0000003204cc7947 */ /* 0x000fec000b800000 */
[----:B-1----:R-:W0:Y:S01]  /*cc90*/  SHFL.IDX PT, R2, R18, RZ, 0x1c1f ;  /* 0x001c1fff12027589 */ /* 0x002e2200000e0000 */
[----:B------:R-:W-:-:S03]  /*cca0*/  IMAD R4, R4, 0x2, R17 ;  /* 0x0000000204047824 */ /* 0x000fc600078e0211 */
[----:B------:R-:W1:Y:S01]  /*ccb0*/  SHFL.IDX PT, R3, R19, RZ, 0x1c1f ;  /* 0x001c1fff13037589 */ /* 0x000e6200000e0000 */
[----:B0-----:R-:W-:-:S05]  /*ccc0*/  IADD3 R2, P0, R2, R0, RZ ;  /* 0x0000000002027210 */ /* 0x001fca0007f1e0ff */
[----:B-1----:R-:W-:Y:S01]  /*ccd0*/  IMAD.X R3, RZ, RZ, R3, P0 ;  /* 0x000000ffff037224 */ /* 0x002fe200000e0603 */
[----:B------:R-:W-:-:S13]  /*cce0*/  ISETP.LT.OR P0, PT, R6, 0x1, P3 ;  /* 0x000000010600780c */ /* 0x000fda0001f01670 */
[----:B------:R-:W-:Y:S01]  /*ccf0*/  @!PT LDS RZ, [RZ] ;  /* 0x00000000fffff984 */ /* 0x000fe20000000800 */
[----:B------:R-:W-:Y:S01]  /*cd00*/  LDGSTS.E.BYPASS.LTC128B.128 [R4+0x400], desc[UR36][R2.64], !P0 ;  /* 0x0040000002047fae */ /* 0x000fe2000c101d64 */
[----:B------:R-:W-:-:S13]  /*cd10*/  ISETP.LT.OR P0, PT, R6, 0x1, P2 ;  /* 0x000000010600780c */ /* 0x000fda0001701670 */
[----:B------:R-:W-:Y:S01]  /*cd20*/  LDGSTS.E.BYPASS.LTC128B.128 [R4+0x2400], desc[UR36][R2.64+0x40], !P0 ;  /* 0x0240004002047fae */ /* 0x000fe2000c101d64 */
[----:B------:R-:W-:-:S13]  /*cd30*/  ISETP.LT.OR P0, PT, R6, 0x1, P1 ;  /* 0x000000010600780c */ /* 0x000fda0000f01670 */
[----:B------:R0:W-:Y:S04]  /*cd40*/  LDGSTS.E.BYPASS.LTC128B.128 [R4+0x4400], desc[UR36][R2.64+0x80], !P0 ;  /* 0x0440008002047fae */ /* 0x0001e8000c101d64 */
[----:B0-----:R-:W0:Y:S04]  /*cd50*/  SHFL.IDX PT, R2, R18, 0x1, 0x1c1f ;  /* 0x003c1f0012027f89 */ /* 0x001e2800000e0000 */
[----:B------:R-:W1:Y:S01]  /*cd60*/  SHFL.IDX PT, R3, R19, 0x1, 0x1c1f ;  /* 0x003c1f0013037f89 */ /* 0x000e6200000e0000 */
[----:B0-----:R-:W-:-:S05]  /*cd70*/  IADD3 R2, P0, R2, R0, RZ ;  /* 0x0000000002027210 */ /* 0x001fca0007f1e0ff */
[----:B-1----:R-:W-:Y:S01]  /*cd80*/  IMAD.X R3, RZ, RZ, R3, P0 ;  /* 0x000000ffff037224 */ /* 0x002fe200000e0603 */
[----:B------:R-:W-:-:S13]  /*cd90*/  ISETP.LT.OR P0, PT, R6, 0x21, P3 ;  /* 0x000000210600780c */ /* 0x000fda0001f01670 */
[----:B------:R-:W-:Y:S01]  /*cda0*/  LDGSTS.E.BYPASS.LTC128B.128 [R4+0xc00], desc[UR36][R2.64], !P0 ;  /* 0x00c0000002047fae */ /* 0x000fe2000c101d64 */
[----:B------:R-:W-:-:S13]  /*cdb0*/  ISETP.LT.OR P0, PT, R6, 0x21, P2 ;  /* 0x000000210600780c */ /* 0x000fda0001701670 */
[----:B------:R-:W-:Y:S01]  /*cdc0*/  LDGSTS.E.BYPASS.LTC128B.128 [R4+0x2c00], desc[UR36][R2.64+0x40], !P0 ;  /* 0x02c0004002047fae */ /* 0x000fe2000c101d64 */
[----:B------:R-:W-:-:S13]  /*cdd0*/  ISETP.LT.OR P0, PT, R6, 0x21, P1 ;  /* 0x000000210600780c */ /* 0x000fda0000f01670 */
[----:B------:R0:W-:Y:S04]  /*cde0*/  LDGSTS.E.BYPASS.LTC128B.128 [R4+0x4c00], desc[UR36][R2.64+0x80], !P0 ;  /* 0x04c0008002047fae */ /* 0x0001e8000c101d64 */
[----:B0-----:R-:W0:Y:S04]  /*cdf0*/  SHFL.IDX PT, R2, R18, 0x2, 0x1c1f ;  /* 0x005c1f0012027f89 */ /* 0x001e2800000e0000 */
[----:B------:R-:W1:Y:S04]  /*ce00*/  SHFL.IDX PT, R3, R19, 0x2, 0x1c1f ;  /* 0x005c1f0013037f89 */ /* 0x000e6800000e0000 */
[----:B------:R-:W2:Y:S01]  /*ce10*/  SHFL.IDX PT, R19, R19, 0x3, 0x1c1f ;  /* 0x007c1f0013137f89 */ /* 0x000ea200000e0000 */
        /* <DEDUP_REMOVED lines=8> */
[----:B0-2---:R0:W1:Y:S02]  /*cea0*/  SHFL.IDX PT, R2, R18, 0x3, 0x1c1f ;  /* 0x007c1f0012027f89 */ /* 0x00506400000e0000 */
.L_x_338:
[----:B-1----:R-:W-:Y:S01]  /*ceb0*/  IADD3 R2, P0, R2, R0, RZ ;  /* 0x0000000002027210 */ /* 0x002fe20007f1e0ff */
[----:B------:R-:W-:Y:S01]  /*cec0*/  ULDC.64 UR4, c[0x0][0x328] ;  /* 0x0000ca0000047ab9 */ /* 0x000fe20000000a00 */
[----:B------:R-:W-:Y:S01]  /*ced0*/  ULDC.64 UR6, c[0x0][0x318] ;  /* 0x0000c60000067ab9 */ /* 0x000fe20000000a00 */
        /* <DEDUP_REMOVED lines=12> */
[----:B-1----:R-:W-:Y:S01]  /*cfa0*/  IMAD.WIDE.U32 R2, R9, UR4, RZ ;  /* 0x0000000409027c25 */ /* 0x002fe2000f8e00ff */
[----:B------:R-:W-:-:S03]  /*cfb0*/  ULDC.64 UR4, c[0x0][0x338] ;  /* 0x0000ce0000047ab9 */ /* 0x000fc60000000a00 */
[----:B------:R-:W-:Y:S02]  /*cfc0*/  IMAD.IADD R3, R3, 0x1, R0 ;  /* 0x0000000103037824 */ /* 0x000fe400078e0200 */
[----:B------:R-:W-:Y:S02]  /*cfd0*/  IMAD R28, R28, UR4, RZ ;  /* 0x000000041c1c7c24 */ /* 0x000fe4000f8e02ff */
[----:B------:R-:W-:-:S04]  /*cfe0*/  IMAD.WIDE.U32 R2, R7, UR4, R2 ;  /* 0x0000000407027c25 */ /* 0x000fc8000f8e0002 */
[----:B------:R-:W-:Y:S01]  /*cff0*/  IMAD R28, R7, UR5, R28 ;  /* 0x00000005071c7c24 */ /* 0x000fe2000f8e021c */
[----:B------:R-:W-:-:S03]  /*d000*/  ULDC.64 UR4, c[0x0][0x330] ;  /* 0x0000cc0000047ab9 */ /* 0x000fc60000000a00 */
[----:B------:R-:W-:Y:S02]  /*d010*/  IMAD.IADD R3, R3, 0x1, R28 ;  /* 0x0000000103037824 */ /* 0x000fe400078e021c */
[----:B------:R-:W-:-:S04]  /*d020*/  IMAD.WIDE.U32 R2, R26, UR4, R2 ;  /* 0x000000041a027c25 */ /* 0x000fc8000f8e0002 */
[----:B------:R-:W-:Y:S01]  /*d030*/  IMAD R0, R26, UR5, R3 ;  /* 0x000000051a007c24 */ /* 0x000fe2000f8e0203 */
[----:B0-----:R-:W-:-:S04]  /*d040*/  LEA R18, P0, R2, UR6, 0x1 ;  /* 0x0000000602127c11 */ /* 0x001fc8000f8008ff */
[----:B------:R-:W-:Y:S01]  /*d050*/  LEA.HI.X R0, R2, UR7, R0, 0x1, P0 ;  /* 0x0000000702007c11 */ /* 0x000fe200080f0c00 */
[----:B------:R-:W-:Y:S01]  /*d060*/  NOP ;  /* 0x0000000000007918 */ /* 0x000fe20000000000 */
[----:B------:R-:W-:-:S13]  /*d070*/  PLOP3.LUT P0, PT, PT, PT, PT, 0x80, 0x0 ;  /* 0x000000000000781c */ /* 0x000fda0003f0f070 */
.L_x_252:
[----:B------:R-:W-:Y:S02]  /*d080*/  PLOP3.LUT P4, PT, P4, P0, PT, 0xa2, 0x0 ;  /* 0x000000000000781c */ /* 0x000fe40002781472 */
[----:B------:R-:W-:-:S08]  /*d090*/  @P0 R2UR P4, UR4, R5 ;  /* 0x00000000050402ca */ /* 0x000fd00000080000 */
[----:B------:R-:W-:-:S05]  /*d0a0*/  @P0 PLOP3.LUT P0, PT, P4, PT, PT, 0x80, 0x0 ;  /* 0x000000000000081c */ /* 0x000fca000270f070 */
[----:B------:R-:W-:Y:S01]  /*d0b0*/  @!P4 SYNCS.ARRIVE.TRANS64.RED.A0T1 RZ, [UR4+0x2d850], RZ ;  /* 0x02d850ffffffc9a7 */ /* 0x000fe20008200404 */
[----:B------:R-:W-:Y:S07]  /*d0c0*/  @!P4 ARRIVES.LDGSTSBAR.64.TRANSCNT [UR4+0x2d850] ;  /* 0x02d85000ff00c9b0 */ /* 0x000fee0008000a84 */
[----:B------:R-:W-:Y:S05]  /*d0d0*/  @P0 BRA.U.ANY `(.L_x_252) ;  /* 0xfffffffd00e80947 */ /* 0x000fea000393ffff */
[----:B------:R-:W-:Y:S01]  /*d0e0*/  NOP ;  /* 0x0000000000007918 */ /* 0x000fe20000000000 */
[----:B------:R-:W2:Y:S01]  /*d0f0*/  LDL R2, [R1+0x48] ;  /* 0x0000480001027983 */ /* 0x000ea20000100800 */
[----:B------:R-:W-:Y:S02]  /*d100*/  MOV R19, R0 ;  /* 0x0000000000137202 */ /* 0x000fe40000000f00 */
[----:B--2---:R-:W-:-:S13]  /*d110*/  ISETP.NE.AND P5, PT, R2, 0x3, PT ;  /* 0x000000030200780c */ /* 0x004fda0003fa5270 */
[----:B------:R-:W-:Y:S05]  /*d120*/  @!P5 BRA `(.L_x_253) ;  /* 0x000000000004d947 */ /* 0x000fea0003800000 */
[----:B------:R-:W-:Y:S01]  /*d130*/  BPT.TRAP 0x1 ;  /* 0x000000040000795c */ /* 0x000fe20000300000 */
.L_x_253:
[----:B------:R-:W2:Y:S01]  /*d140*/  LDL R2, [R1+0x10] ;  /* 0x0000100001027983 */ /* 0x000ea20000100800 */
[----:B------:R1:W-:Y:S01]  /*d150*/  SYNCS.ARRIVE.TRANS64.A1T0 RZ, [R5+URZ+0x2d850], RZ ;  /* 0x02d850ff05ff79a7 */ /* 0x0003e2000810003f */
[C---:B------:R-:W-:Y:S02]  /*d160*/  VIADD R0, R23.reuse, 0xffffffff ;  /* 0xffffffff17007836 */ /* 0x040fe40000000000 */
[----:B------:R1:W-:Y:S01]  /*d170*/  STL [R1], R23 ;  /* 0x0000001701007387 */ /* 0x0003e20000100800 */
[----:B------:R-:W-:Y:S02]  /*d180*/  IMAD.MOV.U32 R20, RZ, RZ, R29 ;  /* 0x000000ffff147224 */ /* 0x000fe400078e001d */
[----:B------:R-:W-:Y:S01]  /*d190*/  IMAD.MOV.U32 R10, RZ, RZ, R22 ;  /* 0x000000ffff0a7224 */ /* 0x000fe200078e0016 */
[----:B--2---:R-:W-:-:S13]  /*d1a0*/  ISETP.GT.AND P0, PT, R23, R2, PT ;  /* 0x000000021700720c */ /* 0x004fda0003f04270 */
[----:B-1----:R-:W-:Y:S05]  /*d1b0*/  @P0 BRA `(.L_x_254) ;  /* 0xfffffff000580947 */ /* 0x002fea000383ffff */
.L_x_241:
[----:B------:R-:W-:Y:S05]  /*d1c0*/  BSYNC B0 ;  /* 0x0000000000007941 */ /* 0x000fea0003800000 */
.L_x_240:
[----:B------:R-:W1:Y:S01]  /*d1d0*/  S2R R2, SR_TID.X ;  /* 0x0000000000027919 */ /* 0x000e620000002100 */
[----:B------:R-:W-:Y:S01]  /*d1e0*/  BSSY B0, `(.L_x_255) ;  /* 0x0000010000007945 */ /* 0x000fe20003800000 */
[----:B-1----:R-:W-:-:S04]  /*d1f0*/  LOP3.LUT R2, R2, 0x7f, RZ, 0xc0, !PT ;  /* 0x0000007f02027812 */ /* 0x002fc800078ec0ff */
[----:B------:R-:W-:-:S13]  /*d200*/  ISETP.NE.AND P0, PT, R2, RZ, PT ;  /* 0x000000ff0200720c */ /* 0x000fda0003f05270 */
[----:B------:R-:W-:Y:S05]  /*d210*/  @P0 BRA `(.L_x_256) ;  /* 0x0000000000300947 */ /* 0x000fea0003800000 */
[----:B0-----:R-:W0:Y:S01]  /*d220*/  S2R R5, SR_LANEID ;  /* 0x0000000000057919 */ /* 0x001e220000000000 */
        /* <DEDUP_REMOVED lines=10> */
[----:B0-----:R-:W-:-:S07]  /*d2d0*/  IADD3 R24, R0, UR38, R7 ;  /* 0x0000002600187c10 */ /* 0x001fce000fffe007 */
.L_x_256:
[----:B------:R-:W-:Y:S05]  /*d2e0*/  BSYNC B0 ;  /* 0x0000000000007941 */ /* 0x000fea0003800000 */
.L_x_255:
[----:B------:R-:W2:Y:S02]  /*d2f0*/  LDL R0, [R1+0x48] ;  /* 0x0000480001007983 */ /* 0x000ea40000100800 */
[----:B--2---:R-:W-:-:S13]  /*d300*/  ISETP.NE.AND P0, PT, R0, 0x3, PT ;  /* 0x000000030000780c */ /* 0x004fda0003f05270 */
[----:B------:R-:W-:Y:S05]  /*d310*/  @!P0 BRA `(.L_x_257) ;  /* 0x0000000000048947 */ /* 0x000fea0003800000 */
[----:B------:R-:W-:Y:S01]  /*d320*/  BPT.TRAP 0x1 ;  /* 0x000000040000795c */ /* 0x000fe20000300000 */
.L_x_257:
[----:B------:R-:W2:Y:S01]  /*d330*/  LDL.LU R2, [R1+0xc] ;  /* 0x00000c0001027983 */ /* 0x000ea20000300800 */
[----:B------:R-:W-:Y:S01]  /*d340*/  IMAD R0, R22, 0x8, R17 ;  /* 0x0000000816007824 */ /* 0x000fe200078e0211 */
[----:B------:R-:W-:Y:S01]  /*d350*/  SHF.L.U32 R3, R29, 0x1f, RZ ;  /* 0x0000001f1d037819 */ /* 0x000fe200000006ff */
[----:B------:R-:W-:Y:S03]  /*d360*/  BSSY B0, `(.L_x_258) ;  /* 0x0000004000007945 */ /* 0x000fe60003800000 */
[----:B------:R-:W1:Y:S01]  /*d370*/  SYNCS.PHASECHK.TRANS64.TRYWAIT P0, [R0+URZ+0x2d860], R3 ;  /* 0x02d86003000075a7 */ /* 0x000e62000800017f */
[----:B--2---:R-:W-:Y:S01]  /*d380*/  IMAD R6, R23, -0x80, R2 ;  /* 0xffffff8017067824 */ /* 0x004fe200078e0202 */
[----:B-1----:R-:W-:Y:S06]  /*d390*/  @!P0 BRA `(.L_x_259) ;  /* 0x00000030006c8947 */ /* 0x002fec0003800000 */
.L_x_339:
[----:B------:R-:W-:Y:S05]  /*d3a0*/  BSYNC B0 ;  /* 0x0000000000007941 */ /* 0x000fea0003800000 */
.L_x_258:
[----:B------:R-:W0:Y:S01]  /*d3b0*/  S2R R2, SR_TID.X ;  /* 0x0000000000027919 */ /* 0x000e220000002100 */
[----:B------:R-:W-:Y:S01]  /*d3c0*/  UMOV UR4, 0xffffffff ;  /* 0xffffffff00047882 */ /* 0x000fe20000000000 */
[----:B------:R-:W2:Y:S01]  /*d3d0*/  S2R R7, SR_TID.X ;  /* 0x0000000000077919 */ /* 0x000ea20000002100 */
[----:B0-----:R-:W-:Y:S01]  /*d3e0*/  LOP3.LUT R5, R2, 0x7f, RZ, 0xc0, !PT ;  /* 0x0000007f02057812 */ /* 0x001fe200078ec0ff */
[----:B--2---:R-:W-:-:S03]  /*d3f0*/  IMAD.SHL.U32 R2, R7, 0x8, RZ ;  /* 0x0000000807027824 */ /* 0x004fc600078e00ff */
[----:B------:R-:W-:Y:S01]  /*d400*/  SHF.R.U32.HI R5, RZ, 0x2, R5 ;  /* 0x00000002ff057819 */ /* 0x000fe20000011605 */
[----:B------:R-:W-:Y:S01]  /*d410*/  IMAD.SHL.U32 R4, R7, 0x8, RZ ;  /* 0x0000000807047824 */ /* 0x000fe200078e00ff */
[----:B------:R-:W-:-:S03]  /*d420*/  LOP3.LUT R2, R2, 0xd8, RZ, 0xc0, !PT ;  /* 0x000000d802027812 */ /* 0x000fc600078ec0ff */
[----:B------:R-:W-:Y:S01]  /*d430*/  IMAD.IADD R6, R6, 0x1, -R5 ;  /* 0x0000000106067824 */ /* 0x000fe200078e0a05 */
[----:B------:R-:W-:-:S04]  /*d440*/  LOP3.LUT R2, R2, 0x18, R7, 0x78, !PT ;  /* 0x0000001802027812 */ /* 0x000fc800078e7807 */
[----:B------:R-:W-:-:S05]  /*d450*/  LOP3.LUT R2, R2, 0x320, R4, 0xf8, !PT ;  /* 0x0000032002027812 */ /* 0x000fca00078ef804 */
[----:B------:R-:W-:Y:S01]  /*d460*/  IMAD R4, R22, 0x3000, R2 ;  /* 0x0000300016047824 */ /* 0x000fe200078e0202 */
[----:B------:R-:W-:Y:S06]  /*d470*/  BRA.DIV UR4, `(.L_x_260) ;  /* 0x0000003204487947 */ /* 0x000fec000b800000 */
[----:B------:R-:W0:Y:S01]  /*d480*/  S2R R2, SR_TID.X ;  /* 0x0000000000027919 */ /* 0x000e220000002100 */
[----:B------:R-:W-:Y:S01]  /*d490*/  ULDC UR4, c[0x0][0x2f4] ;  /* 0x0000bd0000047ab9 */ /* 0x000fe20000000800 */
[----:B------:R-:W-:Y:S01]  /*d4a0*/  IMAD R4, R4, 0x2, R17 ;  /* 0x0000000204047824 */ /* 0x000fe200078e0211 */
[----:B------:R-:W2:Y:S04]  /*d4b0*/  SHFL.IDX PT, R14, R18, RZ, 0x1c1f ;  /* 0x001c1fff120e7589 */ /* 0x000ea800000e0000 */
[----:B-1----:R-:W1:Y:S01]  /*d4c0*/  SHFL.IDX PT, R3, R19, RZ, 0x1c1f ;  /* 0x001c1fff13037589 */ /* 0x002e6200000e0000 */
[----:B0-----:R-:W-:-:S05]  /*d4d0*/  IMAD.SHL.U32 R7, R2, 0x8, RZ ;  /* 0x0000000802077824 */ /* 0x001fca00078e00ff */
[----:B------:R-:W-:-:S04]  /*d4e0*/  LOP3.LUT R7, R7, 0x18, RZ, 0xc0, !PT ;  /* 0x0000001807077812 */ /* 0x000fc800078ec0ff */
[C---:B------:R-:W-:Y:S01]  /*d4f0*/  ISETP.GE.AND P2, PT, R7.reuse, UR4, PT ;  /* 0x0000000407007c0c */ /* 0x040fe2000bf46270 */
[C---:B------:R-:W-:Y:S01]  /*d500*/  IMAD.SHL.U32 R5, R7.reuse, 0x2, RZ ;  /* 0x0000000207057824 */ /* 0x040fe200078e00ff */
[C---:B------:R-:W-:Y:S02]  /*d510*/  LOP3.LUT R8, R7.reuse, 0x20, RZ, 0xfc, !PT ;  /* 0x0000002007087812 */ /* 0x040fe400078efcff */
[----:B------:R-:W-:Y:S02]  /*d520*/  ISETP.LT.OR P4, PT, R6, 0x1, P2 ;  /* 0x000000010600780c */ /* 0x000fe40001781670 */
[----:B--2---:R-:W-:Y:S02]  /*d530*/  IADD3 R2, P0, R14, R5, RZ ;  /* 0x000000050e027210 */ /* 0x004fe40007f1e0ff */
[----:B------:R-:W-:Y:S01]  /*d540*/  LOP3.LUT R7, R7, 0x40, RZ, 0xfc, !PT ;  /* 0x0000004007077812 */ /* 0x000fe200078efcff */
[----:B------:R-:W0:Y:S01]  /*d550*/  SHFL.IDX PT, R14, R18, 0x1, 0x1c1f ;  /* 0x003c1f00120e7f89 */ /* 0x000e2200000e0000 */
[----:B------:R-:W-:Y:S01]  /*d560*/  ISETP.GE.AND P1, PT, R8, UR4, PT ;  /* 0x0000000408007c0c */ /* 0x000fe2000bf26270 */
[----:B-1----:R-:W-:Y:S01]  /*d570*/  IMAD.X R3, RZ, RZ, R3, P0 ;  /* 0x000000ffff037224 */ /* 0x002fe200000e0603 */
[----:B------:R-:W-:-:S02]  /*d580*/  ISETP.GE.AND P0, PT, R7, UR4, PT ;  /* 0x0000000407007c0c */ /* 0x000fc4000bf06270 */
[----:B------:R-:W-:-:S03]  /*d590*/  ISETP.LT.OR P3, PT, R6, 0x1, P1 ;  /* 0x000000010600780c */ /* 0x000fc60000f61670 */
[----:B------:R-:W-:Y:S01]  /*d5a0*/  LDGSTS.E.BYPASS.LTC128B.128 [R4+0x400], desc[UR36][R2.64], !P4 ;  /* 0x0040000002047fae */ /* 0x000fe2000e101d64 */
[----:B------:R-:W-:-:S09]  /*d5b0*/  ISETP.LT.OR P4, PT, R6, 0x1, P0 ;  /* 0x000000010600780c */ /* 0x000fd20000781670 */
[----:B------:R-:W-:Y:S04]  /*d5c0*/  LDGSTS.E.BYPASS.LTC128B.128 [R4+0x2400], desc[UR36][R2.64+0x40], !P3 ;  /* 0x0240004002047fae */ /* 0x000fe8000d901d64 */
[----:B------:R1:W-:Y:S01]  /*d5d0*/  LDGSTS.E.BYPASS.LTC128B.128 [R4+0x4400], desc[UR36][R2.64+0x80], !P4 ;  /* 0x0440008002047fae */ /* 0x0003e2000e101d64 */
[----:B------:R-:W-:-:S03]  /*d5e0*/  ISETP.LT.OR P4, PT, R6, 0x21, P2 ;  /* 0x000000210600780c */ /* 0x000fc60001781670 */
[----:B-1----:R-:W1:Y:S01]  /*d5f0*/  SHFL.IDX PT, R3, R19, 0x1, 0x1c1f ;  /* 0x003c1f0013037f89 */ /* 0x002e6200000e0000 */
[----:B0-----:R-:W-:-:S03]  /*d600*/  IADD3 R2, P3, R14, R5, RZ ;  /* 0x000000050e027210 */ /* 0x001fc60007f7e0ff */
[----:B------:R-:W0:Y:S02]  /*d610*/  SHFL.IDX PT, R14, R18, 0x2, 0x1c1f ;  /* 0x005c1f00120e7f89 */ /* 0x000e2400000e0000 */
[----:B-1----:R-:W-:Y:S01]  /*d620*/  IMAD.X R3, RZ, RZ, R3, P3 ;  /* 0x000000ffff037224 */ /* 0x002fe200018e0603 */
[----:B------:R-:W-:-:S04]  /*d630*/  ISETP.LT.OR P3, PT, R6, 0x21, P1 ;  /* 0x000000210600780c */ /* 0x000fc80000f61670 */
[----:B------:R-:W-:Y:S01]  /*d640*/  LDGSTS.E.BYPASS.LTC128B.128 [R4+0xc00], desc[UR36][R2.64], !P4 ;  /* 0x00c0000002047fae */ /* 0x000fe2000e101d64 */
[----:B------:R-:W-:-:S08]  /*d650*/  ISETP.LT.OR P4, PT, R6, 0x21, P0 ;  /* 0x000000210600780c */ /* 0x000fd00000781670 */
[----:B------:R-:W-:Y:S05]  /*d660*/  LDGSTS.E.BYPASS.LTC128B.128 [R4+0x2c00], desc[UR36][R2.64+0x40], !P3 ;  /* 0x02c0004002047fae */ /* 0x000fea000d901d64 */
[----:B------:R1:W-:Y:S01]  /*d670*/  LDGSTS.E.BYPASS.LTC128B.128 [R4+0x4c00], desc[UR36][R2.64+0x80], !P4 ;  /* 0x04c0008002047fae */ /* 0x0003e2000e101d64 */
[----:B------:R-:W-:-:S03]  /*d680*/  ISETP.LT.OR P4, PT, R6, 0x41, P2 ;  /* 0x000000410600780c */ /* 0x000fc60001781670 */
[----:B-1----:R-:W1:Y:S01]  /*d690*/  SHFL.IDX PT, R3, R19, 0x2, 0x1c1f ;  /* 0x005c1f0013037f89 */ /* 0x002e6200000e0000 */
[----:B0-----:R-:W-:-:S03]  /*d6a0*/  IADD3 R2, P3, R14, R5, RZ ;  /* 0x000000050e027210 */ /* 0x001fc60007f7e0ff */
[----:B------:R-:W0:Y:S04]  /*d6b0*/  SHFL.IDX PT, R19, R19, 0x3, 0x1c1f ;  /* 0x007c1f0013137f89 */ /* 0x000e2800000e0000 */
[----:B------:R2:W3:Y:S01]  /*d6c0*/  SHFL.IDX PT, R14, R18, 0x3, 0x1c1f ;  /* 0x007c1f00120e7f89 */ /* 0x0004e200000e0000 */
[----:B-1----:R-:W-:Y:S01]  /*d6d0*/  IMAD.X R3, RZ, RZ, R3, P3 ;  /* 0x000000ffff037224 */ /* 0x002fe200018e0603 */
[----:B------:R-:W-:-:S04]  /*d6e0*/  ISETP.LT.OR P3, PT, R6, 0x41, P1 ;  /* 0x000000410600780c */ /* 0x000fc80000f61670 */
[----:B------:R2:W-:Y:S01]  /*d6f0*/  LDGSTS.E.BYPASS.LTC128B.128 [R4+0x1400], desc[UR36][R2.64], !P4 ;  /* 0x0140000002047fae */ /* 0x0005e2000e101d64 */
[----:B------:R-:W-:-:S08]  /*d700*/  ISETP.LT.OR P4, PT, R6, 0x41, P0 ;  /* 0x000000410600780c */ /* 0x000fd00000781670 */
[----:B------:R2:W-:Y:S05]  /*d710*/  LDGSTS.E.BYPASS.LTC128B.128 [R4+0x3400], desc[UR36][R2.64+0x40], !P3 ;  /* 0x0340004002047fae */ /* 0x0005ea000d901d64 */
[----:B0--3--:R2:W-:Y:S02]  /*d720*/  LDGSTS.E.BYPASS.LTC128B.128 [R4+0x5400], desc[UR36][R2.64+0x80], !P4 ;  /* 0x0540008002047fae */ /* 0x0095e4000e101d64 */
.L_x_349:
[C---:B------:R-:W-:Y:S02]  /*d730*/  ISETP.LT.OR P2, PT, R6.reuse, 0x61, P2 ;  /* 0x000000610600780c */ /* 0x040fe40001741670 */
[C---:B------:R-:W-:Y:S02]  /*d740*/  ISETP.LT.OR P1, PT, R6.reuse, 0x61, P1 ;  /* 0x000000610600780c */ /* 0x040fe40000f21670 */
[----:B------:R-:W-:Y:S02]  /*d750*/  ISETP.LT.OR P0, PT, R6, 0x61, P0 ;  /* 0x000000610600780c */ /* 0x000fe40000701670 */
[----:B--2---:R-:W-:-:S05]  /*d760*/  IADD3 R2, P3, R14, R5, RZ ;  /* 0x000000050e027210 */ /* 0x004fca0007f7e0ff */
[----:B------:R-:W-:-:S05]  /*d770*/  IMAD.X R3, RZ, RZ, R19, P3 ;  /* 0x000000ffff037224 */ /* 0x000fca00018e0613 */
        /* <DEDUP_REMOVED lines=8> */
.L_x_261:
[----:B------:R-:W-:Y:S02]  /*d800*/  PLOP3.LUT P1, PT, P1, P0, PT, 0xa2, 0x0 ;  /* 0x000000000000781c */ /* 0x000fe40000f21472 */
[----:B------:R-:W-:-:S08]  /*d810*/  @P0 R2UR P1, UR4, R0 ;  /* 0x00000000000402ca */ /* 0x000fd00000020000 */
[----:B------:R-:W-:-:S05]  /*d820*/  @P0 PLOP3.LUT P0, PT, P1, PT, PT, 0x80, 0x0 ;  /* 0x000000000000081c */ /* 0x000fca0000f0f070 */
[----:B------:R-:W-:Y:S01]  /*d830*/  @!P1 SYNCS.ARRIVE.TRANS64.RED.A0T1 RZ, [UR4+0x2d850], RZ ;  /* 0x02d850ffffff99a7 */ /* 0x000fe20008200404 */
[----:B------:R-:W-:Y:S07]  /*d840*/  @!P1 ARRIVES.LDGSTSBAR.64.TRANSCNT [UR4+0x2d850] ;  /* 0x02d85000ff0099b0 */ /* 0x000fee0008000a84 */
[----:B------:R-:W-:Y:S05]  /*d850*/  @P0 BRA.U.ANY `(.L_x_261) ;  /* 0xfffffffd00e80947 */ /* 0x000fea000393ffff */
[----:B------:R-:W-:Y:S01]  /*d860*/  NOP ;  /* 0x0000000000007918 */ /* 0x000fe20000000000 */
[----:B0-----:R-:W2:Y:S02]  /*d870*/  LDL R2, [R1+0x48] ;  /* 0x0000480001027983 */ /* 0x001ea40000100800 */
[----:B--2---:R-:W-:-:S13]  /*d880*/  ISETP.NE.AND P2, PT, R2, 0x3, PT ;  /* 0x000000030200780c */ /* 0x004fda0003f45270 */
[----:B------:R-:W-:Y:S05]  /*d890*/  @!P2 BRA `(.L_x_262) ;  /* 0x000000000004a947 */ /* 0x000fea0003800000 */
[----:B------:R-:W-:Y:S01]  /*d8a0*/  BPT.TRAP 0x1 ;  /* 0x000000040000795c */ /* 0x000fe20000300000 */
.L_x_262:
[----:B------:R-:W-:Y:S01]  /*d8b0*/  VIADD R22, R22, 0x1 ;  /* 0x0000000116167836 */ /* 0x000fe20000000000 */
[----:B------:R0:W-:Y:S04]  /*d8c0*/  SYNCS.ARRIVE.TRANS64.A1T0 RZ, [R0+URZ+0x2d850], RZ ;  /* 0x02d850ff00ff79a7 */ /* 0x0001e8000810003f */
[----:B------:R-:W-:-:S04]  /*d8d0*/  ISETP.NE.AND P0, PT, R22, 0x2, PT ;  /* 0x000000021600780c */ /* 0x000fc80003f05270 */
[----:B0-----:R-:W-:Y:S02]  /*d8e0*/  SEL R0, RZ, 0x1, P0 ;  /* 0x00000001ff007807 */ /* 0x001fe40000000000 */
[----:B------:R-:W-:Y:S02]  /*d8f0*/  SEL R22, R22, RZ, P0 ;  /* 0x000000ff16167207 */ /* 0x000fe40000000000 */
[----:B------:R-:W-:-:S07]  /*d900*/  LOP3.LUT R29, R29, R0, RZ, 0x3c, !PT ;  /* 0x000000001d1d7212 */ /* 0x000fce00078e3cff */
.L_x_221:
[----:B------:R-:W-:Y:S05]  /*d910*/  BSYNC B7 ;  /* 0x0000000000077941 */ /* 0x000fea0003800000 */
.L_x_219:
[----:B------:R-:W-:-:S13]  /*d920*/  LOP3.LUT P0, RZ, R16, 0x40, RZ, 0xc0, !PT ;  /* 0x0000004010ff7812 */ /* 0x000fda000780c0ff */
[----:B------:R-:W-:Y:S05]  /*d930*/  @!P0 BRA `(.L_x_263) ;  /* 0x0000000000248947 */ /* 0x000fea0003800000 */
[----:B------:R-:W-:Y:S05]  /*d940*/  WARPSYNC.ALL ;  /* 0x0000000000007948 */ /* 0x000fea0003800000 */
[----:B------:R-:W0:Y:S08]  /*d950*/  S2UR UR5, SR_CgaCtaId ;  /* 0x00000000000579c3 */ /* 0x000e300000008800 */
[----:B------:R-:W-:Y:S06]  /*d960*/  BAR.SYNC.DEFER_BLOCKING 0x5, 0x200 ;  /* 0x0148000000007b1d */ /* 0x000fec0000010000 */
[----:B------:R-:W-:-:S02]  /*d970*/  UMOV UR4, 0x400 ;  /* 0x0000040000047882 */ /* 0x000fc40000000000 */
[----:B0-----:R-:W-:-:S06]  /*d980*/  ULEA UR4, UR5, UR4, 0x18 ;  /* 0x0000000405047291 */ /* 0x001fcc000f8ec03f */
[----:B------:R-:W-:-:S05]  /*d990*/  IMAD.U32 R17, RZ, RZ, UR4 ;  /* 0x00000004ff117e24 */ /* 0x000fca000f8e00ff */
[----:B------:R0:W1:Y:S01]  /*d9a0*/  LDS.128 R24, [R17+0x2d8d0] ;  /* 0x02d8d00011187984 */ /* 0x0000620000000c00 */
[----:B------:R-:W-:Y:S06]  /*d9b0*/  BAR.ARV 0x4, 0x200 ;  /* 0x0108000000007b1d */ /* 0x000fec0000002000 */
[----:B------:R-:W-:Y:S05]  /*d9c0*/  BRA `(.L_x_264) ;  /* 0x0000000800d07947 */ /* 0x000fea0003800000 */
.L_x_263:
[----:B------:R-:W0:Y:S01]  /*d9d0*/  S2R R0, SR_TID.X ;  /* 0x0000000000007919 */ /* 0x000e220000002100 */
[----:B------:R-:W-:Y:S01]  /*d9e0*/  UMOV UR4, 0xffffffff ;  /* 0xffffffff00047882 */ /* 0x000fe20000000000 */
[----:B0-----:R-:W-:-:S04]  /*d9f0*/  LOP3.LUT R8, R0, 0x1f, RZ, 0xc0, !PT ;  /* 0x0000001f00087812 */ /* 0x001fc800078ec0ff */
[----:B------:R-:W-:Y:S01]  /*da00*/  ISETP.NE.AND P0, PT, R8, 0x1f, PT ;  /* 0x0000001f0800780c */ /* 0x000fe20003f05270 */
[----:B------:R-:W-:-:S12]  /*da10*/  BRA.DIV UR4, `(.L_x_265) ;  /* 0x0000003204507947 */ /* 0x000fd8000b800000 */
[----:B------:R-:W-:Y:S01]  /*da20*/  IMAD.IADD R9, R27, 0x1, R8 ;  /* 0x000000011b097824 */ /* 0x000fe200078e0208 */
[----:B------:R-:W-:-:S04]  /*da30*/  ULDC UR4, c[0x0][0xc3c] ;  /* 0x00030f0000047ab9 */ /* 0x000fc80000000800 */
[----:B------:R-:W-:-:S13]  /*da40*/  ISETP.GE.OR P1, PT, R9, UR4, !P0 ;  /* 0x0000000409007c0c */ /* 0x000fda000c726670 */
[----:B------:R-:W0:Y:S08]  /*da50*/  @!P1 LDC.64 R2, c[0x0][0xc80] ;  /* 0x00032000ff029b82 */ /* 0x000e300000000a00 */
[----:B------:R-:W1:Y:S01]  /*da60*/  @!P1 LDC.64 R4, c[0x0][0xc78] ;  /* 0x00031e00ff049b82 */ /* 0x000e620000000a00 */
[----:B0-----:R-:W-:-:S05]  /*da70*/  @!P1 IMAD.WIDE R2, R9, 0x4, R2 ;  /* 0x0000000409029825 */ /* 0x001fca00078e0202 */
[----:B------:R1:W2:Y:S02]  /*da80*/  @!P1 LDG.E R7, desc[UR36][R2.64] ;  /* 0x0000002402079981 */ /* 0x0002a4000c1e1900 */
[----:B-1----:R-:W-:-:S05]  /*da90*/  @!P1 IMAD.WIDE R2, R9, 0x4, R4 ;  /* 0x0000000409029825 */ /* 0x002fca00078e0204 */
[----:B------:R-:W3:Y:S01]  /*daa0*/  @!P1 LDG.E R5, desc[UR36][R2.64] ;  /* 0x0000002402059981 */ /* 0x000ee2000c1e1900 */
[----:B------:R-:W-:Y:S01]  /*dab0*/  IMAD.MOV.U32 R4, RZ, RZ, RZ ;  /* 0x000000ffff047224 */ /* 0x000fe200078e00ff */
[C---:B------:R-:W-:Y:S02]  /*dac0*/  ISETP.GE.U32.AND P2, PT, R8.reuse, 0x2, PT ;  /* 0x000000020800780c */ /* 0x040fe40003f46070 */
[C---:B------:R-:W-:Y:S01]  /*dad0*/  ISETP.GE.U32.AND P3, PT, R8.reuse, 0x4, PT ;  /* 0x000000040800780c */ /* 0x040fe20003f66070 */
[----:B------:R-:W-:Y:S01]  /*dae0*/  SHFL.IDX PT, R0, R24, RZ, 0x1f ;  /* 0x00001fff18007589 */ /* 0x000fe200000e0000 */
[C---:B------:R-:W-:Y:S02]  /*daf0*/  ISETP.GE.U32.AND P4, PT, R8.reuse, 0x8, PT ;  /* 0x000000080800780c */ /* 0x040fe40003f86070 */
[----:B------:R-:W-:Y:S01]  /*db00*/  ISETP.GE.U32.AND P5, PT, R8, 0x10, PT ;  /* 0x000000100800780c */ /* 0x000fe20003fa6070 */
[----:B------:R0:W-:Y:S02]  /*db10*/  SHFL.IDX PT, R6, R24, 0x1, 0x1f ;  /* 0x00201f0018067f89 */ /* 0x0001e400000e0000 */
[----:B0-----:R-:W-:-:S02]  /*db20*/  IMAD.MOV.U32 R24, RZ, RZ, RZ ;  /* 0x000000ffff187224 */ /* 0x001fc400078e00ff */
[----:B--2---:R-:W-:Y:S02]  /*db30*/  @!P1 IMAD.MOV.U32 R4, RZ, RZ, R7 ;  /* 0x000000ffff049224 */ /* 0x004fe400078e0007 */
[----:B------:R-:W-:Y:S02]  /*db40*/  IMAD.MOV.U32 R7, RZ, RZ, RZ ;  /* 0x000000ffff077224 */ /* 0x000fe400078e00ff */
[----:B---3--:R-:W-:Y:S01]  /*db50*/  @!P1 IMAD.MOV.U32 R7, RZ, RZ, R5 ;  /* 0x000000ffff079224 */ /* 0x008fe200078e0005 */
[----:B------:R-:W-:-:S03]  /*db60*/  ISETP.NE.AND P1, PT, R8, RZ, PT ;  /* 0x000000ff0800720c */ /* 0x000fc60003f25270 */
[----:B------:R-:W-:-:S05]  /*db70*/  IMAD R13, R7, R4, RZ ;  /* 0x00000004070d7224 */ /* 0x000fca00078e02ff */
        /* <DEDUP_REMOVED lines=15> */
[----:B------:R0:W1:Y:S02]  /*dc70*/  SHFL.IDX PT, R14, R2, 0x1f, 0x1f ;  /* 0x03e01f00020e7f89 */ /* 0x00006400000e0000 */
.L_x_359:
[----:B------:R-:W-:Y:S02]  /*dc80*/  ULDC UR4, c[0x0][0xc38] ;  /* 0x00030e0000047ab9 */ /* 0x000fe40000000800 */
[----:B------:R-:W-:-:S04]  /*dc90*/  IMAD.U32 R3, RZ, RZ, UR4 ;  /* 0x00000004ff037e24 */ /* 0x000fc8000f8e00ff */
[----:B-1----:R-:W-:-:S05]  /*dca0*/  IMAD R5, R14, R3, RZ ;  /* 0x000000030e057224 */ /* 0x002fca00078e02ff */
[----:B------:R-:W-:-:S04]  /*dcb0*/  IADD3 R6, R6, R5, RZ ;  /* 0x0000000506067210 */ /* 0x000fc80007ffe0ff */
[----:B------:R-:W-:-:S13]  /*dcc0*/  ISETP.GT.AND P6, PT, R6, R0, PT ;  /* 0x000000000600720c */ /* 0x000fda0003fc4270 */
[----:B------:R-:W-:Y:S05]  /*dcd0*/  @P6 BRA `(.L_x_266) ;  /* 0x0000000000a46947 */ /* 0x000fea0003800000 */
.L_x_269:
[----:B0-----:R-:W0:Y:S01]  /*dce0*/  LDC R2, c[0x0][0xc3c] ;  /* 0x00030f00ff027b82 */ /* 0x001e220000000800 */
[----:B------:R-:W-:-:S05]  /*dcf0*/  VIADD R27, R27, 0x1f ;  /* 0x0000001f1b1b7836 */ /* 0x000fca0000000000 */
[----:B0-----:R-:W-:-:S13]  /*dd00*/  ISETP.GE.AND P6, PT, R27, R2, PT ;  /* 0x000000021b00720c */ /* 0x001fda0003fc6270 */
[----:B------:R-:W-:Y:S05]  /*dd10*/  @P6 BRA `(.L_x_267) ;  /* 0x0000000400b86947 */ /* 0x000fea0003800000 */
[----:B------:R-:W0:Y:S01]  /*dd20*/  S2R R3, SR_TID.X ;  /* 0x0000000000037919 */ /* 0x000e220000002100 */
[----:B------:R-:W-:Y:S01]  /*dd30*/  IMAD.MOV.U32 R4, RZ, RZ, RZ ;  /* 0x000000ffff047224 */ /* 0x000fe200078e00ff */
[----:B0-----:R-:W-:-:S05]  /*dd40*/  LOP3.LUT R3, R3, 0x1f, RZ, 0xc0, !PT ;  /* 0x0000001f03037812 */ /* 0x001fca00078ec0ff */
[----:B------:R-:W-:-:S05]  /*dd50*/  IMAD.IADD R5, R27, 0x1, R3 ;  /* 0x000000011b057824 */ /* 0x000fca00078e0203 */
[----:B------:R-:W-:-:S13]  /*dd60*/  ISETP.GE.OR P6, PT, R5, R2, !P0 ;  /* 0x000000020500720c */ /* 0x000fda00047c6670 */
[----:B------:R-:W0:Y:S02]  /*dd70*/  @!P6 LDC.64 R2, c[0x0][0xc80] ;  /* 0x00032000ff02eb82 */ /* 0x000e240000000a00 */
[----:B0-----:R-:W-:-:S05]  /*dd80*/  @!P6 IMAD.WIDE R2, R5, 0x4, R2 ;  /* 0x000000040502e825 */ /* 0x001fca00078e0202 */
[----:B------:R0:W2:Y:S01]  /*dd90*/  @!P6 LDG.E R4, desc[UR36][R2.64] ;  /* 0x000000240204e981 */ /* 0x0000a2000c1e1900 */
[----:B------:R-:W-:Y:S01]  /*dda0*/  IMAD.MOV.U32 R7, RZ, RZ, RZ ;  /* 0x000000ffff077224 */ /* 0x000fe200078e00ff */
[----:B0-----:R-:W0:Y:S02]  /*ddb0*/  @!P6 LDC.64 R2, c[0x0][0xc78] ;  /* 0x00031e00ff02eb82 */ /* 0x001e240000000a00 */
[----:B0-----:R-:W-:-:S05]  /*ddc0*/  @!P6 IMAD.WIDE R2, R5, 0x4, R2 ;  /* 0x000000040502e825 */ /* 0x001fca00078e0202 */
[----:B------:R-:W2:Y:S01]  /*ddd0*/  @!P6 LDG.E R7, desc[UR36][R2.64] ;  /* 0x000000240207e981 */ /* 0x000ea2000c1e1900 */
[----:B------:R-:W-:Y:S01]  /*dde0*/  UMOV UR4, 0xffffffff ;  /* 0xffffffff00047882 */ /* 0x000fe20000000000 */
[----:B--2---:R-:W-:Y:S02]  /*ddf0*/  IMAD R13, R7, R4, RZ ;  /* 0x00000004070d7224 */ /* 0x004fe400078e02ff */
[----:B------:R-:W-:Y:S05]  /*de00*/  BRA.DIV UR4, `(.L_x_268) ;  /* 0x0000003204907947 */ /* 0x000fea000b800000 */
        /* <DEDUP_REMOVED lines=16> */
.L_x_367:
[----:B------:R-:W-:Y:S02]  /*df10*/  ULDC UR4, c[0x0][0xc38] ;  /* 0x00030e0000047ab9 */ /* 0x000fe40000000800 */
[----:B------:R-:W-:-:S04]  /*df20*/  IMAD.U32 R3, RZ, RZ, UR4 ;  /* 0x00000004ff037e24 */ /* 0x000fc8000f8e00ff */
[----:B-1----:R-:W-:-:S04]  /*df30*/  IMAD R5, R14, R3, RZ ;  /* 0x000000030e057224 */ /* 0x002fc800078e02ff */
[----:B------:R-:W-:-:S05]  /*df40*/  IMAD.IADD R6, R5, 0x1, R6 ;  /* 0x0000000105067824 */ /* 0x000fca00078e0206 */
[----:B------:R-:W-:-:S13]  /*df50*/  ISETP.GT.AND P6, PT, R6, R0, PT ;  /* 0x000000000600720c */ /* 0x000fda0003fc4270 */
[----:B------:R-:W-:Y:S05]  /*df60*/  @!P6 BRA `(.L_x_269) ;  /* 0xfffffffc005ce947 */ /* 0x000fea000383ffff */
.L_x_266:
[----:B------:R-:W-:Y:S01]  /*df70*/  IMAD.IADD R8, R6, 0x1, -R5 ;  /* 0x0000000106087824 */ /* 0x000fe200078e0a05 */
[----:B------:R-:W-:-:S03]  /*df80*/  UMOV UR4, 0xffffffff ;  /* 0xffffffff00047882 */ /* 0x000fc60000000000 */
[----:B------:R-:W-:-:S05]  /*df90*/  IMAD R5, R2, R3, R8 ;  /* 0x0000000302057224 */ /* 0x000fca00078e0208 */
[----:B------:R-:W-:Y:S01]  /*dfa0*/  ISETP.GT.AND P6, PT, R5, R0, PT ;  /* 0x000000000500720c */ /* 0x000fe20003fc4270 */
[----:B------:R-:W-:-:S12]  /*dfb0*/  BRA.DIV UR4, `(.L_x_270) ;  /* 0x0000003204dc7947 */ /* 0x000fd8000b800000 */
[----:B------:R-:W-:-:S04]  /*dfc0*/  VOTE.ANY R6, PT, !P6 ;  /* 0x0000000000067806 */ /* 0x000fc800070e0100 */
[----:B------:R-:W1:Y:S02]  /*dfd0*/  POPC R5, R6 ;  /* 0x0000000600057309 */ /* 0x000e640000000000 */
[----:B-1----:R1:W2:Y:S04]  /*dfe0*/  SHFL.IDX PT, R4, R4, R5, 0x1f ;  /* 0x00001f0504047589 */ /* 0x0022a800000e0000 */
[----:B------:R1:W3:Y:S02]  /*dff0*/  SHFL.IDX PT, R7, R7, R5, 0x1f ;  /* 0x00001f0507077589 */ /* 0x0002e400000e0000 */
.L_x_372:
[----:B------:R-:W-:-:S13]  /*e000*/  ISETP.NE.AND P0, PT, R6, RZ, PT ;  /* 0x000000ff0600720c */ /* 0x000fda0003f05270 */
[----:B------:R-:W-:Y:S05]  /*e010*/  @!P0 BRA `(.L_x_271) ;  /* 0x0000000000108947 */ /* 0x000fea0003800000 */
[----:B------:R-:W-:Y:S01]  /*e020*/  UMOV UR4, 0xffffffff ;  /* 0xffffffff00047882 */ /* 0x000fe20000000000 */
[----:B------:R-:W-:Y:S02]  /*e030*/  VIADD R12, R5, 0xffffffff ;  /* 0xffffffff050c7836 */ /* 0x000fe40000000000 */
[----:B------:R-:W-:Y:S05]  /*e040*/  BRA.DIV UR4, `(.L_x_272) ;  /* 0x0000003604147947 */ /* 0x000fea000b800000 */
[----:B------:R4:W0:Y:S02]  /*e050*/  SHFL.IDX PT, R24, R2, R12, 0x1f ;  /* 0x00001f0c02187589 */ /* 0x00082400000e0000 */
.L_x_271:
[----:B0-----:R-:W-:Y:S01]  /*e060*/  IMAD R24, R24, R3, R8 ;  /* 0x0000000318187224 */ /* 0x001fe200078e0208 */
[-C--:B--2---:R-:W-:Y:S01]  /*e070*/  IABS R8, R4.reuse ;  /* 0x0000000400087213 */ /* 0x084fe20000000000 */
[----:B----4-:R-:W-:Y:S02]  /*e080*/  IMAD.MOV.U32 R2, RZ, RZ, RZ ;  /* 0x000000ffff027224 */ /* 0x010fe400078e00ff */
[----:B------:R-:W-:Y:S01]  /*e090*/  IMAD.IADD R25, R0, 0x1, -R24 ;  /* 0x0000000100197824 */ /* 0x000fe200078e0a18 */
[----:B------:R-:W0:Y:S01]  /*e0a0*/  I2F.RP R6, R8 ;  /* 0x0000000800067306 */ /* 0x000e220000209400 */
[----:B------:R-:W-:Y:S01]  /*e0b0*/  IABS R0, R4 ;  /* 0x0000000400007213 */ /* 0x000fe20000000000 */
[----:B------:R-:W-:-:S04]  /*e0c0*/  IMAD.IADD R27, R5, 0x1, R27 ;  /* 0x00000001051b7824 */ /* 0x000fc800078e021b */
[----:B------:R-:W-:Y:S02]  /*e0d0*/  IMAD.MOV R0, RZ, RZ, -R0 ;  /* 0x000000ffff007224 */ /* 0x000fe400078e0a00 */
[----:B0-----:R-:W0:Y:S02]  /*e0e0*/  MUFU.RCP R6, R6 ;  /* 0x0000000600067308 */ /* 0x001e240000001000 */
[----:B0-----:R-:W-:-:S06]  /*e0f0*/  VIADD R9, R6, 0xffffffe ;  /* 0x0ffffffe06097836 */ /* 0x001fcc0000000000 */
[----:B------:R-:W0:Y:S02]  /*e100*/  F2I.FTZ.U32.TRUNC.NTZ R3, R9 ;  /* 0x0000000900037305 */ /* 0x000e24000021f000 */
[----:B0-----:R-:W-:-:S04]  /*e110*/  IMAD.MOV R11, RZ, RZ, -R3 ;  /* 0x000000ffff0b7224 */ /* 0x001fc800078e0a03 */
[----:B------:R-:W-:-:S04]  /*e120*/  IMAD R11, R11, R8, RZ ;  /* 0x000000080b0b7224 */ /* 0x000fc800078e02ff */
[----:B------:R-:W-:Y:S01]  /*e130*/  IMAD.HI.U32 R2, R3, R11, R2 ;  /* 0x0000000b03027227 */ /* 0x000fe200078e0002 */
[----:B------:R-:W-:-:S05]  /*e140*/  IABS R3, R25 ;  /* 0x0000001900037213 */ /* 0x000fca0000000000 */
[----:B------:R-:W-:-:S04]  /*e150*/  IMAD.HI.U32 R6, R2, R3, RZ ;  /* 0x0000000302067227 */ /* 0x000fc800078e00ff */
[----:B------:R-:W-:Y:S01]  /*e160*/  IMAD R3, R6, R0, R3 ;  /* 0x0000000006037224 */ /* 0x000fe200078e0203 */
[----:B---3--:R-:W-:Y:S01]  /*e170*/  IABS R0, R7 ;  /* 0x0000000700007213 */ /* 0x008fe20000000000 */
[----:B------:R-:W-:-:S03]  /*e180*/  IMAD.MOV.U32 R2, RZ, RZ, RZ ;  /* 0x000000ffff027224 */ /* 0x000fc600078e00ff */
[----:B------:R-:W-:-:S13]  /*e190*/  ISETP.GT.U32.AND P1, PT, R8, R3, PT ;  /* 0x000000030800720c */ /* 0x000fda0003f24070 */
[----:B------:R-:W-:Y:S02]  /*e1a0*/  @!P1 IMAD.IADD R3, R3, 0x1, -R8 ;  /* 0x0000000103039824 */ /* 0x000fe400078e0a08 */
[----:B------:R-:W-:Y:S01]  /*e1b0*/  @!P1 VIADD R6, R6, 0x1 ;  /* 0x0000000106069836 */ /* 0x000fe20000000000 */
[----:B------:R-:W-:Y:S02]  /*e1c0*/  ISETP.NE.AND P1, PT, R4, RZ, PT ;  /* 0x000000ff0400720c */ /* 0x000fe40003f25270 */
[----:B------:R-:W-:Y:S02]  /*e1d0*/  ISETP.GE.U32.AND P0, PT, R3, R8, PT ;  /* 0x000000080300720c */ /* 0x000fe40003f06070 */
[----:B------:R-:W0:Y:S11]  /*e1e0*/  I2F.RP R8, R0 ;  /* 0x0000000000087306 */ /* 0x000e360000209400 */
[----:B------:R-:W-:Y:S01]  /*e1f0*/  @P0 VIADD R6, R6, 0x1 ;  /* 0x0000000106060836 */ /* 0x000fe20000000000 */
[----:B0-----:R-:W0:Y:S02]  /*e200*/  MUFU.RCP R8, R8 ;  /* 0x0000000800087308 */ /* 0x001e240000001000 */
[----:B0-----:R-:W-:Y:S01]  /*e210*/  VIADD R9, R8, 0xffffffe ;  /* 0x0ffffffe08097836 */ /* 0x001fe20000000000 */
[----:B------:R-:W-:-:S05]  /*e220*/  IABS R8, R7 ;  /* 0x0000000700087213 */ /* 0x000fca0000000000 */
[----:B------:R-:W0:Y:S01]  /*e230*/  F2I.FTZ.U32.TRUNC.NTZ R3, R9 ;  /* 0x0000000900037305 */ /* 0x000e22000021f000 */
[----:B------:R-:W-:Y:S02]  /*e240*/  IMAD.MOV R8, RZ, RZ, -R8 ;  /* 0x000000ffff087224 */ /* 0x000fe400078e0a08 */
[----:B0-----:R-:W-:-:S04]  /*e250*/  IMAD.MOV R11, RZ, RZ, -R3 ;  /* 0x000000ffff0b7224 */ /* 0x001fc800078e0a03 */
[----:B------:R-:W-:-:S04]  /*e260*/  IMAD R11, R11, R0, RZ ;  /* 0x000000000b0b7224 */ /* 0x000fc800078e02ff */
[----:B------:R-:W-:Y:S01]  /*e270*/  IMAD.HI.U32 R2, R3, R11, R2 ;  /* 0x0000000b03027227 */ /* 0x000fe200078e0002 */
[----:B------:R-:W-:-:S04]  /*e280*/  LOP3.LUT R3, R25, R4, RZ, 0x3c, !PT ;  /* 0x0000000419037212 */ /* 0x000fc800078e3cff */
[----:B------:R-:W-:-:S13]  /*e290*/  ISETP.GE.AND P2, PT, R3, RZ, PT ;  /* 0x000000ff0300720c */ /* 0x000fda0003f46270 */
[----:B------:R-:W-:Y:S01]  /*e2a0*/  @!P2 IMAD.MOV R6, RZ, RZ, -R6 ;  /* 0x000000ffff06a224 */ /* 0x000fe200078e0a06 */
[----:B------:R-:W-:-:S04]  /*e2b0*/  @!P1 LOP3.LUT R6, RZ, R4, RZ, 0x33, !PT ;  /* 0x00000004ff069212 */ /* 0x000fc800078e33ff */
[-C--:B------:R-:W-:Y:S01]  /*e2c0*/  IABS R3, R6.reuse ;  /* 0x0000000600037213 */ /* 0x080fe20000000000 */
[----:B------:R-:W-:-:S04]  /*e2d0*/  IMAD R4, R4, R6, RZ ;  /* 0x0000000604047224 */ /* 0x000fc800078e02ff */
[----:B------:R-:W-:-:S04]  /*e2e0*/  IMAD.HI.U32 R2, R2, R3, RZ ;  /* 0x0000000302027227 */ /* 0x000fc800078e00ff */
[----:B------:R-:W-:Y:S02]  /*e2f0*/  IMAD R3, R2, R8, R3 ;  /* 0x0000000802037224 */ /* 0x000fe400078e0203 */
[----:B------:R-:W-:-:S03]  /*e300*/  IMAD.IADD R25, R25, 0x1, -R4 ;  /* 0x0000000119197824 */ /* 0x000fc600078e0a04 */
[----:B------:R-:W-:-:S13]  /*e310*/  ISETP.GT.U32.AND P1, PT, R0, R3, PT ;  /* 0x000000030000720c */ /* 0x000fda0003f24070 */
[----:B------:R-:W-:Y:S02]  /*e320*/  @!P1 IMAD.IADD R3, R3, 0x1, -R0 ;  /* 0x0000000103039824 */ /* 0x000fe400078e0a00 */
[----:B------:R-:W-:Y:S01]  /*e330*/  @!P1 VIADD R2, R2, 0x1 ;  /* 0x0000000102029836 */ /* 0x000fe20000000000 */
[----:B------:R-:W-:Y:S02]  /*e340*/  ISETP.NE.AND P1, PT, R7, RZ, PT ;  /* 0x000000ff0700720c */ /* 0x000fe40003f25270 */
[----:B------:R-:W-:Y:S02]  /*e350*/  ISETP.GE.U32.AND P0, PT, R3, R0, PT ;  /* 0x000000000300720c */ /* 0x000fe40003f06070 */
[----:B------:R-:W-:-:S04]  /*e360*/  LOP3.LUT R0, R6, R7, RZ, 0x3c, !PT ;  /* 0x0000000706007212 */ /* 0x000fc800078e3cff */
[----:B------:R-:W-:-:S07]  /*e370*/  ISETP.GE.AND P2, PT, R0, RZ, PT ;  /* 0x000000ff0000720c */ /* 0x000fce0003f46270 */
[----:B------:R-:W-:-:S06]  /*e380*/  @P0 IADD3 R2, R2, 0x1, RZ ;  /* 0x0000000102020810 */ /* 0x000fcc0007ffe0ff */
[----:B------:R-:W-:Y:S01]  /*e390*/  @!P2 IMAD.MOV R2, RZ, RZ, -R2 ;  /* 0x000000ffff02a224 */ /* 0x000fe200078e0a02 */
[----:B------:R-:W-:-:S05]  /*e3a0*/  @!P1 LOP3.LUT R2, RZ, R7, RZ, 0x33, !PT ;  /* 0x00000007ff029212 */ /* 0x000fca00078e33ff */
[----:B------:R-:W-:-:S04]  /*e3b0*/  IMAD.MOV R0, RZ, RZ, -R2 ;  /* 0x000000ffff007224 */ /* 0x000fc800078e0a02 */
[C---:B------:R-:W-:Y:S02]  /*e3c0*/  IMAD R6, R7.reuse, R0, R6 ;  /* 0x0000000007067224 */ /* 0x040fe400078e0206 */
[----:B------:R-:W-:-:S04]  /*e3d0*/  IMAD R7, R7, 0x1000000, R2 ;  /* 0x0100000007077824 */ /* 0x000fc800078e0202 */
[----:B------:R-:W-:Y:S01]  /*e3e0*/  IMAD R26, R6, 0x10000, R7 ;  /* 0x00010000061a7824 */ /* 0x000fe200078e0207 */
[----:B------:R-:W-:Y:S06]  /*e3f0*/  BRA `(.L_x_273) ;  /* 0x00000000001c7947 */ /* 0x000fec0003800000 */
.L_x_267:
[----:B------:R-:W-:Y:S01]  /*e400*/  UMOV UR4, URZ ;  /* 0x0000003f00047c82 */ /* 0x000fe20008000000 */
[----:B------:R-:W-:Y:S01]  /*e410*/  UMOV UR5, URZ ;  /* 0x0000003f00057c82 */ /* 0x000fe20008000000 */
[----:B------:R-:W-:Y:S01]  /*e420*/  ULDC UR6, c[0x0][0xc3c] ;  /* 0x00030f0000067ab9 */ /* 0x000fe20000000800 */
[----:B------:R-:W-:Y:S02]  /*e430*/  IMAD.MOV.U32 R24, RZ, RZ, R0 ;  /* 0x000000ffff187224 */ /* 0x000fe400078e0000 */
[----:B------:R-:W-:Y:S02]  /*e440*/  IMAD.U32 R25, RZ, RZ, UR4 ;  /* 0x00000004ff197e24 */ /* 0x000fe4000f8e00ff */
[----:B------:R-:W-:Y:S02]  /*e450*/  IMAD.U32 R26, RZ, RZ, UR5 ;  /* 0x00000005ff1a7e24 */ /* 0x000fe4000f8e00ff */
[----:B------:R-:W-:-:S07]  /*e460*/  IMAD.U32 R27, RZ, RZ, UR6 ;  /* 0x00000006ff1b7e24 */ /* 0x000fce000f8e00ff */
.L_x_273:
[----:B------:R-:W0:Y:S01]  /*e470*/  S2R R0, SR_TID.X ;  /* 0x0000000000007919 */ /* 0x000e220000002100 */
[----:B------:R-:W-:Y:S05]  /*e480*/  WARPSYNC.ALL ;  /* 0x0000000000007948 */ /* 0x000fea0003800000 */
[----:B------:R-:W-:Y:S01]  /*e490*/  BAR.SYNC.DEFER_BLOCKING 0x4, 0x200 ;  /* 0x0108000000007b1d */ /* 0x000fe20000010000 */
[----:B0-----:R-:W-:-:S04]  /*e4a0*/  LOP3.LUT R0, R0, 0x1f, RZ, 0xc0, !PT ;  /* 0x0000001f00007812 */ /* 0x001fc800078ec0ff */
[----:B------:R-:W-:-:S13]  /*e4b0*/  ISETP.NE.AND P0, PT, R0, RZ, PT ;  /* 0x000000ff0000720c */ /* 0x000fda0003f05270 */
[----:B------:R-:W0:Y:S01]  /*e4c0*/  @!P0 S2R R3, SR_CgaCtaId ;  /* 0x0000000000038919 */ /* 0x000e220000008800 */
[----:B------:R-:W-:-:S04]  /*e4d0*/  @!P0 MOV R0, 0x400 ;  /* 0x0000040000008802 */ /* 0x000fc80000000f00 */
[----:B0-----:R-:W-:-:S05]  /*e4e0*/  @!P0 LEA R17, R3, R0, 0x18 ;  /* 0x0000000003118211 */ /* 0x001fca00078ec0ff */
[----:B------:R2:W-:Y:S01]  /*e4f0*/  @!P0 STS.128 [R17+0x2d8d0], R24 ;  /* 0x02d8d01811008388 */ /* 0x0005e20000000c00 */
[----:B------:R-:W-:Y:S06]  /*e500*/  BAR.ARV 0x5, 0x200 ;  /* 0x0148000000007b1d */ /* 0x000fec0000002000 */
.L_x_264:
[----:B------:R-:W-:Y:S02]  /*e510*/  ULDC UR4, c[0x0][0xc3c] ;  /* 0x00030f0000047ab9 */ /* 0x000fe40000000800 */
[----:B-1----:R-:W-:-:S13]  /*e520*/  ISETP.GE.AND P0, PT, R27, UR4, PT ;  /* 0x000000041b007c0c */ /* 0x002fda000bf06270 */
[----:B------:R-:W-:Y:S05]  /*e530*/  @!P0 BRA `(.L_x_274) ;  /* 0xffffffb400f48947 */ /* 0x000fea000383ffff */
[----:B------:R-:W-:Y:S05]  /*e540*/  BSYNC B8 ;  /* 0x0000000000087941 */ /* 0x000fea0003800000 */
.L_x_213:
[----:B0-----:R-:W3:Y:S01]  /*e550*/  LDL.LU R0, [R1+0x3c] ;  /* 0x00003c0001007983 */ /* 0x001ee20000300800 */
[----:B------:R-:W-:Y:S01]  /*e560*/  BSSY B0, `(.L_x_275) ;  /* 0x000000b000007945 */ /* 0x000fe20003800000 */
[----:B------:R-:W0:Y:S01]  /*e570*/  S2R R5, SR_CgaCtaId ;  /* 0x0000000000057919 */ /* 0x000e220000008800 */
[----:B---3--:R-:W-:-:S05]  /*e580*/  VIADD R0, R0, 0x1 ;  /* 0x0000000100007836 */ /* 0x008fca0000000000 */
[----:B------:R-:W-:-:S04]  /*e590*/  LEA.HI R2, R0, R0, RZ, 0x1 ;  /* 0x0000000000027211 */ /* 0x000fc800078f08ff */
[----:B------:R-:W-:Y:S02]  /*e5a0*/  LOP3.LUT R3, R2, 0xfffffffe, RZ, 0xc0, !PT ;  /* 0xfffffffe02037812 */ /* 0x000fe400078ec0ff */
[----:B------:R-:W-:-:S03]  /*e5b0*/  MOV R2, 0x400 ;  /* 0x0000040000027802 */ /* 0x000fc60000000f00 */
[----:B------:R-:W-:Y:S01]  /*e5c0*/  IMAD.IADD R0, R0, 0x1, -R3 ;  /* 0x0000000100007824 */ /* 0x000fe200078e0a03 */
[----:B0-----:R-:W-:-:S04]  /*e5d0*/  LEA R5, R5, R2, 0x18 ;  /* 0x0000000205057211 */ /* 0x001fc800078ec0ff */
[----:B------:R-:W-:-:S04]  /*e5e0*/  SHF.L.U32 R0, R0, 0x1f, RZ ;  /* 0x0000001f00007819 */ /* 0x000fc800000006ff */
[----:B------:R-:W0:Y:S02]  /*e5f0*/  SYNCS.PHASECHK.TRANS64.TRYWAIT P0, [R5+URZ+0x2d820], R0 ;  /* 0x02d82000050075a7 */ /* 0x000e24000800017f */
[----:B0-----:R-:W-:Y:S05]  /*e600*/  @!P0 BRA `(.L_x_276) ;  /* 0x0000002c00cc8947 */ /* 0x001fea0003800000 */
.L_x_375:
[----:B------:R-:W-:Y:S05]  /*e610*/  BSYNC B0 ;  /* 0x0000000000007941 */ /* 0x000fea0003800000 */
.L_x_275:
[----:B------:R-:W-:-:S03]  /*e620*/  UMOV UR4, 0xffffffff ;  /* 0xffffffff00047882 */ /* 0x000fc60000000000 */
[----:B------:R-:W-:Y:S05]  /*e630*/  BRA.DIV UR4, `(.L_x_277) ;  /* 0x0000002e04d47947 */ /* 0x000fea000b800000 */
[----:B0-----:R-:W0:Y:S02]  /*e640*/  S2R R0, SR_TID.X ;  /* 0x0000000000007919 */ /* 0x001e240000002100 */
[----:B0-----:R-:W-:-:S04]  /*e650*/  SHF.R.U32.HI R0, RZ, 0x5, R0 ;  /* 0x00000005ff007819 */ /* 0x001fc80000011600 */
[----:B------:R-:W-:-:S05]  /*e660*/  LOP3.LUT R0, R0, 0x3, RZ, 0xc0, !PT ;  /* 0x0000000300007812 */ /* 0x000fca00078ec0ff */
[----:B------:R0:W1:Y:S02]  /*e670*/  SHFL.IDX PT, R14, R0, RZ, 0x1f ;  /* 0x00001fff000e7589 */ /* 0x00006400000e0000 */
.L_x_378:
[----:B-1----:R-:W-:Y:S01]  /*e680*/  ISETP.NE.AND P0, PT, R14, RZ, PT ;  /* 0x000000ff0e00720c */ /* 0x002fe20003f05270 */
[----:B------:R-:W-:-:S12]  /*e690*/  BSSY B0, `(.L_x_278) ;  /* 0x0000024000007945 */ /* 0x000fd80003800000 */
[----:B------:R-:W-:Y:S05]  /*e6a0*/  @P0 BRA `(.L_x_279) ;  /* 0x0000000000880947 */ /* 0x000fea0003800000 */
[----:B------:R-:W-:-:S03]  /*e6b0*/  UMOV UR4, 0xffffffff ;  /* 0xffffffff00047882 */ /* 0x000fc60000000000 */
[----:B------:R-:W-:Y:S05]  /*e6c0*/  BRA.DIV UR4, `(.L_x_280) ;  /* 0x0000002e04e47947 */ /* 0x000fea000b800000 */
[----:B------:R-:W-:-:S13]  /*e6d0*/  ELECT P6, URZ, PT ;  /* 0x00000000003f782f */ /* 0x000fda00038c0000 */
.L_x_381:
[----:B------:R-:W-:Y:S05]  /*e6e0*/  @!P6 BRA `(.L_x_279) ;  /* 0x000000000078e947 */ /* 0x000fea0003800000 */
[----:B0-----:R-:W3:Y:S02]  /*e6f0*/  LDL.LU R0, [R1+0x20] ;  /* 0x0000200001007983 */ /* 0x001ee40000300800 */
[----:B---3--:R-:W-:-:S04]  /*e700*/  LOP3.LUT R0, R0, 0x2, RZ, 0xfc, !PT ;  /* 0x0000000200007812 */ /* 0x008fc800078efcff */
[----:B------:R-:W-:-:S13]  /*e710*/  ISETP.NE.AND P0, PT, R0, 0x3, PT ;  /* 0x000000030000780c */ /* 0x000fda0003f05270 */
[----:B------:R-:W-:Y:S05]  /*e720*/  @!P0 BRA `(.L_x_281) ;  /* 0x0000000000048947 */ /* 0x000fea0003800000 */
[----:B------:R-:W-:Y:S01]  /*e730*/  BPT.TRAP 0x1 ;  /* 0x000000040000795c */ /* 0x000fe20000300000 */
.L_x_281:
[C---:B------:R-:W-:Y:S01]  /*e740*/  IMAD R3, R22.reuse, 0x8, R5 ;  /* 0x0000000816037824 */ /* 0x040fe200078e0205 */
[----:B------:R-:W-:Y:S01]  /*e750*/  SHF.L.U32 R2, R29, 0x1f, RZ ;  /* 0x0000001f1d027819 */ /* 0x000fe200000006ff */
[----:B------:R-:W-:-:S03]  /*e760*/  VIADD R22, R22, 0x1 ;  /* 0x0000000116167836 */ /* 0x000fc60000000000 */
[----:B------:R-:W0:Y:S02]  /*e770*/  SYNCS.PHASECHK.TRANS64.TRYWAIT P1, [R3+URZ+0x2d840], R2 ;  /* 0x02d84002030075a7 */ /* 0x000e24000802017f */
[----:B------:R-:W-:-:S04]  /*e780*/  ISETP.NE.AND P2, PT, R22, 0x2, PT ;  /* 0x000000021600780c */ /* 0x000fc80003f45270 */
[----:B------:R-:W-:Y:S01]  /*e790*/  SEL R0, RZ, 0x1, P2 ;  /* 0x00000001ff007807 */ /* 0x000fe20001000000 */
[----:B0-----:R-:W-:Y:S08]  /*e7a0*/  @!P1 BRA `(.L_x_282) ;  /* 0x0000002c00cc9947 */ /* 0x001ff00003800000 */
.L_x_382:
[----:B------:R-:W-:Y:S02]  /*e7b0*/  SEL R22, R22, RZ, P2 ;  /* 0x000000ff16167207 */ /* 0x000fe40001000000 */
[----:B------:R-:W-:Y:S01]  /*e7c0*/  LOP3.LUT R0, R29, R0, RZ, 0x3c, !PT ;  /* 0x000000001d007212 */ /* 0x000fe200078e3cff */
[----:B------:R-:W-:Y:S06]  /*e7d0*/  @!P0 BRA `(.L_x_283) ;  /* 0x0000000000048947 */ /* 0x000fec0003800000 */
[----:B------:R-:W-:Y:S01]  /*e7e0*/  BPT.TRAP 0x1 ;  /* 0x000000040000795c */ /* 0x000fe20000300000 */
.L_x_283:
[----:B------:R-:W-:Y:S01]  /*e7f0*/  IMAD R5, R22, 0x8, R5 ;  /* 0x0000000816057824 */ /* 0x000fe200078e0205 */
[----:B------:R-:W-:-:S04]  /*e800*/  SHF.L.U32 R0, R0, 0x1f, RZ ;  /* 0x0000001f00007819 */ /* 0x000fc800000006ff */
[----:B------:R-:W1:Y:S02]  /*e810*/  SYNCS.PHASECHK.TRANS64.TRYWAIT P1, [R5+URZ+0x2d840], R0 ;  /* 0x02d84000050075a7 */ /* 0x000e64000802017f */
[----:B-1----:R-:W-:Y:S05]  /*e820*/  @!P1 BRA `(.L_x_284) ;  /* 0x0000002c00c09947 */ /* 0x002fea0003800000 */
.L_x_383:
[----:B------:R-:W-:Y:S05]  /*e830*/  @!P0 BRA `(.L_x_285) ;  /* 0x0000000000048947 */ /* 0x000fea0003800000 */
[----:B------:R-:W-:Y:S01]  /*e840*/  BPT.TRAP 0x1 ;  /* 0x000000040000795c */ /* 0x000fe20000300000 */
.L_x_285:
[----:B------:R-:W3:Y:S02]  /*e850*/  SYNCS.PHASECHK.TRANS64.TRYWAIT P1, [R3+URZ+0x2d860], R2 ;  /* 0x02d86002030075a7 */ /* 0x000ee4000802017f */
[----:B---3--:R-:W-:Y:S05]  /*e860*/  @!P1 BRA `(.L_x_286) ;  /* 0x0000002c00c49947 */ /* 0x008fea0003800000 */
.L_x_384:
[----:B------:R-:W-:Y:S05]  /*e870*/  @!P0 BRA `(.L_x_287) ;  /* 0x0000000000048947 */ /* 0x000fea0003800000 */
[----:B------:R-:W-:Y:S01]  /*e880*/  BPT.TRAP 0x1 ;  /* 0x000000040000795c */ /* 0x000fe20000300000 */
.L_x_287:
[----:B----4-:R4:W0:Y:S02]  /*e890*/  SYNCS.PHASECHK.TRANS64.TRYWAIT P0, [R5+URZ+0x2d860], R0 ;  /* 0x02d86000050075a7 */ /* 0x010824000800017f */
[----:B0-----:R-:W-:Y:S05]  /*e8a0*/  @!P0 NANOSLEEP.SYNCS 0x989680 ;  /* 0x009896800000895d */ /* 0x001fea0003900000 */
[----:B------:R-:W0:Y:S02]  /*e8b0*/  @!P0 SYNCS.PHASECHK.TRANS64 P0, [R5+URZ+0x2d860], R0 ;  /* 0x02d86000050085a7 */ /* 0x000e24000800007f */
[----:B0-----:R-:W-:Y:S05]  /*e8c0*/  @!P0 BRA `(.L_x_287) ;  /* 0xfffffffc00f08947 */ /* 0x001fea000383ffff */
.L_x_279:
[----:B------:R-:W-:Y:S05]  /*e8d0*/  BSYNC B0 ;  /* 0x0000000000007941 */ /* 0x000fea0003800000 */
.L_x_278:
[----:B------:R-:W-:Y:S05]  /*e8e0*/  EXIT ;  /* 0x000000000000794d */ /* 0x000fea0003800000 */
.L_x_168:
[----:B0-----:R-:W-:-:S04]  /*e8f0*/  IMAD.U32 R3, RZ, RZ, UR40 ;  /* 0x00000028ff037e24 */ /* 0x001fc8000f8e00ff */
[----:B------:R0:W1:Y:S03]  /*e900*/  SYNCS.PHASECHK.TRANS64.TRYWAIT P1, [R3+URZ+0x2d800], R0 ;  /* 0x02d80000030075a7 */ /* 0x000066000802017f */
[----:B-1----:R-:W-:Y:S05]  /*e910*/  @!P1 NANOSLEEP.SYNCS 0x989680 ;  /* 0x009896800000995d */ /* 0x002fea0003900000 */
[----:B------:R-:W1:Y:S02]  /*e920*/  @!P1 SYNCS.PHASECHK.TRANS64 P1, [R3+URZ+0x2d800], R0 ;  /* 0x02d80000030095a7 */ /* 0x000e64000802007f */
[----:B-1----:R-:W-:Y:S05]  /*e930*/  @!P1 BRA `(.L_x_168) ;  /* 0xfffffffc00ec9947 */ /* 0x002fea000383ffff */
[----:B------:R-:W-:Y:S05]  /*e940*/  BRA `(.L_x_288) ;  /* 0xffffff3000107947 */ /* 0x000fea000383ffff */
.L_x_172:
[----:B-1----:R1:W2:Y:S02]  /*e950*/  SYNCS.PHASECHK.TRANS64.TRYWAIT P1, [R5+URZ+0x2d830], R0 ;  /* 0x02d83000050075a7 */ /* 0x0022a4000802017f */
[----:B--2---:R-:W-:Y:S05]  /*e960*/  @!P1 NANOSLEEP.SYNCS 0x989680 ;  /* 0x009896800000995d */ /* 0x004fea0003900000 */
[----:B------:R-:W2:Y:S02]  /*e970*/  @!P1 SYNCS.PHASECHK.TRANS64 P1, [R5+URZ+0x2d830], R0 ;  /* 0x02d83000050095a7 */ /* 0x000ea4000802007f */
[----:B--2---:R-:W-:Y:S05]  /*e980*/  @!P1 BRA `(.L_x_172) ;  /* 0xfffffffc00f09947 */ /* 0x004fea000383ffff */
[----:B------:R-:W-:Y:S05]  /*e990*/  BRA `(.L_x_171) ;  /* 0xffffff30002c7947 */ /* 0x000fea000383ffff */
.L_x_178:
[----:B--2---:R-:W-:-:S04]  /*e9a0*/  IMAD.U32 R3, RZ, RZ, UR7 ;  /* 0x00000007ff037e24 */ /* 0x004fc8000f8e00ff */
[----:B------:R2:W3:Y:S03]  /*e9b0*/  SYNCS.PHASECHK.TRANS64.TRYWAIT P1, [R3+URZ+0x2d830], R0 ;  /* 0x02d83000030075a7 */ /* 0x0004e6000802017f */
[----:B---3--:R-:W-:Y:S05]  /*e9c0*/  @!P1 NANOSLEEP.SYNCS 0x989680 ;  /* 0x009896800000995d */ /* 0x008fea0003900000 */
[----:B------:R-:W3:Y:S02]  /*e9d0*/  @!P1 SYNCS.PHASECHK.TRANS64 P1, [R3+URZ+0x2d830], R0 ;  /* 0x02d83000030095a7 */ /* 0x000ee4000802007f */
[----:B---3--:R-:W-:Y:S05]  /*e9e0*/  @!P1 BRA `(.L_x_178) ;  /* 0xfffffffc00ec9947 */ /* 0x008fea000383ffff */
[----:B------:R-:W-:Y:S05]  /*e9f0*/  BRA `(.L_x_175) ;  /* 0xffffff5400107947 */ /* 0x000fea000383ffff */
.L_x_182:
[----:B-1----:R-:W-:-:S04]  /*ea00*/  IMAD.U32 R3, RZ, RZ, UR7 ;  /* 0x00000007ff037e24 */ /* 0x002fc8000f8e00ff */
[----:B------:R1:W2:Y:S03]  /*ea10*/  SYNCS.PHASECHK.TRANS64.TRYWAIT P1, [R3+URZ+0x2d850], R0 ;  /* 0x02d85000030075a7 */ /* 0x0002a6000802017f */
[----:B--2---:R-:W-:Y:S05]  /*ea20*/  @!P1 NANOSLEEP.SYNCS 0x989680 ;  /* 0x009896800000995d */ /* 0x004fea0003900000 */
[----:B------:R-:W2:Y:S02]  /*ea30*/  @!P1 SYNCS.PHASECHK.TRANS64 P1, [R3+URZ+0x2d850], R0 ;  /* 0x02d85000030095a7 */ /* 0x000ea4000802007f */
[----:B--2---:R-:W-:Y:S05]  /*ea40*/  @!P1 BRA `(.L_x_182) ;  /* 0xfffffffc00ec9947 */ /* 0x004fea000383ffff */
[----:B------:R-:W-:Y:S05]  /*ea50*/  BRA `(.L_x_179) ;  /* 0xffffff5400c07947 */ /* 0x000fea000383ffff */
.L_x_189:
[----:B--2---:R-:W-:-:S04]  /*ea60*/  IMAD.U32 R6, RZ, RZ, UR4 ;  /* 0x00000004ff067e24 */ /* 0x004fc8000f8e00ff */
[----:B------:R2:W3:Y:S03]  /*ea70*/  SYNCS.PHASECHK.TRANS64.TRYWAIT P1, [R6+URZ+0x2d850], R5 ;  /* 0x02d85005060075a7 */ /* 0x0004e6000802017f */
[----:B---3--:R-:W-:Y:S05]  /*ea80*/  @!P1 NANOSLEEP.SYNCS 0x989680 ;  /* 0x009896800000995d */ /* 0x008fea0003900000 */
[----:B------:R-:W3:Y:S02]  /*ea90*/  @!P1 SYNCS.PHASECHK.TRANS64 P1, [R6+URZ+0x2d850], R5 ;  /* 0x02d85005060095a7 */ /* 0x000ee4000802007f */
[----:B---3--:R-:W-:Y:S05]  /*eaa0*/  @!P1 BRA `(.L_x_189) ;  /* 0xfffffffc00ec9947 */ /* 0x008fea000383ffff */
[----:B------:R-:W-:Y:S05]  /*eab0*/  BRA `(.L_x_188) ;  /* 0xffffff7000f07947 */ /* 0x000fea000383ffff */
.L_x_227:
[----:B------:R-:W0:Y:S01]  /*eac0*/  S2R R20, SR_TID.X ;  /* 0x0000000000147919 */ /* 0x000e220000002100 */
[----:B------:R-:W-:Y:S01]  /*ead0*/  BSSY B0, `(.L_x_289) ;  /* 0x000000a000007945 */ /* 0x000fe20003800000 */
[----:B------:R-:W-:Y:S02]  /*eae0*/  IMAD.MOV.U32 R12, RZ, RZ, RZ ;  /* 0x000000ffff0c7224 */ /* 0x000fe400078e00ff */
[----:B------:R-:W-:Y:S02]  /*eaf0*/  IMAD.MOV.U32 R11, RZ, RZ, 0x1f ;  /* 0x0000001fff0b7424 */ /* 0x000fe400078e00ff */
[----:B------:R-:W-:Y:S01]  /*eb00*/  IMAD.MOV.U32 R15, RZ, RZ, -0x1 ;  /* 0xffffffffff0f7424 */ /* 0x000fe200078e00ff */
[----:B0-----:R-:W-:-:S04]  /*eb10*/  SHF.R.U32.HI R5, RZ, 0x5, R20 ;  /* 0x00000005ff057819 */ /* 0x001fc80000011614 */
[----:B------:R-:W-:-:S05]  /*eb20*/  LOP3.LUT R5, R5, 0x3, RZ, 0xc0, !PT ;  /* 0x0000000305057812 */ /* 0x000fca00078ec0ff */
[----:B------:R-:W-:-:S07]  /*eb30*/  IMAD.MOV.U32 R13, RZ, RZ, R5 ;  /* 0x000000ffff0d7224 */ /* 0x000fce00078e0005 */
[----:B-----5:R-:W-:Y:S05]  /*eb40*/  WARPSYNC.COLLECTIVE R15, `(.L_x_290) ;  /* 0x000000000f087348 */ /* 0x020fea0003c00000 */
[----:B------:R0:W1:Y:S02]  /*eb50*/  SHFL.IDX P6, R14, R13, R12, R11 ;  /* 0x0000000c0d0e7389 */ /* 0x00006400000c000b */
[----:B01---5:R-:W-:Y:S01]  /*eb60*/  ENDCOLLECTIVE ;  /* 0x000000000000791b */ /* 0x023fe20003800000 */
.L_x_290:
[----:B------:R-:W-:Y:S05]  /*eb70*/  BSYNC B0 ;  /* 0x0000000000007941 */ /* 0x000fea0003800000 */
.L_x_289:
[----:B------:R-:W-:Y:S05]  /*eb80*/  BRA `(.L_x_291) ;  /* 0xffffffc000747947 */ /* 0x000fea000383ffff */
.L_x_230:
[----:B0-----:R0:W1:Y:S02]  /*eb90*/  SYNCS.PHASECHK.TRANS64.TRYWAIT P0, [R2+URZ+0x2d840], R3 ;  /* 0x02d84003020075a7 */ /* 0x001064000800017f */
[----:B-1----:R-:W-:Y:S05]  /*eba0*/  @!P0 NANOSLEEP.SYNCS 0x989680 ;  /* 0x009896800000895d */ /* 0x002fea0003900000 */
[----:B------:R-:W1:Y:S02]  /*ebb0*/  @!P0 SYNCS.PHASECHK.TRANS64 P0, [R2+URZ+0x2d840], R3 ;  /* 0x02d84003020085a7 */ /* 0x000e64000800007f */
[----:B-1----:R-:W-:Y:S05]  /*ebc0*/  @!P0 BRA `(.L_x_230) ;  /* 0xfffffffc00f08947 */ /* 0x002fea000383ffff */
[----:B------:R-:W-:Y:S05]  /*ebd0*/  BRA `(.L_x_292) ;  /* 0xffffffc000c87947 */ /* 0x000fea000383ffff */
.L_x_231:
        /* <DEDUP_REMOVED lines=8> */
.L_x_294:
[----:B------:R-:W-:Y:S05]  /*ec60*/  BSYNC B0 ;  /* 0x0000000000007941 */ /* 0x000fea0003800000 */
.L_x_293:
[----:B------:R-:W-:Y:S01]  /*ec70*/  MOV R13, R0 ;  /* 0x00000000000d7202 */ /* 0x000fe20000000f00 */
[----:B------:R-:W-:Y:S02]  /*ec80*/  IMAD.MOV.U32 R12, RZ, RZ, RZ ;  /* 0x000000ffff0c7224 */ /* 0x000fe400078e00ff */
[----:B------:R-:W-:Y:S02]  /*ec90*/  IMAD.MOV.U32 R11, RZ, RZ, 0x1c1f ;  /* 0x00001c1fff0b7424 */ /* 0x000fe400078e00ff */
[----:B------:R-:W-:Y:S02]  /*eca0*/  IMAD.MOV.U32 R15, RZ, RZ, -0x1 ;  /* 0xffffffffff0f7424 */ /* 0x000fe400078e00ff */
[----:B------:R-:W-:Y:S02]  /*ecb0*/  IMAD.MOV.U32 R4, RZ, RZ, R14 ;  /* 0x000000ffff047224 */ /* 0x000fe400078e000e */
[----:B------:R-:W-:-:S07]  /*ecc0*/  @P0 IMAD R8, R7, 0x2, R17 ;  /* 0x0000000207080824 */ /* 0x000fce00078e0211 */
[----:B------:R-:W-:Y:S05]  /*ecd0*/  WARPSYNC.COLLECTIVE R15, `(.L_x_295) ;  /* 0x000000000f087348 */ /* 0x000fea0003c00000 */
[----:B------:R0:W1:Y:S02]  /*ece0*/  SHFL.IDX P6, R14, R13, R12, R11 ;  /* 0x0000000c0d0e7389 */ /* 0x00006400000c000b */
[----:B01----:R-:W-:Y:S01]  /*ecf0*/  ENDCOLLECTIVE ;  /* 0x000000000000791b */ /* 0x003fe20003800000 */
.L_x_295:
[----:B------:R-:W-:Y:S02]  /*ed00*/  IMAD.MOV.U32 R13, RZ, RZ, R6 ;  /* 0x000000ffff0d7224 */ /* 0x000fe400078e0006 */
[----:B------:R-:W-:Y:S02]  /*ed10*/  IMAD.MOV.U32 R12, RZ, RZ, 0x1 ;  /* 0x00000001ff0c7424 */ /* 0x000fe400078e00ff */
[----:B------:R-:W-:-:S07]  /*ed20*/  IMAD.MOV.U32 R5, RZ, RZ, R14 ;  /* 0x000000ffff057224 */ /* 0x000fce00078e000e */
[----:B------:R-:W-:Y:S05]  /*ed30*/  WARPSYNC.COLLECTIVE R15, `(.L_x_296) ;  /* 0x000000000f087348 */ /* 0x000fea0003c00000 */
[----:B------:R0:W1:Y:S02]  /*ed40*/  SHFL.IDX P6, R14, R13, R12, R11 ;  /* 0x0000000c0d0e7389 */ /* 0x00006400000c000b */
[----:B01----:R-:W-:Y:S01]  /*ed50*/  ENDCOLLECTIVE ;  /* 0x000000000000791b */ /* 0x003fe20003800000 */
.L_x_296:
[----:B------:R-:W-:-:S05]  /*ed60*/  @P0 LEA R5, P1, R9, R5, 0x1 ;  /* 0x0000000509050211 */ /* 0x000fca00078208ff */
[----:B------:R-:W-:Y:S01]  /*ed70*/  @P0 IMAD.X R4, RZ, RZ, R4, P1 ;  /* 0x000000ffff040224 */ /* 0x000fe200008e0604 */
[----:B------:R-:W-:-:S04]  /*ed80*/  ISETP.GE.AND P1, PT, R3, 0x21, PT ;  /* 0x000000210300780c */ /* 0x000fc80003f26270 */
[----:B------:R-:W-:Y:S01]  /*ed90*/  @P0 LOP3.LUT R5, R5, R4, RZ, 0x3c, !PT ;  /* 0x0000000405050212 */ /* 0x000fe200078e3cff */
[----:B------:R-:W-:-:S03]  /*eda0*/  IMAD.MOV.U32 R13, RZ, RZ, R0 ;  /* 0x000000ffff0d7224 */ /* 0x000fc600078e0000 */
[----:B------:R-:W-:-:S04]  /*edb0*/  @P0 LOP3.LUT R4, R5, R4, RZ, 0x3c, !PT ;  /* 0x0000000405040212 */ /* 0x000fc800078e3cff */
[----:B------:R-:W-:-:S05]  /*edc0*/  @P0 LOP3.LUT R5, R5, R4, RZ, 0x3c, !PT ;  /* 0x0000000405050212 */ /* 0x000fca00078e3cff */
[----:B------:R-:W-:Y:S01]  /*edd0*/  @!PT LDS RZ, [RZ] ;  /* 0x00000000fffff984 */ /* 0x000fe20000000800 */
[----:B------:R-:W-:Y:S01]  /*ede0*/  @!PT LDS RZ, [RZ] ;  /* 0x00000000fffff984 */ /* 0x000fe20000000800 */
[----:B------:R-:W-:Y:S01]  /*edf0*/  @!PT LDS RZ, [RZ] ;  /* 0x00000000fffff984 */ /* 0x000fe20000000800 */
[----:B------:R-:W-:Y:S04]  /*ee00*/  @P0 LDGSTS.E.BYPASS.LTC128B.128 [R8+0x15400], desc[UR36][R4.64], !P4 ;  /* 0x1540000004080fae */ /* 0x000fe8000e101d64 */
[----:B------:R-:W-:Y:S04]  /*ee10*/  @P0 LDGSTS.E.BYPASS.LTC128B.128 [R8+0x17400], desc[UR36][R4.64+0x40], !P3 ;  /* 0x1740004004080fae */ /* 0x000fe8000d901d64 */
[----:B------:R0:W-:Y:S02]  /*ee20*/  @P0 LDGSTS.E.BYPASS.LTC128B.128 [R8+0x19400], desc[UR36][R4.64+0x80], !P2 ;  /* 0x1940008004080fae */ /* 0x0001e4000d101d64 */
[----:B0-----:R-:W-:-:S07]  /*ee30*/  IMAD.MOV.U32 R4, RZ, RZ, R14 ;  /* 0x000000ffff047224 */ /* 0x001fce00078e000e */
[----:B------:R-:W-:Y:S05]  /*ee40*/  WARPSYNC.COLLECTIVE R15, `(.L_x_297) ;  /* 0x000000000f087348 */ /* 0x000fea0003c00000 */
[----:B------:R0:W1:Y:S02]  /*ee50*/  SHFL.IDX P6, R14, R13, R12, R11 ;  /* 0x0000000c0d0e7389 */ /* 0x00006400000c000b */
[----:B01----:R-:W-:Y:S01]  /*ee60*/  ENDCOLLECTIVE ;  /* 0x000000000000791b */ /* 0x003fe20003800000 */
.L_x_297:
[----:B------:R-:W-:Y:S02]  /*ee70*/  @P1 IMAD R8, R7, 0x2, R17 ;  /* 0x0000000207081824 */ /* 0x000fe400078e0211 */
[----:B------:R-:W-:Y:S02]  /*ee80*/  IMAD.MOV.U32 R13, RZ, RZ, R6 ;  /* 0x000000ffff0d7224 */ /* 0x000fe400078e0006 */
[----:B------:R-:W-:Y:S02]  /*ee90*/  IMAD.MOV.U32 R12, RZ, RZ, 0x2 ;  /* 0x00000002ff0c7424 */ /* 0x000fe400078e00ff */
[----:B------:R-:W-:-:S07]  /*eea0*/  IMAD.MOV.U32 R5, RZ, RZ, R14 ;  /* 0x000000ffff057224 */ /* 0x000fce00078e000e */
[----:B------:R-:W-:Y:S05]  /*eeb0*/  WARPSYNC.COLLECTIVE R15, `(.L_x_298) ;  /* 0x000000000f087348 */ /* 0x000fea0003c00000 */
[----:B------:R0:W1:Y:S02]  /*eec0*/  SHFL.IDX P6, R14, R13, R12, R11 ;  /* 0x0000000c0d0e7389 */ /* 0x00006400000c000b */
[----:B01----:R-:W-:Y:S01]  /*eed0*/  ENDCOLLECTIVE ;  /* 0x000000000000791b */ /* 0x003fe20003800000 */
.L_x_298:
[----:B------:R-:W-:-:S05]  /*eee0*/  @P1 LEA R5, P0, R9, R5, 0x1 ;  /* 0x0000000509051211 */ /* 0x000fca00078008ff */
[----:B------:R-:W-:-:S05]  /*eef0*/  @P1 IMAD.X R4, RZ, RZ, R4, P0 ;  /* 0x000000ffff041224 */ /* 0x000fca00000e0604 */
        /* <DEDUP_REMOVED lines=9> */
[----:B------:R0:W-:Y:S01]  /*ef90*/  @P1 LDGSTS.E.BYPASS.LTC128B.128 [R8+0x19c00], desc[UR36][R4.64+0x80], !P2 ;  /* 0x19c0008004081fae */ /* 0x0001e2000d101d64 */
[----:B------:R-:W-:Y:S01]  /*efa0*/  ISETP.GE.AND P1, PT, R3, 0x41, PT ;  /* 0x000000410300780c */ /* 0x000fe20003f26270 */
[----:B0-----:R-:W-:-:S12]  /*efb0*/  IMAD.MOV.U32 R4, RZ, RZ, R14 ;  /* 0x000000ffff047224 */ /* 0x001fd800078e000e */
[----:B------:R-:W-:Y:S05]  /*efc0*/  WARPSYNC.COLLECTIVE R15, `(.L_x_299) ;  /* 0x000000000f087348 */ /* 0x000fea0003c00000 */
[----:B------:R0:W1:Y:S02]  /*efd0*/  SHFL.IDX P6, R14, R13, R12, R11 ;  /* 0x0000000c0d0e7389 */ /* 0x00006400000c000b */
[----:B01----:R-:W-:Y:S01]  /*efe0*/  ENDCOLLECTIVE ;  /* 0x000000000000791b */ /* 0x003fe20003800000 */
.L_x_299:
[----:B------:R-:W-:Y:S02]  /*eff0*/  @P1 IMAD R8, R7, 0x2, R17 ;  /* 0x0000000207081824 */ /* 0x000fe400078e0211 */
[----:B------:R-:W-:Y:S02]  /*f000*/  IMAD.MOV.U32 R13, RZ, RZ, R6 ;  /* 0x000000ffff0d7224 */ /* 0x000fe400078e0006 */
[----:B------:R-:W-:Y:S02]  /*f010*/  IMAD.MOV.U32 R12, RZ, RZ, 0x3 ;  /* 0x00000003ff0c7424 */ /* 0x000fe400078e00ff */
[----:B------:R-:W-:-:S07]  /*f020*/  IMAD.MOV.U32 R5, RZ, RZ, R14 ;  /* 0x000000ffff057224 */ /* 0x000fce00078e000e */
[----:B------:R-:W-:Y:S05]  /*f030*/  WARPSYNC.COLLECTIVE R15, `(.L_x_300) ;  /* 0x000000000f087348 */ /* 0x000fea0003c00000 */
[----:B------:R0:W1:Y:S02]  /*f040*/  SHFL.IDX P6, R14, R13, R12, R11 ;  /* 0x0000000c0d0e7389 */ /* 0x00006400000c000b */
[----:B01----:R-:W-:Y:S01]  /*f050*/  ENDCOLLECTIVE ;  /* 0x000000000000791b */ /* 0x003fe20003800000 */
.L_x_300:
[----:B------:R-:W-:-:S05]  /*f060*/  @P1 LEA R5, P0, R9, R5, 0x1 ;  /* 0x0000000509051211 */ /* 0x000fca00078008ff */
[----:B------:R-:W-:-:S05]  /*f070*/  @P1 IMAD.X R4, RZ, RZ, R4, P0 ;  /* 0x000000ffff041224 */ /* 0x000fca00000e0604 */
[----:B------:R-:W-:Y:S01]  /*f080*/  @P1 LOP3.LUT R5, R5, R4, RZ, 0x3c, !PT ;  /* 0x0000000405051212 */ /* 0x000fe200078e3cff */
[----:B------:R-:W-:-:S03]  /*f090*/  IMAD.MOV.U32 R13, RZ, RZ, R0 ;  /* 0x000000ffff0d7224 */ /* 0x000fc600078e0000 */
[----:B------:R-:W-:-:S04]  /*f0a0*/  @P1 LOP3.LUT R4, R5, R4, RZ, 0x3c, !PT ;  /* 0x0000000405041212 */ /* 0x000fc800078e3cff */
[----:B------:R-:W-:Y:S01]  /*f0b0*/  @P1 LOP3.LUT R5, R5, R4, RZ, 0x3c, !PT ;  /* 0x0000000405051212 */ /* 0x000fe200078e3cff */
[----:B------:R-:W-:-:S07]  /*f0c0*/  IMAD.MOV.U32 R6, RZ, RZ, R14 ;  /* 0x000000ffff067224 */ /* 0x000fce00078e000e */
[----:B------:R-:W-:Y:S05]  /*f0d0*/  WARPSYNC.COLLECTIVE R15, `(.L_x_301) ;  /* 0x000000000f087348 */ /* 0x000fea0003c00000 */
[----:B------:R0:W1:Y:S02]  /*f0e0*/  SHFL.IDX P6, R14, R13, R12, R11 ;  /* 0x0000000c0d0e7389 */ /* 0x00006400000c000b */
[----:B01----:R-:W-:Y:S01]  /*f0f0*/  ENDCOLLECTIVE ;  /* 0x000000000000791b */ /* 0x003fe20003800000 */
.L_x_301:
[----:B------:R-:W-:Y:S01]  /*f100*/  @!PT LDS RZ, [RZ] ;  /* 0x00000000fffff984 */ /* 0x000fe20000000800 */
[----:B------:R-:W-:Y:S01]  /*f110*/  @!PT LDS RZ, [RZ] ;  /* 0x00000000fffff984 */ /* 0x000fe20000000800 */
[----:B------:R-:W-:Y:S01]  /*f120*/  @!PT LDS RZ, [RZ] ;  /* 0x00000000fffff984 */ /* 0x000fe20000000800 */
[----:B------:R0:W-:Y:S04]  /*f130*/  @P1 LDGSTS.E.BYPASS.LTC128B.128 [R8+0x16400], desc[UR36][R4.64], !P4 ;  /* 0x1640000004081fae */ /* 0x0001e8000e101d64 */
[----:B------:R0:W-:Y:S04]  /*f140*/  @P1 LDGSTS.E.BYPASS.LTC128B.128 [R8+0x18400], desc[UR36][R4.64+0x40], !P3 ;  /* 0x1840004004081fae */ /* 0x0001e8000d901d64 */
[----:B------:R0:W-:Y:S01]  /*f150*/  @P1 LDGSTS.E.BYPASS.LTC128B.128 [R8+0x1a400], desc[UR36][R4.64+0x80], !P2 ;  /* 0x1a40008004081fae */ /* 0x0001e2000d101d64 */
[----:B------:R-:W-:Y:S01]  /*f160*/  IMAD.MOV.U32 R0, RZ, RZ, R14 ;  /* 0x000000ffff007224 */ /* 0x000fe200078e000e */
[----:B------:R-:W-:Y:S06]  /*f170*/  BRA `(.L_x_302) ;  /* 0xffffffc0008c7947 */ /* 0x000fec000383ffff */
.L_x_236:
[----:B------:R-:W2:Y:S04]  /*f180*/  LDL.LU R11, [R1+0x30] ;  /* 0x00003000010b7983 */ /* 0x000ea80000300800 */
[----:B------:R0:W5:Y:S01]  /*f190*/  LDL R9, [R1+0x1c] ;  /* 0x00001c0001097983 */ /* 0x0001620000100800 */
[----:B------:R-:W-:Y:S01]  /*f1a0*/  IMAD.MOV.U32 R13, RZ, RZ, R0 ;  /* 0x000000ffff0d7224 */ /* 0x000fe200078e0000 */
[----:B------:R-:W-:Y:S01]  /*f1b0*/  MOV R15, 0xffffffff ;  /* 0xffffffff000f7802 */ /* 0x000fe20000000f00 */
[----:B------:R-:W-:Y:S02]  /*f1c0*/  IMAD.MOV.U32 R12, RZ, RZ, RZ ;  /* 0x000000ffff0c7224 */ /* 0x000fe400078e00ff */
[----:B------:R-:W-:Y:S02]  /*f1d0*/  IMAD R25, R25, 0xc0, R21 ;  /* 0x000000c019197824 */ /* 0x000fe400078e0215 */
[----:B--2---:R-:W-:-:S02]  /*f1e0*/  IMAD R2, R11, R10, RZ ;  /* 0x0000000a0b027224 */ /* 0x004fc400078e02ff */
[----:B0-----:R-:W-:-:S07]  /*f1f0*/  IMAD.MOV.U32 R11, RZ, RZ, 0x1c1f ;  /* 0x00001c1fff0b7424 */ /* 0x001fce00078e00ff */
[----:B-----5:R-:W-:Y:S05]  /*f200*/  WARPSYNC.COLLECTIVE R15, `(.L_x_303) ;  /* 0x000000000f087348 */ /* 0x020fea0003c00000 */
[----:B------:R0:W1:Y:S02]  /*f210*/  SHFL.IDX P6, R14, R13, R12, R11 ;  /* 0x0000000c0d0e7389 */ /* 0x00006400000c000b */
[----:B01---5:R-:W-:Y:S01]  /*f220*/  ENDCOLLECTIVE ;  /* 0x000000000000791b */ /* 0x023fe20003800000 */
.L_x_303:
[----:B------:R-:W-:Y:S02]  /*f230*/  IMAD.MOV.U32 R13, RZ, RZ, R4 ;  /* 0x000000ffff0d7224 */ /* 0x000fe400078e0004 */
[----:B------:R-:W-:-:S07]  /*f240*/  IMAD.MOV.U32 R6, RZ, RZ, R14 ;  /* 0x000000ffff067224 */ /* 0x000fce00078e000e */
[----:B------:R-:W-:Y:S05]  /*f250*/  WARPSYNC.COLLECTIVE R15, `(.L_x_304) ;  /* 0x000000000f087348 */ /* 0x000fea0003c00000 */
[----:B------:R0:W1:Y:S02]  /*f260*/  SHFL.IDX P6, R14, R13, R12, R11 ;  /* 0x0000000c0d0e7389 */ /* 0x00006400000c000b */
[----:B01----:R-:W-:Y:S01]  /*f270*/  ENDCOLLECTIVE ;  /* 0x000000000000791b */ /* 0x003fe20003800000 */
.L_x_304:
[----:B------:R-:W-:Y:S01]  /*f280*/  ISETP.GE.AND P2, PT, R25, R2, PT ;  /* 0x000000021900720c */ /* 0x000fe20003f46270 */
[----:B------:R-:W-:Y:S02]  /*f290*/  IMAD.MOV.U32 R13, RZ, RZ, R0 ;  /* 0x000000ffff0d7224 */ /* 0x000fe400078e0000 */
[----:B------:R-:W-:Y:S02]  /*f2a0*/  IMAD.MOV.U32 R12, RZ, RZ, 0x1 ;  /* 0x00000001ff0c7424 */ /* 0x000fe400078e00ff */
[----:B------:R-:W-:-:S08]  /*f2b0*/  IMAD.MOV.U32 R5, RZ, RZ, R14 ;  /* 0x000000ffff057224 */ /* 0x000fd000078e000e */
[----:B------:R-:W-:Y:S05]  /*f2c0*/  WARPSYNC.COLLECTIVE R15, `(.L_x_305) ;  /* 0x000000000f087348 */ /* 0x000fea0003c00000 */
[----:B------:R0:W1:Y:S02]  /*f2d0*/  SHFL.IDX P6, R14, R13, R12, R11 ;  /* 0x0000000c0d0e7389 */ /* 0x00006400000c000b */
[----:B01----:R-:W-:Y:S01]  /*f2e0*/  ENDCOLLECTIVE ;  /* 0x000000000000791b */ /* 0x003fe20003800000 */
.L_x_305:
[----:B------:R-:W-:-:S05]  /*f2f0*/  @!P2 LEA R5, P4, R20, R5, 0x1 ;  /* 0x000000051405a211 */ /* 0x000fca00078808ff */
[----:B------:R-:W-:-:S04]  /*f300*/  @!P2 IMAD.X R6, RZ, RZ, R6, P4 ;  /* 0x000000ffff06a224 */ /* 0x000fc800020e0606 */
[----:B------:R-:W-:Y:S02]  /*f310*/  @!P2 IMAD.MOV.U32 R7, RZ, RZ, R6 ;  /* 0x000000ffff07a224 */ /* 0x000fe400078e0006 */
[----:B------:R-:W-:Y:S02]  /*f320*/  @!P2 IMAD.MOV.U32 R6, RZ, RZ, R5 ;  /* 0x000000ffff06a224 */ /* 0x000fe400078e0005 */
[----:B------:R-:W-:-:S03]  /*f330*/  IMAD.MOV.U32 R13, RZ, RZ, R4 ;  /* 0x000000ffff0d7224 */ /* 0x000fc600078e0004 */
[----:B------:R-:W-:Y:S01]  /*f340*/  @!PT LDS RZ, [RZ] ;  /* 0x00000000fffff984 */ /* 0x000fe20000000800 */
[----:B------:R-:W-:Y:S01]  /*f350*/  @!PT LDS RZ, [RZ] ;  /* 0x00000000fffff984 */ /* 0x000fe20000000800 */
[----:B------:R-:W-:Y:S01]  /*f360*/  @!PT LDS RZ, [RZ] ;  /* 0x00000000fffff984 */ /* 0x000fe20000000800 */
[----:B------:R-:W-:Y:S04]  /*f370*/  @!P2 LDGSTS.E.BYPASS.LTC128B.128 [R9+0xc400], desc[UR36][R6.64], !P3 ;  /* 0x0c4000000609afae */ /* 0x000fe8000d901d64 */
[----:B------:R-:W-:Y:S04]  /*f380*/  @!P2 LDGSTS.E.BYPASS.LTC128B.128 [R9+0xf400], desc[UR36][R6.64+0x40], !P0 ;  /* 0x0f4000400609afae */ /* 0x000fe8000c101d64 */
[----:B------:R0:W-:Y:S02]  /*f390*/  @!P2 LDGSTS.E.BYPASS.LTC128B.128 [R9+0x12400], desc[UR36][R6.64+0x80], !P1 ;  /* 0x124000800609afae */ /* 0x0001e4000c901d64 */
[----:B0-----:R-:W-:-:S07]  /*f3a0*/  IMAD.MOV.U32 R7, RZ, RZ, R14 ;  /* 0x000000ffff077224 */ /* 0x001fce00078e000e */
[----:B------:R-:W-:Y:S05]  /*f3b0*/  WARPSYNC.COLLECTIVE R15, `(.L_x_306) ;  /* 0x000000000f087348 */ /* 0x000fea0003c00000 */
[----:B------:R0:W1:Y:S02]  /*f3c0*/  SHFL.IDX P6, R14, R13, R12, R11 ;  /* 0x0000000c0d0e7389 */ /* 0x00006400000c000b */
[----:B01----:R-:W-:Y:S01]  /*f3d0*/  ENDCOLLECTIVE ;  /* 0x000000000000791b */ /* 0x003fe20003800000 */
.L_x_306:
[----:B------:R-:W-:-:S05]  /*f3e0*/  VIADD R5, R25, 0x20 ;  /* 0x0000002019057836 */ /* 0x000fca0000000000 */
[----:B------:R-:W-:Y:S01]  /*f3f0*/  ISETP.GE.AND P2, PT, R5, R2, PT ;  /* 0x000000020500720c */ /* 0x000fe20003f46270 */
[----:B------:R-:W-:Y:S02]  /*f400*/  IMAD.MOV.U32 R13, RZ, RZ, R0 ;  /* 0x000000ffff0d7224 */ /* 0x000fe400078e0000 */
[----:B------:R-:W-:Y:S02]  /*f410*/  IMAD.MOV.U32 R12, RZ, RZ, 0x2 ;  /* 0x00000002ff0c7424 */ /* 0x000fe400078e00ff */
[----:B------:R-:W-:-:S08]  /*f420*/  IMAD.MOV.U32 R5, RZ, RZ, R14 ;  /* 0x000000ffff057224 */ /* 0x000fd000078e000e */
[----:B------:R-:W-:Y:S05]  /*f430*/  WARPSYNC.COLLECTIVE R15, `(.L_x_307) ;  /* 0x000000000f087348 */ /* 0x000fea0003c00000 */
[----:B------:R0:W1:Y:S02]  /*f440*/  SHFL.IDX P6, R14, R13, R12, R11 ;  /* 0x0000000c0d0e7389 */ /* 0x00006400000c000b */
[----:B01----:R-:W-:Y:S01]  /*f450*/  ENDCOLLECTIVE ;  /* 0x000000000000791b */ /* 0x003fe20003800000 */
.L_x_307:
[----:B------:R-:W-:-:S05]  /*f460*/  @!P2 LEA R5, P4, R20, R5, 0x1 ;  /* 0x000000051405a211 */ /* 0x000fca00078808ff */
[----:B------:R-:W-:Y:S02]  /*f470*/  @!P2 IMAD.X R7, RZ, RZ, R7, P4 ;  /* 0x000000ffff07a224 */ /* 0x000fe400020e0607 */
        /* <DEDUP_REMOVED lines=12> */
.L_x_308:
        /* <DEDUP_REMOVED lines=8> */
.L_x_309:
[----:B------:R-:W-:Y:S01]  /*f5c0*/  @!P2 LEA R5, P4, R20, R5, 0x1 ;  /* 0x000000051405a211 */ /* 0x000fe200078808ff */
[----:B------:R-:W-:Y:S02]  /*f5d0*/  IMAD.MOV.U32 R13, RZ, RZ, R4 ;  /* 0x000000ffff0d7224 */ /* 0x000fe400078e0004 */
[----:B------:R-:W-:-:S10]  /*f5e0*/  IMAD.MOV.U32 R0, RZ, RZ, R14 ;  /* 0x000000ffff007224 */ /* 0x000fd400078e000e */
[----:B------:R-:W-:Y:S05]  /*f5f0*/  WARPSYNC.COLLECTIVE R15, `(.L_x_310) ;  /* 0x000000000f087348 */ /* 0x000fea0003c00000 */
[----:B------:R0:W1:Y:S02]  /*f600*/  SHFL.IDX P6, R14, R13, R12, R11 ;  /* 0x0000000c0d0e7389 */ /* 0x00006400000c000b */
[----:B01----:R-:W-:Y:S01]  /*f610*/  ENDCOLLECTIVE ;  /* 0x000000000000791b */ /* 0x003fe20003800000 */
.L_x_310:
[----:B------:R-:W-:Y:S02]  /*f620*/  @!P2 IMAD.X R7, RZ, RZ, R7, P4 ;  /* 0x000000ffff07a224 */ /* 0x000fe400020e0607 */
[----:B------:R-:W-:Y:S02]  /*f630*/  @!P2 IMAD.MOV.U32 R6, RZ, RZ, R5 ;  /* 0x000000ffff06a224 */ /* 0x000fe400078e0005 */
[----:B------:R-:W-:-:S03]  /*f640*/  VIADD R5, R25, 0x60 ;  /* 0x0000006019057836 */ /* 0x000fc60000000000 */
[----:B------:R-:W-:Y:S01]  /*f650*/  @!PT LDS RZ, [RZ] ;  /* 0x00000000fffff984 */ /* 0x000fe20000000800 */
[----:B------:R-:W-:Y:S01]  /*f660*/  @!PT LDS RZ, [RZ] ;  /* 0x00000000fffff984 */ /* 0x000fe20000000800 */
[----:B------:R-:W-:Y:S01]  /*f670*/  @!PT LDS RZ, [RZ] ;  /* 0x00000000fffff984 */ /* 0x000fe20000000800 */
[----:B------:R0:W-:Y:S04]  /*f680*/  @!P2 LDGSTS.E.BYPASS.LTC128B.128 [R9+0xd400], desc[UR36][R6.64], !P3 ;  /* 0x0d4000000609afae */ /* 0x0001e8000d901d64 */
[----:B------:R0:W-:Y:S04]  /*f690*/  @!P2 LDGSTS.E.BYPASS.LTC128B.128 [R9+0x10400], desc[UR36][R6.64+0x40], !P0 ;  /* 0x104000400609afae */ /* 0x0001e8000c101d64 */
[----:B------:R0:W-:Y:S01]  /*f6a0*/  @!P2 LDGSTS.E.BYPASS.LTC128B.128 [R9+0x13400], desc[UR36][R6.64+0x80], !P1 ;  /* 0x134000800609afae */ /* 0x0001e2000c901d64 */
[----:B------:R-:W-:Y:S01]  /*f6b0*/  ISETP.GE.AND P2, PT, R5, R2, PT ;  /* 0x000000020500720c */ /* 0x000fe20003f46270 */
[----:B------:R-:W-:-:S02]  /*f6c0*/  IMAD.MOV.U32 R13, RZ, RZ, R3 ;  /* 0x000000ffff0d7224 */ /* 0x000fc400078e0003 */
[----:B------:R-:W-:Y:S02]  /*f6d0*/  IMAD.MOV.U32 R12, RZ, RZ, RZ ;  /* 0x000000ffff0c7224 */ /* 0x000fe400078e00ff */
[----:B------:R-:W-:-:S08]  /*f6e0*/  IMAD.MOV.U32 R4, RZ, RZ, R14 ;  /* 0x000000ffff047224 */ /* 0x000fd000078e000e */
[----:B0-----:R-:W-:Y:S05]  /*f6f0*/  WARPSYNC.COLLECTIVE R15, `(.L_x_311) ;  /* 0x000000000f087348 */ /* 0x001fea0003c00000 */
[----:B------:R1:W2:Y:S02]  /*f700*/  SHFL.IDX P6, R14, R13, R12, R11 ;  /* 0x0000000c0d0e7389 */ /* 0x0002a400000c000b */
[----:B012---:R-:W-:Y:S01]  /*f710*/  ENDCOLLECTIVE ;  /* 0x000000000000791b */ /* 0x007fe20003800000 */
.L_x_311:
[----:B------:R-:W-:-:S04]  /*f720*/  @!P2 LEA R4, P4, R20, R4, 0x1 ;  /* 0x000000041404a211 */ /* 0x000fc800078808ff */
[----:B------:R-:W-:-:S05]  /*f730*/  @!P2 IADD3.X R0, RZ, R0, RZ, P4, !PT ;  /* 0x00000000ff00a210 */ /* 0x000fca00027fe4ff */
[----:B------:R-:W-:Y:S02]  /*f740*/  @!P2 IMAD.MOV.U32 R5, RZ, RZ, R0 ;  /* 0x000000ffff05a224 */ /* 0x000fe400078e0000 */
[----:B------:R-:W-:Y:S02]  /*f750*/  VIADD R0, R25, 0x80 ;  /* 0x0000008019007836 */ /* 0x000fe40000000000 */
[----:B------:R-:W-:Y:S01]  /*f760*/  IMAD.MOV.U32 R13, RZ, RZ, R8 ;  /* 0x000000ffff0d7224 */ /* 0x000fe200078e0008 */
[----:B------:R-:W-:Y:S01]  /*f770*/  @!PT LDS RZ, [RZ] ;  /* 0x00000000fffff984 */ /* 0x000fe20000000800 */
[----:B------:R-:W-:Y:S01]  /*f780*/  @!PT LDS RZ, [RZ] ;  /* 0x00000000fffff984 */ /* 0x000fe20000000800 */
[----:B------:R-:W-:Y:S01]  /*f790*/  @!PT LDS RZ, [RZ] ;  /* 0x00000000fffff984 */ /* 0x000fe20000000800 */
[----:B------:R0:W-:Y:S04]  /*f7a0*/  @!P2 LDGSTS.E.BYPASS.LTC128B.128 [R9+0xdc00], desc[UR36][R4.64], !P3 ;  /* 0x0dc000000409afae */ /* 0x0001e8000d901d64 */
[----:B------:R0:W-:Y:S04]  /*f7b0*/  @!P2 LDGSTS.E.BYPASS.LTC128B.128 [R9+0x10c00], desc[UR36][R4.64+0x40], !P0 ;  /* 0x10c000400409afae */ /* 0x0001e8000c101d64 */
[----:B------:R0:W-:Y:S01]  /*f7c0*/  @!P2 LDGSTS.E.BYPASS.LTC128B.128 [R9+0x13c00], desc[UR36][R4.64+0x80], !P1 ;  /* 0x13c000800409afae */ /* 0x0001e2000c901d64 */
[----:B------:R-:W-:Y:S01]  /*f7d0*/  ISETP.GE.AND P2, PT, R0, R2, PT ;  /* 0x000000020000720c */ /* 0x000fe20003f46270 */
[----:B------:R-:W-:-:S12]  /*f7e0*/  IMAD.MOV.U32 R0, RZ, RZ, R14 ;  /* 0x000000ffff007224 */ /* 0x000fd800078e000e */
[----:B0-----:R-:W-:Y:S05]  /*f7f0*/  WARPSYNC.COLLECTIVE R15, `(.L_x_312) ;  /* 0x000000000f087348 */ /* 0x001fea0003c00000 */
[----:B------:R1:W2:Y:S02]  /*f800*/  SHFL.IDX P6, R14, R13, R12, R11 ;  /* 0x0000000c0d0e7389 */ /* 0x0002a400000c000b */
[----:B012---:R-:W-:Y:S01]  /*f810*/  ENDCOLLECTIVE ;  /* 0x000000000000791b */ /* 0x007fe20003800000 */
.L_x_312:
[----:B------:R-:W-:Y:S02]  /*f820*/  IMAD.MOV.U32 R13, RZ, RZ, R3 ;  /* 0x000000ffff0d7224 */ /* 0x000fe400078e0003 */
[----:B------:R-:W-:Y:S02]  /*f830*/  IMAD.MOV.U32 R12, RZ, RZ, 0x1 ;  /* 0x00000001ff0c7424 */ /* 0x000fe400078e00ff */
[----:B------:R-:W-:-:S07]  /*f840*/  IMAD.MOV.U32 R4, RZ, RZ, R14 ;  /* 0x000000ffff047224 */ /* 0x000fce00078e000e */
[----:B------:R-:W-:Y:S05]  /*f850*/  WARPSYNC.COLLECTIVE R15, `(.L_x_313) ;  /* 0x000000000f087348 */ /* 0x000fea0003c00000 */
[----:B------:R0:W1:Y:S02]  /*f860*/  SHFL.IDX P6, R14, R13, R12, R11 ;  /* 0x0000000c0d0e7389 */ /* 0x00006400000c000b */
[----:B01----:R-:W-:Y:S01]  /*f870*/  ENDCOLLECTIVE ;  /* 0x000000000000791b */ /* 0x003fe20003800000 */
.L_x_313:
[----:B------:R-:W-:-:S05]  /*f880*/  @!P2 LEA R4, P4, R20, R4, 0x1 ;  /* 0x000000041404a211 */ /* 0x000fca00078808ff */
[----:B------:R-:W-:-:S04]  /*f890*/  @!P2 IMAD.X R0, RZ, RZ, R0, P4 ;  /* 0x000000ffff00a224 */ /* 0x000fc800020e0600 */
[----:B------:R-:W-:Y:S02]  /*f8a0*/  @!P2 IMAD.MOV.U32 R5, RZ, RZ, R0 ;  /* 0x000000ffff05a224 */ /* 0x000fe400078e0000 */
[----:B------:R-:W-:-:S03]  /*f8b0*/  IMAD.MOV.U32 R13, RZ, RZ, R8 ;  /* 0x000000ffff0d7224 */ /* 0x000fc600078e0008 */
[----:B------:R-:W-:Y:S01]  /*f8c0*/  @!PT LDS RZ, [RZ] ;  /* 0x00000000fffff984 */ /* 0x000fe20000000800 */
[----:B------:R-:W-:Y:S01]  /*f8d0*/  @!PT LDS RZ, [RZ] ;  /* 0x00000000fffff984 */ /* 0x000fe20000000800 */
[----:B------:R-:W-:Y:S01]  /*f8e0*/  @!PT LDS RZ, [RZ] ;  /* 0x00000000fffff984 */ /* 0x000fe20000000800 */
[----:B------:R0:W-:Y:S04]  /*f8f0*/  @!P2 LDGSTS.E.BYPASS.LTC128B.128 [R9+0xe400], desc[UR36][R4.64], !P3 ;  /* 0x0e4000000409afae */ /* 0x0001e8000d901d64 */
[----:B------:R0:W-:Y:S01]  /*f900*/  @!P2 LDGSTS.E.BYPASS.LTC128B.128 [R9+0x11400], desc[UR36][R4.64+0x40], !P0 ;  /* 0x114000400409afae */ /* 0x0001e2000c101d64 */
[----:B------:R-:W-:-:S03]  /*f910*/  IMAD.MOV.U32 R3, RZ, RZ, R14 ;  /* 0x000000ffff037224 */ /* 0x000fc600078e000e */
[----:B------:R0:W-:Y:S04]  /*f920*/  @!P2 LDGSTS.E.BYPASS.LTC128B.128 [R9+0x14400], desc[UR36][R4.64+0x80], !P1 ;  /* 0x144000800409afae */ /* 0x0001e8000c901d64 */
[----:B0-----:R-:W-:Y:S05]  /*f930*/  WARPSYNC.COLLECTIVE R15, `(.L_x_314) ;  /* 0x000000000f087348 */ /* 0x001fea0003c00000 */
[----:B------:R1:W2:Y:S02]  /*f940*/  SHFL.IDX P6, R14, R13, R12, R11 ;  /* 0x0000000c0d0e7389 */ /* 0x0002a400000c000b */
[----:B012---:R-:W-:Y:S01]  /*f950*/  ENDCOLLECTIVE ;  /* 0x000000000000791b */ /* 0x007fe20003800000 */
.L_x_314:
[----:B------:R-:W-:Y:S01]  /*f960*/  IMAD.MOV.U32 R8, RZ, RZ, R14 ;  /* 0x000000ffff087224 */ /* 0x000fe200078e000e */
[----:B------:R-:W-:Y:S06]  /*f970*/  BRA `(.L_x_315) ;  /* 0xffffffc400a07947 */ /* 0x000fec000383ffff */
.L_x_239:
[----:B-1----:R1:W2:Y:S02]  /*f980*/  SYNCS.PHASECHK.TRANS64.TRYWAIT P0, [R17+URZ+0x2d820], R0 ;  /* 0x02d82000110075a7 */ /* 0x0022a4000800017f */
[----:B--2---:R-:W-:Y:S05]  /*f990*/  @!P0 NANOSLEEP.SYNCS 0x989680 ;  /* 0x009896800000895d */ /* 0x004fea0003900000 */
[----:B------:R-:W2:Y:S02]  /*f9a0*/  @!P0 SYNCS.PHASECHK.TRANS64 P0, [R17+URZ+0x2d820], R0 ;  /* 0x02d82000110085a7 */ /* 0x000ea4000800007f */
[----:B--2---:R-:W-:Y:S05]  /*f9b0*/  @!P0 BRA `(.L_x_239) ;  /* 0xfffffffc00f08947 */ /* 0x004fea000383ffff */
[----:B------:R-:W-:Y:S05]  /*f9c0*/  BRA `(.L_x_316) ;  /* 0xffffffc800087947 */ /* 0x000fea000383ffff */
.L_x_244:
[----:B0-----:R0:W1:Y:S02]  /*f9d0*/  SYNCS.PHASECHK.TRANS64.TRYWAIT P0, [R5+URZ+0x2d840], R0 ;  /* 0x02d84000050075a7 */ /* 0x001064000800017f */
[----:B-1----:R-:W-:Y:S05]  /*f9e0*/  @!P0 NANOSLEEP.SYNCS 0x989680 ;  /* 0x009896800000895d */ /* 0x002fea0003900000 */
[----:B------:R-:W1:Y:S02]  /*f9f0*/  @!P0 SYNCS.PHASECHK.TRANS64 P0, [R5+URZ+0x2d840], R0 ;  /* 0x02d84000050085a7 */ /* 0x000e64000800007f */
[----:B-1----:R-:W-:Y:S05]  /*fa00*/  @!P0 BRA `(.L_x_244) ;  /* 0xfffffffc00f08947 */ /* 0x002fea000383ffff */
[----:B------:R-:W-:Y:S05]  /*fa10*/  BRA `(.L_x_317) ;  /* 0xffffffc800fc7947 */ /* 0x000fea000383ffff */
.L_x_245:
        /* <DEDUP_REMOVED lines=8> */
.L_x_319:
[----:B------:R-:W-:Y:S05]  /*faa0*/  BSYNC B1 ;  /* 0x0000000000017941 */ /* 0x000fea0003800000 */
.L_x_318:
[----:B------:R-:W0:Y:S01]  /*fab0*/  S2R R25, SR_TID.X ;  /* 0x0000000000197919 */ /* 0x000e220000002100 */
[----:B------:R-:W-:Y:S01]  /*fac0*/  IMAD.MOV.U32 R13, RZ, RZ, R6 ;  /* 0x000000ffff0d7224 */ /* 0x000fe200078e0006 */
[----:B------:R-:W-:Y:S01]  /*fad0*/  LOP3.LUT R16, R16, 0xffffff7f, RZ, 0xc0, !PT ;  /* 0xffffff7f10107812 */ /* 0x000fe200078ec0ff */
[----:B------:R-:W-:Y:S02]  /*fae0*/  IMAD.MOV.U32 R12, RZ, RZ, RZ ;  /* 0x000000ffff0c7224 */ /* 0x000fe400078e00ff */
[----:B------:R-:W-:Y:S01]  /*faf0*/  IMAD.MOV.U32 R11, RZ, RZ, 0x1c1f ;  /* 0x00001c1fff0b7424 */ /* 0x000fe200078e00ff */
[----:B------:R-:W-:Y:S01]  /*fb00*/  @P1 LOP3.LUT R16, R16, 0x80, RZ, 0xfc, !PT ;  /* 0x0000008010101812 */ /* 0x000fe200078efcff */
[----:B------:R-:W-:Y:S02]  /*fb10*/  IMAD.MOV.U32 R15, RZ, RZ, -0x1 ;  /* 0xffffffffff0f7424 */ /* 0x000fe400078e00ff */
[----:B------:R-:W-:Y:S01]  /*fb20*/  IMAD.MOV.U32 R3, RZ, RZ, R14 ;  /* 0x000000ffff037224 */ /* 0x000fe200078e000e */
[----:B------:R-:W-:Y:S01]  /*fb30*/  LOP3.LUT P1, RZ, R16, 0x4, RZ, 0xc0, !PT ;  /* 0x0000000410ff7812 */ /* 0x000fe2000782c0ff */
[----:B------:R-:W-:-:S12]  /*fb40*/  IMAD R4, R4, 0x2, R17 ;  /* 0x0000000204047824 */ /* 0x000fd800078e0211 */
[----:B0-----:R-:W-:Y:S05]  /*fb50*/  WARPSYNC.COLLECTIVE R15, `(.L_x_320) ;  /* 0x000000000f087348 */ /* 0x001fea0003c00000 */
[----:B------:R1:W2:Y:S02]  /*fb60*/  SHFL.IDX P6, R14, R13, R12, R11 ;  /* 0x0000000c0d0e7389 */ /* 0x0002a400000c000b */
[----:B012---:R-:W-:Y:S01]  /*fb70*/  ENDCOLLECTIVE ;  /* 0x000000000000791b */ /* 0x007fe20003800000 */
.L_x_320:
[----:B------:R-:W-:Y:S01]  /*fb80*/  MOV R13, R8 ;  /* 0x00000008000d7202 */ /* 0x000fe20000000f00 */
[----:B------:R-:W-:Y:S02]  /*fb90*/  IMAD.MOV.U32 R12, RZ, RZ, 0x1 ;  /* 0x00000001ff0c7424 */ /* 0x000fe400078e00ff */
[----:B------:R-:W-:Y:S02]  /*fba0*/  IMAD.SHL.U32 R25, R25, 0x8, RZ ;  /* 0x0000000819197824 */ /* 0x000fe400078e00ff */
[----:B------:R-:W-:-:S03]  /*fbb0*/  IMAD.MOV.U32 R2, RZ, RZ, R14 ;  /* 0x000000ffff027224 */ /* 0x000fc600078e000e */
[----:B------:R-:W-:-:S07]  /*fbc0*/  LOP3.LUT R25, R25, 0x18, RZ, 0xc0, !PT ;  /* 0x0000001819197812 */ /* 0x000fce00078ec0ff */
[----:B------:R-:W-:Y:S05]  /*fbd0*/  WARPSYNC.COLLECTIVE R15, `(.L_x_321) ;  /* 0x000000000f087348 */ /* 0x000fea0003c00000 */
[----:B------:R0:W1:Y:S02]  /*fbe0*/  SHFL.IDX P6, R14, R13, R12, R11 ;  /* 0x0000000c0d0e7389 */ /* 0x00006400000c000b */
[----:B01----:R-:W-:Y:S01]  /*fbf0*/  ENDCOLLECTIVE ;  /* 0x000000000000791b */ /* 0x003fe20003800000 */
.L_x_321:
[----:B------:R-:W-:-:S05]  /*fc00*/  IMAD.SHL.U32 R0, R25, 0x2, RZ ;  /* 0x0000000219007824 */ /* 0x000fca00078e00ff */
        /* <DEDUP_REMOVED lines=13> */
.L_x_322:
[----:B------:R-:W-:Y:S02]  /*fce0*/  IMAD.MOV.U32 R13, RZ, RZ, R8 ;  /* 0x000000ffff0d7224 */ /* 0x000fe400078e0008 */
[----:B------:R-:W-:Y:S02]  /*fcf0*/  IMAD.MOV.U32 R12, RZ, RZ, 0x2 ;  /* 0x00000002ff0c7424 */ /* 0x000fe400078e00ff */
[----:B------:R-:W-:-:S07]  /*fd00*/  IMAD.MOV.U32 R2, RZ, RZ, R14 ;  /* 0x000000ffff027224 */ /* 0x000fce00078e000e */
[----:B------:R-:W-:Y:S05]  /*fd10*/  WARPSYNC.COLLECTIVE R15, `(.L_x_323) ;  /* 0x000000000f087348 */ /* 0x000fea0003c00000 */
[----:B------:R0:W1:Y:S02]  /*fd20*/  SHFL.IDX P6, R14, R13, R12, R11 ;  /* 0x0000000c0d0e7389 */ /* 0x00006400000c000b */
[----:B01----:R-:W-:Y:S01]  /*fd30*/  ENDCOLLECTIVE ;  /* 0x000000000000791b */ /* 0x003fe20003800000 */
.L_x_323:
        /* <DEDUP_REMOVED lines=13> */
.L_x_324:
[----:B------:R-:W-:Y:S02]  /*fe10*/  IMAD.MOV.U32 R13, RZ, RZ, R8 ;  /* 0x000000ffff0d7224 */ /* 0x000fe400078e0008 */
[----:B------:R-:W-:Y:S02]  /*fe20*/  IMAD.MOV.U32 R12, RZ, RZ, 0x3 ;  /* 0x00000003ff0c7424 */ /* 0x000fe400078e00ff */
[----:B------:R-:W-:-:S07]  /*fe30*/  IMAD.MOV.U32 R2, RZ, RZ, R14 ;  /* 0x000000ffff027224 */ /* 0x000fce00078e000e */
[----:B------:R-:W-:Y:S05]  /*fe40*/  WARPSYNC.COLLECTIVE R15, `(.L_x_325) ;  /* 0x000000000f087348 */ /* 0x000fea0003c00000 */
[----:B------:R0:W1:Y:S02]  /*fe50*/  SHFL.IDX P6, R14, R13, R12, R11 ;  /* 0x0000000c0d0e7389 */ /* 0x00006400000c000b */
[----:B01----:R-:W-:Y:S01]  /*fe60*/  ENDCOLLECTIVE ;  /* 0x000000000000791b */ /* 0x003fe20003800000 */
.L_x_325:
[----:B------:R-:W-:-:S05]  /*fe70*/  IADD3 R2, P0, R2, R0, RZ ;  /* 0x0000000002027210 */ /* 0x000fca0007f1e0ff */
[----:B------:R-:W-:-:S05]  /*fe80*/  IMAD.X R3, RZ, RZ, R25, P0 ;  /* 0x000000ffff037224 */ /* 0x000fca00000e0619 */
[----:B------:R-:W-:Y:S01]  /*fe90*/  @!PT LDS RZ, [RZ] ;  /* 0x00000000fffff984 */ /* 0x000fe20000000800 */
[----:B------:R-:W-:Y:S01]  /*fea0*/  @!PT LDS RZ, [RZ] ;  /* 0x00000000fffff984 */ /* 0x000fe20000000800 */
[----:B------:R-:W-:Y:S01]  /*feb0*/  @!PT LDS RZ, [RZ] ;  /* 0x00000000fffff984 */ /* 0x000fe20000000800 */
[----:B------:R0:W-:Y:S01]  /*fec0*/  LDGSTS.E.BYPASS.LTC128B.128 [R4+0x16400], desc[UR36][R2.64], !P1 ;  /* 0x1640000002047fae */ /* 0x0001e2000c901d64 */
[----:B------:R-:W-:Y:S01]  /*fed0*/  IMAD.MOV.U32 R13, RZ, RZ, R6 ;  /* 0x000000ffff0d7224 */ /* 0x000fe200078e0006 */
[----:B------:R-:W-:Y:S02]  /*fee0*/  LOP3.LUT P1, RZ, R16, 0x80, RZ, 0xc0, !PT ;  /* 0x0000008010ff7812 */ /* 0x000fe4000782c0ff */
[----:B------:R0:W-:Y:S04]  /*fef0*/  LDGSTS.E.BYPASS.LTC128B.128 [R4+0x18400], desc[UR36][R2.64+0x40], !P5 ;  /* 0x1840004002047fae */ /* 0x0001e8000e901d64 */
[----:B------:R0:W-:Y:S01]  /*ff00*/  LDGSTS.E.BYPASS.LTC128B.128 [R4+0x1a400], desc[UR36][R2.64+0x80], !P4 ;  /* 0x1a40008002047fae */ /* 0x0001e2000e101d64 */
[----:B------:R-:W-:-:S07]  /*ff10*/  IMAD.MOV.U32 R25, RZ, RZ, R14 ;  /* 0x000000ffff197224 */ /* 0x000fce00078e000e */
[----:B0-----:R-:W-:Y:S05]  /*ff20*/  WARPSYNC.COLLECTIVE R15, `(.L_x_326) ;  /* 0x000000000f087348 */ /* 0x001fea0003c00000 */
[----:B------:R1:W2:Y:S02]  /*ff30*/  SHFL.IDX P6, R14, R13, R12, R11 ;  /* 0x0000000c0d0e7389 */ /* 0x0002a400000c000b */
[----:B012---:R-:W-:Y:S01]  /*ff40*/  ENDCOLLECTIVE ;  /* 0x000000000000791b */ /* 0x007fe20003800000 */
.L_x_326:
[----:B------:R-:W-:Y:S01]  /*ff50*/  IMAD.MOV.U32 R2, RZ, RZ, R14 ;  /* 0x000000ffff027224 */ /* 0x000fe200078e000e */
[----:B------:R-:W-:Y:S06]  /*ff60*/  BRA `(.L_x_327) ;  /* 0xffffffc800907947 */ /* 0x000fec000383ffff */
.L_x_250:
[----:B-1----:R1:W2:Y:S02]  /*ff70*/  SYNCS.PHASECHK.TRANS64.TRYWAIT P0, [R5+URZ+0x2d860], R2 ;  /* 0x02d86002050075a7 */ /* 0x0022a4000800017f */
[----:B--2---:R-:W-:Y:S05]  /*ff80*/  @!P0 NANOSLEEP.SYNCS 0x989680 ;  /* 0x009896800000895d */ /* 0x004fea0003900000 */
[----:B------:R-:W2:Y:S02]  /*ff90*/  @!P0 SYNCS.PHASECHK.TRANS64 P0, [R5+URZ+0x2d860], R2 ;  /* 0x02d86002050085a7 */ /* 0x000ea4000800007f */
[----:B--2---:R-:W-:Y:S05]  /*ffa0*/  @!P0 BRA `(.L_x_250) ;  /* 0xfffffffc00f08947 */ /* 0x004fea000383ffff */
[----:B------:R-:W-:Y:S05]  /*ffb0*/  BRA `(.L_x_328) ;  /* 0xffffffc800f47947 */ /* 0x000fea000383ffff */
.L_x_251:
        /* <DEDUP_REMOVED lines=8> */
.L_x_330:
[----:B------:R-:W-:Y:S05]  /*10040*/  BSYNC B1 ;  /* 0x0000000000017941 */ /* 0x000fea0003800000 */
.L_x_329:
[----:B------:R-:W-:Y:S02]  /*10050*/  IMAD.MOV.U32 R13, RZ, RZ, R18 ;  /* 0x000000ffff0d7224 */ /* 0x000fe400078e0012 */
[----:B------:R-:W-:Y:S02]  /*10060*/  IMAD.MOV.U32 R12, RZ, RZ, RZ ;  /* 0x000000ffff0c7224 */ /* 0x000fe400078e00ff */
[----:B------:R-:W-:Y:S02]  /*10070*/  IMAD.MOV.U32 R11, RZ, RZ, 0x1c1f ;  /* 0x00001c1fff0b7424 */ /* 0x000fe400078e00ff */
[----:B------:R-:W-:Y:S02]  /*10080*/  IMAD.MOV.U32 R15, RZ, RZ, -0x1 ;  /* 0xffffffffff0f7424 */ /* 0x000fe400078e00ff */
[----:B------:R-:W-:Y:S02]  /*10090*/  IMAD.MOV.U32 R3, RZ, RZ, R14 ;  /* 0x000000ffff037224 */ /* 0x000fe400078e000e */
[----:B------:R-:W-:-:S07]  /*100a0*/  IMAD R4, R4, 0x2, R17 ;  /* 0x0000000204047824 */ /* 0x000fce00078e0211 */
[----:B------:R-:W-:Y:S05]  /*100b0*/  WARPSYNC.COLLECTIVE R15, `(.L_x_331) ;  /* 0x000000000f087348 */ /* 0x000fea0003c00000 */
[----:B------:R0:W1:Y:S02]  /*100c0*/  SHFL.IDX P6, R14, R13, R12, R11 ;  /* 0x0000000c0d0e7389 */ /* 0x00006400000c000b */
[----:B01----:R-:W-:Y:S01]  /*100d0*/  ENDCOLLECTIVE ;  /* 0x000000000000791b */ /* 0x003fe20003800000 */
.L_x_331:
[----:B------:R-:W-:Y:S01]  /*100e0*/  MOV R13, R19 ;  /* 0x00000013000d7202 */ /* 0x000fe20000000f00 */
[----:B------:R-:W-:Y:S02]  /*100f0*/  IMAD.MOV.U32 R12, RZ, RZ, 0x1 ;  /* 0x00000001ff0c7424 */ /* 0x000fe400078e00ff */
[----:B------:R-:W-:-:S07]  /*10100*/  IMAD.MOV.U32 R2, RZ, RZ, R14 ;  /* 0x000000ffff027224 */ /* 0x000fce00078e000e */
[----:B------:R-:W-:Y:S05]  /*10110*/  WARPSYNC.COLLECTIVE R15, `(.L_x_332) ;  /* 0x000000000f087348 */ /* 0x000fea0003c00000 */
[----:B------:R0:W1:Y:S02]  /*10120*/  SHFL.IDX P6, R14, R13, R12, R11 ;  /* 0x0000000c0d0e7389 */ /* 0x00006400000c000b */
[----:B01----:R-:W-:Y:S01]  /*10130*/  ENDCOLLECTIVE ;  /* 0x000000000000791b */ /* 0x003fe20003800000 */
.L_x_332:
[----:B------:R-:W-:-:S05]  /*10140*/  IADD3 R2, P0, R2, R0, RZ ;  /* 0x0000000002027210 */ /* 0x000fca0007f1e0ff */
        /* <DEDUP_REMOVED lines=15> */
.L_x_333:
[----:B------:R-:W-:Y:S02]  /*10240*/  IMAD.MOV.U32 R13, RZ, RZ, R19 ;  /* 0x000000ffff0d7224 */ /* 0x000fe400078e0013 */
[----:B------:R-:W-:Y:S02]  /*10250*/  IMAD.MOV.U32 R12, RZ, RZ, 0x2 ;  /* 0x00000002ff0c7424 */ /* 0x000fe400078e00ff */
[----:B------:R-:W-:-:S07]  /*10260*/  IMAD.MOV.U32 R2, RZ, RZ, R14 ;  /* 0x000000ffff027224 */ /* 0x000fce00078e000e */
[----:B------:R-:W-:Y:S05]  /*10270*/  WARPSYNC.COLLECTIVE R15, `(.L_x_334) ;  /* 0x000000000f087348 */ /* 0x000fea0003c00000 */
[----:B------:R0:W1:Y:S02]  /*10280*/  SHFL.IDX P6, R14, R13, R12, R11 ;  /* 0x0000000c0d0e7389 */ /* 0x00006400000c000b */
[----:B01----:R-:W-:Y:S01]  /*10290*/  ENDCOLLECTIVE ;  /* 0x000000000000791b */ /* 0x003fe20003800000 */
.L_x_334:
        /* <DEDUP_REMOVED lines=16> */
.L_x_335:
[----:B------:R-:W-:Y:S02]  /*103a0*/  IMAD.MOV.U32 R13, RZ, RZ, R19 ;  /* 0x000000ffff0d7224 */ /* 0x000fe400078e0013 */
[----:B------:R-:W-:Y:S02]  /*103b0*/  IMAD.MOV.U32 R12, RZ, RZ, 0x3 ;  /* 0x00000003ff0c7424 */ /* 0x000fe400078e00ff */
[----:B------:R-:W-:-:S07]  /*103c0*/  IMAD.MOV.U32 R2, RZ, RZ, R14 ;  /* 0x000000ffff027224 */ /* 0x000fce00078e000e */
[----:B------:R-:W-:Y:S05]  /*103d0*/  WARPSYNC.COLLECTIVE R15, `(.L_x_336) ;  /* 0x000000000f087348 */ /* 0x000fea0003c00000 */
[----:B------:R0:W1:Y:S02]  /*103e0*/  SHFL.IDX P6, R14, R13, R12, R11 ;  /* 0x0000000c0d0e7389 */ /* 0x00006400000c000b */
[----:B01----:R-:W-:Y:S01]  /*103f0*/  ENDCOLLECTIVE ;  /* 0x000000000000791b */ /* 0x003fe20003800000 */
.L_x_336:
[----:B------:R-:W-:-:S05]  /*10400*/  IADD3 R2, P0, R2, R0, RZ ;  /* 0x0000000002027210 */ /* 0x000fca0007f1e0ff */
[----:B------:R-:W-:Y:S01]  /*10410*/  IMAD.X R3, RZ, RZ, R3, P0 ;  /* 0x000000ffff037224 */ /* 0x000fe200000e0603 */
[----:B------:R-:W-:Y:S01]  /*10420*/  ISETP.LT.OR P0, PT, R6, 0x41, P3 ;  /* 0x000000410600780c */ /* 0x000fe20001f01670 */
[----:B------:R-:W-:-:S12]  /*10430*/  IMAD.MOV.U32 R13, RZ, RZ, R18 ;  /* 0x000000ffff0d7224 */ /* 0x000fd800078e0012 */
        /* <DEDUP_REMOVED lines=9> */
.L_x_337:
[----:B------:R-:W-:Y:S01]  /*104d0*/  @!PT LDS RZ, [RZ] ;  /* 0x00000000fffff984 */ /* 0x000fe20000000800 */
[----:B------:R-:W-:Y:S01]  /*104e0*/  @!PT LDS RZ, [RZ] ;  /* 0x00000000fffff984 */ /* 0x000fe20000000800 */
[----:B------:R-:W-:Y:S01]  /*104f0*/  @!PT LDS RZ, [RZ] ;  /* 0x00000000fffff984 */ /* 0x000fe20000000800 */
[----:B------:R-:W-:Y:S01]  /*10500*/  LDGSTS.E.BYPASS.LTC128B.128 [R4+0x3400], desc[UR36][R2.64+0x40], !P0 ;  /* 0x0340004002047fae */ /* 0x000fe2000c101d64 */
[----:B------:R-:W-:-:S13]  /*10510*/  ISETP.LT.OR P0, PT, R6, 0x41, P1 ;  /* 0x000000410600780c */ /* 0x000fda0000f01670 */
[----:B------:R0:W-:Y:S02]  /*10520*/  LDGSTS.E.BYPASS.LTC128B.128 [R4+0x5400], desc[UR36][R2.64+0x80], !P0 ;  /* 0x0540008002047fae */ /* 0x0001e4000c101d64 */
[----:B0-----:R-:W-:Y:S01]  /*10530*/  IMAD.MOV.U32 R2, RZ, RZ, R14 ;  /* 0x000000ffff027224 */ /* 0x001fe200078e000e */
[----:B------:R-:W-:Y:S06]  /*10540*/  BRA `(.L_x_338) ;  /* 0xffffffc800587947 */ /* 0x000fec000383ffff */
.L_x_259:
[----:B-1----:R1:W2:Y:S02]  /*10550*/  SYNCS.PHASECHK.TRANS64.TRYWAIT P0, [R0+URZ+0x2d860], R3 ;  /* 0x02d86003000075a7 */ /* 0x0022a4000800017f */
[----:B--2---:R-:W-:Y:S05]  /*10560*/  @!P0 NANOSLEEP.SYNCS 0x989680 ;  /* 0x009896800000895d */ /* 0x004fea0003900000 */
[----:B------:R-:W2:Y:S02]  /*10570*/  @!P0 SYNCS.PHASECHK.TRANS64 P0, [R0+URZ+0x2d860], R3 ;  /* 0x02d86003000085a7 */ /* 0x000ea4000800007f */
[----:B--2---:R-:W-:Y:S05]  /*10580*/  @!P0 BRA `(.L_x_259) ;  /* 0xfffffffc00f08947 */ /* 0x004fea000383ffff */
[----:B------:R-:W-:Y:S05]  /*10590*/  BRA `(.L_x_339) ;  /* 0xffffffcc00807947 */ /* 0x000fea000383ffff */
.L_x_260:
        /* <DEDUP_REMOVED lines=8> */
.L_x_341:
[----:B------:R-:W-:Y:S05]  /*10620*/  BSYNC B0 ;  /* 0x0000000000007941 */ /* 0x000fea0003800000 */
.L_x_340:
[----:B------:R-:W0:Y:S01]  /*10630*/  S2R R2, SR_TID.X ;  /* 0x0000000000027919 */ /* 0x000e220000002100 */
[----:B------:R-:W-:Y:S01]  /*10640*/  IMAD.MOV.U32 R13, RZ, RZ, R18 ;  /* 0x000000ffff0d7224 */ /* 0x000fe200078e0012 */
[----:B------:R-:W-:Y:S01]  /*10650*/  LEA R4, R4, R17, 0x1 ;  /* 0x0000001104047211 */ /* 0x000fe200078e08ff */
[----:B------:R-:W-:Y:S02]  /*10660*/  IMAD.MOV.U32 R12, RZ, RZ, RZ ;  /* 0x000000ffff0c7224 */ /* 0x000fe400078e00ff */
[----:B------:R-:W-:Y:S02]  /*10670*/  IMAD.MOV.U32 R11, RZ, RZ, 0x1c1f ;  /* 0x00001c1fff0b7424 */ /* 0x000fe400078e00ff */
[----:B------:R-:W-:Y:S02]  /*10680*/  IMAD.MOV.U32 R15, RZ, RZ, -0x1 ;  /* 0xffffffffff0f7424 */ /* 0x000fe400078e00ff */
[----:B------:R-:W-:-:S07]  /*10690*/  IMAD.MOV.U32 R3, RZ, RZ, R14 ;  /* 0x000000ffff037224 */ /* 0x000fce00078e000e */
[----:B0-----:R-:W-:Y:S05]  /*106a0*/  WARPSYNC.COLLECTIVE R15, `(.L_x_342) ;  /* 0x000000000f087348 */ /* 0x001fea0003c00000 */
[----:B------:R1:W2:Y:S02]  /*106b0*/  SHFL.IDX P6, R14, R13, R12, R11 ;  /* 0x0000000c0d0e7389 */ /* 0x0002a400000c000b */
[----:B012---:R-:W-:Y:S01]  /*106c0*/  ENDCOLLECTIVE ;  /* 0x000000000000791b */ /* 0x007fe20003800000 */
.L_x_342:
[----:B------:R-:W-:Y:S01]  /*106d0*/  ULDC UR4, c[0x0][0x2f4] ;  /* 0x0000bd0000047ab9 */ /* 0x000fe20000000800 */
[----:B------:R-:W-:Y:S02]  /*106e0*/  IMAD.MOV.U32 R13, RZ, RZ, R19 ;  /* 0x000000ffff0d7224 */ /* 0x000fe400078e0013 */
[----:B------:R-:W-:Y:S02]  /*106f0*/  IMAD.MOV.U32 R12, RZ, RZ, 0x1 ;  /* 0x00000001ff0c7424 */ /* 0x000fe400078e00ff */
[----:B------:R-:W-:-:S05]  /*10700*/  IMAD.SHL.U32 R7, R2, 0x8, RZ ;  /* 0x0000000802077824 */ /* 0x000fca00078e00ff */
[----:B------:R-:W-:-:S04]  /*10710*/  LOP3.LUT R7, R7, 0x18, RZ, 0xc0, !PT ;  /* 0x0000001807077812 */ /* 0x000fc800078ec0ff */
[C---:B------:R-:W-:Y:S01]  /*10720*/  ISETP.GE.AND P2, PT, R7.reuse, UR4, PT ;  /* 0x0000000407007c0c */ /* 0x040fe2000bf46270 */
[C---:B------:R-:W-:Y:S01]  /*10730*/  IMAD.SHL.U32 R5, R7.reuse, 0x2, RZ ;  /* 0x0000000207057824 */ /* 0x040fe200078e00ff */
[C---:B------:R-:W-:Y:S02]  /*10740*/  LOP3.LUT R8, R7.reuse, 0x20, RZ, 0xfc, !PT ;  /* 0x0000002007087812 */ /* 0x040fe400078efcff */
[----:B------:R-:W-:Y:S02]  /*10750*/  LOP3.LUT R7, R7, 0x40, RZ, 0xfc, !PT ;  /* 0x0000004007077812 */ /* 0x000fe400078efcff */
[----:B------:R-:W-:Y:S02]  /*10760*/  IADD3 R2, P0, R14, R5, RZ ;  /* 0x000000050e027210 */ /* 0x000fe40007f1e0ff */
[----:B------:R-:W-:Y:S02]  /*10770*/  ISETP.LT.OR P3, PT, R6, 0x1, P2 ;  /* 0x000000010600780c */ /* 0x000fe40001761670 */
[----:B------:R-:W-:Y:S01]  /*10780*/  ISETP.GE.AND P1, PT, R8, UR4, PT ;  /* 0x0000000408007c0c */ /* 0x000fe2000bf26270 */
[----:B------:R-:W-:Y:S01]  /*10790*/  IMAD.X R3, RZ, RZ, R3, P0 ;  /* 0x000000ffff037224 */ /* 0x000fe200000e0603 */
[----:B------:R-:W-:-:S13]  /*107a0*/  ISETP.GE.AND P0, PT, R7, UR4, PT ;  /* 0x0000000407007c0c */ /* 0x000fda000bf06270 */
[----:B------:R-:W-:Y:S05]  /*107b0*/  WARPSYNC.COLLECTIVE R15, `(.L_x_343) ;  /* 0x000000000f087348 */ /* 0x000fea0003c00000 */
[----:B------:R0:W1:Y:S02]  /*107c0*/  SHFL.IDX P6, R14, R13, R12, R11 ;  /* 0x0000000c0d0e7389 */ /* 0x00006400000c000b */
[----:B01----:R-:W-:Y:S01]  /*107d0*/  ENDCOLLECTIVE ;  /* 0x000000000000791b */ /* 0x003fe20003800000 */
.L_x_343:
[C---:B------:R-:W-:Y:S01]  /*107e0*/  ISETP.LT.OR P4, PT, R6.reuse, 0x1, P1 ;  /* 0x000000010600780c */ /* 0x040fe20000f81670 */
[----:B------:R-:W-:Y:S01]  /*107f0*/  @!PT LDS RZ, [RZ] ;  /* 0x00000000fffff984 */ /* 0x000fe20000000800 */
[----:B------:R-:W-:Y:S01]  /*10800*/  @!PT LDS RZ, [RZ] ;  /* 0x00000000fffff984 */ /* 0x000fe20000000800 */
[----:B------:R-:W-:Y:S01]  /*10810*/  @!PT LDS RZ, [RZ] ;  /* 0x00000000fffff984 */ /* 0x000fe20000000800 */
[----:B------:R-:W-:Y:S01]  /*10820*/  LDGSTS.E.BYPASS.LTC128B.128 [R4+0x400], desc[UR36][R2.64], !P3 ;  /* 0x0040000002047fae */ /* 0x000fe2000d901d64 */
[----:B------:R-:W-:Y:S01]  /*10830*/  ISETP.LT.OR P3, PT, R6, 0x1, P0 ;  /* 0x000000010600780c */ /* 0x000fe20000761670 */
[----:B------:R-:W-:-:S10]  /*10840*/  IMAD.MOV.U32 R13, RZ, RZ, R18 ;  /* 0x000000ffff0d7224 */ /* 0x000fd400078e0012 */
[----:B------:R-:W-:Y:S04]  /*10850*/  LDGSTS.E.BYPASS.LTC128B.128 [R4+0x2400], desc[UR36][R2.64+0x40], !P4 ;  /* 0x0240004002047fae */ /* 0x000fe8000e101d64 */
[----:B------:R0:W-:Y:S01]  /*10860*/  LDGSTS.E.BYPASS.LTC128B.128 [R4+0x4400], desc[UR36][R2.64+0x80], !P3 ;  /* 0x0440008002047fae */ /* 0x0001e2000d901d64 */
[----:B------:R-:W-:Y:S01]  /*10870*/  ISETP.LT.OR P3, PT, R6, 0x21, P2 ;  /* 0x000000210600780c */ /* 0x000fe20001761670 */
[----:B0-----:R-:W-:-:S12]  /*10880*/  IMAD.MOV.U32 R3, RZ, RZ, R14 ;  /* 0x000000ffff037224 */ /* 0x001fd800078e000e */
[----:B------:R-:W-:Y:S05]  /*10890*/  WARPSYNC.COLLECTIVE R15, `(.L_x_344) ;  /* 0x000000000f087348 */ /* 0x000fea0003c00000 */
[----:B------:R0:W1:Y:S02]  /*108a0*/  SHFL.IDX P6, R14, R13, R12, R11 ;  /* 0x0000000c0d0e7389 */ /* 0x00006400000c000b */
[----:B01----:R-:W-:Y:S01]  /*108b0*/  ENDCOLLECTIVE ;  /* 0x000000000000791b */ /* 0x003fe20003800000 */
.L_x_344:
[----:B------:R-:W-:Y:S02]  /*108c0*/  IMAD.MOV.U32 R13, RZ, RZ, R19 ;  /* 0x000000ffff0d7224 */ /* 0x000fe400078e0013 */
[----:B------:R-:W-:Y:S01]  /*108d0*/  IMAD.MOV.U32 R12, RZ, RZ, 0x2 ;  /* 0x00000002ff0c7424 */ /* 0x000fe200078e00ff */
[----:B------:R-:W-:-:S13]  /*108e0*/  IADD3 R2, P4, R14, R5, RZ ;  /* 0x000000050e027210 */ /* 0x000fda0007f9e0ff */
[----:B------:R-:W-:Y:S05]  /*108f0*/  WARPSYNC.COLLECTIVE R15, `(.L_x_345) ;  /* 0x000000000f087348 */ /* 0x000fea0003c00000 */
[----:B------:R0:W1:Y:S02]  /*10900*/  SHFL.IDX P6, R14, R13, R12, R11 ;  /* 0x0000000c0d0e7389 */ /* 0x00006400000c000b */
[----:B01----:R-:W-:Y:S01]  /*10910*/  ENDCOLLECTIVE ;  /* 0x000000000000791b */ /* 0x003fe20003800000 */
.L_x_345:
[----:B------:R-:W-:Y:S01]  /*10920*/  IMAD.X R3, RZ, RZ, R3, P4 ;  /* 0x000000ffff037224 */ /* 0x000fe200020e0603 */
[----:B------:R-:W-:-:S04]  /*10930*/  ISETP.LT.OR P4, PT, R6, 0x21, P1 ;  /* 0x000000210600780c */ /* 0x000fc80000f81670 */
[----:B------:R-:W-:Y:S01]  /*10940*/  @!PT LDS RZ, [RZ] ;  /* 0x00000000fffff984 */ /* 0x000fe20000000800 */
[----:B------:R-:W-:Y:S01]  /*10950*/  @!PT LDS RZ, [RZ] ;  /* 0x00000000fffff984 */ /* 0x000fe20000000800 */
[----:B------:R-:W-:Y:S01]  /*10960*/  @!PT LDS RZ, [RZ] ;  /* 0x00000000fffff984 */ /* 0x000fe20000000800 */
[----:B------:R-:W-:Y:S01]  /*10970*/  LDGSTS.E.BYPASS.LTC128B.128 [R4+0xc00], desc[UR36][R2.64], !P3 ;  /* 0x00c0000002047fae */ /* 0x000fe2000d901d64 */
[----:B------:R-:W-:Y:S01]  /*10980*/  ISETP.LT.OR P3, PT, R6, 0x21, P0 ;  /* 0x000000210600780c */ /* 0x000fe20000761670 */
[----:B------:R-:W-:-:S07]  /*10990*/  IMAD.MOV.U32 R13, RZ, RZ, R18 ;  /* 0x000000ffff0d7224 */ /* 0x000fce00078e0012 */
[----:B------:R-:W-:Y:S05]  /*109a0*/  LDGSTS.E.BYPASS.LTC128B.128 [R4+0x2c00], desc[UR36][R2.64+0x40], !P4 ;  /* 0x02c0004002047fae */ /* 0x000fea000e101d64 */
[----:B------:R0:W-:Y:S01]  /*109b0*/  LDGSTS.E.BYPASS.LTC128B.128 [R4+0x4c00], desc[UR36][R2.64+0x80], !P3 ;  /* 0x04c0008002047fae */ /* 0x0001e2000d901d64 */
[----:B------:R-:W-:Y:S01]  /*109c0*/  ISETP.LT.OR P3, PT, R6, 0x41, P2 ;  /* 0x000000410600780c */ /* 0x000fe20001761670 */
[----:B0-----:R-:W-:-:S12]  /*109d0*/  IMAD.MOV.U32 R3, RZ, RZ, R14 ;  /* 0x000000ffff037224 */ /* 0x001fd800078e000e */
[----:B------:R-:W-:Y:S05]  /*109e0*/  WARPSYNC.COLLECTIVE R15, `(.L_x_346) ;  /* 0x000000000f087348 */ /* 0x000fea0003c00000 */
[----:B------:R0:W1:Y:S02]  /*109f0*/  SHFL.IDX P6, R14, R13, R12, R11 ;  /* 0x0000000c0d0e7389 */ /* 0x00006400000c000b */
[----:B01----:R-:W-:Y:S01]  /*10a00*/  ENDCOLLECTIVE ;  /* 0x000000000000791b */ /* 0x003fe20003800000 */
.L_x_346:
[----:B------:R-:W-:Y:S02]  /*10a10*/  IMAD.MOV.U32 R13, RZ, RZ, R19 ;  /* 0x000000ffff0d7224 */ /* 0x000fe400078e0013 */
[----:B------:R-:W-:Y:S01]  /*10a20*/  IMAD.MOV.U32 R12, RZ, RZ, 0x3 ;  /* 0x00000003ff0c7424 */ /* 0x000fe200078e00ff */
[----:B------:R-:W-:-:S13]  /*10a30*/  IADD3 R2, P4, R14, R5, RZ ;  /* 0x000000050e027210 */ /* 0x000fda0007f9e0ff */
[----:B------:R-:W-:Y:S05]  /*10a40*/  WARPSYNC.COLLECTIVE R15, `(.L_x_347) ;  /* 0x000000000f087348 */ /* 0x000fea0003c00000 */
[----:B------:R0:W1:Y:S02]  /*10a50*/  SHFL.IDX P6, R14, R13, R12, R11 ;  /* 0x0000000c0d0e7389 */ /* 0x00006400000c000b */
[----:B01----:R-:W-:Y:S01]  /*10a60*/  ENDCOLLECTIVE ;  /* 0x000000000000791b */ /* 0x003fe20003800000 */
.L_x_347:
[----:B------:R-:W-:Y:S01]  /*10a70*/  IMAD.X R3, RZ, RZ, R3, P4 ;  /* 0x000000ffff037224 */ /* 0x000fe200020e0603 */
[----:B------:R-:W-:-:S04]  /*10a80*/  ISETP.LT.OR P4, PT, R6, 0x41, P1 ;  /* 0x000000410600780c */ /* 0x000fc80000f81670 */
[----:B------:R-:W-:Y:S01]  /*10a90*/  @!PT LDS RZ, [RZ] ;  /* 0x00000000fffff984 */ /* 0x000fe20000000800 */
[----:B------:R-:W-:Y:S01]  /*10aa0*/  @!PT LDS RZ, [RZ] ;  /* 0x00000000fffff984 */ /* 0x000fe20000000800 */
[----:B------:R-:W-:Y:S01]  /*10ab0*/  @!PT LDS RZ, [RZ] ;  /* 0x00000000fffff984 */ /* 0x000fe20000000800 */
[----:B------:R0:W-:Y:S01]  /*10ac0*/  LDGSTS.E.BYPASS.LTC128B.128 [R4+0x1400], desc[UR36][R2.64], !P3 ;  /* 0x0140000002047fae */ /* 0x0001e2000d901d64 */
[----:B------:R-:W-:Y:S01]  /*10ad0*/  ISETP.LT.OR P3, PT, R6, 0x41, P0 ;  /* 0x000000410600780c */ /* 0x000fe20000761670 */
[----:B------:R-:W-:-:S07]  /*10ae0*/  IMAD.MOV.U32 R13, RZ, RZ, R18 ;  /* 0x000000ffff0d7224 */ /* 0x000fce00078e0012 */
[----:B------:R0:W-:Y:S05]  /*10af0*/  LDGSTS.E.BYPASS.LTC128B.128 [R4+0x3400], desc[UR36][R2.64+0x40], !P4 ;  /* 0x0340004002047fae */ /* 0x0001ea000e101d64 */
[----:B------:R0:W-:Y:S01]  /*10b00*/  LDGSTS.E.BYPASS.LTC128B.128 [R4+0x5400], desc[UR36][R2.64+0x80], !P3 ;  /* 0x0540008002047fae */ /* 0x0001e2000d901d64 */
[----:B------:R-:W-:-:S07]  /*10b10*/  IMAD.MOV.U32 R19, RZ, RZ, R14 ;  /* 0x000000ffff137224 */ /* 0x000fce00078e000e */
[----:B0-----:R-:W-:Y:S05]  /*10b20*/  WARPSYNC.COLLECTIVE R15, `(.L_x_348) ;  /* 0x000000000f087348 */ /* 0x001fea0003c00000 */
[----:B------:R1:W2:Y:S02]  /*10b30*/  SHFL.IDX P6, R14, R13, R12, R11 ;  /* 0x0000000c0d0e7389 */ /* 0x0002a400000c000b */
[----:B012---:R-:W-:Y:S01]  /*10b40*/  ENDCOLLECTIVE ;  /* 0x000000000000791b */ /* 0x007fe20003800000 */
.L_x_348:
[----:B------:R-:W-:Y:S05]  /*10b50*/  BRA `(.L_x_349) ;  /* 0xffffffc800f47947 */ /* 0x000fea000383ffff */
.L_x_265:
        /* <DEDUP_REMOVED lines=8> */
.L_x_351:
[----:B------:R-:W-:Y:S05]  /*10be0*/  BSYNC B0 ;  /* 0x0000000000007941 */ /* 0x000fea0003800000 */
.L_x_350:
[----:B------:R-:W-:Y:S02]  /*10bf0*/  IMAD.MOV.U32 R13, RZ, RZ, R24 ;  /* 0x000000ffff0d7224 */ /* 0x000fe400078e0018 */
[----:B------:R-:W-:Y:S02]  /*10c00*/  IMAD.MOV.U32 R12, RZ, RZ, 0x1 ;  /* 0x00000001ff0c7424 */ /* 0x000fe400078e00ff */
[----:B------:R-:W-:Y:S02]  /*10c10*/  IMAD.MOV.U32 R11, RZ, RZ, 0x1f ;  /* 0x0000001fff0b7424 */ /* 0x000fe400078e00ff */
[----:B------:R-:W-:Y:S02]  /*10c20*/  IMAD.MOV.U32 R15, RZ, RZ, -0x1 ;  /* 0xffffffffff0f7424 */ /* 0x000fe400078e00ff */
[----:B------:R-:W-:Y:S02]  /*10c30*/  IMAD.IADD R9, R27, 0x1, R8 ;  /* 0x000000011b097824 */ /* 0x000fe400078e0208 */
[----:B------:R-:W-:-:S07]  /*10c40*/  IMAD.MOV.U32 R0, RZ, RZ, R14 ;  /* 0x000000ffff007224 */ /* 0x000fce00078e000e */
[----:B------:R-:W-:Y:S05]  /*10c50*/  WARPSYNC.COLLECTIVE R15, `(.L_x_352) ;  /* 0x000000000f087348 */ /* 0x000fea0003c00000 */
[----:B------:R0:W1:Y:S02]  /*10c60*/  SHFL.IDX P6, R14, R13, R12, R11 ;  /* 0x0000000c0d0e7389 */ /* 0x00006400000c000b */
[----:B01----:R-:W-:Y:S01]  /*10c70*/  ENDCOLLECTIVE ;  /* 0x000000000000791b */ /* 0x003fe20003800000 */
.L_x_352:
[----:B------:R-:W-:Y:S02]  /*10c80*/  ULDC UR4, c[0x0][0xc3c] ;  /* 0x00030f0000047ab9 */ /* 0x000fe40000000800 */
[----:B------:R-:W-:-:S13]  /*10c90*/  ISETP.GE.OR P1, PT, R9, UR4, !P0 ;  /* 0x0000000409007c0c */ /* 0x000fda000c726670 */
[----:B------:R-:W0:Y:S08]  /*10ca0*/  @!P1 LDC.64 R2, c[0x0][0xc80] ;  /* 0x00032000ff029b82 */ /* 0x000e300000000a00 */
[----:B------:R-:W1:Y:S01]  /*10cb0*/  @!P1 LDC.64 R4, c[0x0][0xc78] ;  /* 0x00031e00ff049b82 */ /* 0x000e620000000a00 */
[----:B------:R-:W-:Y:S02]  /*10cc0*/  IMAD.MOV.U32 R11, RZ, RZ, RZ ;  /* 0x000000ffff0b7224 */ /* 0x000fe400078e00ff */
[----:B------:R-:W-:-:S02]  /*10cd0*/  IMAD.MOV.U32 R6, RZ, RZ, R14 ;  /* 0x000000ffff067224 */ /* 0x000fc400078e000e */
[----:B0-----:R-:W-:-:S05]  /*10ce0*/  @!P1 IMAD.WIDE R2, R9, 0x4, R2 ;  /* 0x0000000409029825 */ /* 0x001fca00078e0202 */
[----:B------:R1:W2:Y:S02]  /*10cf0*/  @!P1 LDG.E R7, desc[UR36][R2.64] ;  /* 0x0000002402079981 */ /* 0x0002a4000c1e1900 */
[----:B-1----:R-:W-:-:S05]  /*10d00*/  @!P1 IMAD.WIDE R2, R9, 0x4, R4 ;  /* 0x0000000409029825 */ /* 0x002fca00078e0204 */
[----:B------:R-:W3:Y:S01]  /*10d10*/  @!P1 LDG.E R5, desc[UR36][R2.64] ;  /* 0x0000002402059981 */ /* 0x000ee2000c1e1900 */
[----:B------:R-:W-:Y:S01]  /*10d20*/  IMAD.MOV.U32 R4, RZ, RZ, RZ ;  /* 0x000000ffff047224 */ /* 0x000fe200078e00ff */
[C---:B------:R-:W-:Y:S01]  /*10d30*/  ISETP.GE.U32.AND P2, PT, R8.reuse, 0x2, PT ;  /* 0x000000020800780c */ /* 0x040fe20003f46070 */
[----:B------:R-:W-:Y:S01]  /*10d40*/  IMAD.MOV.U32 R24, RZ, RZ, RZ ;  /* 0x000000ffff187224 */ /* 0x000fe200078e00ff */
[C---:B------:R-:W-:Y:S02]  /*10d50*/  ISETP.GE.U32.AND P3, PT, R8.reuse, 0x4, PT ;  /* 0x000000040800780c */ /* 0x040fe40003f66070 */
[C---:B------:R-:W-:Y:S02]  /*10d60*/  ISETP.GE.U32.AND P4, PT, R8.reuse, 0x8, PT ;  /* 0x000000080800780c */ /* 0x040fe40003f86070 */
[----:B------:R-:W-:Y:S01]  /*10d70*/  ISETP.GE.U32.AND P5, PT, R8, 0x10, PT ;  /* 0x000000100800780c */ /* 0x000fe20003fa6070 */
[----:B--2---:R-:W-:Y:S02]  /*10d80*/  @!P1 IMAD.MOV.U32 R4, RZ, RZ, R7 ;  /* 0x000000ffff049224 */ /* 0x004fe400078e0007 */
[----:B------:R-:W-:Y:S01]  /*10d90*/  IMAD.MOV.U32 R7, RZ, RZ, RZ ;  /* 0x000000ffff077224 */ /* 0x000fe200078e00ff */
[----:B---3--:R-:W-:-:S02]  /*10da0*/  @!P1 MOV R7, R5 ;  /* 0x0000000500079202 */ /* 0x008fc40000000f00 */
[----:B------:R-:W-:-:S03]  /*10db0*/  ISETP.NE.AND P1, PT, R8, RZ, PT ;  /* 0x000000ff0800720c */ /* 0x000fc60003f25270 */
[----:B------:R-:W-:-:S10]  /*10dc0*/  IMAD R13, R7, R4, RZ ;  /* 0x00000004070d7224 */ /* 0x000fd400078e02ff */
[----:B------:R-:W-:Y:S05]  /*10dd0*/  WARPSYNC.COLLECTIVE R15, `(.L_x_353) ;  /* 0x000000000f087348 */ /* 0x000fea0003c00000 */
[----:B------:R0:W1:Y:S02]  /*10de0*/  SHFL.UP P6, R14, R13, R12, R11 ;  /* 0x0400000c0d0e7389 */ /* 0x00006400000c000b */
[----:B01----:R-:W-:Y:S01]  /*10df0*/  ENDCOLLECTIVE ;  /* 0x000000000000791b */ /* 0x003fe20003800000 */
.L_x_353:
[----:B------:R-:W-:Y:S01]  /*10e00*/  IMAD.MOV.U32 R12, RZ, RZ, 0x2 ;  /* 0x00000002ff0c7424 */ /* 0x000fe200078e00ff */
[----:B------:R-:W-:-:S05]  /*10e10*/  SEL R14, R14, RZ, P1 ;  /* 0x000000ff0e0e7207 */ /* 0x000fca0000800000 */
[----:B------:R-:W-:-:S04]  /*10e20*/  IMAD.IADD R5, R13, 0x1, R14 ;  /* 0x000000010d057824 */ /* 0x000fc800078e020e */
[----:B------:R-:W-:-:S07]  /*10e30*/  IMAD.MOV.U32 R13, RZ, RZ, R5 ;  /* 0x000000ffff0d7224 */ /* 0x000fce00078e0005 */
[----:B------:R-:W-:Y:S05]  /*10e40*/  WARPSYNC.COLLECTIVE R15, `(.L_x_354) ;  /* 0x000000000f087348 */ /* 0x000fea0003c00000 */
[----:B------:R0:W1:Y:S02]  /*10e50*/  SHFL.UP P6, R14, R13, R12, R11 ;  /* 0x0400000c0d0e7389 */ /* 0x00006400000c000b */
[----:B01----:R-:W-:Y:S01]  /*10e60*/  ENDCOLLECTIVE ;  /* 0x000000000000791b */ /* 0x003fe20003800000 */
.L_x_354:
[----:B------:R-:W-:Y:S01]  /*10e70*/  IMAD.MOV.U32 R12, RZ, RZ, 0x4 ;  /* 0x00000004ff0c7424 */ /* 0x000fe200078e00ff */
[----:B------:R-:W-:-:S05]  /*10e80*/  SEL R2, R14, RZ, P2 ;  /* 0x000000ff0e027207 */ /* 0x000fca0001000000 */
[----:B------:R-:W-:-:S04]  /*10e90*/  IMAD.IADD R2, R5, 0x1, R2 ;  /* 0x0000000105027824 */ /* 0x000fc800078e0202 */
[----:B------:R-:W-:-:S07]  /*10ea0*/  IMAD.MOV.U32 R13, RZ, RZ, R2 ;  /* 0x000000ffff0d7224 */ /* 0x000fce00078e0002 */
[----:B------:R-:W-:Y:S05]  /*10eb0*/  WARPSYNC.COLLECTIVE R15, `(.L_x_355) ;  /* 0x000000000f087348 */ /* 0x000fea0003c00000 */
[----:B------:R0:W1:Y:S02]  /*10ec0*/  SHFL.UP P6, R14, R13, R12, R11 ;  /* 0x0400000c0d0e7389 */ /* 0x00006400000c000b */
[----:B01----:R-:W-:Y:S01]  /*10ed0*/  ENDCOLLECTIVE ;  /* 0x000000000000791b */ /* 0x003fe20003800000 */
.L_x_355:
[----:B------:R-:W-:Y:S01]  /*10ee0*/  IMAD.MOV.U32 R12, RZ, RZ, 0x8 ;  /* 0x00000008ff0c7424 */ /* 0x000fe200078e00ff */
[----:B------:R-:W-:-:S05]  /*10ef0*/  SEL R3, R14, RZ, P3 ;  /* 0x000000ff0e037207 */ /* 0x000fca0001800000 */
[----:B------:R-:W-:-:S04]  /*10f00*/  IMAD.IADD R3, R2, 0x1, R3 ;  /* 0x0000000102037824 */ /* 0x000fc800078e0203 */
[----:B------:R-:W-:-:S07]  /*10f10*/  IMAD.MOV.U32 R13, RZ, RZ, R3 ;  /* 0x000000ffff0d7224 */ /* 0x000fce00078e0003 */
[----:B------:R-:W-:Y:S05]  /*10f20*/  WARPSYNC.COLLECTIVE R15, `(.L_x_356) ;  /* 0x000000000f087348 */ /* 0x000fea0003c00000 */
[----:B------:R0:W1:Y:S02]  /*10f30*/  SHFL.UP P6, R14, R13, R12, R11 ;  /* 0x0400000c0d0e7389 */ /* 0x00006400000c000b */
[----:B01----:R-:W-:Y:S01]  /*10f40*/  ENDCOLLECTIVE ;  /* 0x000000000000791b */ /* 0x003fe20003800000 */
.L_x_356:
[----:B------:R-:W-:Y:S01]  /*10f50*/  IMAD.MOV.U32 R12, RZ, RZ, 0x10 ;  /* 0x00000010ff0c7424 */ /* 0x000fe200078e00ff */
[----:B------:R-:W-:-:S05]  /*10f60*/  SEL R14, R14, RZ, P4 ;  /* 0x000000ff0e0e7207 */ /* 0x000fca0002000000 */
[----:B------:R-:W-:-:S04]  /*10f70*/  IMAD.IADD R5, R3, 0x1, R14 ;  /* 0x0000000103057824 */ /* 0x000fc800078e020e */
[----:B------:R-:W-:-:S07]  /*10f80*/  IMAD.MOV.U32 R13, RZ, RZ, R5 ;  /* 0x000000ffff0d7224 */ /* 0x000fce00078e0005 */
[----:B------:R-:W-:Y:S05]  /*10f90*/  WARPSYNC.COLLECTIVE R15, `(.L_x_357) ;  /* 0x000000000f087348 */ /* 0x000fea0003c00000 */
[----:B------:R0:W1:Y:S02]  /*10fa0*/  SHFL.UP P6, R14, R13, R12, R11 ;  /* 0x0400000c0d0e7389 */ /* 0x00006400000c000b */
[----:B01----:R-:W-:Y:S01]  /*10fb0*/  ENDCOLLECTIVE ;  /* 0x000000000000791b */ /* 0x003fe20003800000 */
.L_x_357:
[----:B------:R-:W-:Y:S02]  /*10fc0*/  IMAD.MOV.U32 R12, RZ, RZ, 0x1f ;  /* 0x0000001fff0c7424 */ /* 0x000fe400078e00ff */
[----:B------:R-:W-:Y:S01]  /*10fd0*/  IMAD.MOV.U32 R11, RZ, RZ, 0x1f ;  /* 0x0000001fff0b7424 */ /* 0x000fe200078e00ff */
[----:B------:R-:W-:-:S05]  /*10fe0*/  SEL R2, R14, RZ, P5 ;  /* 0x000000ff0e027207 */ /* 0x000fca0002800000 */
[----:B------:R-:W-:-:S04]  /*10ff0*/  IMAD.IADD R2, R5, 0x1, R2 ;  /* 0x0000000105027824 */ /* 0x000fc800078e0202 */
[----:B------:R-:W-:-:S07]  /*11000*/  IMAD.MOV.U32 R13, RZ, RZ, R2 ;  /* 0x000000ffff0d7224 */ /* 0x000fce00078e0002 */
[----:B------:R-:W-:Y:S05]  /*11010*/  WARPSYNC.COLLECTIVE R15, `(.L_x_358) ;  /* 0x000000000f087348 */ /* 0x000fea0003c00000 */
[----:B------:R0:W1:Y:S02]  /*11020*/  SHFL.IDX P6, R14, R13, R12, R11 ;  /* 0x0000000c0d0e7389 */ /* 0x00006400000c000b */
[----:B01----:R-:W-:Y:S01]  /*11030*/  ENDCOLLECTIVE ;  /* 0x000000000000791b */ /* 0x003fe20003800000 */
.L_x_358:
[----:B------:R-:W-:Y:S05]  /*11040*/  BRA `(.L_x_359) ;  /* 0xffffffcc000c7947 */ /* 0x000fea000383ffff */
.L_x_268:
[----:B------:R-:W-:Y:S01]  /*11050*/  BSSY B0, `(.L_x_360) ;  /* 0x0000007000007945 */ /* 0x000fe20003800000 */
[----:B------:R-:W-:Y:S02]  /*11060*/  IMAD.MOV.U32 R12, RZ, RZ, 0x1 ;  /* 0x00000001ff0c7424 */ /* 0x000fe400078e00ff */
[----:B------:R-:W-:Y:S02]  /*11070*/  IMAD.MOV.U32 R11, RZ, RZ, RZ ;  /* 0x000000ffff0b7224 */ /* 0x000fe400078e00ff */
[----:B------:R-:W-:-:S07]  /*11080*/  IMAD.MOV.U32 R15, RZ, RZ, -0x1 ;  /* 0xffffffffff0f7424 */ /* 0x000fce00078e00ff */
[----:B------:R-:W-:Y:S05]  /*11090*/  WARPSYNC.COLLECTIVE R15, `(.L_x_361) ;  /* 0x000000000f087348 */ /* 0x000fea0003c00000 */
[----:B------:R0:W1:Y:S02]  /*110a0*/  SHFL.UP P6, R14, R13, R12, R11 ;  /* 0x0400000c0d0e7389 */ /* 0x00006400000c000b */
[----:B01----:R-:W-:Y:S01]  /*110b0*/  ENDCOLLECTIVE ;  /* 0x000000000000791b */ /* 0x003fe20003800000 */
.L_x_361:
[----:B------:R-:W-:Y:S05]  /*110c0*/  BSYNC B0 ;  /* 0x0000000000007941 */ /* 0x000fea0003800000 */
.L_x_360:
[----:B------:R-:W-:Y:S01]  /*110d0*/  SEL R14, R14, RZ, P1 ;  /* 0x000000ff0e0e7207 */ /* 0x000fe20000800000 */
[----:B------:R-:W-:Y:S02]  /*110e0*/  IMAD.MOV.U32 R12, RZ, RZ, 0x2 ;  /* 0x00000002ff0c7424 */ /* 0x000fe400078e00ff */
[----:B------:R-:W-:Y:S02]  /*110f0*/  IMAD.MOV.U32 R11, RZ, RZ, RZ ;  /* 0x000000ffff0b7224 */ /* 0x000fe400078e00ff */
[----:B------:R-:W-:Y:S02]  /*11100*/  IMAD.IADD R13, R13, 0x1, R14 ;  /* 0x000000010d0d7824 */ /* 0x000fe400078e020e */
[----:B------:R-:W-:-:S07]  /*11110*/  IMAD.MOV.U32 R15, RZ, RZ, -0x1 ;  /* 0xffffffffff0f7424 */ /* 0x000fce00078e00ff */
[----:B------:R-:W-:Y:S05]  /*11120*/  WARPSYNC.COLLECTIVE R15, `(.L_x_362) ;  /* 0x000000000f087348 */ /* 0x000fea0003c00000 */
[----:B------:R0:W1:Y:S02]  /*11130*/  SHFL.UP P6, R14, R13, R12, R11 ;  /* 0x0400000c0d0e7389 */ /* 0x00006400000c000b */
[----:B01----:R-:W-:Y:S01]  /*11140*/  ENDCOLLECTIVE ;  /* 0x000000000000791b */ /* 0x003fe20003800000 */
.L_x_362:
[----:B------:R-:W-:Y:S01]  /*11150*/  IMAD.MOV.U32 R12, RZ, RZ, 0x4 ;  /* 0x00000004ff0c7424 */ /* 0x000fe200078e00ff */
[----:B------:R-:W-:-:S05]  /*11160*/  SEL R14, R14, RZ, P2 ;  /* 0x000000ff0e0e7207 */ /* 0x000fca0001000000 */
[----:B------:R-:W-:-:S04]  /*11170*/  IMAD.IADD R3, R13, 0x1, R14 ;  /* 0x000000010d037824 */ /* 0x000fc800078e020e */
[----:B------:R-:W-:-:S07]  /*11180*/  IMAD.MOV.U32 R13, RZ, RZ, R3 ;  /* 0x000000ffff0d7224 */ /* 0x000fce00078e0003 */
[----:B------:R-:W-:Y:S05]  /*11190*/  WARPSYNC.COLLECTIVE R15, `(.L_x_363) ;  /* 0x000000000f087348 */ /* 0x000fea0003c00000 */
[----:B------:R0:W1:Y:S02]  /*111a0*/  SHFL.UP P6, R14, R13, R12, R11 ;  /* 0x0400000c0d0e7389 */ /* 0x00006400000c000b */
[----:B01----:R-:W-:Y:S01]  /*111b0*/  ENDCOLLECTIVE ;  /* 0x000000000000791b */ /* 0x003fe20003800000 */
.L_x_363:
[----:B------:R-:W-:Y:S01]  /*111c0*/  IMAD.MOV.U32 R12, RZ, RZ, 0x8 ;  /* 0x00000008ff0c7424 */ /* 0x000fe200078e00ff */
[----:B------:R-:W-:-:S04]  /*111d0*/  SEL R14, R14, RZ, P3 ;  /* 0x000000ff0e0e7207 */ /* 0x000fc80001800000 */
[----:B------:R-:W-:-:S05]  /*111e0*/  IADD3 R5, R3, R14, RZ ;  /* 0x0000000e03057210 */ /* 0x000fca0007ffe0ff */
[----:B------:R-:W-:-:S07]  /*111f0*/  IMAD.MOV.U32 R13, RZ, RZ, R5 ;  /* 0x000000ffff0d7224 */ /* 0x000fce00078e0005 */
[----:B------:R-:W-:Y:S05]  /*11200*/  WARPSYNC.COLLECTIVE R15, `(.L_x_364) ;  /* 0x000000000f087348 */ /* 0x000fea0003c00000 */
[----:B------:R0:W1:Y:S02]  /*11210*/  SHFL.UP P6, R14, R13, R12, R11 ;  /* 0x0400000c0d0e7389 */ /* 0x00006400000c000b */
[----:B01----:R-:W-:Y:S01]  /*11220*/  ENDCOLLECTIVE ;  /* 0x000000000000791b */ /* 0x003fe20003800000 */
.L_x_364:
[----:B------:R-:W-:Y:S01]  /*11230*/  IMAD.MOV.U32 R12, RZ, RZ, 0x10 ;  /* 0x00000010ff0c7424 */ /* 0x000fe200078e00ff */
[----:B------:R-:W-:-:S05]  /*11240*/  SEL R8, R14, RZ, P4 ;  /* 0x000000ff0e087207 */ /* 0x000fca0002000000 */
[----:B------:R-:W-:-:S04]  /*11250*/  IMAD.IADD R8, R5, 0x1, R8 ;  /* 0x0000000105087824 */ /* 0x000fc800078e0208 */
[----:B------:R-:W-:-:S07]  /*11260*/  IMAD.MOV.U32 R13, RZ, RZ, R8 ;  /* 0x000000ffff0d7224 */ /* 0x000fce00078e0008 */
[----:B------:R-:W-:Y:S05]  /*11270*/  WARPSYNC.COLLECTIVE R15, `(.L_x_365) ;  /* 0x000000000f087348 */ /* 0x000fea0003c00000 */
[----:B------:R0:W1:Y:S02]  /*11280*/  SHFL.UP P6, R14, R13, R12, R11 ;  /* 0x0400000c0d0e7389 */ /* 0x00006400000c000b */
[----:B01----:R-:W-:Y:S01]  /*11290*/  ENDCOLLECTIVE ;  /* 0x000000000000791b */ /* 0x003fe20003800000 */
.L_x_365:
        /* <DEDUP_REMOVED lines=8> */
.L_x_366:
[----:B------:R-:W-:Y:S05]  /*11320*/  BRA `(.L_x_367) ;  /* 0xffffffc800f87947 */ /* 0x000fea000383ffff */
.L_x_270:
[----:B------:R-:W-:Y:S01]  /*11330*/  BSSY B0, `(.L_x_368) ;  /* 0x0000006000007945 */ /* 0x000fe20003800000 */
[----:B------:R-:W-:Y:S01]  /*11340*/  PLOP3.LUT P6, PT, P6, PT, PT, 0x8, 0x0 ;  /* 0x000000000000781c */ /* 0x000fe200037ce170 */
[----:B------:R-:W-:-:S12]  /*11350*/  IMAD.MOV.U32 R15, RZ, RZ, -0x1 ;  /* 0xffffffffff0f7424 */ /* 0x000fd800078e00ff */
[----:B0-----:R-:W-:Y:S05]  /*11360*/  WARPSYNC.COLLECTIVE R15, `(.L_x_369) ;  /* 0x000000000f087348 */ /* 0x001fea0003c00000 */
[----:B------:R-:W-:Y:S01]  /*11370*/  VOTE.ANY R14, PT, P6 ;  /* 0x00000000000e7806 */ /* 0x000fe200030e0100 */
[----:B0-----:R-:W-:Y:S06]  /*11380*/  ENDCOLLECTIVE ;  /* 0x000000000000791b */ /* 0x001fec0003800000 */
.L_x_369:
[----:B------:R-:W-:Y:S05]  /*11390*/  BSYNC B0 ;  /* 0x0000000000007941 */ /* 0x000fea0003800000 */
.L_x_368:
[----:B------:R-:W-:Y:S02]  /*113a0*/  IMAD.MOV.U32 R6, RZ, RZ, R14 ;  /* 0x000000ffff067224 */ /* 0x000fe400078e000e */
[----:B------:R-:W-:Y:S02]  /*113b0*/  IMAD.MOV.U32 R13, RZ, RZ, R4 ;  /* 0x000000ffff0d7224 */ /* 0x000fe400078e0004 */
[----:B------:R-:W0:Y:S01]  /*113c0*/  POPC R5, R6 ;  /* 0x0000000600057309 */ /* 0x000e220000000000 */
[----:B------:R-:W-:Y:S02]  /*113d0*/  IMAD.MOV.U32 R11, RZ, RZ, 0x1f ;  /* 0x0000001fff0b7424 */ /* 0x000fe400078e00ff */
[----:B------:R-:W-:Y:S02]  /*113e0*/  IMAD.MOV.U32 R15, RZ, RZ, -0x1 ;  /* 0xffffffffff0f7424 */ /* 0x000fe400078e00ff */
[----:B0-----:R-:W-:-:S07]  /*113f0*/  IMAD.MOV.U32 R12, RZ, RZ, R5 ;  /* 0x000000ffff0c7224 */ /* 0x001fce00078e0005 */
[----:B------:R-:W-:Y:S05]  /*11400*/  WARPSYNC.COLLECTIVE R15, `(.L_x_370) ;  /* 0x000000000f087348 */ /* 0x000fea0003c00000 */
[----:B------:R0:W1:Y:S02]  /*11410*/  SHFL.IDX P6, R14, R13, R12, R11 ;  /* 0x0000000c0d0e7389 */ /* 0x00006400000c000b */
[----:B01----:R-:W-:Y:S01]  /*11420*/  ENDCOLLECTIVE ;  /* 0x000000000000791b */ /* 0x003fe20003800000 */
.L_x_370:
[----:B------:R-:W-:Y:S02]  /*11430*/  IMAD.MOV.U32 R13, RZ, RZ, R7 ;  /* 0x000000ffff0d7224 */ /* 0x000fe400078e0007 */
[----:B------:R-:W-:-:S07]  /*11440*/  IMAD.MOV.U32 R4, RZ, RZ, R14 ;  /* 0x000000ffff047224 */ /* 0x000fce00078e000e */
[----:B------:R-:W-:Y:S05]  /*11450*/  WARPSYNC.COLLECTIVE R15, `(.L_x_371) ;  /* 0x000000000f087348 */ /* 0x000fea0003c00000 */
[----:B------:R0:W1:Y:S02]  /*11460*/  SHFL.IDX P6, R14, R13, R12, R11 ;  /* 0x0000000c0d0e7389 */ /* 0x00006400000c000b */
[----:B01----:R-:W-:Y:S01]  /*11470*/  ENDCOLLECTIVE ;  /* 0x000000000000791b */ /* 0x003fe20003800000 */
.L_x_371:
[----:B------:R-:W-:Y:S01]  /*11480*/  IMAD.MOV.U32 R7, RZ, RZ, R14 ;  /* 0x000000ffff077224 */ /* 0x000fe200078e000e */
[----:B------:R-:W-:Y:S06]  /*11490*/  BRA `(.L_x_372) ;  /* 0xffffffc800d87947 */ /* 0x000fec000383ffff */
.L_x_272:
[----:B------:R-:W-:Y:S01]  /*114a0*/  BSSY B0, `(.L_x_373) ;  /* 0x0000007000007945 */ /* 0x000fe20003800000 */
[----:B------:R-:W-:Y:S02]  /*114b0*/  IMAD.MOV.U32 R13, RZ, RZ, R2 ;  /* 0x000000ffff0d7224 */ /* 0x000fe400078e0002 */
[----:B------:R-:W-:Y:S02]  /*114c0*/  IMAD.MOV.U32 R11, RZ, RZ, 0x1f ;  /* 0x0000001fff0b7424 */ /* 0x000fe400078e00ff */
[----:B------:R-:W-:-:S07]  /*114d0*/  IMAD.MOV.U32 R15, RZ, RZ, -0x1 ;  /* 0xffffffffff0f7424 */ /* 0x000fce00078e00ff */
[----:B0123--:R-:W-:Y:S05]  /*114e0*/  WARPSYNC.COLLECTIVE R15, `(.L_x_374) ;  /* 0x000000000f087348 */ /* 0x00ffea0003c00000 */
[----:B------:R4:W0:Y:S02]  /*114f0*/  SHFL.IDX P6, R14, R13, R12, R11 ;  /* 0x0000000c0d0e7389 */ /* 0x00082400000c000b */
[----:B01234-:R-:W-:Y:S01]  /*11500*/  ENDCOLLECTIVE ;  /* 0x000000000000791b */ /* 0x01ffe20003800000 */
.L_x_374:
[----:B------:R-:W-:Y:S05]  /*11510*/  BSYNC B0 ;  /* 0x0000000000007941 */ /* 0x000fea0003800000 */
.L_x_373:
[----:B------:R-:W-:Y:S01]  /*11520*/  IMAD.MOV.U32 R24, RZ, RZ, R14 ;  /* 0x000000ffff187224 */ /* 0x000fe200078e000e */
[----:B------:R-:W-:Y:S06]  /*11530*/  BRA `(.L_x_271) ;  /* 0xffffffc800c87947 */ /* 0x000fec000383ffff */
.L_x_276:
[----:B0-----:R0:W1:Y:S02]  /*11540*/  SYNCS.PHASECHK.TRANS64.TRYWAIT P0, [R5+URZ+0x2d820], R0 ;  /* 0x02d82000050075a7 */ /* 0x001064000800017f */
[----:B-1----:R-:W-:Y:S05]  /*11550*/  @!P0 NANOSLEEP.SYNCS 0x989680 ;  /* 0x009896800000895d */ /* 0x002fea0003900000 */
[----:B------:R-:W1:Y:S02]  /*11560*/  @!P0 SYNCS.PHASECHK.TRANS64 P0, [R5+URZ+0x2d820], R0 ;  /* 0x02d82000050085a7 */ /* 0x000e64000800007f */
[----:B-1----:R-:W-:Y:S05]  /*11570*/  @!P0 BRA `(.L_x_276) ;  /* 0xfffffffc00f08947 */ /* 0x002fea000383ffff */
[----:B------:R-:W-:Y:S05]  /*11580*/  BRA `(.L_x_375) ;  /* 0xffffffd000207947 */ /* 0x000fea000383ffff */
.L_x_277:
[----:B------:R-:W1:Y:S01]  /*11590*/  S2R R2, SR_TID.X ;  /* 0x0000000000027919 */ /* 0x000e620000002100 */
[----:B------:R-:W-:Y:S01]  /*115a0*/  BSSY B0, `(.L_x_376) ;  /* 0x000000a000007945 */ /* 0x000fe20003800000 */
[----:B------:R-:W-:Y:S02]  /*115b0*/  IMAD.MOV.U32 R12, RZ, RZ, RZ ;  /* 0x000000ffff0c7224 */ /* 0x000fe400078e00ff */
[----:B------:R-:W-:Y:S02]  /*115c0*/  IMAD.MOV.U32 R11, RZ, RZ, 0x1f ;  /* 0x0000001fff0b7424 */ /* 0x000fe400078e00ff */
[----:B------:R-:W-:Y:S01]  /*115d0*/  IMAD.MOV.U32 R15, RZ, RZ, -0x1 ;  /* 0xffffffffff0f7424 */ /* 0x000fe200078e00ff */
[----:B-1----:R-:W-:-:S04]  /*115e0*/  SHF.R.U32.HI R2, RZ, 0x5, R2 ;  /* 0x00000005ff027819 */ /* 0x002fc80000011602 */
[----:B------:R-:W-:-:S05]  /*115f0*/  LOP3.LUT R2, R2, 0x3, RZ, 0xc0, !PT ;  /* 0x0000000302027812 */ /* 0x000fca00078ec0ff */
[----:B------:R-:W-:-:S07]  /*11600*/  IMAD.MOV.U32 R13, RZ, RZ, R2 ;  /* 0x000000ffff0d7224 */ /* 0x000fce00078e0002 */
[----:B0-2---:R-:W-:Y:S05]  /*11610*/  WARPSYNC.COLLECTIVE R15, `(.L_x_377) ;  /* 0x000000000f087348 */ /* 0x005fea0003c00000 */
[----:B------:R1:W3:Y:S02]  /*11620*/  SHFL.IDX P6, R14, R13, R12, R11 ;  /* 0x0000000c0d0e7389 */ /* 0x0002e400000c000b */
[----:B0123--:R-:W-:Y:S01]  /*11630*/  ENDCOLLECTIVE ;  /* 0x000000000000791b */ /* 0x00ffe20003800000 */
.L_x_377:
[----:B------:R-:W-:Y:S05]  /*11640*/  BSYNC B0 ;  /* 0x0000000000007941 */ /* 0x000fea0003800000 */
.L_x_376:
[----:B------:R-:W-:Y:S05]  /*11650*/  BRA `(.L_x_378) ;  /* 0xffffffd000087947 */ /* 0x000fea000383ffff */
.L_x_280:
[----:B------:R-:W-:Y:S01]  /*11660*/  BSSY B1, `(.L_x_379) ;  /* 0x0000006000017945 */ /* 0x000fe20003800000 */
[----:B------:R-:W-:-:S07]  /*11670*/  IMAD.MOV.U32 R15, RZ, RZ, -0x1 ;  /* 0xffffffffff0f7424 */ /* 0x000fce00078e00ff */
[----:B0-2---:R-:W-:Y:S05]  /*11680*/  WARPSYNC.COLLECTIVE R15, `(.L_x_380) ;  /* 0x000000000f0c7348 */ /* 0x005fea0003c00000 */
[----:B------:R-:W-:Y:S02]  /*11690*/  ELECT P6, UR62, PT ;  /* 0x00000000003e782f */ /* 0x000fe400038c0000 */
[----:B------:R-:W-:Y:S01]  /*116a0*/  MOV R14, UR62 ;  /* 0x0000003e000e7c02 */ /* 0x000fe20008000f00 */
[----:B0-2---:R-:W-:Y:S10]  /*116b0*/  ENDCOLLECTIVE ;  /* 0x000000000000791b */ /* 0x005ff40003800000 */
.L_x_380:
[----:B------:R-:W-:Y:S05]  /*116c0*/  BSYNC B1 ;  /* 0x0000000000017941 */ /* 0x000fea0003800000 */
.L_x_379:
[----:B------:R-:W-:Y:S05]  /*116d0*/  BRA `(.L_x_381) ;  /* 0xffffffd000007947 */ /* 0x000fea000383ffff */
.L_x_282:
[----:B0-----:R0:W1:Y:S02]  /*116e0*/  SYNCS.PHASECHK.TRANS64.TRYWAIT P1, [R3+URZ+0x2d840], R2 ;  /* 0x02d84002030075a7 */ /* 0x001064000802017f */
[----:B-1----:R-:W-:Y:S05]  /*116f0*/  @!P1 NANOSLEEP.SYNCS 0x989680 ;  /* 0x009896800000995d */ /* 0x002fea0003900000 */
[----:B------:R-:W1:Y:S02]  /*11700*/  @!P1 SYNCS.PHASECHK.TRANS64 P1, [R3+URZ+0x2d840], R2 ;  /* 0x02d84002030095a7 */ /* 0x000e64000802007f */
[----:B-1----:R-:W-:Y:S05]  /*11710*/  @!P1 BRA `(.L_x_282) ;  /* 0xfffffffc00f09947 */ /* 0x002fea000383ffff */
[----:B------:R-:W-:Y:S05]  /*11720*/  BRA `(.L_x_382) ;  /* 0xffffffd000207947 */ /* 0x000fea000383ffff */
.L_x_284:
[----:B-1----:R1:W3:Y:S02]  /*11730*/  SYNCS.PHASECHK.TRANS64.TRYWAIT P1, [R5+URZ+0x2d840], R0 ;  /* 0x02d84000050075a7 */ /* 0x0022e4000802017f */
[----:B---3--:R-:W-:Y:S05]  /*11740*/  @!P1 NANOSLEEP.SYNCS 0x989680 ;  /* 0x009896800000995d */ /* 0x008fea0003900000 */
[----:B------:R-:W3:Y:S02]  /*11750*/  @!P1 SYNCS.PHASECHK.TRANS64 P1, [R5+URZ+0x2d840], R0 ;  /* 0x02d84000050095a7 */ /* 0x000ee4000802007f */
[----:B---3--:R-:W-:Y:S05]  /*11760*/  @!P1 BRA `(.L_x_284) ;  /* 0xfffffffc00f09947 */ /* 0x008fea000383ffff */
[----:B------:R-:W-:Y:S05]  /*11770*/  BRA `(.L_x_383) ;  /* 0xffffffd0002c7947 */ /* 0x000fea000383ffff */
.L_x_286:
[----:B---3--:R3:W4:Y:S02]  /*11780*/  SYNCS.PHASECHK.TRANS64.TRYWAIT P1, [R3+URZ+0x2d860], R2 ;  /* 0x02d86002030075a7 */ /* 0x008724000802017f */
[----:B----4-:R-:W-:Y:S05]  /*11790*/  @!P1 NANOSLEEP.SYNCS 0x989680 ;  /* 0x009896800000995d */ /* 0x010fea0003900000 */
[----:B------:R-:W4:Y:S02]  /*117a0*/  @!P1 SYNCS.PHASECHK.TRANS64 P1, [R3+URZ+0x2d860], R2 ;  /* 0x02d86002030095a7 */ /* 0x000f24000802007f */
[----:B----4-:R-:W-:Y:S05]  /*117b0*/  @!P1 BRA `(.L_x_286) ;  /* 0xfffffffc00f09947 */ /* 0x010fea000383ffff */
[----:B------:R-:W-:Y:S05]  /*117c0*/  BRA `(.L_x_384) ;  /* 0xffffffd000287947 */ /* 0x000fea000383ffff */
.L_x_385:
        /* <DEDUP_REMOVED lines=11> */
.L_x_2781:


//--------------------- .text._ZN7cutlass13device_kernelIN5flash11enable_sm90INS1_16FlashAttnFwdSm90INS1_25CollectiveMainloopFwdSm90ILi2EN4cute5tupleIJNS5_1CILi1EEES8_S8_EEENS6_IJNS7_ILi192EEENS7_ILi128EEENS7_ILi96EEEEEELi96ENS_10bfloat16_tEfNS_4arch4Sm90ELb0ELb0ELb0ELb1ELb1ELb1ELb0ELb0ELb1ELb1ELb1ELb0EEENS1_21CollectiveEpilogueFwdINS6_IJSA_SC_SB_EEES9_SE_SG_Li384ELb1ELb1ELb1ELb0EEENS1_36VarlenDynamicPersistentTileSchedulerILi192ELi128ELi384ELi128ELb1ELb1ELb1ELb0ELb1ELb1EEEEEEEEEvNT_6ParamsE --------------------------
	.section	.text._ZN7cutlass13device_kernelIN5flash11enable_sm90INS1_16FlashAttnFwdSm90INS1_25CollectiveMainloopFwdSm90ILi2EN4cute5tupleIJNS5_1CILi1EEES8_S8_EEENS6_IJNS7_ILi192EEENS7_ILi128EEENS7_ILi96EEEEEELi96ENS_10bfloat16_tEfNS_4arch4Sm90ELb0ELb0ELb0ELb1ELb1ELb1ELb0ELb0ELb1ELb1ELb1ELb0EEENS1_21CollectiveEpilogueFwdINS6_IJSA_SC_SB_EEES9_SE_SG_Li384ELb1ELb1ELb1ELb0EEENS1_36VarlenDynamicPersistentTileSchedulerILi192ELi128ELi384ELi128ELb1ELb1ELb1ELb0ELb1ELb1EEEEEEEEEvNT_6ParamsE,"ax",@progbits
	.align	128
.text._ZN7cutlass13device_kernelIN5flash11enable_sm90INS1_16FlashAttnFwdSm90INS1_25CollectiveMainloopFwdSm90ILi2EN4cute5tupleIJNS5_1CILi1EEES8_S8_EEENS6_IJNS7_ILi192EEENS7_ILi128EEENS7_ILi96EEEEEELi96ENS_10bfloat16_tEfNS_4arch4Sm90ELb0ELb0ELb0ELb1ELb1ELb1ELb0ELb0ELb1ELb1ELb1ELb0EEENS1_21CollectiveEpilogueFwdINS6_IJSA_SC_SB_EEES9_SE_SG_Li384ELb1ELb1ELb1ELb0EEENS1_36VarlenDynamicPersistentTileSchedulerILi192ELi128ELi384ELi128ELb1ELb1ELb1ELb0ELb1ELb1EEEEEEEEEvNT_6ParamsE:
        .type           _ZN7cutlass13device_kernelIN5flash11enable_sm90INS1_16FlashAttnFwdSm90INS1_25CollectiveMainloopFwdSm90ILi2EN4cute5tupleIJNS5_1CILi1EEES8_S8_EEENS6_IJNS7_ILi192EEENS7_ILi128EEENS7_ILi96EEEEEELi96ENS_10bfloat16_tEfNS_4arch4Sm90ELb0ELb0ELb0ELb1ELb1ELb1ELb0ELb0ELb1ELb1ELb1ELb0EEENS1_21CollectiveEpilogueFwdINS6_IJSA_SC_SB_EEES9_SE_SG_Li384ELb1ELb1ELb1ELb0EEENS1_36VarlenDynamicPersistentTileSchedulerILi192ELi128ELi384ELi128ELb1ELb1ELb1ELb0ELb1ELb1EEEEEEEEEvNT_6ParamsE,@function
        .size           _ZN7cutlass13device_kernelIN5flash11enable_sm90INS1_16FlashAttnFwdSm90INS1_25CollectiveMainloopFwdSm90ILi2EN4cute5tupleIJNS5_1CILi1EEES8_S8_EEENS6_IJNS7_ILi192EEENS7_ILi128EEENS7_ILi96EEEEEELi96ENS_10bfloat16_tEfNS_4arch4Sm90ELb0ELb0ELb0ELb1ELb1ELb1ELb0ELb0ELb1ELb1ELb1ELb0EEENS1_21CollectiveEpilogueFwdINS6_IJSA_SC_SB_EEES9_SE_SG_Li384ELb1ELb1ELb1ELb0EEENS1_36VarlenDynamicPersistentTileSchedulerILi192ELi128ELi384ELi128ELb1ELb1ELb1ELb0ELb1ELb1EEEEEEEEEvNT_6ParamsE,(.L_x_2782 - _ZN7cutlass13device_kernelIN5flash11enable_sm90INS1_16FlashAttnFwdSm90INS1_25CollectiveMainloopFwdSm90ILi2EN4cute5tupleIJNS5_1CILi1EEES8_S8_EEENS6_IJNS7_ILi192EEENS7_ILi128EEENS7_ILi96EEEEEELi96ENS_10bfloat16_tEfNS_4arch4Sm90ELb0ELb0ELb0ELb1ELb1ELb1ELb0ELb0ELb1ELb1ELb1ELb0EEENS1_21CollectiveEpilogueFwdINS6_IJSA_SC_SB_EEES9_SE_SG_Li384ELb1ELb1ELb1ELb0EEENS1_36VarlenDynamicPersistentTileSchedulerILi192ELi128ELi384ELi128ELb1ELb1ELb1ELb0ELb1ELb1EEEEEEEEEvNT_6ParamsE)
        .other          _ZN7cutlass13device_kernelIN5flash11enable_sm90INS1_16FlashAttnFwdSm90INS1_25CollectiveMainloopFwdSm90ILi2EN4cute5tupleIJNS5_1CILi1EEES8_S8_EEENS6_IJNS7_ILi192EEENS7_ILi128EEENS7_ILi96EEEEEELi96ENS_10bfloat16_tEfNS_4arch4Sm90ELb0ELb0ELb0ELb1ELb1ELb1ELb0ELb0ELb1ELb1ELb1ELb0EEENS1_21CollectiveEpilogueFwdINS6_IJSA_SC_SB_EEES9_SE_SG_Li384ELb1ELb1ELb1ELb0EEENS1_36VarlenDynamicPersistentTileSchedulerILi192ELi128ELi384ELi128ELb1ELb1ELb1ELb0ELb1ELb1EEEEEEEEEvNT_6ParamsE,@"STO_CUDA_ENTRY STV_DEFAULT"
_ZN7cutlass13device_kernelIN5flash11enable_sm90INS1_16FlashAttnFwdSm90INS1_25CollectiveMainloopFwdSm90ILi2EN4cute5tupleIJNS5_1CILi1EEES8_S8_EEENS6_IJNS7_ILi192EEENS7_ILi128EEENS7_ILi96EEEEEELi96ENS_10bfloat16_tEfNS_4arch4Sm90ELb0ELb0ELb0ELb1ELb1ELb1ELb0ELb0ELb1ELb1ELb1ELb0EEENS1_21CollectiveEpilogueFwdINS6_IJSA_SC_SB_EEES9_SE_SG_Li384ELb1ELb1ELb1ELb0EEENS1_36VarlenDynamicPersistentTileSchedulerILi192ELi128ELi384ELi128ELb1ELb1ELb1ELb0ELb1ELb1EEEEEEEEEvNT_6ParamsE:
[----:B------:R-:W0:Y:S02]  /*0000*/  LDC R1, c[0x0][0x28] ;  /* 0x00000a00ff017b82 */ /* 0x000e240000000800 */
[----:B0-----:R-:W-:Y:S01]  /*0010*/  VIADD R1, R1, 0xffffff20 ;  /* 0xffffff2001017836 */ /* 0x001fe20000000000 */
[----:B------:R-:W0:Y:S01]  /*0020*/  S2R R3, SR_TID.X ;  /* 0x0000000000037919 */ /* 0x000e220000002100 */
[----:B------:R-:W-:Y:S01]  /*0030*/  ELECT P0, URZ, PT ;  /* 0x00000000003f782f */ /* 0x000fe20003800000 */
[----:B------:R-:W-:Y:S01]  /*0040*/  BSSY B0, `(.L_x_386) ;  /* 0x000000e000007945 */ /* 0x000fe20003800000 */
[--C-:B0-----:R-:W-:Y:S02]  /*0050*/  SHF.R.U32.HI R0, RZ, 0x5, R3.reuse ;  /* 0x00000005ff007819 */ /* 0x101fe40000011603 */
[----:B------:R-:W-:-:S03]  /*0060*/  SHF.R.U32.HI R3, RZ, 0x7, R3 ;  /* 0x00000007ff037819 */ /* 0x000fc60000011603 */
[----:B------:R-:W0:Y:S02]  /*0070*/  SHFL.IDX PT, R2, R0, RZ, 0x1f ;  /* 0x00001fff00027589 */ /* 0x000e2400000e0000 */
[----:B0-----:R-:W-:-:S13]  /*0080*/  ISETP.EQ.AND P0, PT, R2, RZ, P0 ;  /* 0x000000ff0200720c */ /* 0x001fda0000702270 */
[----:B------:R-:W-:Y:S05]  /*0090*/  @!P0 BRA `(.L_x_387) ;  /* 0x0000000000208947 */ /* 0x000fea0003800000 */
[----:B------:R-:W-:Y:S02]  /*00a0*/  ULDC.64 UR4, c[0x0][0x198] ;  /* 0x0000660000047ab9 */ /* 0x000fe40000000a00 */
[----:B------:R-:W-:Y:S02]  /*00b0*/  UIADD3 UR6, UP0, UR4, 0x570, URZ ;  /* 0x0000057004067890 */ /* 0x000fe4000ff1e03f */
[----:B------:R-:W-:Y:S02]  /*00c0*/  UIADD3 UR4, UP1, UR4, 0x670, URZ ;  /* 0x0000067004047890 */ /* 0x000fe4000ff3e03f */
[----:B------:R-:W-:Y:S02]  /*00d0*/  UIADD3.X UR7, URZ, UR5, URZ, UP0, !UPT ;  /* 0x000000053f077290 */ /* 0x000fe400087fe43f */
[----:B------:R-:W-:-:S07]  /*00e0*/  UIADD3.X UR5, URZ, UR5, URZ, UP1, !UPT ;  /* 0x000000053f057290 */ /* 0x000fce0008ffe43f */
[----:B------:R0:W-:Y:S02]  /*00f0*/  UTMACCTL.PF [UR6] ;  /* 0x00000000060079b9 */ /* 0x0001e40008040000 */
[----:B------:R0:W-:Y:S02]  /*0100*/  UTMACCTL.PF [UR4] ;  /* 0x00000000040079b9 */ /* 0x0001e40008040000 */
[----:B0-----:R-:W-:Y:S01]  /*0110*/  NOP ;  /* 0x0000000000007918 */ /* 0x001fe20000000000 */
.L_x_387:
[----:B------:R-:W-:Y:S05]  /*0120*/  BSYNC B0 ;  /* 0x0000000000007941 */ /* 0x000fea0003800000 */
.L_x_386:
[----:B------:R-:W-:Y:S01]  /*0130*/  VOTEU.ANY UP0, P0 ;  /* 0x00000000003f7886 */ /* 0x000fe20000000100 */
[----:B------:R-:W0:Y:S01]  /*0140*/  SHFL.IDX PT, R3, R3, RZ, 0x1f ;  /* 0x00001fff03037589 */ /* 0x000e2200000e0000 */
[----:B------:R-:W-:Y:S01]  /*0150*/  UMOV UR4, 0x80 ;  /* 0x0000008000047882 */ /* 0x000fe20000000000 */
[----:B------:R-:W-:Y:S01]  /*0160*/  UMOV UR7, 0x180 ;  /* 0x0000018000077882 */ /* 0x000fe20000000000 */
[----:B------:R-:W-:Y:S01]  /*0170*/  VOTEU.ANY UP1, P0 ;  /* 0x00000000003f7886 */ /* 0x000fe20000020100 */
[----:B------:R-:W1:Y:S01]  /*0180*/  @UP0 S2UR UR8, SR_CgaCtaId ;  /* 0x00000000000809c3 */ /* 0x000e620000008800 */
[----:B------:R-:W2:Y:S01]  /*0190*/  SHFL.IDX PT, R2, R0, RZ, 0x1f ;  /* 0x00001fff00027589 */ /* 0x000ea200000e0000 */
[----:B------:R-:W-:Y:S01]  /*01a0*/  @UP0 UMOV UR6, 0x400 ;  /* 0x0000040000060882 */ /* 0x000fe20000000000 */
[----:B------:R-:W-:-:S04]  /*01b0*/  @UP0 UIADD3 UR4, -UR4, 0x100000, URZ ;  /* 0x0010000004040890 */ /* 0x000fc8000fffe13f */
[----:B------:R-:W-:Y:S02]  /*01c0*/  @UP0 USHF.L.U32 UR5, UR4, 0xb, URZ ;  /* 0x0000000b04050899 */ /* 0x000fe4000800063f */
[----:B------:R-:W-:Y:S01]  /*01d0*/  @UP0 USHF.L.U32 UR4, UR4, 0x1, URZ ;  /* 0x0000000104040899 */ /* 0x000fe2000800063f */
[----:B------:R-:W-:Y:S01]  /*01e0*/  VOTEU.ANY UP2, P0 ;  /* 0x00000000003f7886 */ /* 0x000fe20000040100 */
[----:B0-----:R-:W-:Y:S01]  /*01f0*/  R2UR UR9, R3 ;  /* 0x00000000030972ca */ /* 0x001fe200000e0000 */
[----:B-1----:R-:W-:Y:S01]  /*0200*/  @UP0 ULEA UR8, UR8, UR6, 0x18 ;  /* 0x0000000608080291 */ /* 0x002fe2000f8ec03f */
[----:B--2---:R-:W-:Y:S01]  /*0210*/  ISETP.NE.AND P1, PT, R2, RZ, PT ;  /* 0x000000ff0200720c */ /* 0x004fe20003f25270 */
[----:B------:R-:W-:-:S04]  /*0220*/  @UP0 UIADD3 UR6, -UR7, 0x100000, URZ ;  /* 0x0010000007060890 */ /* 0x000fc8000fffe13f */
[----:B------:R-:W-:Y:S02]  /*0230*/  @UP0 USHF.L.U32 UR7, UR6, 0xb, URZ ;  /* 0x0000000b06070899 */ /* 0x000fe4000800063f */
[----:B------:R-:W-:-:S04]  /*0240*/  @UP0 USHF.L.U32 UR6, UR6, 0x1, URZ ;  /* 0x0000000106060899 */ /* 0x000fc8000800063f */
[----:B------:R-:W-:Y:S01]  /*0250*/  UISETP.NE.AND UP0, UPT, UR9, URZ, UPT ;  /* 0x0000003f0900728c */ /* 0x000fe2000bf05270 */
[----:B------:R-:W0:Y:S02]  /*0260*/  FENCE.VIEW.ASYNC.S ;  /* 0x00000000000073c6 */ /* 0x000e240000000000 */
[----:B0-----:R0:W1:Y:S05]  /*0270*/  @UP1 SYNCS.EXCH.64 URZ, [UR8+0x2d800], UR4 ;  /* 0x02d80004083f15b2 */ /* 0x00106a0008000100 */
[----:B------:R0:W2:Y:S01]  /*0280*/  @UP2 SYNCS.EXCH.64 URZ, [UR8+0x2d820], UR6 ;  /* 0x02d82006083f25b2 */ /* 0x0000a20008000100 */
        /* <DEDUP_REMOVED lines=14> */
[----:B0-----:R3:W4:Y:S08]  /*0370*/  SYNCS.EXCH.64 URZ, [UR8+0x2d830], UR4 ;  /* 0x02d83004083f75b2 */ /* 0x0017300008000100 */
[----:B------:R3:W0:Y:S01]  /*0380*/  SYNCS.EXCH.64 URZ, [UR8+0x2d840], UR6 ;  /* 0x02d84006083f75b2 */ /* 0x0006220008000100 */
[----:B------:R3:W0:Y:S01]  /*0390*/  SYNCS.EXCH.64 URZ, [UR8+0x2d838], UR4 ;  /* 0x02d83804083f75b2 */ /* 0x0006220008000100 */
[----:B------:R3:W0:Y:S02]  /*03a0*/  SYNCS.EXCH.64 URZ, [UR8+0x2d848], UR6 ;  /* 0x02d84806083f75b2 */ /* 0x0006240008000100 */
[----:B---3--:R-:W-:Y:S01]  /*03b0*/  NOP ;  /* 0x0000000000007918 */ /* 0x008fe20000000000 */
.L_x_388:
[----:B------:R-:W3:Y:S01]  /*03c0*/  SHFL.IDX PT, R2, R0, RZ, 0x1f ;  /* 0x00001fff00027589 */ /* 0x000ee200000e0000 */
[----:B------:R-:W-:Y:S01]  /*03d0*/  NOP ;  /* 0x0000000000007918 */ /* 0x000fe20000000000 */
[----:B---3--:R-:W-:-:S13]  /*03e0*/  ISETP.NE.AND P0, PT, R2, RZ, PT ;  /* 0x000000ff0200720c */ /* 0x008fda0003f05270 */
        /* <DEDUP_REMOVED lines=17> */
[----:B------:R3:W0:Y:S02]  /*0500*/  SYNCS.EXCH.64 URZ, [UR8+0x2d868], UR6 ;  /* 0x02d86806083f75b2 */ /* 0x0006240008000100 */
[----:B---3--:R-:W-:Y:S01]  /*0510*/  NOP ;  /* 0x0000000000007918 */ /* 0x008fe20000000000 */
.L_x_389:
[----:B------:R-:W3:Y:S01]  /*0520*/  SHFL.IDX PT, R2, R0, RZ, 0x1f ;  /* 0x00001fff00027589 */ /* 0x000ee200000e0000 */
[----:B------:R-:W-:Y:S01]  /*0530*/  NOP ;  /* 0x0000000000007918 */ /* 0x000fe20000000000 */
[----:B---3--:R-:W-:-:S13]  /*0540*/  ISETP.NE.AND P0, PT, R2, RZ, PT ;  /* 0x000000ff0200720c */ /* 0x008fda0003f05270 */
        /* <DEDUP_REMOVED lines=13> */
[----:B------:R3:W0:Y:S02]  /*0620*/  SYNCS.EXCH.64 URZ, [UR6+0x2d888], UR4 ;  /* 0x02d88804063f75b2 */ /* 0x0006240008000100 */
[----:B---3--:R-:W-:Y:S01]  /*0630*/  NOP ;  /* 0x0000000000007918 */ /* 0x008fe20000000000 */
.L_x_390:
        /* <DEDUP_REMOVED lines=22> */
.L_x_391:
        /* <DEDUP_REMOVED lines=22> */
.L_x_392:
[----:B------:R-:W-:Y:S01]  /*0900*/  PLOP3.LUT P0, PT, PT, PT, UP0, 0x80, 0x0 ;  /* 0x000000000000781c */ /* 0x000fe20003f0f008 */
[----:B------:R-:W-:Y:S01]  /*0910*/  UMOV UR36, 0x1 ;  /* 0x0000000100247882 */ /* 0x000fe20000000000 */
[----:B------:R-:W-:Y:S01]  /*0920*/  NOP ;  /* 0x0000000000007918 */ /* 0x000fe20000000000 */
[----:B------:R-:W-:Y:S01]  /*0930*/  USEL UR36, UR36, 0x2, !UP0 ;  /* 0x0000000224247887 */ /* 0x000fe2000c000000 */
[----:B------:R-:W-:Y:S01]  /*0940*/  BSSY B9, `(.L_x_393) ;  /* 0x0001a49000097945 */ /* 0x000fe20003800000 */
[----:B------:R-:W-:Y:S01]  /*0950*/  ULDC.64 UR42, c[0x0][0x208] ;  /* 0x00008200002a7ab9 */ /* 0x000fe20000000a00 */
[----:B012-4-:R-:W-:Y:S07]  /*0960*/  BAR.SYNC.DEFER_BLOCKING 0x0 ;  /* 0x0000000000007b1d */ /* 0x017fee0000010000 */
[----:B------:R-:W-:Y:S05]  /*0970*/  @!P0 BRA `(.L_x_394) ;  /* 0x0000013000ac8947 */ /* 0x000fea0003800000 */
.L_x_395:
[----:B------:R-:W-:-:S08]  /*0980*/  NOP ;  /* 0x0000000000007918 */ /* 0x000fd00000000000 */
[----:B------:R-:W0:Y:S02]  /*0990*/  USETMAXREG.TRY_ALLOC.CTAPOOL UP0, 0xa0 ;  /* 0x000000a0000079c8 */ /* 0x000e240008000600 */
[----:B0-----:R-:W-:-:S13]  /*09a0*/  PLOP3.LUT P0, PT, PT, PT, UP0, 0x80, 0x0 ;  /* 0x000000000000781c */ /* 0x001fda0003f0f008 */
[----:B------:R-:W-:Y:S05]  /*09b0*/  @!P0 BRA `(.L_x_395) ;  /* 0xfffffffc00f08947 */ /* 0x000fea000383ffff */
[----:B------:R-:W0:Y:S01]  /*09c0*/  S2R R0, SR_TID.X ;  /* 0x0000000000007919 */ /* 0x000e220000002100 */
[----:B------:R-:W1:Y:S01]  /*09d0*/  S2UR UR39, SR_CgaCtaId ;  /* 0x00000000002779c3 */ /* 0x000e620000008800 */
[----:B------:R-:W-:Y:S01]  /*09e0*/  UMOV UR4, 0x400 ;  /* 0x0000040000047882 */ /* 0x000fe20000000000 */
[----:B------:R-:W-:-:S06]  /*09f0*/  LOP3.LUT R19, R19, 0xffffffef, RZ, 0xc0, !PT ;  /* 0xffffffef13137812 */ /* 0x000fcc00078ec0ff */
[----:B------:R-:W-:Y:S06]  /*0a00*/  BAR.ARV 0x8, 0x200 ;  /* 0x0208000000007b1d */ /* 0x000fec0000002000 */
[----:B-1----:R-:W-:-:S06]  /*0a10*/  ULEA UR4, UR39, UR4, 0x18 ;  /* 0x0000000427047291 */ /* 0x002fcc000f8ec03f */
[----:B------:R-:W-:Y:S01]  /*0a20*/  IMAD.U32 R2, RZ, RZ, UR4 ;  /* 0x00000004ff027e24 */ /* 0x000fe2000f8e00ff */
[----:B0-----:R-:W-:Y:S01]  /*0a30*/  SHF.R.U32.HI R0, RZ, 0x7, R0 ;  /* 0x00000007ff007819 */ /* 0x001fe20000011600 */
[----:B------:R-:W-:-:S03]  /*0a40*/  ULDC UR4, c[0x0][0xc3c] ;  /* 0x00030f0000047ab9 */ /* 0x000fc60000000800 */
[----:B------:R-:W-:-:S13]  /*0a50*/  ISETP.NE.AND P0, PT, R0, 0x1, PT ;  /* 0x000000010000780c */ /* 0x000fda0003f05270 */
[----:B------:R-:W-:Y:S01]  /*0a60*/  @P0 LOP3.LUT R19, R19, 0x10, RZ, 0xfc, !PT ;  /* 0x0000001013130812 */ /* 0x000fe200078efcff */
[----:B------:R-:W-:Y:S08]  /*0a70*/  @!P0 BAR.ARV 0x9, 0x100 ;  /* 0x0244000000008b1d */ /* 0x000ff00000002000 */
[----:B------:R-:W-:Y:S06]  /*0a80*/  BAR.SYNC.DEFER_BLOCKING 0x5, 0x200 ;  /* 0x0148000000007b1d */ /* 0x000fec0000010000 */
[----:B------:R-:W0:Y:S02]  /*0a90*/  LDS.128 R96, [R2+0x2d8d0] ;  /* 0x02d8d00002607984 */ /* 0x000e240000000c00 */
[----:B------:R-:W-:Y:S06]  /*0aa0*/  BAR.ARV 0x4, 0x200 ;  /* 0x0108000000007b1d */ /* 0x000fec0000002000 */
[----:B0-----:R-:W-:-:S13]  /*0ab0*/  ISETP.GE.AND P0, PT, R99, UR4, PT ;  /* 0x0000000463007c0c */ /* 0x001fda000bf06270 */
[----:B------:R-:W-:Y:S05]  /*0ac0*/  @P0 BRA `(.L_x_396) ;  /* 0x000001a000c00947 */ /* 0x000fea0003800000 */
[----:B------:R-:W0:Y:S01]  /*0ad0*/  S2R R0, SR_TID.X ;  /* 0x0000000000007919 */ /* 0x000e220000002100 */
[----:B------:R-:W-:Y:S01]  /*0ae0*/  R2UR UR38, R2 ;  /* 0x00000000022672ca */ /* 0x000fe200000e0000 */
[----:B------:R-:W-:Y:S01]  /*0af0*/  IMAD.MOV.U32 R18, RZ, RZ, RZ ;  /* 0x000000ffff127224 */ /* 0x000fe200078e00ff */
[----:B------:R-:W-:Y:S01]  /*0b00*/  ULOP3.LUT UR40, UR36, 0x1, URZ, 0xfc, !UPT ;  /* 0x0000000124287892 */ /* 0x000fe2000f8efc3f */
[----:B------:R-:W-:Y:S01]  /*0b10*/  IMAD.MOV.U32 R138, RZ, RZ, RZ ;  /* 0x000000ffff8a7224 */ /* 0x000fe200078e00ff */
[----:B------:R-:W-:Y:S01]  /*0b20*/  UMOV UR37, URZ ;  /* 0x0000003f00257c82 */ /* 0x000fe20008000000 */
[----:B------:R-:W-:Y:S02]  /*0b30*/  IMAD.MOV.U32 R151, RZ, RZ, RZ ;  /* 0x000000ffff977224 */ /* 0x000fe400078e00ff */
[----:B------:R-:W-:-:S06]  /*0b40*/  IMAD.MOV.U32 R140, RZ, RZ, RZ ;  /* 0x000000ffff8c7224 */ /* 0x000fcc00078e00ff */
[----:B------:R-:W-:Y:S01]  /*0b50*/  UIADD3 UR38, UR38, 0xc400, URZ ;  /* 0x0000c40026267890 */ /* 0x000fe2000fffe03f */
[----:B0-----:R-:W-:-:S05]  /*0b60*/  VIADD R0, R0, 0xffffff80 ;  /* 0xffffff8000007836 */ /* 0x001fca0000000000 */
[----:B------:R-:W-:Y:S02]  /*0b70*/  SHF.R.S32.HI R3, RZ, 0x1f, R0 ;  /* 0x0000001fff037819 */ /* 0x000fe40000011400 */
[-C--:B------:R-:W-:Y:S02]  /*0b80*/  LEA.HI R12, R0, R0.reuse, RZ, 0x1 ;  /* 0x00000000000c7211 */ /* 0x080fe400078f08ff */
[CC--:B------:R-:W-:Y:S02]  /*0b90*/  LEA.HI R4, R3.reuse, R0.reuse, RZ, 0x7 ;  /* 0x0000000003047211 */ /* 0x0c0fe400078f38ff */
[CC--:B------:R-:W-:Y:S02]  /*0ba0*/  LEA.HI R5, R3.reuse, R0.reuse, RZ, 0x4 ;  /* 0x0000000003057211 */ /* 0x0c0fe400078f20ff */
[----:B------:R-:W-:Y:S02]  /*0bb0*/  SHF.R.S32.HI R139, RZ, 0x1, R12 ;  /* 0x00000001ff8b7819 */ /* 0x000fe4000001140c */
[----:B------:R-:W-:-:S02]  /*0bc0*/  LEA.HI R6, R3, R0, RZ, 0x5 ;  /* 0x0000000003067211 */ /* 0x000fc400078f28ff */
[----:B------:R-:W-:Y:S02]  /*0bd0*/  LEA.HI R7, R3, R0, RZ, 0x2 ;  /* 0x0000000003077211 */ /* 0x000fe400078f10ff */
[----:B------:R-:W-:Y:S02]  /*0be0*/  LOP3.LUT R13, R12, 0xfffffffe, RZ, 0xc0, !PT ;  /* 0xfffffffe0c0d7812 */ /* 0x000fe400078ec0ff */
[----:B------:R-:W-:Y:S02]  /*0bf0*/  SHF.R.S32.HI R3, RZ, 0x7, R4 ;  /* 0x00000007ff037819 */ /* 0x000fe40000011404 */
[----:B------:R-:W-:Y:S01]  /*0c00*/  LOP3.LUT R11, R4, 0xffffff80, RZ, 0xc0, !PT ;  /* 0xffffff80040b7812 */ /* 0x000fe200078ec0ff */
[----:B------:R-:W-:Y:S01]  /*0c10*/  IMAD.IADD R16, R0, 0x1, -R13 ;  /* 0x0000000100107824 */ /* 0x000fe200078e0a0d */
[----:B------:R-:W-:Y:S01]  /*0c20*/  SHF.R.S32.HI R4, RZ, 0x4, R5 ;  /* 0x00000004ff047819 */ /* 0x000fe20000011405 */
[----:B------:R-:W-:Y:S01]  /*0c30*/  IMAD.HI R10, R3, 0x55555556, RZ ;  /* 0x55555556030a7827 */ /* 0x000fe200078e02ff */
[----:B------:R-:W-:-:S02]  /*0c40*/  LEA.HI R12, R12, R139, RZ, 0x1 ;  /* 0x0000008b0c0c7211 */ /* 0x000fc400078f08ff */
[----:B------:R-:W-:Y:S01]  /*0c50*/  LOP3.LUT R9, R7, 0xfffffffc, RZ, 0xc0, !PT ;  /* 0xfffffffc07097812 */ /* 0x000fe200078ec0ff */
[----:B------:R-:W-:Y:S01]  /*0c60*/  IMAD.SHL.U32 R142, R16, 0x4, RZ ;  /* 0x00000004108e7824 */ /* 0x000fe200078e00ff */
[----:B------:R-:W-:Y:S01]  /*0c70*/  SHF.R.S32.HI R8, RZ, 0x2, R7 ;  /* 0x00000002ff087819 */ /* 0x000fe20000011407 */
[C---:B------:R-:W-:Y:S01]  /*0c80*/  IMAD.IADD R20, R0.reuse, 0x1, -R11 ;  /* 0x0000000100147824 */ /* 0x040fe200078e0a0b */
[----:B------:R-:W-:Y:S01]  /*0c90*/  SHF.R.S32.HI R15, RZ, 0x1f, R7 ;  /* 0x0000001fff0f7819 */ /* 0x000fe20000011407 */
[----:B------:R-:W-:Y:S01]  /*0ca0*/  IMAD.IADD R9, R0, 0x1, -R9 ;  /* 0x0000000100097824 */ /* 0x000fe200078e0a09 */
[C---:B------:R-:W-:Y:S01]  /*0cb0*/  LOP3.LUT R7, R5.reuse, 0xfffffff0, RZ, 0xc0, !PT ;  /* 0xfffffff005077812 */ /* 0x040fe200078ec0ff */
[----:B------:R-:W-:Y:S01]  /*0cc0*/  VIADD R14, R142, 0x10 ;  /* 0x000000108e0e7836 */ /* 0x000fe20000000000 */
[----:B------:R-:W-:Y:S01]  /*0cd0*/  LEA.HI R5, R5, R4, RZ, 0x1 ;  /* 0x0000000405057211 */ /* 0x000fe200078f08ff */
[----:B------:R0:W-:Y:S01]  /*0ce0*/  STL [R1+0xa0], R16 ;  /* 0x0000a01001007387 */ /* 0x0001e20000100800 */
[----:B------:R-:W-:Y:S01]  /*0cf0*/  LOP3.LUT R12, R12, 0x7fffffe, RZ, 0xc0, !PT ;  /* 0x07fffffe0c0c7812 */ /* 0x000fe200078ec0ff */
[----:B------:R-:W-:Y:S01]  /*0d00*/  IMAD.IADD R7, R0, 0x1, -R7 ;  /* 0x0000000100077824 */ /* 0x000fe200078e0a07 */
[----:B------:R-:W-:Y:S01]  /*0d10*/  LEA.HI R15, R15, R8, RZ, 0x2 ;  /* 0x000000080f0f7211 */ /* 0x000fe200078f10ff */
[----:B------:R-:W-:Y:S01]  /*0d20*/  STL [R1+0xa4], R20 ;  /* 0x0000a41401007387 */ /* 0x000fe20000100800 */
[----:B------:R-:W-:Y:S01]  /*0d30*/  LOP3.LUT R5, R5, 0x1ffffffe, RZ, 0xc0, !PT ;  /* 0x1ffffffe05057812 */ /* 0x000fe200078ec0ff */
[----:B------:R-:W-:Y:S01]  /*0d40*/  IMAD.IADD R13, R139, 0x1, -R12 ;  /* 0x000000018b0d7824 */ /* 0x000fe200078e0a0c */
[----:B------:R-:W-:Y:S01]  /*0d50*/  LEA.HI R10, R10, R10, RZ, 0x1 ;  /* 0x0000000a0a0a7211 */ /* 0x000fe200078f08ff */
[----:B------:R-:W-:Y:S01]  /*0d60*/  STL [R1+0x20], R14 ;  /* 0x0000200e01007387 */ /* 0x000fe20000100800 */
[----:B------:R-:W-:Y:S01]  /*0d70*/  LOP3.LUT R15, R15, 0xfffffffc, RZ, 0xc0, !PT ;  /* 0xfffffffc0f0f7812 */ /* 0x000fe200078ec0ff */
[C---:B------:R-:W-:Y:S01]  /*0d80*/  IMAD.IADD R5, R4.reuse, 0x1, -R5 ;  /* 0x0000000104057824 */ /* 0x040fe200078e0a05 */
[----:B------:R-:W-:Y:S01]  /*0d90*/  SHF.R.S32.HI R0, RZ, 0x1f, R7 ;  /* 0x0000001fff007819 */ /* 0x000fe20000011407 */
[----:B------:R-:W-:Y:S01]  /*0da0*/  IMAD R146, R4, 0x8, R13 ;  /* 0x0000000804927824 */ /* 0x000fe200078e020d */
[----:B------:R-:W-:Y:S01]  /*0db0*/  LEA.HI R4, R9, R9, RZ, 0x1 ;  /* 0x0000000909047211 */ /* 0x000fe200078f08ff */
[----:B------:R-:W-:Y:S01]  /*0dc0*/  IMAD R10, R10, -0x3, R3 ;  /* 0xfffffffd0a0a7824 */ /* 0x000fe200078e0203 */
[----:B------:R-:W-:Y:S01]  /*0dd0*/  SHF.R.S32.HI R3, RZ, 0x1f, R20 ;  /* 0x0000001fff037819 */ /* 0x000fe20000011414 */
[----:B------:R-:W-:Y:S01]  /*0de0*/  IMAD.IADD R15, R8, 0x1, -R15 ;  /* 0x00000001080f7824 */ /* 0x000fe200078e0a0f */
[----:B------:R-:W-:Y:S01]  /*0df0*/  LOP3.LUT R4, R4, 0x1ffffffe, RZ, 0xc0, !PT ;  /* 0x1ffffffe04047812 */ /* 0x000fe200078ec0ff */
[C---:B------:R-:W-:Y:S01]  /*0e00*/  IMAD.IADD R8, R142.reuse, 0x1, R14 ;  /* 0x000000018e087824 */ /* 0x040fe200078e020e */
[----:B------:R-:W-:Y:S01]  /*0e10*/  LEA.HI R11, R3, R20, RZ, 0x2 ;  /* 0x00000014030b7211 */ /* 0x000fe200078f10ff */
[----:B------:R-:W-:Y:S01]  /*0e20*/  VIADD R155, R142, 0x20 ;  /* 0x000000208e9b7836 */ /* 0x000fe20000000000 */
[----:B------:R-:W-:Y:S01]  /*0e30*/  LEA.HI R0, R0, R7, RZ, 0x3 ;  /* 0x0000000700007211 */ /* 0x000fe200078f18ff */
[----:B------:R-:W-:Y:S01]  /*0e40*/  IMAD.IADD R9, R9, 0x1, -R4 ;  /* 0x0000000109097824 */ /* 0x000fe200078e0a04 */
[----:B------:R-:W-:Y:S01]  /*0e50*/  SHF.R.S32.HI R17, RZ, 0x1f, R8 ;  /* 0x0000001fff117819 */ /* 0x000fe20000011408 */
[----:B------:R-:W-:Y:S01]  /*0e60*/  IMAD.SHL.U32 R15, R15, 0x40, RZ ;  /* 0x000000400f0f7824 */ /* 0x000fe200078e00ff */
[--C-:B------:R-:W-:Y:S01]  /*0e70*/  SHF.R.S32.HI R12, RZ, 0x2, R11.reuse ;  /* 0x00000002ff0c7819 */ /* 0x100fe2000001140b */
[----:B0-----:R-:W-:Y:S01]  /*0e80*/  IMAD.SHL.U32 R16, R16, 0x8, RZ ;  /* 0x0000000810107824 */ /* 0x001fe200078e00ff */
[----:B------:R-:W-:Y:S01]  /*0e90*/  SHF.R.S32.HI R13, RZ, 0x1f, R11 ;  /* 0x0000001fff0d7819 */ /* 0x000fe2000001140b */
[----:B------:R-:W-:Y:S01]  /*0ea0*/  IMAD.SHL.U32 R146, R146, 0x20, RZ ;  /* 0x0000002092927824 */ /* 0x000fe200078e00ff */
[----:B------:R-:W-:Y:S01]  /*0eb0*/  LOP3.LUT R4, R0, 0xfffffff8, RZ, 0xc0, !PT ;  /* 0xfffffff800047812 */ /* 0x000fe200078ec0ff */
[C---:B------:R-:W-:Y:S01]  /*0ec0*/  VIADD R23, R16.reuse, 0x30 ;  /* 0x0000003010177836 */ /* 0x040fe20000000000 */
[----:B------:R-:W-:Y:S01]  /*0ed0*/  LEA.HI R147, R17, R8, RZ, 0x3 ;  /* 0x0000000811937211 */ /* 0x000fe200078f18ff */
[----:B------:R-:W-:Y:S01]  /*0ee0*/  VIADD R22, R16, 0x40 ;  /* 0x0000004010167836 */ /* 0x000fe20000000000 */
[----:B------:R-:W-:Y:S01]  /*0ef0*/  SHF.R.S32.HI R8, RZ, 0x5, R6 ;  /* 0x00000005ff087819 */ /* 0x000fe20000011406 */
[----:B------:R-:W-:Y:S01]  /*0f00*/  IMAD.IADD R4, R7, 0x1, -R4 ;  /* 0x0000000107047824 */ /* 0x000fe200078e0a04 */
[----:B------:R-:W-:Y:S01]  /*0f10*/  LEA.HI R13, R13, R12, RZ, 0x3 ;  /* 0x0000000c0d0d7211 */ /* 0x000fe200078f18ff */
[----:B------:R-:W-:Y:S01]  /*0f20*/  IMAD.SHL.U32 R6, R0, 0x40, RZ ;  /* 0x0000004000067824 */ /* 0x000fe200078e00ff */
[----:B------:R-:W-:Y:S01]  /*0f30*/  LOP3.LUT R11, R11, 0x7ffffffc, RZ, 0xc0, !PT ;  /* 0x7ffffffc0b0b7812 */ /* 0x000fe200078ec0ff */
[----:B------:R-:W-:Y:S01]  /*0f40*/  IMAD R17, R8, 0x10, R7 ;  /* 0x0000001008117824 */ /* 0x000fe200078e0207 */
[----:B------:R-:W-:Y:S01]  /*0f50*/  LOP3.LUT R13, R13, 0xfffffff8, RZ, 0xc0, !PT ;  /* 0xfffffff80d0d7812 */ /* 0x000fe200078ec0ff */
[----:B------:R-:W-:Y:S01]  /*0f60*/  IMAD.SHL.U32 R0, R5, 0x8, RZ ;  /* 0x0000000805007824 */ /* 0x000fe200078e00ff */
[----:B------:R-:W-:Y:S01]  /*0f70*/  LEA.HI R7, R3, R20, RZ, 0x5 ;  /* 0x0000001403077211 */ /* 0x000fe200078f28ff */
[C---:B------:R-:W-:Y:S01]  /*0f80*/  IMAD.SHL.U32 R3, R4.reuse, 0x40, RZ ;  /* 0x0000004004037824 */ /* 0x040fe200078e00ff */
[----:B------:R-:W-:Y:S01]  /*0f90*/  R2P PR, R4, 0x6 ;  /* 0x0000000604007804 */ /* 0x000fe20000000000 */
[----:B------:R-:W-:Y:S01]  /*0fa0*/  IMAD.IADD R12, R12, 0x1, -R13 ;  /* 0x000000010c0c7824 */ /* 0x000fe200078e0a0d */
[----:B------:R-:W-:Y:S01]  /*0fb0*/  SHF.R.S32.HI R7, RZ, 0x5, R7 ;  /* 0x00000005ff077819 */ /* 0x000fe20000011407 */
[----:B------:R-:W-:Y:S01]  /*0fc0*/  IMAD.U32 R5, R17, 0x20, R0 ;  /* 0x0000002011057824 */ /* 0x000fe200078e0000 */
[----:B------:R-:W-:Y:S01]  /*0fd0*/  LOP3.LUT R3, R3, 0x1c0, RZ, 0xc0, !PT ;  /* 0x000001c003037812 */ /* 0x000fe200078ec0ff */
[----:B------:R-:W-:Y:S01]  /*0fe0*/  IMAD.IADD R11, R20, 0x1, -R11 ;  /* 0x00000001140b7824 */ /* 0x000fe200078e0a0b */
[----:B------:R-:W-:Y:S01]  /*0ff0*/  LOP3.LUT R144, R15, 0xc0, RZ, 0xc0, !PT ;  /* 0x000000c00f907812 */ /* 0x000fe200078ec0ff */
[----:B------:R-:W-:Y:S01]  /*1000*/  IMAD R7, R7, 0x10, R12 ;  /* 0x0000001007077824 */ /* 0x000fe200078e020c */
[----:B------:R-:W-:Y:S01]  /*1010*/  LOP3.LUT R0, R3, 0x8, R0, 0xf8, !PT ;  /* 0x0000000803007812 */ /* 0x000fe200078ef800 */
[----:B------:R0:W-:Y:S01]  /*1020*/  STL [R1+0xd8], R5 ;  /* 0x0000d80501007387 */ /* 0x0001e20000100800 */
[----:B------:R-:W-:Y:S01]  /*1030*/  SHF.R.U32.HI R3, RZ, 0x3, R3 ;  /* 0x00000003ff037819 */ /* 0x000fe20000011603 */
[----:B------:R-:W-:Y:S01]  /*1040*/  IMAD R10, R10, 0x40, R7 ;  /* 0x000000400a0a7824 */ /* 0x000fe200078e0207 */
[----:B------:R-:W-:Y:S01]  /*1050*/  SHF.R.U32.HI R145, RZ, 0x3, R144 ;  /* 0x00000003ff917819 */ /* 0x000fe20000011690 */
[----:B------:R-:W-:Y:S01]  /*1060*/  VIADD R4, R142, 0x18 ;  /* 0x000000188e047836 */ /* 0x000fe20000000000 */
[----:B------:R-:W-:Y:S01]  /*1070*/  LOP3.LUT R3, R0, R3, RZ, 0x3c, !PT ;  /* 0x0000000300037212 */ /* 0x000fe200078e3cff */
[C---:B------:R-:W-:Y:S01]  /*1080*/  VIADD R0, R142.reuse, 0x28 ;  /* 0x000000288e007836 */ /* 0x040fe20000000000 */
[----:B------:R-:W-:Y:S01]  /*1090*/  STL [R1+0xd0], R10 ;  /* 0x0000d00a01007387 */ /* 0x000fe20000100800 */
[----:B------:R-:W-:Y:S01]  /*10a0*/  IMAD.IADD R13, R142, 0x1, R155 ;  /* 0x000000018e0d7824 */ /* 0x000fe200078e029b */
[----:B------:R-:W-:Y:S01]  /*10b0*/  LOP3.LUT R6, R6, 0x7ffffe00, RZ, 0xc0, !PT ;  /* 0x7ffffe0006067812 */ /* 0x000fe200078ec0ff */
[----:B0-----:R-:W-:Y:S01]  /*10c0*/  VIADD R5, R142, 0x8 ;  /* 0x000000088e057836 */ /* 0x001fe20000000000 */
[----:B------:R-:W-:Y:S01]  /*10d0*/  SHF.R.S32.HI R17, RZ, 0x1f, R16 ;  /* 0x0000001fff117819 */ /* 0x000fe20000011410 */
[----:B------:R-:W-:Y:S01]  /*10e0*/  IMAD.SHL.U32 R27, R11, 0x2, RZ ;  /* 0x000000020b1b7824 */ /* 0x000fe200078e00ff */
[----:B------:R-:W-:Y:S01]  /*10f0*/  SHF.R.S32.HI R14, RZ, 0x1f, R13 ;  /* 0x0000001fff0e7819 */ /* 0x000fe2000001140d */
[----:B------:R-:W-:Y:S01]  /*1100*/  IMAD R6, R8, 0x400, R6 ;  /* 0x0000040008067824 */ /* 0x000fe200078e0206 */
[----:B------:R-:W-:Y:S01]  /*1110*/  STL [R1+0x28], R5 ;  /* 0x0000280501007387 */ /* 0x000fe20000100800 */
[C---:B------:R-:W-:Y:S01]  /*1120*/  VIADD R26, R27.reuse, 0x8 ;  /* 0x000000081b1a7836 */ /* 0x040fe20000000000 */
[----:B------:R-:W-:Y:S01]  /*1130*/  LEA.HI R14, R14, R13, RZ, 0x3 ;  /* 0x0000000d0e0e7211 */ /* 0x000fe200078f18ff */
[C---:B------:R-:W-:Y:S01]  /*1140*/  VIADD R25, R27.reuse, 0x10 ;  /* 0x000000101b197836 */ /* 0x040fe20000000000 */
[----:B------:R0:W-:Y:S01]  /*1150*/  STL [R1+0x24], R4 ;  /* 0x0000240401007387 */ /* 0x0001e20000100800 */
[C---:B------:R-:W-:Y:S01]  /*1160*/  VIADD R24, R27.reuse, 0x18 ;  /* 0x000000181b187836 */ /* 0x040fe20000000000 */
[----:B------:R-:W-:Y:S01]  /*1170*/  SHF.R.S32.HI R154, RZ, 0x1f, R23 ;  /* 0x0000001fff9a7819 */ /* 0x000fe20000011417 */
[C---:B------:R-:W-:Y:S01]  /*1180*/  VIADD R21, R27.reuse, 0x20 ;  /* 0x000000201b157836 */ /* 0x040fe20000000000 */
[----:B------:R1:W-:Y:S01]  /*1190*/  STL [R1+0x2c], R0 ;  /* 0x00002c0001007387 */ /* 0x0003e20000100800 */
[C---:B------:R-:W-:Y:S01]  /*11a0*/  VIADD R20, R27.reuse, 0x28 ;  /* 0x000000281b147836 */ /* 0x040fe20000000000 */
[----:B------:R-:W-:Y:S01]  /*11b0*/  SHF.R.S32.HI R153, RZ, 0x1f, R22 ;  /* 0x0000001fff997819 */ /* 0x000fe20000011416 */
[C---:B------:R-:W-:Y:S01]  /*11c0*/  VIADD R13, R27.reuse, 0x30 ;  /* 0x000000301b0d7836 */ /* 0x040fe20000000000 */
[----:B------:R-:W-:Y:S01]  /*11d0*/  STL [R1+0x70], R27 ;  /* 0x0000701b01007387 */ /* 0x000fe20000100800 */
[C---:B------:R-:W-:Y:S01]  /*11e0*/  VIADD R12, R27.reuse, 0x38 ;  /* 0x000000381b0c7836 */ /* 0x040fe20000000000 */
[--C-:B0-----:R-:W-:Y:S01]  /*11f0*/  LOP3.LUT R4, R144, 0x18, R16.reuse, 0xf8, !PT ;  /* 0x0000001890047812 */ /* 0x101fe200078ef810 */
[C---:B------:R-:W-:Y:S01]  /*1200*/  VIADD R8, R27.reuse, 0x40 ;  /* 0x000000401b087836 */ /* 0x040fe20000000000 */
[----:B------:R-:W-:Y:S01]  /*1210*/  STL [R1+0x98], R26 ;  /* 0x0000981a01007387 */ /* 0x000fe20000100800 */
[----:B------:R-:W-:Y:S01]  /*1220*/  IMAD.IADD R3, R6, 0x1, R3 ;  /* 0x0000000106037824 */ /* 0x000fe200078e0203 */
[----:B-1----:R-:W-:Y:S01]  /*1230*/  LOP3.LUT R0, R144, 0x8, R16, 0xf8, !PT ;  /* 0x0000000890007812 */ /* 0x002fe200078ef810 */
[C---:B------:R-:W-:Y:S01]  /*1240*/  VIADD R6, R27.reuse, 0x48 ;  /* 0x000000481b067836 */ /* 0x040fe20000000000 */
[-C--:B------:R-:W-:Y:S01]  /*1250*/  LOP3.LUT R11, R4, R145.reuse, RZ, 0x3c, !PT ;  /* 0x00000091040b7212 */ /* 0x080fe200078e3cff */
[----:B------:R-:W-:Y:S01]  /*1260*/  STL [R1+0x94], R25 ;  /* 0x0000941901007387 */ /* 0x000fe20000100800 */
[----:B------:R-:W-:Y:S01]  /*1270*/  LOP3.LUT R5, R0, R145, RZ, 0x3c, !PT ;  /* 0x0000009100057212 */ /* 0x000fe200078e3cff */
[----:B------:R-:W-:Y:S01]  /*1280*/  VIADD R4, R27, 0x50 ;  /* 0x000000501b047836 */ /* 0x000fe20000000000 */
[----:B------:R-:W-:Y:S01]  /*1290*/  SHF.R.S32.HI R147, RZ, 0x3, R147 ;  /* 0x00000003ff937819 */ /* 0x000fe20000011493 */
[----:B------:R-:W-:Y:S01]  /*12a0*/  STL [R1+0x90], R24 ;  /* 0x0000901801007387 */ /* 0x000fe20000100800 */
[----:B------:R-:W-:Y:S01]  /*12b0*/  IMAD R3, R3, 0x2, R2 ;  /* 0x0000000203037824 */ /* 0x000fe200078e0202 */
[----:B------:R-:W-:Y:S01]  /*12c0*/  SHF.R.S32.HI R150, RZ, 0x3, R14 ;  /* 0x00000003ff967819 */ /* 0x000fe2000001140e */
[----:B------:R-:W-:Y:S01]  /*12d0*/  IMAD.IADD R0, R146, 0x1, R5 ;  /* 0x0000000192007824 */ /* 0x000fe200078e0205 */
[----:B------:R-:W-:Y:S01]  /*12e0*/  STL [R1+0x8c], R21 ;  /* 0x00008c1501007387 */ /* 0x000fe20000100800 */
[----:B------:R-:W-:Y:S01]  /*12f0*/  SHF.R.S32.HI R5, RZ, 0x1f, R26 ;  /* 0x0000001fff057819 */ /* 0x000fe2000001141a */
[----:B------:R-:W-:-:S02]  /*1300*/  IMAD.MOV.U32 R7, RZ, RZ, 0x40 ;  /* 0x00000040ff077424 */ /* 0x000fc400078e00ff */
[----:B------:R-:W-:Y:S01]  /*1310*/  STL [R1+0x88], R20 ;  /* 0x0000881401007387 */ /* 0x000fe20000100800 */
[----:B------:R-:W-:Y:S02]  /*1320*/  IMAD.IADD R11, R146, 0x1, R11 ;  /* 0x00000001920b7824 */ /* 0x000fe400078e020b */
[----:B------:R-:W-:Y:S01]  /*1330*/  SEL R7, R7, 0xffffffc0, !P2 ;  /* 0xffffffc007077807 */ /* 0x000fe20005000000 */
[----:B------:R-:W-:Y:S01]  /*1340*/  STL [R1+0x84], R13 ;  /* 0x0000840d01007387 */ /* 0x000fe20000100800 */
[----:B------:R-:W-:-:S03]  /*1350*/  VIADD R136, R16, 0x50 ;  /* 0x0000005010887836 */ /* 0x000fc60000000000 */
[----:B------:R0:W-:Y:S02]  /*1360*/  STL [R1+0x80], R12 ;  /* 0x0000800c01007387 */ /* 0x0001e40000100800 */
[----:B------:R-:W-:Y:S02]  /*1370*/  SHF.R.S32.HI R152, RZ, 0x1f, R136 ;  /* 0x0000001fff987819 */ /* 0x000fe40000011488 */
[----:B------:R1:W-:Y:S04]  /*1380*/  STL [R1+0x6c], R4 ;  /* 0x00006c0401007387 */ /* 0x0003e80000100800 */
[----:B------:R-:W-:Y:S01]  /*1390*/  STL [R1+0x7c], R8 ;  /* 0x00007c0801007387 */ /* 0x000fe20000100800 */
[----:B0-----:R-:W-:-:S03]  /*13a0*/  SHF.R.S32.HI R12, RZ, 0x1f, R12 ;  /* 0x0000001fff0c7819 */ /* 0x001fc6000001140c */
[----:B------:R0:W-:Y:S01]  /*13b0*/  STL [R1+0x4c], R0 ;  /* 0x00004c0001007387 */ /* 0x0001e20000100800 */
[----:B-1----:R-:W-:-:S03]  /*13c0*/  SHF.R.S32.HI R4, RZ, 0x1f, R25 ;  /* 0x0000001fff047819 */ /* 0x002fc60000011419 */
[----:B------:R-:W-:Y:S04]  /*13d0*/  STL [R1+0x78], R6 ;  /* 0x0000780601007387 */ /* 0x000fe80000100800 */
[----:B------:R1:W-:Y:S01]  /*13e0*/  STL [R1+0xc8], R5 ;  /* 0x0000c80501007387 */ /* 0x0003e20000100800 */
[----:B0-----:R-:W-:-:S03]  /*13f0*/  SHF.R.S32.HI R0, RZ, 0x1f, R24 ;  /* 0x0000001fff007819 */ /* 0x001fc60000011418 */
[----:B------:R0:W-:Y:S04]  /*1400*/  STL [R1+0xc4], R4 ;  /* 0x0000c40401007387 */ /* 0x0001e80000100800 */
[----:B------:R2:W-:Y:S01]  /*1410*/  STL [R1+0xc0], R0 ;  /* 0x0000c00001007387 */ /* 0x0005e20000100800 */
[----:B-1----:R-:W-:Y:S02]  /*1420*/  SHF.R.S32.HI R5, RZ, 0x1f, R21 ;  /* 0x0000001fff057819 */ /* 0x002fe40000011415 */
[----:B0-----:R-:W-:-:S03]  /*1430*/  SHF.R.S32.HI R4, RZ, 0x1f, R13 ;  /* 0x0000001fff047819 */ /* 0x001fc6000001140d */
[----:B------:R0:W-:Y:S01]  /*1440*/  STL [R1+0xbc], R5 ;  /* 0x0000bc0501007387 */ /* 0x0001e20000100800 */
[----:B--2---:R-:W-:-:S03]  /*1450*/  SHF.R.S32.HI R0, RZ, 0x1f, R20 ;  /* 0x0000001fff007819 */ /* 0x004fc60000011414 */
[----:B------:R-:W-:Y:S04]  /*1460*/  STL [R1+0x30], R3 ;  /* 0x0000300301007387 */ /* 0x000fe80000100800 */
[----:B------:R1:W-:Y:S01]  /*1470*/  STL [R1+0xb8], R0 ;  /* 0x0000b80001007387 */ /* 0x0003e20000100800 */
[----:B0-----:R-:W-:-:S03]  /*1480*/  SHF.R.S32.HI R5, RZ, 0x1f, R8 ;  /* 0x0000001fff057819 */ /* 0x001fc60000011408 */
[----:B------:R0:W-:Y:S04]  /*1490*/  STL [R1+0xb4], R4 ;  /* 0x0000b40401007387 */ /* 0x0001e80000100800 */
[----:B------:R-:W-:Y:S01]  /*14a0*/  STL [R1+0xb0], R12 ;  /* 0x0000b00c01007387 */ /* 0x000fe20000100800 */
[----:B-1----:R-:W-:-:S03]  /*14b0*/  VIADD R0, R3, 0x21800 ;  /* 0x0002180003007836 */ /* 0x002fc60000000000 */
[----:B------:R1:W-:Y:S01]  /*14c0*/  STL [R1+0xac], R5 ;  /* 0x0000ac0501007387 */ /* 0x0003e20000100800 */
[----:B------:R-:W-:Y:S01]  /*14d0*/  VIADD R3, R3, 0x21820 ;  /* 0x0002182003037836 */ /* 0x000fe20000000000 */
[----:B0-----:R-:W-:Y:S01]  /*14e0*/  SHF.R.S32.HI R4, RZ, 0x1f, R6 ;  /* 0x0000001fff047819 */ /* 0x001fe20000011406 */
[C---:B------:R-:W-:Y:S02]  /*14f0*/  @P1 VIADD R3, R0.reuse, 0xffffffe0 ;  /* 0xffffffe000031836 */ /* 0x040fe40000000000 */
[----:B------:R-:W-:Y:S02]  /*1500*/  IMAD.IADD R0, R0, 0x1, R7 ;  /* 0x0000000100007824 */ /* 0x000fe400078e0207 */
[----:B------:R0:W-:Y:S01]  /*1510*/  STL [R1+0xa8], R4 ;  /* 0x0000a80401007387 */ /* 0x0001e20000100800 */
[----:B-1----:R-:W-:-:S05]  /*1520*/  LEA R5, R11, UR38, 0x1 ;  /* 0x000000260b057c11 */ /* 0x002fca000f8e08ff */
[----:B------:R-:W-:Y:S01]  /*1530*/  STL [R1+0xcc], R5 ;  /* 0x0000cc0501007387 */ /* 0x000fe20000100800 */
[----:B0-----:R-:W-:-:S03]  /*1540*/  IMAD R4, R9, 0x8, R10 ;  /* 0x0000000809047824 */ /* 0x001fc600078e020a */
[----:B------:R-:W-:Y:S04]  /*1550*/  STL [R1+0x50], R3 ;  /* 0x0000500301007387 */ /* 0x000fe80000100800 */
[----:B------:R0:W-:Y:S04]  /*1560*/  STL [R1+0xd4], R4 ;  /* 0x0000d40401007387 */ /* 0x0001e80000100800 */
[----:B------:R1:W-:Y:S01]  /*1570*/  STL [R1+0x38], R0 ;  /* 0x0000380001007387 */ /* 0x0003e20000100800 */
[----:B0-----:R-:W-:Y:S02]  /*1580*/  IMAD.IADD R4, R7, 0x1, R3 ;  /* 0x0000000107047824 */ /* 0x001fe400078e0203 */
[----:B-1----:R-:W-:-:S03]  /*1590*/  VIADD R0, R3, 0x6000 ;  /* 0x0000600003007836 */ /* 0x002fc60000000000 */
[----:B------:R0:W-:Y:S04]  /*15a0*/  STL [R1+0x34], R4 ;  /* 0x0000340401007387 */ /* 0x0001e80000100800 */
[----:B------:R0:W-:Y:S02]  /*15b0*/  STL [R1+0x54], R0 ;  /* 0x0000540001007387 */ /* 0x0001e40000100800 */
.L_x_549:
[----:B0-23--:R-:W0:Y:S02]  /*15c0*/  LDC.64 R4, c[0x0][0xc88] ;  /* 0x00032200ff047b82 */ /* 0x00de240000000a00 */
[----:B0-----:R-:W-:-:S05]  /*15d0*/  IMAD.WIDE R4, R99, 0x4, R4 ;  /* 0x0000000463047825 */ /* 0x001fca00078e0204 */
[----:B----4-:R-:W2:Y:S01]  /*15e0*/  LDG.E R27, desc[UR42][R4.64] ;  /* 0x0000002a041b7981 */ /* 0x010ea2000c1e1900 */
[----:B------:R-:W-:Y:S05]  /*15f0*/  YIELD ;  /* 0x0000000000007946 */ /* 0x000fea0003800000 */
[----:B------:R-:W-:Y:S01]  /*1600*/  ULDC.64 UR4, c[0x0][0xa28] ;  /* 0x00028a0000047ab9 */ /* 0x000fe20000000a00 */
[----:B------:R-:W-:Y:S01]  /*1610*/  ULDC.64 UR8, c[0x0][0xa18] ;  /* 0x0002860000087ab9 */ /* 0x000fe20000000a00 */
[----:B------:R-:W-:Y:S01]  /*1620*/  ISETP.NE.U32.AND P1, PT, RZ, UR4, PT ;  /* 0x00000004ff007c0c */ /* 0x000fe2000bf25070 */
[----:B------:R-:W-:Y:S01]  /*1630*/  ULDC.64 UR6, c[0x0][0xa08] ;  /* 0x0002820000067ab9 */ /* 0x000fe20000000a00 */
[----:B------:R-:W-:Y:S01]  /*1640*/  IMAD.MOV.U32 R11, RZ, RZ, RZ ;  /* 0x000000ffff0b7224 */ /* 0x000fe200078e00ff */
[----:B------:R-:W-:Y:S01]  /*1650*/  ISETP.NE.U32.AND P0, PT, RZ, UR6, PT ;  /* 0x00000006ff007c0c */ /* 0x000fe2000bf05070 */
[----:B------:R-:W-:Y:S01]  /*1660*/  IMAD.MOV.U32 R85, RZ, RZ, RZ ;  /* 0x000000ffff557224 */ /* 0x000fe200078e00ff */
[----:B------:R-:W-:-:S02]  /*1670*/  ISETP.NE.AND.EX P1, PT, RZ, UR5, PT, P1 ;  /* 0x00000005ff007c0c */ /* 0x000fc4000bf25310 */
[----:B------:R-:W-:Y:S02]  /*1680*/  ISETP.NE.AND.EX P0, PT, RZ, UR7, PT, P0 ;  /* 0x00000007ff007c0c */ /* 0x000fe4000bf05300 */
[----:B-12---:R-:W-:Y:S01]  /*1690*/  SHF.R.S32.HI R0, RZ, 0x1f, R27 ;  /* 0x0000001fff007819 */ /* 0x006fe2000001141b */
[----:B------:R-:W-:-:S08]  /*16a0*/  IMAD.SHL.U32 R31, R27, 0x4, RZ ;  /* 0x000000041b1f7824 */ /* 0x000fd000078e00ff */
[C---:B------:R-:W-:Y:S01]  /*16b0*/  @P1 LEA R6, P2, R27.reuse, UR4, 0x2 ;  /* 0x000000041b061c11 */ /* 0x040fe2000f8410ff */
[----:B------:R0:W-:Y:S01]  /*16c0*/  STL [R1+0x5c], R27 ;  /* 0x00005c1b01007387 */ /* 0x0001e20000100800 */
[C-C-:B------:R-:W-:Y:S02]  /*16d0*/  SHF.L.U64.HI R30, R27.reuse, 0x2, R0.reuse ;  /* 0x000000021b1e7819 */ /* 0x140fe40000010200 */
[----:B------:R-:W-:Y:S01]  /*16e0*/  @P1 LEA.HI.X R7, R27, UR5, R0, 0x2, P2 ;  /* 0x000000051b071c11 */ /* 0x000fe200090f1400 */
[----:B------:R-:W-:Y:S01]  /*16f0*/  ULDC UR4, c[0x0][0x288] ;  /* 0x0000a20000047ab9 */ /* 0x000fe20000000800 */
[----:B------:R-:W-:Y:S01]  /*1700*/  ISETP.NE.U32.AND P2, PT, RZ, UR8, PT ;  /* 0x00000008ff007c0c */ /* 0x000fe2000bf45070 */
[----:B------:R0:W-:Y:S01]  /*1710*/  STL [R1+0x9c], R0 ;  /* 0x00009c0001007387 */ /* 0x0001e20000100800 */
[C---:B------:R-:W-:Y:S02]  /*1720*/  IADD3 R4, P3, R31.reuse, UR6, RZ ;  /* 0x000000061f047c10 */ /* 0x040fe4000ff7e0ff */
[----:B------:R-:W-:Y:S01]  /*1730*/  ISETP.NE.AND.EX P2, PT, RZ, UR9, PT, P2 ;  /* 0x00000009ff007c0c */ /* 0x000fe2000bf45320 */
[----:B------:R0:W5:Y:S01]  /*1740*/  @P1 LDG.E R11, desc[UR42][R6.64] ;  /* 0x0000002a060b1981 */ /* 0x000162000c1e1900 */
[----:B------:R-:W-:Y:S01]  /*1750*/  IMAD.U32 R100, RZ, RZ, UR4 ;  /* 0x00000004ff647e24 */ /* 0x000fe2000f8e00ff */
[C---:B------:R-:W-:Y:S01]  /*1760*/  IADD3.X R5, R30.reuse, UR7, RZ, P3, !PT ;  /* 0x000000071e057c10 */ /* 0x040fe20009ffe4ff */
[----:B------:R-:W-:Y:S01]  /*1770*/  ULDC.64 UR4, c[0x0][0x418] ;  /* 0x0001060000047ab9 */ /* 0x000fe20000000a00 */
[----:B------:R0:W-:Y:S04]  /*1780*/  STL [R1+0x60], R31 ;  /* 0x0000601f01007387 */ /* 0x0001e80000100800 */
[----:B------:R0:W5:Y:S04]  /*1790*/  @P0 LDG.E R85, desc[UR42][R4.64] ;  /* 0x0000002a04550981 */ /* 0x000168000c1e1900 */
[----:B------:R-:W-:Y:S01]  /*17a0*/  @P2 IADD3 R8, P1, R31, UR8, RZ ;  /* 0x000000081f082c10 */ /* 0x000fe2000ff3e0ff */
[----:B------:R-:W-:Y:S01]  /*17b0*/  UISETP.NE.U32.AND UP0, UPT, UR4, URZ, UPT ;  /* 0x0000003f0400728c */ /* 0x000fe2000bf05070 */
[----:B------:R0:W-:Y:S02]  /*17c0*/  STL [R1+0x64], R30 ;  /* 0x0000641e01007387 */ /* 0x0001e40000100800 */
[----:B------:R-:W-:Y:S01]  /*17d0*/  @P2 IADD3.X R9, R30, UR9, RZ, P1, !PT ;  /* 0x000000091e092c10 */ /* 0x000fe20008ffe4ff */
[----:B------:R-:W-:-:S04]  /*17e0*/  ULDC UR4, c[0x0][0x424] ;  /* 0x0001090000047ab9 */ /* 0x000fc80000000800 */
[----:B------:R0:W5:Y:S01]  /*17f0*/  @P2 LDG.E R100, desc[UR42][R8.64] ;  /* 0x0000002a08642981 */ /* 0x000162000c1e1900 */
[----:B------:R-:W-:-:S03]  /*1800*/  UISETP.NE.AND.EX UP0, UPT, UR5, URZ, UPT, UP0 ;  /* 0x0000003f0500728c */ /* 0x000fc6000bf05300 */
[----:B------:R-:W-:Y:S01]  /*1810*/  ULDC UR5, c[0x0][0x2f0] ;  /* 0x0000bc0000057ab9 */ /* 0x000fe20000000800 */
[----:B------:R-:W-:-:S04]  /*1820*/  USEL UR4, UR4, 0x1, UP0 ;  /* 0x0000000104047887 */ /* 0x000fc80008000000 */
[----:B------:R-:W-:-:S03]  /*1830*/  UIMAD UR4, UR4, UR5, URZ ;  /* 0x00000005040472a4 */ /* 0x000fc6000f8e023f */
[----:B------:R-:W-:Y:S02]  /*1840*/  ULDC UR5, c[0x0][0x348] ;  /* 0x0000d20000057ab9 */ /* 0x000fe40000000800 */
[----:B------:R-:W-:Y:S02]  /*1850*/  IMAD.U32 R24, RZ, RZ, UR5 ;  /* 0x00000005ff187e24 */ /* 0x000fe4000f8e00ff */
[----:B------:R-:W-:Y:S01]  /*1860*/  IMAD.U32 R28, RZ, RZ, UR4 ;  /* 0x00000004ff1c7e24 */ /* 0x000fe2000f8e00ff */
[----:B0-----:R-:W-:Y:S06]  /*1870*/  @P2 BRA `(.L_x_397) ;  /* 0x0000000000242947 */ /* 0x001fec0003800000 */
[----:B------:R-:W-:Y:S02]  /*1880*/  ULDC.64 UR4, c[0x0][0xa00] ;  /* 0x0002800000047ab9 */ /* 0x000fe40000000a00 */
[----:B------:R-:W-:-:S04]  /*1890*/  ISETP.NE.U32.AND P1, PT, RZ, UR4, PT ;  /* 0x00000004ff007c0c */ /* 0x000fc8000bf25070 */
[----:B------:R-:W-:-:S13]  /*18a0*/  ISETP.NE.AND.EX P1, PT, RZ, UR5, PT, P1 ;  /* 0x00000005ff007c0c */ /* 0x000fda000bf25310 */
[----:B------:R-:W-:Y:S05]  /*18b0*/  @!P1 BRA `(.L_x_397) ;  /* 0x0000000000149947 */ /* 0x000fea0003800000 */
[----:B------:R-:W0:Y:S02]  /*18c0*/  LDC.64 R6, c[0x0][0xa00] ;  /* 0x00028000ff067b82 */ /* 0x000e240000000a00 */
[----:B0-----:R-:W-:-:S05]  /*18d0*/  IMAD.WIDE R6, R27, 0x4, R6 ;  /* 0x000000041b067825 */ /* 0x001fca00078e0206 */
[----:B-----5:R-:W2:Y:S04]  /*18e0*/  LDG.E R100, desc[UR42][R6.64] ;  /* 0x0000002a06647981 */ /* 0x020ea8000c1e1900 */
[----:B------:R-:W2:Y:S02]  /*18f0*/  LDG.E R3, desc[UR42][R6.64+0x4] ;  /* 0x0000042a06037981 */ /* 0x000ea4000c1e1900 */
[----:B--2---:R-:W-:-:S07]  /*1900*/  IMAD.IADD R100, R3, 0x1, -R100 ;  /* 0x0000000103647824 */ /* 0x004fce00078e0a64 */
.L_x_397:
[----:B------:R-:W-:Y:S01]  /*1910*/  ULDC.64 UR4, c[0x0][0xa20] ;  /* 0x0002880000047ab9 */ /* 0x000fe20000000a00 */
[----:B------:R0:W-:Y:S01]  /*1920*/  STL [R1+0x68], R97 ;  /* 0x0000686101007387 */ /* 0x0001e20000100800 */
[----:B------:R-:W-:Y:S02]  /*1930*/  ISETP.NE.U32.AND P1, PT, RZ, UR4, PT ;  /* 0x00000004ff007c0c */ /* 0x000fe4000bf25070 */
[C---:B------:R-:W-:Y:S02]  /*1940*/  LOP3.LUT R3, R98.reuse, 0xff000000, RZ, 0xc0, !PT ;  /* 0xff00000062037812 */ /* 0x040fe400078ec0ff */
[----:B------:R-:W-:Y:S02]  /*1950*/  ISETP.NE.AND.EX P1, PT, RZ, UR5, PT, P1 ;  /* 0x00000005ff007c0c */ /* 0x000fe4000bf25310 */
[----:B------:R-:W-:Y:S02]  /*1960*/  LOP3.LUT R0, R98, 0xff0000, RZ, 0xc0, !PT ;  /* 0x00ff000062007812 */ /* 0x000fe400078ec0ff */
[----:B------:R-:W-:-:S02]  /*1970*/  SHF.R.U32.HI R3, RZ, 0x8, R3 ;  /* 0x00000008ff037819 */ /* 0x000fc40000011603 */
[----:B------:R-:W-:Y:S02]  /*1980*/  LOP3.LUT R137, R98, 0xffff, RZ, 0xc0, !PT ;  /* 0x0000ffff62897812 */ /* 0x000fe400078ec0ff */
[----:B------:R-:W-:-:S05]  /*1990*/  LEA.HI R8, R0, R3, RZ, 0x10 ;  /* 0x0000000300087211 */ /* 0x000fca00078f80ff */
[----:B0-----:R-:W-:Y:S05]  /*19a0*/  @!P1 BRA `(.L_x_398) ;  /* 0x0000000000109947 */ /* 0x001fea0003800000 */
[----:B------:R-:W-:-:S04]  /*19b0*/  IADD3 R28, P0, R31, UR4, RZ ;  /* 0x000000041f1c7c10 */ /* 0x000fc8000ff1e0ff */
[----:B------:R-:W-:-:S05]  /*19c0*/  IADD3.X R29, R30, UR5, RZ, P0, !PT ;  /* 0x000000051e1d7c10 */ /* 0x000fca00087fe4ff */
[----:B------:R0:W5:Y:S01]  /*19d0*/  LDG.E R28, desc[UR42][R28.64] ;  /* 0x0000002a1c1c7981 */ /* 0x000162000c1e1900 */
[----:B------:R-:W-:Y:S05]  /*19e0*/  BRA `(.L_x_399) ;  /* 0x0000000000107947 */ /* 0x000fea0003800000 */
.L_x_398:
[----:B------:R-:W-:Y:S05]  /*19f0*/  @!P0 BRA `(.L_x_399) ;  /* 0x00000000000c8947 */ /* 0x000fea0003800000 */
[----:B------:R-:W2:Y:S04]  /*1a00*/  LDG.E R3, desc[UR42][R4.64] ;  /* 0x0000002a04037981 */ /* 0x000ea8000c1e1900 */
[----:B------:R-:W2:Y:S02]  /*1a10*/  LDG.E R28, desc[UR42][R4.64+0x4] ;  /* 0x0000042a041c7981 */ /* 0x000ea4000c1e1900 */
[----:B--2---:R-:W-:-:S07]  /*1a20*/  IMAD.IADD R28, R28, 0x1, -R3 ;  /* 0x000000011c1c7824 */ /* 0x004fce00078e0a03 */
.L_x_399:
[----:B------:R-:W-:Y:S02]  /*1a30*/  ULDC.64 UR4, c[0x0][0xa10] ;  /* 0x0002840000047ab9 */ /* 0x000fe40000000a00 */
[----:B------:R-:W-:-:S04]  /*1a40*/  ISETP.NE.U32.AND P0, PT, RZ, UR4, PT ;  /* 0x00000004ff007c0c */ /* 0x000fc8000bf05070 */
[----:B------:R-:W-:Y:S01]  /*1a50*/  ISETP.NE.AND.EX P0, PT, RZ, UR5, PT, P0 ;  /* 0x00000005ff007c0c */ /* 0x000fe2000bf05300 */
[----:B------:R-:W-:Y:S02]  /*1a60*/  ULDC.64 UR4, c[0x0][0xa30] ;  /* 0x00028c0000047ab9 */ /* 0x000fe40000000a00 */
[----:B------:R-:W-:-:S10]  /*1a70*/  ISETP.NE.U32.AND P1, PT, RZ, UR4, PT ;  /* 0x00000004ff007c0c */ /* 0x000fd4000bf25070 */
[----:B------:R-:W1:Y:S01]  /*1a80*/  @P0 LDC.64 R4, c[0x0][0xa10] ;  /* 0x00028400ff040b82 */ /* 0x000e620000000a00 */
[----:B------:R-:W-:Y:S01]  /*1a90*/  ISETP.NE.AND.EX P1, PT, RZ, UR5, PT, P1 ;  /* 0x00000005ff007c0c */ /* 0x000fe2000bf25310 */
[----:B-1----:R-:W-:-:S05]  /*1aa0*/  @P0 IMAD.WIDE R4, R27, 0x4, R4 ;  /* 0x000000041b040825 */ /* 0x002fca00078e0204 */
[----:B------:R-:W2:Y:S04]  /*1ab0*/  @P0 LDG.E R0, desc[UR42][R4.64] ;  /* 0x0000002a04000981 */ /* 0x000ea8000c1e1900 */
[----:B------:R-:W2:Y:S03]  /*1ac0*/  @P0 LDG.E R3, desc[UR42][R4.64+0x4] ;  /* 0x0000042a04030981 */ /* 0x000ea6000c1e1900 */
[----:B------:R-:W-:Y:S01]  /*1ad0*/  @P1 IADD3 R6, P2, R31, UR4, RZ ;  /* 0x000000041f061c10 */ /* 0x000fe2000ff5e0ff */
[----:B-----5:R-:W-:-:S03]  /*1ae0*/  IMAD.MOV.U32 R95, RZ, RZ, R28 ;  /* 0x000000ffff5f7224 */ /* 0x020fc600078e001c */
[----:B------:R-:W-:-:S05]  /*1af0*/  @P1 IADD3.X R7, R30, UR5, RZ, P2, !PT ;  /* 0x000000051e071c10 */ /* 0x000fca00097fe4ff */
[----:B------:R1:W5:Y:S01]  /*1b00*/  @P1 LDG.E R95, desc[UR42][R6.64] ;  /* 0x0000002a065f1981 */ /* 0x000362000c1e1900 */
[----:B------:R-:W-:Y:S01]  /*1b10*/  LOP3.LUT R12, R8, 0xff, RZ, 0xc0, !PT ;  /* 0x000000ff080c7812 */ /* 0x000fe200078ec0ff */
[----:B------:R-:W-:Y:S01]  /*1b20*/  IMAD.IADD R11, R28, 0x1, -R11 ;  /* 0x000000011c0b7824 */ /* 0x000fe200078e0a0b */
[----:B------:R-:W-:Y:S01]  /*1b30*/  SHF.R.U32.HI R9, RZ, 0x10, R8 ;  /* 0x00000010ff097819 */ /* 0x000fe20000011608 */
[----:B------:R-:W-:Y:S01]  /*1b40*/  BSSY B0, `(.L_x_400) ;  /* 0x000002b000007945 */ /* 0x000fe20003800000 */
[----:B------:R-:W-:Y:S01]  /*1b50*/  LOP3.LUT R19, R19, 0xfffffff7, RZ, 0xc0, !PT ;  /* 0xfffffff713137812 */ /* 0x000fe200078ec0ff */
[----:B------:R1:W-:Y:S04]  /*1b60*/  STL [R1+0x74], R12 ;  /* 0x0000740c01007387 */ /* 0x0003e80000100800 */
[----:B------:R1:W-:Y:S01]  /*1b70*/  STL [R1+0x58], R9 ;  /* 0x0000580901007387 */ /* 0x0003e20000100800 */
[----:B--2---:R-:W-:-:S04]  /*1b80*/  @P0 IMAD.IADD R24, R3, 0x1, -R0 ;  /* 0x0000000103180824 */ /* 0x004fc800078e0a00 */
[----:B------:R-:W-:-:S04]  /*1b90*/  IMAD.IADD R102, R11, 0x1, R24 ;  /* 0x000000010b667824 */ /* 0x000fc800078e0218 */
[C---:B------:R-:W-:Y:S01]  /*1ba0*/  VIADD R0, R102.reuse, 0x7f ;  /* 0x0000007f66007836 */ /* 0x040fe20000000000 */
[----:B------:R-:W-:-:S04]  /*1bb0*/  ISETP.GE.AND P3, PT, R102, 0x1, PT ;  /* 0x000000016600780c */ /* 0x000fc80003f66270 */
[----:B------:R-:W-:-:S04]  /*1bc0*/  SHF.R.S32.HI R3, RZ, 0x1f, R0 ;  /* 0x0000001fff037819 */ /* 0x000fc80000011400 */
[----:B------:R-:W-:Y:S01]  /*1bd0*/  LEA.HI R3, R3, R0, RZ, 0x7 ;  /* 0x0000000003037211 */ /* 0x000fe200078f38ff */
[----:B------:R-:W-:-:S03]  /*1be0*/  IMAD.MOV.U32 R0, RZ, RZ, RZ ;  /* 0x000000ffff007224 */ /* 0x000fc600078e00ff */
[----:B------:R-:W-:Y:S02]  /*1bf0*/  SHF.R.S32.HI R99, RZ, 0x7, R3 ;  /* 0x00000007ff637819 */ /* 0x000fe40000011403 */
[----:B------:R-:W-:Y:S01]  /*1c00*/  @P3 LOP3.LUT R19, R19, 0x8, RZ, 0xfc, !PT ;  /* 0x0000000813133812 */ /* 0x000fe200078efcff */
[----:B-1----:R-:W-:Y:S06]  /*1c10*/  @!P3 BRA `(.L_x_401) ;  /* 0x000000000074b947 */ /* 0x002fec0003800000 */
[----:B------:R-:W-:Y:S01]  /*1c20*/  ISETP.NE.AND P0, PT, R9, RZ, PT ;  /* 0x000000ff0900720c */ /* 0x000fe20003f05270 */
[----:B------:R-:W-:-:S03]  /*1c30*/  ULDC UR4, c[0x0][0x9f0] ;  /* 0x00027c0000047ab9 */ /* 0x000fc60000000800 */
[----:B------:R-:W-:-:S04]  /*1c40*/  SEL R9, R9, UR4, P0 ;  /* 0x0000000409097c07 */ /* 0x000fc80008000000 */
[-C--:B------:R-:W-:Y:S02]  /*1c50*/  IABS R6, R9.reuse ;  /* 0x0000000900067213 */ /* 0x080fe40000000000 */
[----:B------:R-:W-:Y:S02]  /*1c60*/  IADD3 R0, R99, -0x1, R9 ;  /* 0xffffffff63007810 */ /* 0x000fe40007ffe009 */
[----:B------:R-:W1:Y:S01]  /*1c70*/  I2F.RP R3, R6 ;  /* 0x0000000600037306 */ /* 0x000e620000209400 */
[-C--:B------:R-:W-:Y:S02]  /*1c80*/  IABS R10, R9.reuse ;  /* 0x00000009000a7213 */ /* 0x080fe40000000000 */
[----:B------:R-:W-:Y:S02]  /*1c90*/  IABS R8, R0 ;  /* 0x0000000000087213 */ /* 0x000fe40000000000 */
[----:B------:R-:W-:-:S04]  /*1ca0*/  LOP3.LUT R0, R0, R9, RZ, 0x3c, !PT ;  /* 0x0000000900007212 */ /* 0x000fc800078e3cff */
[----:B------:R-:W-:Y:S01]  /*1cb0*/  ISETP.GE.AND P2, PT, R0, RZ, PT ;  /* 0x000000ff0000720c */ /* 0x000fe20003f46270 */
[----:B-1----:R-:W1:Y:S02]  /*1cc0*/  MUFU.RCP R3, R3 ;  /* 0x0000000300037308 */ /* 0x002e640000001000 */
[----:B-1----:R-:W-:Y:S02]  /*1cd0*/  VIADD R4, R3, 0xffffffe ;  /* 0x0ffffffe03047836 */ /* 0x002fe40000000000 */
[----:B------:R-:W-:-:S04]  /*1ce0*/  IMAD.MOV R3, RZ, RZ, -R10 ;  /* 0x000000ffff037224 */ /* 0x000fc800078e0a0a */
[----:B------:R1:W2:Y:S02]  /*1cf0*/  F2I.FTZ.U32.TRUNC.NTZ R5, R4 ;  /* 0x0000000400057305 */ /* 0x0002a4000021f000 */
[----:B-1----:R-:W-:Y:S02]  /*1d00*/  IMAD.MOV.U32 R4, RZ, RZ, RZ ;  /* 0x000000ffff047224 */ /* 0x002fe400078e00ff */
[----:B--2---:R-:W-:-:S04]  /*1d10*/  IMAD.MOV R7, RZ, RZ, -R5 ;  /* 0x000000ffff077224 */ /* 0x004fc800078e0a05 */
        /* <DEDUP_REMOVED lines=13> */
.L_x_401:
[----:B------:R-:W-:Y:S05]  /*1df0*/  BSYNC B0 ;  /* 0x0000000000007941 */ /* 0x000fea0003800000 */
.L_x_400:
[----:B------:R-:W-:-:S05]  /*1e00*/  IMAD R3, R12, R0, RZ ;  /* 0x000000000c037224 */ /* 0x000fca00078e02ff */
[C---:B------:R-:W-:Y:S01]  /*1e10*/  VIADDMNMX R0, R3.reuse, R0, R99, PT ;  /* 0x0000000003007246 */ /* 0x040fe20003800163 */
[----:B------:R-:W-:-:S04]  /*1e20*/  IMAD R3, R3, 0x80, -R11 ;  /* 0x0000008003037824 */ /* 0x000fc800078e0a0b */
[----:B------:R-:W-:Y:S01]  /*1e30*/  IMAD R5, R0, 0x80, -R11 ;  /* 0x0000008000057824 */ /* 0x000fe200078e0a0b */
[----:B------:R-:W-:-:S04]  /*1e40*/  VIMNMX R3, RZ, R3, !PT ;  /* 0x00000003ff037248 */ /* 0x000fc80007fe0100 */
[----:B------:R-:W-:Y:S02]  /*1e50*/  VIMNMX R0, R5, R24, PT ;  /* 0x0000001805007248 */ /* 0x000fe40003fe0100 */
[----:B------:R-:W-:Y:S02]  /*1e60*/  SHF.R.U32.HI R72, RZ, 0x7, R3 ;  /* 0x00000007ff487819 */ /* 0x000fe40000011603 */
[----:B------:R-:W-:-:S03]  /*1e70*/  ISETP.GT.AND P0, PT, R0, R3, PT ;  /* 0x000000030000720c */ /* 0x000fc60003f04270 */
[----:B------:R-:W-:-:S10]  /*1e80*/  IMAD.MOV.U32 R25, RZ, RZ, R72 ;  /* 0x000000ffff197224 */ /* 0x000fd400078e0048 */
[----:B------:R-:W-:-:S05]  /*1e90*/  @P0 VIADD R0, R0, 0x7f ;  /* 0x0000007f00000836 */ /* 0x000fca0000000000 */
[----:B------:R-:W-:-:S04]  /*1ea0*/  @P0 SHF.R.S32.HI R3, RZ, 0x1f, R0 ;  /* 0x0000001fff030819 */ /* 0x000fc80000011400 */
[----:B------:R-:W-:-:S04]  /*1eb0*/  @P0 LEA.HI R3, R3, R0, RZ, 0x7 ;  /* 0x0000000003030211 */ /* 0x000fc800078f38ff */
[----:B------:R-:W-:Y:S02]  /*1ec0*/  @P0 SHF.R.S32.HI R25, RZ, 0x7, R3 ;  /* 0x00000007ff190819 */ /* 0x000fe40000011403 */
[----:B------:R-:W-:Y:S02]  /*1ed0*/  PLOP3.LUT P0, PT, PT, PT, PT, 0x80, 0x0 ;  /* 0x000000000000781c */ /* 0x000fe40003f0f070 */
[----:B------:R-:W-:-:S13]  /*1ee0*/  ISETP.GT.AND P1, PT, R25, R72, PT ;  /* 0x000000481900720c */ /* 0x000fda0003f24270 */
[----:B------:R-:W-:Y:S05]  /*1ef0*/  @!P1 BRA `(.L_x_402) ;  /* 0x0000005400509947 */ /* 0x000fea0003800000 */
[----:B------:R-:W-:Y:S01]  /*1f00*/  VIADD R0, R2, 0x15400 ;  /* 0x0001540002007836 */ /* 0x000fe20000000000 */
[----:B------:R-:W-:Y:S04]  /*1f10*/  BSSY B6, `(.L_x_403) ;  /* 0x0000013000067945 */ /* 0x000fe80003800000 */
[----:B------:R-:W-:-:S13]  /*1f20*/  LOP3.LUT P0, RZ, R0, 0x1bf, RZ, 0xc0, !PT ;  /* 0x000001bf00ff7812 */ /* 0x000fda000780c0ff */
[----:B------:R-:W-:Y:S05]  /*1f30*/  @!P0 BRA `(.L_x_404) ;  /* 0x0000000000408947 */ /* 0x000fea0003800000 */
[----:B------:R-:W-:Y:S01]  /*1f40*/  MOV R14, 0x0 ;  /* 0x00000000000e7802 */ /* 0x000fe20000000f00 */
[----:B------:R-:W-:Y:S01]  /*1f50*/  ULDC.64 UR4, c[0x4][0x88] ;  /* 0x0100220000047ab9 */ /* 0x000fe20000000a00 */
[----:B------:R-:W-:Y:S01]  /*1f60*/  ULDC.64 UR6, c[0x4][0x18] ;  /* 0x0100060000067ab9 */ /* 0x000fe20000000a00 */
[----:B------:R-:W-:Y:S02]  /*1f70*/  IMAD.U32 R4, RZ, RZ, UR4 ;  /* 0x00000004ff047e24 */ /* 0x000fe4000f8e00ff */
[----:B------:R-:W-:Y:S01]  /*1f80*/  IMAD.U32 R5, RZ, RZ, UR5 ;  /* 0x00000005ff057e24 */ /* 0x000fe2000f8e00ff */
[----:B------:R-:W1:Y:S01]  /*1f90*/  LDC.64 R14, c[0x4][R14] ;  /* 0x010000000e0e7b82 */ /* 0x000e620000000a00 */
[----:B------:R-:W-:Y:S01]  /*1fa0*/  ULDC.64 UR4, c[0x4][0x90] ;  /* 0x0100240000047ab9 */ /* 0x000fe20000000a00 */
        /* <DEDUP_REMOVED lines=8> */
[----:B01---5:R-:W-:Y:S05]  /*2030*/  CALL.ABS.NOINC R14 ;  /* 0x000000000e007343 */ /* 0x023fea0003c00000 */
.L_x_404:
[----:B------:R-:W-:Y:S05]  /*2040*/  BSYNC B6 ;  /* 0x0000000000067941 */ /* 0x000fea0003800000 */
.L_x_403:
        /* <DEDUP_REMOVED lines=20> */
.L_x_406:
[----:B------:R-:W-:Y:S05]  /*2190*/  BSYNC B6 ;  /* 0x0000000000067941 */ /* 0x000fea0003800000 */
.L_x_405:
[----:B------:R-:W-:Y:S01]  /*21a0*/  ULDC.64 UR4, c[0x0][0x9f8] ;  /* 0x00027e0000047ab9 */ /* 0x000fe20000000a00 */
[----:B------:R-:W-:Y:S01]  /*21b0*/  IMAD.MOV.U32 R0, RZ, RZ, R27 ;  /* 0x000000ffff007224 */ /* 0x000fe200078e001b */
[----:B------:R-:W-:Y:S01]  /*21c0*/  ISETP.NE.U32.AND P0, PT, RZ, UR4, PT ;  /* 0x00000004ff007c0c */ /* 0x000fe2000bf05070 */
[----:B0-----:R-:W2:Y:S01]  /*21d0*/  LDL R29, [R1+0xa0] ;  /* 0x0000a000011d7983 */ /* 0x001ea20000100800 */
[----:B------:R-:W0:Y:S02]  /*21e0*/  LDC.64 R86, c[0x0][0x408] ;  /* 0x00010200ff567b82 */ /* 0x000e240000000a00 */
[----:B------:R-:W-:Y:S01]  /*21f0*/  ISETP.NE.AND.EX P0, PT, RZ, UR5, PT, P0 ;  /* 0x00000005ff007c0c */ /* 0x000fe2000bf05300 */
[----:B------:R-:W1:Y:S01]  /*2200*/  S2R R20, SR_TID.X ;  /* 0x0000000000147919 */ /* 0x000e620000002100 */
[----:B------:R-:W-:-:S04]  /*2210*/  SHF.R.S32.HI R13, RZ, 0x1f, R139 ;  /* 0x0000001fff0d7819 */ /* 0x000fc8000001148b */
[----:B------:R-:W3:Y:S07]  /*2220*/  LDC.64 R8, c[0x0][0x3f8] ;  /* 0x0000fe00ff087b82 */ /* 0x000eee0000000a00 */
[----:B------:R-:W-:Y:S01]  /*2230*/  @P0 IADD3 R4, P1, R31, UR4, RZ ;  /* 0x000000041f040c10 */ /* 0x000fe2000ff3e0ff */
[----:B------:R-:W4:Y:S03]  /*2240*/  LDC R11, c[0x0][0x3f4] ;  /* 0x0000fd00ff0b7b82 */ /* 0x000f260000000800 */
[----:B------:R-:W-:-:S05]  /*2250*/  @P0 IADD3.X R5, R30, UR5, RZ, P1, !PT ;  /* 0x000000051e050c10 */ /* 0x000fca0008ffe4ff */
[----:B------:R0:W2:Y:S01]  /*2260*/  @P0 LDG.E R0, desc[UR42][R4.64] ;  /* 0x0000002a04000981 */ /* 0x0000a2000c1e1900 */
[----:B-1----:R-:W-:Y:S01]  /*2270*/  SHF.R.U32.HI R27, RZ, 0x7, R20 ;  /* 0x00000007ff1b7819 */ /* 0x002fe20000011614 */
[----:B------:R-:W-:-:S03]  /*2280*/  VIADD R3, R20, 0xffffff80 ;  /* 0xffffff8014037836 */ /* 0x000fc60000000000 */
[----:B------:R-:W-:Y:S02]  /*2290*/  ISETP.NE.AND P6, PT, R27, 0x1, PT ;  /* 0x000000011b00780c */ /* 0x000fe40003fc5270 */
[----:B------:R-:W-:-:S04]  /*22a0*/  SHF.R.S32.HI R6, RZ, 0x1f, R3 ;  /* 0x0000001fff067819 */ /* 0x000fc80000011403 */
[----:B------:R-:W-:Y:S01]  /*22b0*/  LEA.HI R6, R6, R3, RZ, 0x2 ;  /* 0x0000000306067211 */ /* 0x000fe200078f10ff */
[----:B------:R-:W-:-:S06]  /*22c0*/  VIADD R3, R16, 0x10 ;  /* 0x0000001010037836 */ /* 0x000fcc0000000000 */
[----:B------:R-:W-:Y:S05]  /*22d0*/  @!P6 WARPSYNC.ALL ;  /* 0x000000000000e948 */ /* 0x000fea0003800000 */
[----:B------:R-:W-:Y:S02]  /*22e0*/  ULDC UR4, c[0x0][0x2f4] ;  /* 0x0000bd0000047ab9 */ /* 0x000fe40000000800 */
[----:B------:R-:W-:Y:S02]  /*22f0*/  ISETP.GE.AND P1, PT, R3, UR4, PT ;  /* 0x0000000403007c0c */ /* 0x000fe4000bf26270 */
[----:B------:R-:W-:Y:S02]  /*2300*/  SHF.R.S32.HI R71, RZ, 0x2, R6 ;  /* 0x00000002ff477819 */ /* 0x000fe40000011406 */
[----:B0-----:R-:W-:-:S02]  /*2310*/  SEL R5, RZ, 0xffffffff, P1 ;  /* 0xffffffffff057807 */ /* 0x001fc40000800000 */
[----:B------:R-:W-:Y:S02]  /*2320*/  SHF.R.S32.HI R6, RZ, 0x1f, R6 ;  /* 0x0000001fff067819 */ /* 0x000fe40000011406 */
[----:B------:R-:W-:Y:S01]  /*2330*/  ISETP.GE.AND P0, PT, R16, UR4, PT ;  /* 0x0000000410007c0c */ /* 0x000fe2000bf06270 */
[----:B------:R-:W-:Y:S01]  /*2340*/  IMAD.SHL.U32 R5, R5, 0x2, RZ ;  /* 0x0000000205057824 */ /* 0x000fe200078e00ff */
[----:B------:R-:W-:Y:S02]  /*2350*/  LEA.HI R6, R6, R71, RZ, 0x2 ;  /* 0x0000004706067211 */ /* 0x000fe400078f10ff */
[----:B------:R-:W-:Y:S02]  /*2360*/  SEL R4, RZ, 0x1, P0 ;  /* 0x00000001ff047807 */ /* 0x000fe40000000000 */
[----:B------:R-:W-:Y:S02]  /*2370*/  LOP3.LUT R6, R6, 0xfffffffc, RZ, 0xc0, !PT ;  /* 0xfffffffc06067812 */ /* 0x000fe400078ec0ff */
[----:B------:R-:W-:Y:S01]  /*2380*/  LOP3.LUT R5, R5, 0x2, R4, 0xe2, !PT ;  /* 0x0000000205057812 */ /* 0x000fe200078ee204 */
[----:B------:R-:W-:-:S02]  /*2390*/  VIADD R4, R16, 0x20 ;  /* 0x0000002010047836 */ /* 0x000fc40000000000 */
[----:B------:R-:W-:Y:S01]  /*23a0*/  IMAD.IADD R71, R71, 0x1, -R6 ;  /* 0x0000000147477824 */ /* 0x000fe200078e0a06 */
[----:B------:R-:W-:Y:S01]  /*23b0*/  ISETP.GE.AND P1, PT, R23, UR4, PT ;  /* 0x0000000417007c0c */ /* 0x000fe2000bf26270 */
[----:B------:R-:W-:Y:S01]  /*23c0*/  IMAD R6, R13, R86, RZ ;  /* 0x000000560d067224 */ /* 0x000fe200078e02ff */
[----:B------:R-:W-:Y:S02]  /*23d0*/  ISETP.GE.AND P0, PT, R4, UR4, PT ;  /* 0x0000000404007c0c */ /* 0x000fe4000bf06270 */
[----:B------:R-:W-:Y:S01]  /*23e0*/  SEL R7, RZ, 0x8, P1 ;  /* 0x00000008ff077807 */ /* 0x000fe20000800000 */
[----:B------:R-:W-:Y:S01]  /*23f0*/  IMAD R15, R139, R87, R6 ;  /* 0x000000578b0f7224 */ /* 0x000fe200078e0206 */
[----:B------:R-:W-:Y:S02]  /*2400*/  SEL R6, RZ, 0x4, P0 ;  /* 0x00000004ff067807 */ /* 0x000fe40000000000 */
[----:B------:R-:W-:Y:S02]  /*2410*/  ISETP.GE.AND P0, PT, R22, UR4, PT ;  /* 0x0000000416007c0c */ /* 0x000fe4000bf06270 */
[----:B------:R-:W-:-:S02]  /*2420*/  LOP3.LUT R5, R7, R5, R6, 0xfe, !PT ;  /* 0x0000000507057212 */ /* 0x000fc400078efe06 */
[----:B------:R-:W-:Y:S02]  /*2430*/  SEL R6, RZ, 0x10, P0 ;  /* 0x00000010ff067807 */ /* 0x000fe40000000000 */
[----:B------:R-:W-:Y:S02]  /*2440*/  LOP3.LUT P0, RZ, R71, 0x2, RZ, 0xc0, !PT ;  /* 0x0000000247ff7812 */ /* 0x000fe4000780c0ff */
[----:B------:R-:W-:Y:S01]  /*2450*/  LOP3.LUT R19, R19, 0xfffffffb, RZ, 0xc0, !PT ;  /* 0xfffffffb13137812 */ /* 0x000fe200078ec0ff */
[----:B------:R-:W-:Y:S01]  /*2460*/  IMAD.IADD R85, R85, 0x1, R28 ;  /* 0x0000000155557824 */ /* 0x000fe200078e021c */
[----:B------:R-:W-:Y:S01]  /*2470*/  LOP3.LUT R28, R5, R6, RZ, 0xfc, !PT ;  /* 0x00000006051c7212 */ /* 0x000fe200078efcff */
[----:B---3--:R-:W-:Y:S01]  /*2480*/  IMAD R6, R13, R8, RZ ;  /* 0x000000080d067224 */ /* 0x008fe200078e02ff */
[----:B----4-:R-:W-:-:S07]  /*2490*/  ISETP.GE.AND P2, PT, R3, R11, PT ;  /* 0x0000000b0300720c */ /* 0x010fce0003f46270 */
[----:B------:R-:W-:Y:S02]  /*24a0*/  @P0 LOP3.LUT R19, R19, 0x4, RZ, 0xfc, !PT ;  /* 0x0000000413130812 */ /* 0x000fe400078efcff */
[----:B------:R-:W-:Y:S01]  /*24b0*/  ISETP.GE.AND P0, PT, R16, R11, PT ;  /* 0x0000000b1000720c */ /* 0x000fe20003f06270 */
[----:B------:R-:W-:Y:S01]  /*24c0*/  IMAD R13, R139, R9, R6 ;  /* 0x000000098b0d7224 */ /* 0x000fe200078e0206 */
[----:B------:R-:W-:Y:S02]  /*24d0*/  SHF.R.S32.HI R143, RZ, 0x1f, R142 ;  /* 0x0000001fff8f7819 */ /* 0x000fe4000001148e */
[C---:B------:R-:W-:Y:S02]  /*24e0*/  SEL R5, R11.reuse, RZ, P0 ;  /* 0x000000ff0b057207 */ /* 0x040fe40000000000 */
[----:B------:R-:W-:Y:S02]  /*24f0*/  ISETP.GE.AND P1, PT, R4, R11, PT ;  /* 0x0000000b0400720c */ /* 0x000fe40003f26270 */
[C---:B------:R-:W-:Y:S01]  /*2500*/  SEL R6, R11.reuse, RZ, P2 ;  /* 0x000000ff0b067207 */ /* 0x040fe20001000000 */
[----:B------:R-:W-:Y:S01]  /*2510*/  IMAD.IADD R5, R16, 0x1, R5 ;  /* 0x0000000110057824 */ /* 0x000fe200078e0205 */
[----:B------:R-:W-:Y:S01]  /*2520*/  SEL R7, R11, RZ, P1 ;  /* 0x000000ff0b077207 */ /* 0x000fe20000800000 */
[----:B------:R-:W-:-:S04]  /*2530*/  IMAD.WIDE.U32 R66, R139, R8, R16 ;  /* 0x000000088b427225 */ /* 0x000fc800078e0010 */
[----:B------:R-:W-:-:S04]  /*2540*/  IMAD.WIDE.U32 R68, R139, R8, R142 ;  /* 0x000000088b447225 */ /* 0x000fc800078e008e */
[----:B------:R-:W-:Y:S01]  /*2550*/  IMAD.IADD R10, R3, 0x1, R6 ;  /* 0x00000001030a7824 */ /* 0x000fe200078e0206 */
[----:B------:R-:W-:Y:S01]  /*2560*/  SHF.R.S32.HI R6, RZ, 0x1f, R5 ;  /* 0x0000001fff067819 */ /* 0x000fe20000011405 */
[----:B------:R-:W-:-:S04]  /*2570*/  IMAD.WIDE.U32 R62, R139, R86, R16 ;  /* 0x000000568b3e7225 */ /* 0x000fc800078e0010 */
[----:B------:R-:W-:-:S04]  /*2580*/  IMAD.WIDE.U32 R64, R139, R86, R142 ;  /* 0x000000568b407225 */ /* 0x000fc800078e008e */
[----:B------:R-:W-:Y:S02]  /*2590*/  IMAD.IADD R67, R67, 0x1, R13 ;  /* 0x0000000143437824 */ /* 0x000fe400078e020d */
[----:B------:R-:W-:Y:S01]  /*25a0*/  IMAD.IADD R69, R13, 0x1, R69 ;  /* 0x000000010d457824 */ /* 0x000fe200078e0245 */
[----:B------:R-:W-:Y:S01]  /*25b0*/  SHF.R.S32.HI R13, RZ, 0x1f, R10 ;  /* 0x0000001fff0d7819 */ /* 0x000fe2000001140a */
[----:B------:R-:W-:Y:S01]  /*25c0*/  IMAD.IADD R12, R4, 0x1, R7 ;  /* 0x00000001040c7824 */ /* 0x000fe200078e0207 */
[CC--:B------:R-:W-:Y:S01]  /*25d0*/  LEA.HI R70, R6.reuse, R5.reuse, RZ, 0x3 ;  /* 0x0000000506467211 */ /* 0x0c0fe200078f18ff */
[----:B------:R-:W-:Y:S01]  /*25e0*/  IMAD.IADD R63, R63, 0x1, R15 ;  /* 0x000000013f3f7824 */ /* 0x000fe200078e020f */
[----:B------:R-:W-:Y:S01]  /*25f0*/  LEA.HI R7, R6, R5, RZ, 0x5 ;  /* 0x0000000506077211 */ /* 0x000fe200078f28ff */
[----:B------:R-:W-:Y:S01]  /*2600*/  IMAD.IADD R65, R15, 0x1, R65 ;  /* 0x000000010f417824 */ /* 0x000fe200078e0241 */
[----:B------:R-:W-:Y:S02]  /*2610*/  LOP3.LUT R19, R19, 0xfffffffe, RZ, 0xc0, !PT ;  /* 0xfffffffe13137812 */ /* 0x000fe400078ec0ff */
[----:B------:R-:W-:-:S02]  /*2620*/  SHF.R.S32.HI R15, RZ, 0x1f, R12 ;  /* 0x0000001fff0f7819 */ /* 0x000fc4000001140c */
[CC--:B------:R-:W-:Y:S02]  /*2630*/  LEA.HI R5, R13.reuse, R10.reuse, RZ, 0x3 ;  /* 0x0000000a0d057211 */ /* 0x0c0fe400078f18ff */
[----:B------:R-:W-:Y:S02]  /*2640*/  LEA.HI R10, R13, R10, RZ, 0x5 ;  /* 0x0000000a0d0a7211 */ /* 0x000fe400078f28ff */
[----:B------:R-:W-:Y:S02]  /*2650*/  @P2 LOP3.LUT R19, R19, 0x1, RZ, 0xfc, !PT ;  /* 0x0000000113132812 */ /* 0x000fe400078efcff */
[-C--:B------:R-:W-:Y:S01]  /*2660*/  LEA.HI R6, R15, R12.reuse, RZ, 0x3 ;  /* 0x0000000c0f067211 */ /* 0x080fe200078f18ff */
[----:B------:R-:W-:Y:S01]  /*2670*/  IMAD.SHL.U32 R7, R7, 0x80, RZ ;  /* 0x0000008007077824 */ /* 0x000fe200078e00ff */
[----:B------:R-:W-:Y:S01]  /*2680*/  LEA.HI R12, R15, R12, RZ, 0x5 ;  /* 0x0000000c0f0c7211 */ /* 0x000fe200078f28ff */
[----:B------:R-:W-:Y:S01]  /*2690*/  IMAD.SHL.U32 R13, R10, 0x80, RZ ;  /* 0x000000800a0d7824 */ /* 0x000fe200078e00ff */
[----:B------:R-:W-:-:S02]  /*26a0*/  LOP3.LUT R10, R144, 0x18, R70, 0xf8, !PT ;  /* 0x00000018900a7812 */ /* 0x000fc400078ef846 */
[----:B------:R-:W-:Y:S01]  /*26b0*/  LOP3.LUT R19, R19, 0xfffffffd, RZ, 0xc0, !PT ;  /* 0xfffffffd13137812 */ /* 0x000fe200078ec0ff */
[----:B------:R-:W-:Y:S01]  /*26c0*/  IMAD.SHL.U32 R15, R12, 0x80, RZ ;  /* 0x000000800c0f7824 */ /* 0x000fe200078e00ff */
[----:B-----5:R-:W-:Y:S02]  /*26d0*/  SHF.R.S32.HI R21, RZ, 0x1f, R95 ;  /* 0x0000001fff157819 */ /* 0x020fe4000001145f */
[----:B------:R-:W-:Y:S02]  /*26e0*/  LOP3.LUT R12, R144, 0x18, R5, 0xf8, !PT ;  /* 0x00000018900c7812 */ /* 0x000fe400078ef805 */
[----:B------:R-:W-:Y:S02]  /*26f0*/  LOP3.LUT R7, R7, 0xfffff000, RZ, 0xc0, !PT ;  /* 0xfffff00007077812 */ /* 0x000fe400078ec0ff */
[----:B------:R-:W-:Y:S02]  /*2700*/  LOP3.LUT R10, R10, R145, RZ, 0x3c, !PT ;  /* 0x000000910a0a7212 */ /* 0x000fe400078e3cff */
[----:B------:R-:W-:-:S02]  /*2710*/  @P1 LOP3.LUT R19, R19, 0x2, RZ, 0xfc, !PT ;  /* 0x0000000213131812 */ /* 0x000fc400078efcff */
[----:B------:R-:W-:Y:S01]  /*2720*/  ISETP.GE.AND P1, PT, R136, UR4, PT ;  /* 0x0000000488007c0c */ /* 0x000fe2000bf26270 */
[----:B------:R-:W-:Y:S01]  /*2730*/  IMAD R20, R21, R86, RZ ;  /* 0x0000005615147224 */ /* 0x000fe200078e02ff */
[----:B------:R-:W-:Y:S01]  /*2740*/  LOP3.LUT R13, R13, 0xfffff000, RZ, 0xc0, !PT ;  /* 0xfffff0000d0d7812 */ /* 0x000fe200078ec0ff */
[----:B------:R-:W-:Y:S01]  /*2750*/  VIADD R101, R27, 0x8 ;  /* 0x000000081b657836 */ /* 0x000fe20000000000 */
[----:B------:R-:W-:Y:S02]  /*2760*/  LOP3.LUT R12, R12, R145, RZ, 0x3c, !PT ;  /* 0x000000910c0c7212 */ /* 0x000fe400078e3cff */
[----:B------:R-:W-:Y:S01]  /*2770*/  IADD3 R94, R10, R7, R146 ;  /* 0x000000070a5e7210 */ /* 0x000fe20007ffe092 */
[-C--:B------:R-:W-:Y:S01]  /*2780*/  IMAD R10, R21, R8.reuse, RZ ;  /* 0x00000008150a7224 */ /* 0x080fe200078e02ff */
[----:B------:R-:W-:Y:S02]  /*2790*/  LOP3.LUT R14, R144, 0x18, R6, 0xf8, !PT ;  /* 0x00000018900e7812 */ /* 0x000fe400078ef806 */
[----:B------:R-:W-:Y:S01]  /*27a0*/  SEL R27, RZ, 0x20, P1 ;  /* 0x00000020ff1b7807 */ /* 0x000fe20000800000 */
[C---:B------:R-:W-:Y:S01]  /*27b0*/  IMAD R73, R95.reuse, R9, R10 ;  /* 0x000000095f497224 */ /* 0x040fe200078e020a */
[----:B------:R-:W-:Y:S01]  /*27c0*/  IADD3 R93, R12, R13, R146 ;  /* 0x0000000d0c5d7210 */ /* 0x000fe20007ffe092 */
[----:B------:R-:W-:Y:S01]  /*27d0*/  IMAD R13, R95, R87, R20 ;  /* 0x000000575f0d7224 */ /* 0x000fe200078e0214 */
[----:B------:R-:W-:Y:S01]  /*27e0*/  LOP3.LUT R15, R15, 0xfffff000, RZ, 0xc0, !PT ;  /* 0xfffff0000f0f7812 */ /* 0x000fe200078ec0ff */
[----:B------:R-:W-:Y:S01]  /*27f0*/  IMAD.WIDE.U32 R66, R95, R8, R66 ;  /* 0x000000085f427225 */ /* 0x000fe200078e0042 */
[----:B------:R-:W-:-:S02]  /*2800*/  LOP3.LUT R14, R14, R145, RZ, 0x3c, !PT ;  /* 0x000000910e0e7212 */ /* 0x000fc400078e3cff */
[----:B------:R-:W-:Y:S01]  /*2810*/  LOP3.LUT R10, R70, 0xfffffff8, RZ, 0xc0, !PT ;  /* 0xfffffff8460a7812 */ /* 0x000fe200078ec0ff */
[-C--:B------:R-:W-:Y:S01]  /*2820*/  IMAD.WIDE.U32 R62, R95, R86.reuse, R62 ;  /* 0x000000565f3e7225 */ /* 0x080fe200078e003e */
[----:B------:R-:W-:Y:S02]  /*2830*/  LOP3.LUT R20, R5, 0xfffffff8, RZ, 0xc0, !PT ;  /* 0xfffffff805147812 */ /* 0x000fe400078ec0ff */
[----:B------:R-:W-:Y:S01]  /*2840*/  LOP3.LUT R21, R6, 0xfffffff8, RZ, 0xc0, !PT ;  /* 0xfffffff806157812 */ /* 0x000fe200078ec0ff */
[----:B------:R-:W-:Y:S01]  /*2850*/  IMAD.WIDE.U32 R64, R95, R86, R64 ;  /* 0x000000565f407225 */ /* 0x000fe200078e0040 */
[----:B------:R-:W-:-:S03]  /*2860*/  LOP3.LUT R27, R28, R27, RZ, 0xfc, !PT ;  /* 0x0000001b1c1b7212 */ /* 0x000fc600078efcff */
[----:B------:R-:W-:Y:S01]  /*2870*/  IMAD.WIDE.U32 R68, R95, R8, R68 ;  /* 0x000000085f447225 */ /* 0x000fe200078e0044 */
[----:B------:R-:W-:Y:S02]  /*2880*/  SHF.L.U64.HI R88, R8, 0x7, R9 ;  /* 0x0000000708587819 */ /* 0x000fe40000010209 */
[C---:B------:R-:W-:Y:S01]  /*2890*/  SHF.L.U64.HI R87, R86.reuse, 0x7, R87 ;  /* 0x0000000756577819 */ /* 0x040fe20000010257 */
[----:B------:R-:W-:Y:S01]  /*28a0*/  IMAD.SHL.U32 R7, R86, 0x80, RZ ;  /* 0x0000008056077824 */ /* 0x000fe200078e00ff */
[----:B------:R-:W-:Y:S01]  /*28b0*/  IADD3 R92, R14, R15, R146 ;  /* 0x0000000f0e5c7210 */ /* 0x000fe20007ffe092 */
[----:B------:R-:W-:Y:S01]  /*28c0*/  IMAD.IADD R81, R67, 0x1, R73 ;  /* 0x0000000143517824 */ /* 0x000fe200078e0249 */
[----:B------:R-:W-:Y:S01]  /*28d0*/  SHF.R.S32.HI R91, RZ, 0x1f, R10 ;  /* 0x0000001fff5b7819 */ /* 0x000fe2000001140a */
[----:B------:R-:W-:Y:S01]  /*28e0*/  IMAD.SHL.U32 R8, R8, 0x80, RZ ;  /* 0x0000008008087824 */ /* 0x000fe200078e00ff */
[----:B------:R-:W-:Y:S01]  /*28f0*/  SHF.R.S32.HI R90, RZ, 0x1f, R20 ;  /* 0x0000001fff5a7819 */ /* 0x000fe20000011414 */
[----:B------:R-:W-:Y:S01]  /*2900*/  IMAD.SHL.U32 R98, R11, 0x2, RZ ;  /* 0x000000020b627824 */ /* 0x000fe200078e00ff */
[----:B------:R-:W-:Y:S01]  /*2910*/  SHF.R.S32.HI R89, RZ, 0x1f, R21 ;  /* 0x0000001fff597819 */ /* 0x000fe20000011415 */
[----:B------:R-:W-:Y:S01]  /*2920*/  IMAD.IADD R84, R63, 0x1, R13 ;  /* 0x000000013f547824 */ /* 0x000fe200078e020d */
[----:B------:R-:W-:Y:S01]  /*2930*/  LOP3.LUT R28, R28, 0x1, RZ, 0xc0, !PT ;  /* 0x000000011c1c7812 */ /* 0x000fe200078ec0ff */
[----:B------:R-:W-:Y:S01]  /*2940*/  IMAD.IADD R80, R13, 0x1, R65 ;  /* 0x000000010d507824 */ /* 0x000fe200078e0241 */
[----:B------:R-:W-:Y:S01]  /*2950*/  LOP3.LUT R30, R27, 0x4, RZ, 0xc0, !PT ;  /* 0x000000041b1e7812 */ /* 0x000fe200078ec0ff */
[----:B------:R-:W-:-:S02]  /*2960*/  IMAD.IADD R73, R73, 0x1, R69 ;  /* 0x0000000149497824 */ /* 0x000fc400078e0245 */
[----:B--2---:R-:W-:Y:S01]  /*2970*/  IMAD R9, R29, 0xc0, R139 ;  /* 0x000000c01d097824 */ /* 0x004fe200078e028b */
[----:B------:R-:W-:Y:S02]  /*2980*/  LOP3.LUT R29, R27, 0x2, RZ, 0xc0, !PT ;  /* 0x000000021b1d7812 */ /* 0x000fe400078ec0ff */
[----:B------:R-:W-:Y:S01]  /*2990*/  SHF.R.S32.HI R86, RZ, 0x1f, R0 ;  /* 0x0000001fff567819 */ /* 0x000fe20000011400 */
[----:B------:R-:W-:Y:S06]  /*29a0*/  @!P6 BAR.SYNC.DEFER_BLOCKING 0x9, 0x100 ;  /* 0x024400000000eb1d */ /* 0x000fec0000010000 */
.L_x_465:
[----:B--2---:R-:W2:Y:S01]  /*29b0*/  LDL R34, [R1+0x4c] ;  /* 0x00004c0001227983 */ /* 0x004ea20000100800 */
[----:B0-----:R-:W0:Y:S01]  /*29c0*/  LDC R75, c[0x0][0x430] ;  /* 0x00010c00ff4b7b82 */ /* 0x001e220000000800 */
[----:B------:R-:W-:Y:S02]  /*29d0*/  VIADD R11, R25, 0xffffffff ;  /* 0xffffffff190b7836 */ /* 0x000fe40000000000 */
[----:B------:R-:W-:Y:S02]  /*29e0*/  IMAD.MOV.U32 R74, RZ, RZ, RZ ;  /* 0x000000ffff4a7224 */ /* 0x000fe400078e00ff */
[----:B------:R-:W-:-:S03]  /*29f0*/  IMAD R14, R11, 0x80, R9 ;  /* 0x000000800b0e7824 */ /* 0x000fc600078e0209 */
[----:B-1----:R-:W1:Y:S01]  /*2a00*/  LDC R96, c[0x0][0x3f4] ;  /* 0x0000fd00ff607b82 */ /* 0x002e620000000800 */
[----:B---3--:R-:W-:-:S04]  /*2a10*/  IMAD.IADD R31, R85, 0x1, R14 ;  /* 0x00000001551f7824 */ /* 0x008fc800078e020e */
[----:B------:R-:W-:Y:S01]  /*2a20*/  IMAD.MOV.U32 R32, RZ, RZ, R31 ;  /* 0x000000ffff207224 */ /* 0x000fe200078e001f */
[----:B0-----:R-:W-:-:S13]  /*2a30*/  ISETP.NE.AND P1, PT, R75, 0x1, PT ;  /* 0x000000014b00780c */ /* 0x001fda0003f25270 */
[----:B------:R-:W0:Y:S08]  /*2a40*/  @P1 LDC R12, c[0x0][0x434] ;  /* 0x00010d00ff0c1b82 */ /* 0x000e300000000800 */
[----:B------:R-:W3:Y:S01]  /*2a50*/  @P1 LDC R13, c[0x0][0x438] ;  /* 0x00010e00ff0d1b82 */ /* 0x000ee20000000800 */
[----:B0-----:R-:W-:-:S05]  /*2a60*/  @P1 IMAD.HI.U32 R12, R31, R12, RZ ;  /* 0x0000000c1f0c1227 */ /* 0x001fca00078e00ff */
[----:B---3--:R-:W-:Y:S02]  /*2a70*/  @P1 SHF.R.U32.HI R32, RZ, R13, R12 ;  /* 0x0000000dff201219 */ /* 0x008fe4000001160c */
[----:B------:R-:W-:-:S04]  /*2a80*/  ISETP.GE.AND P1, PT, R14, R24, PT ;  /* 0x000000180e00720c */ /* 0x000fc80003f26270 */
[----:B------:R-:W-:-:S13]  /*2a90*/  ISETP.GT.OR P1, PT, R9, 0x7f, P1 ;  /* 0x0000007f0900780c */ /* 0x000fda0000f24670 */
[----:B------:R-:W0:Y:S01]  /*2aa0*/  @!P1 LDC.64 R14, c[0x0][0x428] ;  /* 0x00010a00ff0e9b82 */ /* 0x000e220000000a00 */
[----:B------:R-:W-:-:S07]  /*2ab0*/  @!P1 SHF.R.S32.HI R33, RZ, 0x1f, R32 ;  /* 0x0000001fff219819 */ /* 0x000fce0000011420 */
[----:B------:R-:W3:Y:S01]  /*2ac0*/  @!P1 LDC.64 R12, c[0x0][0x418] ;  /* 0x00010600ff0c9b82 */ /* 0x000ee20000000a00 */
[----:B------:R-:W-:Y:S01]  /*2ad0*/  LOP3.LUT P3, RZ, R71, 0x2, RZ, 0xc0, !PT ;  /* 0x0000000247ff7812 */ /* 0x000fe2000786c0ff */
[----:B0-----:R-:W-:-:S04]  /*2ae0*/  @!P1 IMAD R25, R86, R14, RZ ;  /* 0x0000000e56199224 */ /* 0x001fc800078e02ff */
[C---:B------:R-:W-:Y:S02]  /*2af0*/  @!P1 IMAD R25, R0.reuse, R15, R25 ;  /* 0x0000000f00199224 */ /* 0x040fe400078e0219 */
[----:B------:R-:W-:-:S04]  /*2b00*/  @!P1 IMAD.WIDE.U32 R14, R0, R14, R32 ;  /* 0x0000000e000e9225 */ /* 0x000fc800078e0020 */
[----:B------:R-:W-:Y:S01]  /*2b10*/  @!P1 IMAD.IADD R15, R15, 0x1, R25 ;  /* 0x000000010f0f9824 */ /* 0x000fe200078e0219 */
[----:B---3--:R-:W-:-:S04]  /*2b20*/  @!P1 LEA R12, P2, R14, R12, 0x2 ;  /* 0x0000000c0e0c9211 */ /* 0x008fc800078410ff */
[----:B------:R-:W-:Y:S02]  /*2b30*/  @!P1 LEA.HI.X R13, R14, R13, R15, 0x2, P2 ;  /* 0x0000000d0e0d9211 */ /* 0x000fe400010f140f */
[----:B-1----:R-:W-:Y:S01]  /*2b40*/  ISETP.GE.AND P2, PT, R96, 0x1, PT ;  /* 0x000000016000780c */ /* 0x002fe20003f46270 */
[----:B------:R-:W-:Y:S01]  /*2b50*/  IMAD.MOV R14, RZ, RZ, -R32 ;  /* 0x000000ffff0e7224 */ /* 0x000fe200078e0a20 */
[----:B------:R-:W-:Y:S05]  /*2b60*/  YIELD ;  /* 0x0000000000007946 */ /* 0x000fea0003800000 */
[----:B------:R-:W-:Y:S01]  /*2b70*/  BSSY B0, `(.L_x_407) ;  /* 0x000042b000007945 */ /* 0x000fe20003800000 */
[----:B------:R0:W5:Y:S01]  /*2b80*/  @!P1 LDG.E R74, desc[UR42][R12.64] ;  /* 0x0000002a0c4a9981 */ /* 0x000162000c1e1900 */
[----:B------:R-:W-:Y:S01]  /*2b90*/  IMAD R75, R75, R14, R31 ;  /* 0x0000000e4b4b7224 */ /* 0x000fe200078e021f */
[----:B------:R-:W-:Y:S01]  /*2ba0*/  ISETP.GT.AND P1, PT, R11, R72, PT ;  /* 0x000000480b00720c */ /* 0x000fe20003f24270 */
[----:B------:R-:W-:-:S02]  /*2bb0*/  IMAD.MOV.U32 R25, RZ, RZ, R11 ;  /* 0x000000ffff197224 */ /* 0x000fc400078e000b */
[----:B--2---:R-:W-:-:S04]  /*2bc0*/  IMAD R61, R18, 0x3000, R34 ;  /* 0x00003000123d7824 */ /* 0x004fc800078e0222 */
[C---:B------:R-:W-:Y:S02]  /*2bd0*/  VIADD R15, R61.reuse, 0x10 ;  /* 0x000000103d0f7836 */ /* 0x040fe40000000000 */
[C---:B------:R-:W-:Y:S02]  /*2be0*/  @P3 VIADD R15, R61.reuse, 0xfffffff0 ;  /* 0xfffffff03d0f3836 */ /* 0x040fe40000000000 */
[--C-:B------:R-:W-:Y:S02]  /*2bf0*/  IMAD R61, R61, 0x2, R26.reuse ;  /* 0x000000023d3d7824 */ /* 0x100fe400078e021a */
[----:B------:R-:W-:Y:S01]  /*2c00*/  IMAD R60, R15, 0x2, R26 ;  /* 0x000000020f3c7824 */ /* 0x000fe200078e021a */
[----:B0-----:R-:W-:Y:S06]  /*2c10*/  @!P2 BRA `(.L_x_408) ;  /* 0x0000003c0064a947 */ /* 0x001fec0003800000 */
[----:B------:R-:W-:Y:S01]  /*2c20*/  SHF.R.S32.HI R76, RZ, 0x1f, R75 ;  /* 0x0000001fff4c7819 */ /* 0x000fe2000001144b */
[----:B------:R-:W-:Y:S01]  /*2c30*/  ULDC.64 UR4, c[0x0][0x300] ;  /* 0x0000c00000047ab9 */ /* 0x000fe20000000a00 */
[----:B-----5:R-:W-:Y:S01]  /*2c40*/  SHF.R.S32.HI R77, RZ, 0x1f, R74 ;  /* 0x0000001fff4d7819 */ /* 0x020fe2000001144a */
[----:B------:R-:W-:Y:S01]  /*2c50*/  IMAD.WIDE.U32 R12, R75, UR4, RZ ;  /* 0x000000044b0c7c25 */ /* 0x000fe2000f8e00ff */
[----:B------:R-:W-:-:S03]  /*2c60*/  ULDC.64 UR6, c[0x0][0x2e8] ;  /* 0x0000ba0000067ab9 */ /* 0x000fc60000000a00 */
[----:B------:R-:W-:Y:S02]  /*2c70*/  IMAD R14, R76, UR4, RZ ;  /* 0x000000044c0e7c24 */ /* 0x000fe4000f8e02ff */
[----:B------:R-:W-:Y:S02]  /*2c80*/  IMAD R78, R11, -0x80, R24 ;  /* 0xffffff800b4e7824 */ /* 0x000fe400078e0218 */
[----:B------:R-:W-:Y:S01]  /*2c90*/  IMAD R15, R75, UR5, R14 ;  /* 0x000000054b0f7c24 */ /* 0x000fe2000f8e020e */
[----:B------:R-:W-:Y:S01]  /*2ca0*/  ULDC.64 UR4, c[0x0][0x310] ;  /* 0x0000c40000047ab9 */ /* 0x000fe20000000a00 */
[----:B------:R-:W-:Y:S01]  /*2cb0*/  IMAD R14, R87, R25, RZ ;  /* 0x00000019570e7224 */ /* 0x000fe200078e02ff */
[----:B------:R-:W-:Y:S01]  /*2cc0*/  VIMNMX R78, R78, 0x80, PT ;  /* 0x000000804e4e7848 */ /* 0x000fe20003fe0100 */
[----:B------:R-:W-:Y:S02]  /*2cd0*/  IMAD R31, R77, UR4, RZ ;  /* 0x000000044d1f7c24 */ /* 0x000fe4000f8e02ff */
[----:B------:R-:W-:-:S02]  /*2ce0*/  IMAD.IADD R13, R13, 0x1, R15 ;  /* 0x000000010d0d7824 */ /* 0x000fc400078e020f */
[C---:B------:R-:W-:Y:S02]  /*2cf0*/  IMAD R31, R74.reuse, UR5, R31 ;  /* 0x000000054a1f7c24 */ /* 0x040fe4000f8e021f */
[----:B------:R-:W-:Y:S01]  /*2d00*/  IMAD.WIDE.U32 R12, R74, UR4, R12 ;  /* 0x000000044a0c7c25 */ /* 0x000fe2000f8e000c */
[----:B------:R-:W-:-:S03]  /*2d10*/  ULDC.64 UR4, c[0x0][0x308] ;  /* 0x0000c20000047ab9 */ /* 0x000fc60000000a00 */
[----:B------:R-:W-:Y:S02]  /*2d20*/  IMAD.IADD R13, R13, 0x1, R31 ;  /* 0x000000010d0d7824 */ /* 0x000fe400078e021f */
[----:B------:R-:W-:Y:S01]  /*2d30*/  IMAD.WIDE.U32 R12, R137, UR4, R12 ;  /* 0x00000004890c7c25 */ /* 0x000fe2000f8e000c */
[----:B------:R-:W-:-:S03]  /*2d40*/  ULDC.U8 UR4, c[0x0][0x410] ;  /* 0x0001040000047ab9 */ /* 0x000fc60000000000 */
[----:B------:R-:W-:Y:S01]  /*2d50*/  IMAD R57, R137, UR5, R13 ;  /* 0x0000000589397c24 */ /* 0x000fe2000f8e020d */
[----:B------:R-:W-:Y:S01]  /*2d60*/  LEA R56, P2, R12, UR6, 0x1 ;  /* 0x000000060c387c11 */ /* 0x000fe2000f8408ff */
[----:B------:R-:W-:-:S03]  /*2d70*/  IMAD R13, R88, R25, RZ ;  /* 0x00000019580d7224 */ /* 0x000fc600078e02ff */
[----:B------:R-:W-:Y:S02]  /*2d80*/  LEA.HI.X R57, R12, UR7, R57, 0x1, P2 ;  /* 0x000000070c397c11 */ /* 0x000fe400090f0c39 */
[----:B------:R-:W-:Y:S02]  /*2d90*/  ISETP.NE.AND P2, PT, RZ, UR4, PT ;  /* 0x00000004ff007c0c */ /* 0x000fe4000bf45270 */
[----:B------:R-:W-:-:S05]  /*2da0*/  SHF.R.S32.HI R12, RZ, 0x1f, R25 ;  /* 0x0000001fff0c7819 */ /* 0x000fca0000011419 */
[C---:B------:R-:W-:Y:S02]  /*2db0*/  IMAD R33, R12.reuse, R7, R14 ;  /* 0x000000070c217224 */ /* 0x040fe400078e020e */
[----:B------:R-:W-:Y:S02]  /*2dc0*/  IMAD R31, R12, R8, R13 ;  /* 0x000000080c1f7224 */ /* 0x000fe400078e020d */
[----:B------:R-:W-:-:S04]  /*2dd0*/  IMAD.WIDE.U32 R14, R8, R25, RZ ;  /* 0x00000019080e7225 */ /* 0x000fc800078e00ff */
[----:B------:R-:W-:-:S04]  /*2de0*/  IMAD.WIDE.U32 R12, R7, R25, RZ ;  /* 0x00000019070c7225 */ /* 0x000fc800078e00ff */
[----:B------:R-:W-:Y:S02]  /*2df0*/  IMAD.IADD R11, R15, 0x1, R31 ;  /* 0x000000010f0b7824 */ /* 0x000fe400078e021f */
[----:B------:R-:W-:Y:S01]  /*2e00*/  IMAD.IADD R31, R13, 0x1, R33 ;  /* 0x000000010d1f7824 */ /* 0x000fe200078e0221 */
[----:B------:R-:W-:Y:S06]  /*2e10*/  @!P2 BRA `(.L_x_409) ;  /* 0x0000001c0054a947 */ /* 0x000fec0003800000 */
[----:B------:R-:W-:Y:S01]  /*2e20*/  ISETP.GE.AND P3, PT, R139, R78, PT ;  /* 0x0000004e8b00720c */ /* 0x000fe20003f66270 */
[----:B------:R-:W-:Y:S01]  /*2e30*/  BSSY B1, `(.L_x_410) ;  /* 0x000003a000017945 */ /* 0x000fe20003800000 */
        /* <DEDUP_REMOVED lines=11> */
[----:B------:R-:W-:Y:S01]  /*2ef0*/  CS2R R54, SRZ ;  /* 0x0000000000367805 */ /* 0x000fe2000001ff00 */
[----:B------:R-:W-:Y:S06]  /*2f00*/  @P3 BRA `(.L_x_411) ;  /* 0x0000000000b03947 */ /* 0x000fec0003800000 */
[----:B------:R-:W2:Y:S04]  /*2f10*/  LDL R82, [R1+0x28] ;  /* 0x0000280001527983 */ /* 0x000ea80000100800 */
[----:B------:R-:W3:Y:S04]  /*2f20*/  LDL R79, [R1+0x20] ;  /* 0x00002000014f7983 */ /* 0x000ee80000100800 */
[----:B------:R-:W4:Y:S04]  /*2f30*/  LDL R59, [R1+0x24] ;  /* 0x00002400013b7983 */ /* 0x000f280000100800 */
[----:B------:R-:W4:Y:S01]  /*2f40*/  LDL R58, [R1+0x2c] ;  /* 0x00002c00013a7983 */ /* 0x000f220000100800 */
[----:B------:R-:W-:Y:S01]  /*2f50*/  IADD3 R15, P2, R68, R14, RZ ;  /* 0x0000000e440f7210 */ /* 0x000fe20007f5e0ff */
[----:B------:R-:W-:Y:S01]  /*2f60*/  ULDC.64 UR4, c[0x0][0x3e8] ;  /* 0x0000fa0000047ab9 */ /* 0x000fe20000000a00 */
[----:B------:R-:W-:-:S02]  /*2f70*/  CS2R R52, SRZ ;  /* 0x0000000000347805 */ /* 0x000fc4000001ff00 */
[----:B------:R-:W-:Y:S01]  /*2f80*/  CS2R R54, SRZ ;  /* 0x0000000000367805 */ /* 0x000fe2000001ff00 */
[----:B------:R-:W-:Y:S01]  /*2f90*/  IMAD.X R34, R11, 0x1, R73, P2 ;  /* 0x000000010b227824 */ /* 0x000fe200010e0649 */
[----:B------:R-:W-:-:S05]  /*2fa0*/  IADD3 R13, P2, R64, R12, RZ ;  /* 0x0000000c400d7210 */ /* 0x000fca0007f5e0ff */
[----:B------:R-:W-:Y:S01]  /*2fb0*/  IMAD.X R32, R31, 0x1, R80, P2 ;  /* 0x000000011f207824 */ /* 0x000fe200010e0650 */
[----:B------:R-:W-:-:S04]  /*2fc0*/  LEA R14, P2, R15, UR4, 0x1 ;  /* 0x000000040f0e7c11 */ /* 0x000fc8000f8408ff */
[----:B------:R-:W-:Y:S01]  /*2fd0*/  LEA.HI.X R15, R15, UR5, R34, 0x1, P2 ;  /* 0x000000050f0f7c11 */ /* 0x000fe200090f0c22 */
[----:B------:R-:W-:Y:S02]  /*2fe0*/  ULDC.64 UR4, c[0x0][0x400] ;  /* 0x0001000000047ab9 */ /* 0x000fe40000000a00 */
[----:B------:R-:W-:-:S04]  /*2ff0*/  LEA R12, P2, R13, UR4, 0x1 ;  /* 0x000000040d0c7c11 */ /* 0x000fc8000f8408ff */
[----:B------:R-:W-:Y:S02]  /*3000*/  LEA.HI.X R13, R13, UR5, R32, 0x1, P2 ;  /* 0x000000050d0d7c11 */ /* 0x000fe400090f0c20 */
[----:B------:R-:W-:Y:S02]  /*3010*/  ISETP.GE.AND P2, PT, R142, R96, PT ;  /* 0x000000608e00720c */ /* 0x000fe40003f46270 */
[----:B------:R-:W-:Y:S02]  /*3020*/  CS2R R48, SRZ ;  /* 0x0000000000307805 */ /* 0x000fe4000001ff00 */
[----:B------:R-:W-:-:S09]  /*3030*/  CS2R R50, SRZ ;  /* 0x0000000000327805 */ /* 0x000fd2000001ff00 */
[----:B------:R0:W5:Y:S04]  /*3040*/  @!P2 LDG.E.64 R52, desc[UR42][R14.64] ;  /* 0x0000002a0e34a981 */ /* 0x000168000c1e1b00 */
[----:B------:R0:W5:Y:S01]  /*3050*/  @!P2 LDG.E.64 R54, desc[UR42][R12.64] ;  /* 0x0000002a0c36a981 */ /* 0x000162000c1e1b00 */
        /* <DEDUP_REMOVED lines=8> */
[----:B--2---:R-:W-:-:S13]  /*30e0*/  ISETP.GE.AND P2, PT, R82, R96, PT ;  /* 0x000000605200720c */ /* 0x004fda0003f46270 */
[----:B------:R0:W5:Y:S04]  /*30f0*/  @!P2 LDG.E.64 R48, desc[UR42][R14.64+0x10] ;  /* 0x0000102a0e30a981 */ /* 0x000168000c1e1b00 */
[----:B------:R0:W5:Y:S01]  /*3100*/  @!P2 LDG.E.64 R50, desc[UR42][R12.64+0x10] ;  /* 0x0000102a0c32a981 */ /* 0x000162000c1e1b00 */
[----:B---3--:R-:W-:-:S13]  /*3110*/  ISETP.GE.AND P2, PT, R79, R96, PT ;  /* 0x000000604f00720c */ /* 0x008fda0003f46270 */
[----:B------:R0:W5:Y:S04]  /*3120*/  @!P2 LDG.E.64 R44, desc[UR42][R14.64+0x20] ;  /* 0x0000202a0e2ca981 */ /* 0x000168000c1e1b00 */
[----:B------:R0:W5:Y:S01]  /*3130*/  @!P2 LDG.E.64 R46, desc[UR42][R12.64+0x20] ;  /* 0x0000202a0c2ea981 */ /* 0x000162000c1e1b00 */
[----:B----4-:R-:W-:-:S13]  /*3140*/  ISETP.GE.AND P2, PT, R59, R96, PT ;  /* 0x000000603b00720c */ /* 0x010fda0003f46270 */
[----:B------:R0:W5:Y:S04]  /*3150*/  @!P2 LDG.E.64 R40, desc[UR42][R14.64+0x30] ;  /* 0x0000302a0e28a981 */ /* 0x000168000c1e1b00 */
[----:B------:R0:W5:Y:S01]  /*3160*/  @!P2 LDG.E.64 R42, desc[UR42][R12.64+0x30] ;  /* 0x0000302a0c2aa981 */ /* 0x000162000c1e1b00 */
[----:B------:R-:W-:-:S13]  /*3170*/  ISETP.GE.AND P2, PT, R155, R96, PT ;  /* 0x000000609b00720c */ /* 0x000fda0003f46270 */
[----:B------:R0:W5:Y:S04]  /*3180*/  @!P2 LDG.E.64 R36, desc[UR42][R14.64+0x40] ;  /* 0x0000402a0e24a981 */ /* 0x000168000c1e1b00 */
[----:B------:R0:W5:Y:S01]  /*3190*/  @!P2 LDG.E.64 R38, desc[UR42][R12.64+0x40] ;  /* 0x0000402a0c26a981 */ /* 0x000162000c1e1b00 */
[----:B------:R-:W-:-:S13]  /*31a0*/  ISETP.GE.AND P2, PT, R58, R96, PT ;  /* 0x000000603a00720c */ /* 0x000fda0003f46270 */
[----:B------:R0:W5:Y:S04]  /*31b0*/  @!P2 LDG.E.64 R32, desc[UR42][R14.64+0x50] ;  /* 0x0000502a0e20a981 */ /* 0x000168000c1e1b00 */
[----:B------:R0:W5:Y:S02]  /*31c0*/  @!P2 LDG.E.64 R34, desc[UR42][R12.64+0x50] ;  /* 0x0000502a0c22a981 */ /* 0x000164000c1e1b00 */
.L_x_411:
[----:B------:R-:W-:Y:S05]  /*31d0*/  BSYNC B1 ;  /* 0x0000000000017941 */ /* 0x000fea0003800000 */
.L_x_410:
[----:B-----5:R-:W-:Y:S01]  /*31e0*/  IMAD.MOV.U32 R11, RZ, RZ, R32 ;  /* 0x000000ffff0b7224 */ /* 0x020fe200078e0020 */
[----:B------:R-:W-:Y:S01]  /*31f0*/  UISETP.NE.AND UP0, UPT, UR40, 0x3, UPT ;  /* 0x000000032800788c */ /* 0x000fe2000bf05270 */
[----:B0-----:R-:W-:-:S05]  /*3200*/  IMAD.MOV.U32 R12, RZ, RZ, R33 ;  /* 0x000000ffff0c7224 */ /* 0x001fca00078e0021 */
[----:B------:R-:W-:Y:S01]  /*3210*/  PRMT R103, R11, 0x5410, R12 ;  /* 0x000054100b677816 */ /* 0x000fe2000000000c */
[----:B------:R-:W-:Y:S01]  /*3220*/  IMAD.MOV.U32 R12, RZ, RZ, R36 ;  /* 0x000000ffff0c7224 */ /* 0x000fe200078e0024 */
[----:B------:R-:W-:Y:S01]  /*3230*/  PLOP3.LUT P2, PT, PT, PT, UP0, 0x80, 0x0 ;  /* 0x000000000000781c */ /* 0x000fe20003f4f008 */
[----:B------:R-:W-:-:S05]  /*3240*/  IMAD.MOV.U32 R11, RZ, RZ, R37 ;  /* 0x000000ffff0b7224 */ /* 0x000fca00078e0025 */
[----:B------:R-:W-:Y:S01]  /*3250*/  PRMT R105, R12, 0x5410, R11 ;  /* 0x000054100c697816 */ /* 0x000fe2000000000b */
[----:B------:R-:W-:Y:S02]  /*3260*/  IMAD.MOV.U32 R12, RZ, RZ, R40 ;  /* 0x000000ffff0c7224 */ /* 0x000fe400078e0028 */
        /* <DEDUP_REMOVED lines=32> */
[----:B------:R-:W-:Y:S06]  /*3470*/  @!P2 BRA `(.L_x_412) ;  /* 0x000000000004a947 */ /* 0x000fec0003800000 */
[----:B------:R-:W-:Y:S01]  /*3480*/  BPT.TRAP 0x1 ;  /* 0x000000040000795c */ /* 0x000fe20000300000 */
.L_x_412:
[----:B------:R-:W-:Y:S01]  /*3490*/  IMAD R31, R18, 0x8, R2 ;  /* 0x00000008121f7824 */ /* 0x000fe200078e0202 */
[----:B------:R-:W-:Y:S01]  /*34a0*/  SHF.L.U32 R79, R138, 0x1f, RZ ;  /* 0x0000001f8a4f7819 */ /* 0x000fe200000006ff */
[----:B------:R-:W-:Y:S03]  /*34b0*/  BSSY B1, `(.L_x_413) ;  /* 0x0000003000017945 */ /* 0x000fe60003800000 */
[----:B------:R-:W0:Y:S02]  /*34c0*/  SYNCS.PHASECHK.TRANS64.TRYWAIT P4, [R31+URZ+0x2d890], R79 ;  /* 0x02d8904f1f0075a7 */ /* 0x000e24000808017f */
[----:B0-----:R-:W-:Y:S05]  /*34d0*/  @!P4 BRA `(.L_x_414) ;  /* 0x000001780044c947 */ /* 0x001fea0003800000 */
.L_x_672:
[----:B------:R-:W-:Y:S05]  /*34e0*/  BSYNC B1 ;  /* 0x0000000000017941 */ /* 0x000fea0003800000 */
.L_x_413:
[----:B------:R-:W-:-:S03]  /*34f0*/  UMOV UR4, 0xffffffff ;  /* 0xffffffff00047882 */ /* 0x000fc60000000000 */
[----:B------:R-:W-:Y:S05]  /*3500*/  BRA.DIV UR4, `(.L_x_415) ;  /* 0x0000017a044c7947 */ /* 0x000fea000b800000 */
[----:B------:R-:W1:Y:S04]  /*3510*/  SHFL.IDX PT, R57, R57, RZ, 0x1e1f ;  /* 0x001e1fff39397589 */ /* 0x000e6800000e0000 */
[----:B------:R-:W2:Y:S02]  /*3520*/  SHFL.IDX PT, R56, R56, RZ, 0x1e1f ;  /* 0x001e1fff38387589 */ /* 0x000ea400000e0000 */
.L_x_676:
[----:B------:R-:W-:Y:S05]  /*3530*/  @P3 BRA `(.L_x_416) ;  /* 0x0000003800383947 */ /* 0x000fea0003800000 */
[----:B------:R-:W-:Y:S01]  /*3540*/  ISETP.NE.AND P3, PT, R28, RZ, PT ;  /* 0x000000ff1c00720c */ /* 0x000fe20003f65270 */
[----:B------:R-:W-:-:S12]  /*3550*/  BSSY B1, `(.L_x_417) ;  /* 0x0000039000017945 */ /* 0x000fd80003800000 */
[----:B------:R-:W-:Y:S05]  /*3560*/  @!P3 BRA `(.L_x_418) ;  /* 0x0000000000dcb947 */ /* 0x000fea0003800000 */
[----:B------:R3:W4:Y:S01]  /*3570*/  LDS.128 R12, [R61+0x15000] ;  /* 0x015000003d0c7984 */ /* 0x0007220000000c00 */
[----:B------:R-:W-:Y:S01]  /*3580*/  ISETP.GE.AND P3, PT, R142, R96, PT ;  /* 0x000000608e00720c */ /* 0x000fe20003f66270 */
[----:B------:R-:W-:-:S12]  /*3590*/  BSSY B2, `(.L_x_419) ;  /* 0x0000031000027945 */ /* 0x000fd80003800000 */
[----:B---3--:R-:W-:Y:S05]  /*35a0*/  @P3 BRA `(.L_x_420) ;  /* 0x0000000000bc3947 */ /* 0x008fea0003800000 */
[----:B------:R-:W-:Y:S02]  /*35b0*/  SHF.R.U64 R54, R54, 0x10, R55 ;  /* 0x0000001036367819 */ /* 0x000fe40000001237 */
[--C-:B------:R-:W-:Y:S02]  /*35c0*/  SHF.R.U64 R11, R52, 0x10, R53.reuse ;  /* 0x00000010340b7819 */ /* 0x100fe40000001235 */
[----:B------:R-:W-:Y:S02]  /*35d0*/  SHF.R.U32.HI R52, RZ, 0x10, R53 ;  /* 0x00000010ff347819 */ /* 0x000fe40000011635 */
[----:B------:R-:W-:Y:S02]  /*35e0*/  SHF.R.U32.HI R53, RZ, 0x10, R55 ;  /* 0x00000010ff357819 */ /* 0x000fe40000011637 */
[----:B------:R-:W-:Y:S02]  /*35f0*/  PRMT R54, R59, 0x5432, R54 ;  /* 0x000054323b367816 */ /* 0x000fe40000000036 */
[----:B------:R-:W-:-:S02]  /*3600*/  PRMT R55, R58, 0x5432, R52 ;  /* 0x000054323a377816 */ /* 0x000fc40000000034 */
[----:B------:R-:W-:Y:S02]  /*3610*/  PRMT R52, R59, 0x5410, R53 ;  /* 0x000054103b347816 */ /* 0x000fe40000000035 */
[----:B------:R-:W-:Y:S01]  /*3620*/  PRMT R11, R58, 0x5410, R11 ;  /* 0x000054103a0b7816 */ /* 0x000fe2000000000b */
[C---:B----4-:R-:W-:Y:S01]  /*3630*/  IMAD.U32 R58, R13.reuse, 0x10000, RZ ;  /* 0x000100000d3a7824 */ /* 0x050fe200078e00ff */
[----:B------:R-:W-:Y:S02]  /*3640*/  LOP3.LUT R82, R13, 0xffff0000, RZ, 0xc0, !PT ;  /* 0xffff00000d527812 */ /* 0x000fe400078ec0ff */
[C---:B------:R-:W-:Y:S01]  /*3650*/  LOP3.LUT R59, R54.reuse, 0xffff0000, RZ, 0xc0, !PT ;  /* 0xffff0000363b7812 */ /* 0x040fe200078ec0ff */
[----:B------:R-:W-:Y:S01]  /*3660*/  IMAD.U32 R54, R54, 0x10000, RZ ;  /* 0x0001000036367824 */ /* 0x000fe200078e00ff */
[C---:B------:R-:W-:Y:S01]  /*3670*/  LOP3.LUT R13, R11.reuse, 0xffff0000, RZ, 0xc0, !PT ;  /* 0xffff00000b0d7812 */ /* 0x040fe200078ec0ff */
[----:B------:R-:W-:Y:S02]  /*3680*/  IMAD.U32 R11, R11, 0x10000, RZ ;  /* 0x000100000b0b7824 */ /* 0x000fe400078e00ff */
[----:B------:R-:W-:-:S04]  /*3690*/  FMUL.FTZ R53, R82, R59 ;  /* 0x0000003b52357220 */ /* 0x000fc80000410000 */
[-C--:B------:R-:W-:Y:S01]  /*36a0*/  FFMA.FTZ R53, R58, R13.reuse, -R53 ;  /* 0x0000000d3a357223 */ /* 0x080fe20000010835 */
[----:B------:R-:W-:Y:S01]  /*36b0*/  FMUL.FTZ R13, R82, R13 ;  /* 0x0000000d520d7220 */ /* 0x000fe20000410000 */
[C---:B------:R-:W-:Y:S01]  /*36c0*/  IMAD.U32 R82, R55.reuse, 0x10000, RZ ;  /* 0x0001000037527824 */ /* 0x040fe200078e00ff */
[----:B------:R-:W-:Y:S02]  /*36d0*/  LOP3.LUT R55, R55, 0xffff0000, RZ, 0xc0, !PT ;  /* 0xffff000037377812 */ /* 0x000fe400078ec0ff */
[----:B------:R-:W-:Y:S01]  /*36e0*/  FFMA.FTZ R13, R58, R59, R13 ;  /* 0x0000003b3a0d7223 */ /* 0x000fe2000001000d */
[----:B------:R-:W-:Y:S01]  /*36f0*/  LOP3.LUT R59, R14, 0xffff0000, RZ, 0xc0, !PT ;  /* 0xffff00000e3b7812 */ /* 0x000fe200078ec0ff */
[C---:B------:R-:W-:Y:S01]  /*3700*/  IMAD.U32 R58, R52.reuse, 0x10000, RZ ;  /* 0x00010000343a7824 */ /* 0x040fe200078e00ff */
[----:B------:R-:W-:Y:S01]  /*3710*/  LOP3.LUT R52, R52, 0xffff0000, RZ, 0xc0, !PT ;  /* 0xffff000034347812 */ /* 0x000fe200078ec0ff */
[----:B------:R-:W-:Y:S01]  /*3720*/  IMAD.U32 R14, R14, 0x10000, RZ ;  /* 0x000100000e0e7824 */ /* 0x000fe200078e00ff */
[----:B------:R-:W-:Y:S01]  /*3730*/  F2FP.BF16.F32.PACK_AB R13, R13, R53 ;  /* 0x000000350d0d723e */ /* 0x000fe200000010ff */
[C---:B------:R-:W-:Y:S01]  /*3740*/  FMUL.FTZ R83, R59.reuse, R58 ;  /* 0x0000003a3b537220 */ /* 0x040fe20000410000 */
[----:B------:R-:W-:-:S03]  /*3750*/  FMUL.FTZ R59, R59, R82 ;  /* 0x000000523b3b7220 */ /* 0x000fc60000410000 */
[C---:B------:R-:W-:Y:S01]  /*3760*/  FFMA.FTZ R83, R14.reuse, R82, -R83 ;  /* 0x000000520e537223 */ /* 0x040fe20000010853 */
[----:B------:R-:W-:Y:S01]  /*3770*/  FFMA.FTZ R59, R14, R58, R59 ;  /* 0x0000003a0e3b7223 */ /* 0x000fe2000001003b */
[C---:B------:R-:W-:Y:S01]  /*3780*/  LOP3.LUT R14, R15.reuse, 0xffff0000, RZ, 0xc0, !PT ;  /* 0xffff00000f0e7812 */ /* 0x040fe200078ec0ff */
[----:B------:R-:W-:-:S03]  /*3790*/  IMAD.U32 R15, R15, 0x10000, RZ ;  /* 0x000100000f0f7824 */ /* 0x000fc600078e00ff */
        /* <DEDUP_REMOVED lines=11> */
[----:B------:R-:W-:-:S05]  /*3850*/  FFMA.FTZ R15, R12, R54, R15 ;  /* 0x000000360c0f7223 */ /* 0x000fca000001000f */
[----:B------:R-:W-:Y:S01]  /*3860*/  F2FP.BF16.F32.PACK_AB R52, R15, R52 ;  /* 0x000000340f34723e */ /* 0x000fe200000010ff */
[----:B------:R-:W-:Y:S02]  /*3870*/  IMAD.MOV.U32 R15, RZ, RZ, R14 ;  /* 0x000000ffff0f7224 */ /* 0x000fe400078e000e */
[----:B------:R-:W-:Y:S02]  /*3880*/  IMAD.MOV.U32 R14, RZ, RZ, R59 ;  /* 0x000000ffff0e7224 */ /* 0x000fe400078e003b */
[----:B------:R-:W-:-:S07]  /*3890*/  IMAD.MOV.U32 R12, RZ, RZ, R52 ;  /* 0x000000ffff0c7224 */ /* 0x000fce00078e0034 */
.L_x_420:
[----:B------:R-:W-:Y:S05]  /*38a0*/  BSYNC B2 ;  /* 0x0000000000027941 */ /* 0x000fea0003800000 */
.L_x_419:
[----:B--2---:R-:W-:-:S04]  /*38b0*/  LEA R52, P3, R16, R56, 0x1 ;  /* 0x0000003810347211 */ /* 0x004fc800078608ff */
[----:B-1----:R-:W-:-:S05]  /*38c0*/  LEA.HI.X R53, R16, R57, R17, 0x1, P3 ;  /* 0x0000003910357211 */ /* 0x002fca00018f0c11 */
[----:B----4-:R3:W-:Y:S04]  /*38d0*/  ST.E.128 desc[UR42][R52.64], R12 ;  /* 0x0000000c34007985 */ /* 0x0107e8000c101d2a */
.L_x_418:
[----:B------:R-:W-:Y:S05]  /*38e0*/  BSYNC B1 ;  /* 0x0000000000017941 */ /* 0x000fea0003800000 */
.L_x_417:
[----:B------:R-:W-:Y:S01]  /*38f0*/  ISETP.NE.AND P3, PT, R29, RZ, PT ;  /* 0x000000ff1d00720c */ /* 0x000fe20003f65270 */
[----:B------:R-:W-:-:S12]  /*3900*/  BSSY B1, `(.L_x_421) ;  /* 0x000003c000017945 */ /* 0x000fd80003800000 */
[----:B------:R-:W-:Y:S05]  /*3910*/  @!P3 BRA `(.L_x_422) ;  /* 0x0000000000e8b947 */ /* 0x000fea0003800000 */
[----:B------:R-:W4:Y:S01]  /*3920*/  LDL R11, [R1+0x28] ;  /* 0x00002800010b7983 */ /* 0x000f220000100800 */
[----:B------:R-:W-:Y:S03]  /*3930*/  BSSY B2, `(.L_x_423) ;  /* 0x0000033000027945 */ /* 0x000fe60003800000 */
[----:B---3--:R3:W0:Y:S01]  /*3940*/  LDS.128 R12, [R60+0x15000] ;  /* 0x015000003c0c7984 */ /* 0x0086220000000c00 */
[----:B----4-:R-:W-:-:S13]  /*3950*/  ISETP.GE.AND P3, PT, R11, R96, PT ;  /* 0x000000600b00720c */ /* 0x010fda0003f66270 */
[----:B0--3--:R-:W-:Y:S05]  /*3960*/  @P3 BRA `(.L_x_424) ;  /* 0x0000000000bc3947 */ /* 0x009fea0003800000 */
[----:B------:R-:W-:Y:S01]  /*3970*/  SHF.R.U64 R50, R50, 0x10, R51 ;  /* 0x0000001032327819 */ /* 0x000fe20000001233 */
[----:B------:R-:W-:Y:S01]  /*3980*/  IMAD.U32 R52, R13, 0x10000, RZ ;  /* 0x000100000d347824 */ /* 0x000fe200078e00ff */
[--C-:B------:R-:W-:Y:S02]  /*3990*/  SHF.R.U64 R11, R48, 0x10, R49.reuse ;  /* 0x00000010300b7819 */ /* 0x100fe40000001231 */
[----:B------:R-:W-:Y:S02]  /*39a0*/  PRMT R50, R112, 0x5432, R50 ;  /* 0x0000543270327816 */ /* 0x000fe40000000032 */
[----:B------:R-:W-:Y:S02]  /*39b0*/  SHF.R.U32.HI R48, RZ, 0x10, R49 ;  /* 0x00000010ff307819 */ /* 0x000fe40000011631 */
[----:B------:R-:W-:Y:S02]  /*39c0*/  SHF.R.U32.HI R49, RZ, 0x10, R51 ;  /* 0x00000010ff317819 */ /* 0x000fe40000011633 */
[----:B------:R-:W-:-:S02]  /*39d0*/  PRMT R11, R110, 0x5410, R11 ;  /* 0x000054106e0b7816 */ /* 0x000fc4000000000b */
[----:B------:R-:W-:Y:S02]  /*39e0*/  LOP3.LUT R54, R13, 0xffff0000, RZ, 0xc0, !PT ;  /* 0xffff00000d367812 */ /* 0x000fe400078ec0ff */
[C---:B------:R-:W-:Y:S01]  /*39f0*/  LOP3.LUT R53, R50.reuse, 0xffff0000, RZ, 0xc0, !PT ;  /* 0xffff000032357812 */ /* 0x040fe200078ec0ff */
[----:B------:R-:W-:Y:S01]  /*3a00*/  IMAD.U32 R50, R50, 0x10000, RZ ;  /* 0x0001000032327824 */ /* 0x000fe200078e00ff */
[----:B------:R-:W-:Y:S02]  /*3a10*/  PRMT R51, R110, 0x5432, R48 ;  /* 0x000054326e337816 */ /* 0x000fe40000000030 */
[----:B------:R-:W-:Y:S01]  /*3a20*/  PRMT R48, R112, 0x5410, R49 ;  /* 0x0000541070307816 */ /* 0x000fe20000000031 */
[----:B------:R-:W-:Y:S01]  /*3a30*/  FMUL.FTZ R49, R54, R53 ;  /* 0x0000003536317220 */ /* 0x000fe20000410000 */
[C---:B------:R-:W-:Y:S01]  /*3a40*/  LOP3.LUT R13, R11.reuse, 0xffff0000, RZ, 0xc0, !PT ;  /* 0xffff00000b0d7812 */ /* 0x040fe200078ec0ff */
[----:B------:R-:W-:-:S04]  /*3a50*/  IMAD.U32 R11, R11, 0x10000, RZ ;  /* 0x000100000b0b7824 */ /* 0x000fc800078e00ff */
        /* <DEDUP_REMOVED lines=32> */
.L_x_424:
[----:B------:R-:W-:Y:S05]  /*3c60*/  BSYNC B2 ;  /* 0x0000000000027941 */ /* 0x000fea0003800000 */
.L_x_423:
[----:B------:R-:W-:Y:S02]  /*3c70*/  IMAD.SHL.U32 R11, R147, 0x8, RZ ;  /* 0x00000008930b7824 */ /* 0x000fe400078e00ff */
[----:B--2---:R-:W-:Y:S02]  /*3c80*/  IMAD.MOV.U32 R48, RZ, RZ, R56 ;  /* 0x000000ffff307224 */ /* 0x004fe400078e0038 */
[----:B-1----:R-:W-:Y:S02]  /*3c90*/  IMAD.MOV.U32 R49, RZ, RZ, R57 ;  /* 0x000000ffff317224 */ /* 0x002fe400078e0039 */
[----:B------:R-:W-:-:S05]  /*3ca0*/  IMAD.WIDE R48, R11, 0x2, R48 ;  /* 0x000000020b307825 */ /* 0x000fca00078e0230 */
[----:B------:R4:W-:Y:S02]  /*3cb0*/  ST.E.128 desc[UR42][R48.64], R12 ;  /* 0x0000000c30007985 */ /* 0x0009e4000c101d2a */
.L_x_422:
[----:B------:R-:W-:Y:S05]  /*3cc0*/  BSYNC B1 ;  /* 0x0000000000017941 */ /* 0x000fea0003800000 */
.L_x_421:
[----:B------:R-:W-:Y:S01]  /*3cd0*/  ISETP.NE.AND P3, PT, R30, RZ, PT ;  /* 0x000000ff1e00720c */ /* 0x000fe20003f65270 */
[----:B------:R-:W-:-:S12]  /*3ce0*/  BSSY B1, `(.L_x_425) ;  /* 0x000003c000017945 */ /* 0x000fd80003800000 */
[----:B------:R-:W-:Y:S05]  /*3cf0*/  @!P3 BRA `(.L_x_426) ;  /* 0x0000000000e8b947 */ /* 0x000fea0003800000 */
[----:B------:R-:W5:Y:S01]  /*3d00*/  LDL R11, [R1+0x20] ;  /* 0x00002000010b7983 */ /* 0x000f620000100800 */
[----:B------:R-:W-:Y:S03]  /*3d10*/  BSSY B2, `(.L_x_427) ;  /* 0x0000033000027945 */ /* 0x000fe60003800000 */
[----:B---34-:R3:W4:Y:S01]  /*3d20*/  LDS.128 R12, [R61+0x17000] ;  /* 0x017000003d0c7984 */ /* 0x0187220000000c00 */
[----:B-----5:R-:W-:-:S13]  /*3d30*/  ISETP.GE.AND P3, PT, R11, R96, PT ;  /* 0x000000600b00720c */ /* 0x020fda0003f66270 */
[----:B---34-:R-:W-:Y:S05]  /*3d40*/  @P3 BRA `(.L_x_428) ;  /* 0x0000000000bc3947 */ /* 0x018fea0003800000 */
        /* <DEDUP_REMOVED lines=47> */
.L_x_428:
[----:B------:R-:W-:Y:S05]  /*4040*/  BSYNC B2 ;  /* 0x0000000000027941 */ /* 0x000fea0003800000 */
.L_x_427:
[----:B------:R-:W-:Y:S02]  /*4050*/  IMAD.SHL.U32 R11, R150, 0x8, RZ ;  /* 0x00000008960b7824 */ /* 0x000fe400078e00ff */
[----:B--2---:R-:W-:Y:S02]  /*4060*/  IMAD.MOV.U32 R44, RZ, RZ, R56 ;  /* 0x000000ffff2c7224 */ /* 0x004fe400078e0038 */
[----:B-1----:R-:W-:Y:S02]  /*4070*/  IMAD.MOV.U32 R45, RZ, RZ, R57 ;  /* 0x000000ffff2d7224 */ /* 0x002fe400078e0039 */
[----:B------:R-:W-:-:S05]  /*4080*/  IMAD.WIDE R44, R11, 0x2, R44 ;  /* 0x000000020b2c7825 */ /* 0x000fca00078e022c */
[----:B------:R1:W-:Y:S02]  /*4090*/  ST.E.128 desc[UR42][R44.64], R12 ;  /* 0x0000000c2c007985 */ /* 0x0003e4000c101d2a */
.L_x_426:
[----:B------:R-:W-:Y:S05]  /*40a0*/  BSYNC B1 ;  /* 0x0000000000017941 */ /* 0x000fea0003800000 */
.L_x_425:
[----:B------:R-:W-:Y:S01]  /*40b0*/  LOP3.LUT P3, RZ, R27, 0x8, RZ, 0xc0, !PT ;  /* 0x000000081bff7812 */ /* 0x000fe2000786c0ff */
[----:B------:R-:W-:-:S12]  /*40c0*/  BSSY B1, `(.L_x_429) ;  /* 0x0000039000017945 */ /* 0x000fd80003800000 */
[----:B------:R-:W-:Y:S05]  /*40d0*/  @!P3 BRA `(.L_x_430) ;  /* 0x0000000000dcb947 */ /* 0x000fea0003800000 */
[----:B------:R-:W5:Y:S01]  /*40e0*/  LDL R11, [R1+0x24] ;  /* 0x00002400010b7983 */ /* 0x000f620000100800 */
[----:B------:R-:W-:Y:S03]  /*40f0*/  BSSY B2, `(.L_x_431) ;  /* 0x0000032000027945 */ /* 0x000fe60003800000 */
[----:B-1-34-:R1:W3:Y:S01]  /*4100*/  LDS.128 R12, [R60+0x17000] ;  /* 0x017000003c0c7984 */ /* 0x01a2e20000000c00 */
[----:B-----5:R-:W-:-:S13]  /*4110*/  ISETP.GE.AND P3, PT, R11, R96, PT ;  /* 0x000000600b00720c */ /* 0x020fda0003f66270 */
[----:B-1-3--:R-:W-:Y:S05]  /*4120*/  @P3 BRA `(.L_x_432) ;  /* 0x0000000000b83947 */ /* 0x00afea0003800000 */
[--C-:B------:R-:W-:Y:S02]  /*4130*/  SHF.R.U64 R11, R40, 0x10, R41.reuse ;  /* 0x00000010280b7819 */ /* 0x100fe40000001229 */
[----:B------:R-:W-:Y:S02]  /*4140*/  SHF.R.U32.HI R40, RZ, 0x10, R41 ;  /* 0x00000010ff287819 */ /* 0x000fe40000011629 */
[----:B------:R-:W-:Y:S02]  /*4150*/  SHF.R.U64 R41, R42, 0x10, R43 ;  /* 0x000000102a297819 */ /* 0x000fe4000000122b */
[----:B------:R-:W-:Y:S02]  /*4160*/  PRMT R11, R107, 0x5410, R11 ;  /* 0x000054106b0b7816 */ /* 0x000fe4000000000b */
[----:B------:R-:W-:Y:S02]  /*4170*/  PRMT R41, R108, 0x5410, R41 ;  /* 0x000054106c297816 */ /* 0x000fe40000000029 */
[----:B------:R-:W-:-:S02]  /*4180*/  SHF.R.U32.HI R42, RZ, 0x10, R43 ;  /* 0x00000010ff2a7819 */ /* 0x000fc4000001162b */
[C---:B------:R-:W-:Y:S01]  /*4190*/  LOP3.LUT R46, R13.reuse, 0xffff0000, RZ, 0xc0, !PT ;  /* 0xffff00000d2e7812 */ /* 0x040fe200078ec0ff */
[----:B------:R-:W-:Y:S01]  /*41a0*/  IMAD.U32 R13, R13, 0x10000, RZ ;  /* 0x000100000d0d7824 */ /* 0x000fe200078e00ff */
[C---:B------:R-:W-:Y:S01]  /*41b0*/  LOP3.LUT R43, R41.reuse, 0xffff0000, RZ, 0xc0, !PT ;  /* 0xffff0000292b7812 */ /* 0x040fe200078ec0ff */
[----:B------:R-:W-:Y:S01]  /*41c0*/  IMAD.U32 R41, R41, 0x10000, RZ ;  /* 0x0001000029297824 */ /* 0x000fe200078e00ff */
[C---:B------:R-:W-:Y:S01]  /*41d0*/  LOP3.LUT R44, R11.reuse, 0xffff0000, RZ, 0xc0, !PT ;  /* 0xffff00000b2c7812 */ /* 0x040fe200078ec0ff */
[----:B------:R-:W-:Y:S01]  /*41e0*/  IMAD.U32 R11, R11, 0x10000, RZ ;  /* 0x000100000b0b7824 */ /* 0x000fe200078e00ff */
[----:B------:R-:W-:Y:S01]  /*41f0*/  PRMT R42, R108, 0x5432, R42 ;  /* 0x000054326c2a7816 */ /* 0x000fe2000000002a */
[CC--:B------:R-:W-:Y:S01]  /*4200*/  FMUL.FTZ R45, R46.reuse, R43.reuse ;  /* 0x0000002b2e2d7220 */ /* 0x0c0fe20000410000 */
[----:B------:R-:W-:Y:S01]  /*4210*/  PRMT R40, R107, 0x5432, R40 ;  /* 0x000054326b287816 */ /* 0x000fe20000000028 */
[-C--:B------:R-:W-:Y:S02]  /*4220*/  FMUL.FTZ R46, R46, R44.reuse ;  /* 0x0000002c2e2e7220 */ /* 0x080fe40000410000 */
[C---:B------:R-:W-:Y:S01]  /*4230*/  FFMA.FTZ R45, R13.reuse, R44, -R45 ;  /* 0x0000002c0d2d7223 */ /* 0x040fe2000001082d */
[----:B------:R-:W-:Y:S01]  /*4240*/  LOP3.LUT R44, R14, 0xffff0000, RZ, 0xc0, !PT ;  /* 0xffff00000e2c7812 */ /* 0x000fe200078ec0ff */
[----:B------:R-:W-:Y:S01]  /*4250*/  FFMA.FTZ R46, R13, R43, R46 ;  /* 0x0000002b0d2e7223 */ /* 0x000fe2000001002e */
[C---:B------:R-:W-:Y:S01]  /*4260*/  IMAD.U32 R43, R42.reuse, 0x10000, RZ ;  /* 0x000100002a2b7824 */ /* 0x040fe200078e00ff */
[----:B------:R-:W-:Y:S01]  /*4270*/  LOP3.LUT R42, R42, 0xffff0000, RZ, 0xc0, !PT ;  /* 0xffff00002a2a7812 */ /* 0x000fe200078ec0ff */
[----:B------:R-:W-:-:S02]  /*4280*/  IMAD.U32 R13, R14, 0x10000, RZ ;  /* 0x000100000e0d7824 */ /* 0x000fc400078e00ff */
[----:B------:R-:W-:Y:S02]  /*4290*/  IMAD.U32 R14, R40, 0x10000, RZ ;  /* 0x00010000280e7824 */ /* 0x000fe400078e00ff */
[----:B------:R-:W-:Y:S01]  /*42a0*/  FMUL.FTZ R47, R44, R43 ;  /* 0x0000002b2c2f7220 */ /* 0x000fe20000410000 */
[----:B------:R-:W-:Y:S02]  /*42b0*/  LOP3.LUT R40, R40, 0xffff0000, RZ, 0xc0, !PT ;  /* 0xffff000028287812 */ /* 0x000fe400078ec0ff */
[----:B------:R-:W-:Y:S01]  /*42c0*/  F2FP.BF16.F32.PACK_AB R45, R46, R45 ;  /* 0x0000002d2e2d723e */ /* 0x000fe200000010ff */
[-C--:B------:R-:W-:Y:S01]  /*42d0*/  FFMA.FTZ R47, R13, R14.reuse, -R47 ;  /* 0x0000000e0d2f7223 */ /* 0x080fe2000001082f */
[----:B------:R-:W-:-:S04]  /*42e0*/  FMUL.FTZ R14, R44, R14 ;  /* 0x0000000e2c0e7220 */ /* 0x000fc80000410000 */
        /* <DEDUP_REMOVED lines=17> */
[----:B------:R-:W-:-:S07]  /*4400*/  IMAD.MOV.U32 R13, RZ, RZ, R45 ;  /* 0x000000ffff0d7224 */ /* 0x000fce00078e002d */
.L_x_432:
[----:B------:R-:W-:Y:S05]  /*4410*/  BSYNC B2 ;  /* 0x0000000000027941 */ /* 0x000fea0003800000 */
.L_x_431:
[----:B--2---:R-:W-:-:S04]  /*4420*/  LEA R40, P3, R23, R56, 0x1 ;  /* 0x0000003817287211 */ /* 0x004fc800078608ff */
[----:B------:R-:W-:-:S05]  /*4430*/  LEA.HI.X R41, R23, R57, R154, 0x1, P3 ;  /* 0x0000003917297211 */ /* 0x000fca00018f0c9a */
[----:B------:R1:W-:Y:S04]  /*4440*/  ST.E.128 desc[UR42][R40.64], R12 ;  /* 0x0000000c28007985 */ /* 0x0003e8000c101d2a */
.L_x_430:
[----:B------:R-:W-:Y:S05]  /*4450*/  BSYNC B1 ;  /* 0x0000000000017941 */ /* 0x000fea0003800000 */
.L_x_429:
[----:B------:R-:W-:Y:S01]  /*4460*/  LOP3.LUT P3, RZ, R27, 0x10, RZ, 0xc0, !PT ;  /* 0x000000101bff7812 */ /* 0x000fe2000786c0ff */
[----:B------:R-:W-:-:S12]  /*4470*/  BSSY B1, `(.L_x_433) ;  /* 0x0000036000017945 */ /* 0x000fd80003800000 */
[----:B------:R-:W-:Y:S05]  /*4480*/  @!P3 BRA `(.L_x_434) ;  /* 0x0000000000d0b947 */ /* 0x000fea0003800000 */
[----:B-1-34-:R1:W3:Y:S01]  /*4490*/  LDS.128 R12, [R61+0x19000] ;  /* 0x019000003d0c7984 */ /* 0x01a2e20000000c00 */
[C---:B--2---:R-:W-:Y:S01]  /*44a0*/  LEA R40, P3, R22.reuse, R56, 0x1 ;  /* 0x0000003816287211 */ /* 0x044fe200078608ff */
[----:B------:R-:W-:Y:S03]  /*44b0*/  BSSY B2, `(.L_x_435) ;  /* 0x0000030000027945 */ /* 0x000fe60003800000 */
[----:B------:R-:W-:Y:S02]  /*44c0*/  LEA.HI.X R41, R22, R57, R153, 0x1, P3 ;  /* 0x0000003916297211 */ /* 0x000fe400018f0c99 */
[----:B------:R-:W-:-:S13]  /*44d0*/  ISETP.GE.AND P3, PT, R155, R96, PT ;  /* 0x000000609b00720c */ /* 0x000fda0003f66270 */
[----:B-1----:R-:W-:Y:S05]  /*44e0*/  @P3 BRA `(.L_x_436) ;  /* 0x0000000000b03947 */ /* 0x002fea0003800000 */
[--C-:B------:R-:W-:Y:S02]  /*44f0*/  SHF.R.U64 R36, R36, 0x10, R37.reuse ;  /* 0x0000001024247819 */ /* 0x100fe40000001225 */
[----:B------:R-:W-:Y:S02]  /*4500*/  SHF.R.U32.HI R42, RZ, 0x10, R37 ;  /* 0x00000010ff2a7819 */ /* 0x000fe40000011625 */
[----:B------:R-:W-:Y:S02]  /*4510*/  SHF.R.U64 R37, R38, 0x10, R39 ;  /* 0x0000001026257819 */ /* 0x000fe40000001227 */
[----:B------:R-:W-:Y:S02]  /*4520*/  PRMT R11, R105, 0x5410, R36 ;  /* 0x00005410690b7816 */ /* 0x000fe40000000024 */
[----:B------:R-:W-:Y:S02]  /*4530*/  PRMT R37, R106, 0x5410, R37 ;  /* 0x000054106a257816 */ /* 0x000fe40000000025 */
[C---:B---3--:R-:W-:Y:S01]  /*4540*/  LOP3.LUT R43, R13.reuse, 0xffff0000, RZ, 0xc0, !PT ;  /* 0xffff00000d2b7812 */ /* 0x048fe200078ec0ff */
[----:B------:R-:W-:Y:S01]  /*4550*/  IMAD.U32 R13, R13, 0x10000, RZ ;  /* 0x000100000d0d7824 */ /* 0x000fe200078e00ff */
[C---:B------:R-:W-:Y:S01]  /*4560*/  LOP3.LUT R38, R37.reuse, 0xffff0000, RZ, 0xc0, !PT ;  /* 0xffff000025267812 */ /* 0x040fe200078ec0ff */
[----:B------:R-:W-:Y:S01]  /*4570*/  IMAD.U32 R37, R37, 0x10000, RZ ;  /* 0x0001000025257824 */ /* 0x000fe200078e00ff */
[----:B------:R-:W-:-:S02]  /*4580*/  LOP3.LUT R36, R11, 0xffff0000, RZ, 0xc0, !PT ;  /* 0xffff00000b247812 */ /* 0x000fc400078ec0ff */
[----:B------:R-:W-:Y:S01]  /*4590*/  SHF.R.U32.HI R39, RZ, 0x10, R39 ;  /* 0x00000010ff277819 */ /* 0x000fe20000011627 */
[----:B------:R-:W-:Y:S01]  /*45a0*/  FMUL.FTZ R44, R43, R38 ;  /* 0x000000262b2c7220 */ /* 0x000fe20000410000 */
[----:B------:R-:W-:Y:S01]  /*45b0*/  PRMT R42, R105, 0x5432, R42 ;  /* 0x00005432692a7816 */ /* 0x000fe2000000002a */
[-C--:B------:R-:W-:Y:S01]  /*45c0*/  FMUL.FTZ R43, R43, R36.reuse ;  /* 0x000000242b2b7220 */ /* 0x080fe20000410000 */
[----:B------:R-:W-:Y:S01]  /*45d0*/  PRMT R106, R106, 0x5432, R39 ;  /* 0x000054326a6a7816 */ /* 0x000fe20000000027 */
[C---:B------:R-:W-:Y:S01]  /*45e0*/  FFMA.FTZ R36, R13.reuse, R36, -R44 ;  /* 0x000000240d247223 */ /* 0x040fe2000001082c */
[C---:B------:R-:W-:Y:S02]  /*45f0*/  IMAD.U32 R39, R14.reuse, 0x10000, RZ ;  /* 0x000100000e277824 */ /* 0x040fe400078e00ff */
[----:B------:R-:W-:Y:S01]  /*4600*/  FFMA.FTZ R13, R13, R38, R43 ;  /* 0x000000260d0d7223 */ /* 0x000fe2000001002b */
[----:B------:R-:W-:Y:S01]  /*4610*/  LOP3.LUT R43, R14, 0xffff0000, RZ, 0xc0, !PT ;  /* 0xffff00000e2b7812 */ /* 0x000fe200078ec0ff */
[----:B------:R-:W-:Y:S01]  /*4620*/  IMAD.U32 R38, R106, 0x10000, RZ ;  /* 0x000100006a267824 */ /* 0x000fe200078e00ff */
[----:B------:R-:W-:Y:S01]  /*4630*/  LOP3.LUT R45, R15, 0xffff0000, RZ, 0xc0, !PT ;  /* 0xffff00000f2d7812 */ /* 0x000fe200078ec0ff */
[C---:B------:R-:W-:Y:S01]  /*4640*/  IMAD.U32 R44, R42.reuse, 0x10000, RZ ;  /* 0x000100002a2c7824 */ /* 0x040fe200078e00ff */
[----:B------:R-:W-:Y:S01]  /*4650*/  LOP3.LUT R42, R42, 0xffff0000, RZ, 0xc0, !PT ;  /* 0xffff00002a2a7812 */ /* 0x000fe200078ec0ff */
[----:B------:R-:W-:Y:S01]  /*4660*/  FMUL.FTZ R14, R43, R38 ;  /* 0x000000262b0e7220 */ /* 0x000fe20000410000 */
[----:B------:R-:W-:Y:S01]  /*4670*/  F2FP.BF16.F32.PACK_AB R13, R13, R36 ;  /* 0x000000240d0d723e */ /* 0x000fe200000010ff */
[----:B------:R-:W-:-:S02]  /*4680*/  FMUL.FTZ R43, R43, R44 ;  /* 0x0000002c2b2b7220 */ /* 0x000fc40000410000 */
[C---:B------:R-:W-:Y:S02]  /*4690*/  FFMA.FTZ R14, R39.reuse, R44, -R14 ;  /* 0x0000002c270e7223 */ /* 0x040fe4000001080e */
[----:B------:R-:W-:Y:S01]  /*46a0*/  FFMA.FTZ R39, R39, R38, R43 ;  /* 0x0000002627277223 */ /* 0x000fe2000001002b */
[----:B------:R-:W-:Y:S01]  /*46b0*/  LOP3.LUT R38, R106, 0xffff0000, RZ, 0xc0, !PT ;  /* 0xffff00006a267812 */ /* 0x000fe200078ec0ff */
[----:B------:R-:W-:-:S03]  /*46c0*/  IMAD.U32 R43, R15, 0x10000, RZ ;  /* 0x000100000f2b7824 */ /* 0x000fc600078e00ff */
[----:B------:R-:W-:Y:S01]  /*46d0*/  F2FP.BF16.F32.PACK_AB R14, R39, R14 ;  /* 0x0000000e270e723e */ /* 0x000fe200000010ff */
[C---:B------:R-:W-:Y:S01]  /*46e0*/  FMUL.FTZ R44, R45.reuse, R38 ;  /* 0x000000262d2c7220 */ /* 0x040fe20000410000 */
[----:B------:R-:W-:-:S03]  /*46f0*/  FMUL.FTZ R45, R45, R42 ;  /* 0x0000002a2d2d7220 */ /* 0x000fc60000410000 */
[----:B------:R-:W-:Y:S01]  /*4700*/  FFMA.FTZ R15, R43, R42, -R44 ;  /* 0x0000002a2b0f7223 */ /* 0x000fe2000001082c */
[----:B------:R-:W-:Y:S01]  /*4710*/  IMAD.U32 R42, R11, 0x10000, RZ ;  /* 0x000100000b2a7824 */ /* 0x000fe200078e00ff */
[C---:B------:R-:W-:Y:S01]  /*4720*/  LOP3.LUT R11, R12.reuse, 0xffff0000, RZ, 0xc0, !PT ;  /* 0xffff00000c0b7812 */ /* 0x040fe200078ec0ff */
[----:B------:R-:W-:Y:S01]  /*4730*/  FFMA.FTZ R38, R43, R38, R45 ;  /* 0x000000262b267223 */ /* 0x000fe2000001002d */
[----:B------:R-:W-:-:S03]  /*4740*/  IMAD.U32 R12, R12, 0x10000, RZ ;  /* 0x000100000c0c7824 */ /* 0x000fc600078e00ff */
[C---:B------:R-:W-:Y:S01]  /*4750*/  FMUL.FTZ R43, R11.reuse, R37 ;  /* 0x000000250b2b7220 */ /* 0x040fe20000410000 */
[-C--:B------:R-:W-:Y:S01]  /*4760*/  FMUL.FTZ R44, R11, R42.reuse ;  /* 0x0000002a0b2c7220 */ /* 0x080fe20000410000 */
[----:B------:R-:W-:Y:S02]  /*4770*/  F2FP.BF16.F32.PACK_AB R15, R38, R15 ;  /* 0x0000000f260f723e */ /* 0x000fe400000010ff */
[C---:B------:R-:W-:Y:S01]  /*4780*/  FFMA.FTZ R43, R12.reuse, R42, -R43 ;  /* 0x0000002a0c2b7223 */ /* 0x040fe2000001082b */
[----:B------:R-:W-:-:S05]  /*4790*/  FFMA.FTZ R44, R12, R37, R44 ;  /* 0x000000250c2c7223 */ /* 0x000fca000001002c */
[----:B------:R-:W-:-:S07]  /*47a0*/  F2FP.BF16.F32.PACK_AB R12, R44, R43 ;  /* 0x0000002b2c0c723e */ /* 0x000fce00000010ff */
.L_x_436:
[----:B------:R-:W-:Y:S05]  /*47b0*/  BSYNC B2 ;  /* 0x0000000000027941 */ /* 0x000fea0003800000 */
.L_x_435:
[----:B---3--:R1:W-:Y:S02]  /*47c0*/  ST.E.128 desc[UR42][R40.64], R12 ;  /* 0x0000000c28007985 */ /* 0x0083e4000c101d2a */
.L_x_434:
[----:B------:R-:W-:Y:S05]  /*47d0*/  BSYNC B1 ;  /* 0x0000000000017941 */ /* 0x000fea0003800000 */
.L_x_433:
[----:B------:R-:W-:-:S13]  /*47e0*/  LOP3.LUT P3, RZ, R27, 0x20, RZ, 0xc0, !PT ;  /* 0x000000201bff7812 */ /* 0x000fda000786c0ff */
[----:B------:R-:W-:Y:S05]  /*47f0*/  @!P3 BRA `(.L_x_416) ;  /* 0x000000240088b947 */ /* 0x000fea0003800000 */
[----:B------:R-:W5:Y:S01]  /*4800*/  LDL R11, [R1+0x2c] ;  /* 0x00002c00010b7983 */ /* 0x000f620000100800 */
[C---:B--2---:R-:W-:Y:S01]  /*4810*/  LEA R36, P3, R136.reuse, R56, 0x1 ;  /* 0x0000003888247211 */ /* 0x044fe200078608ff */
[----:B------:R-:W-:Y:S02]  /*4820*/  BSSY B1, `(.L_x_437) ;  /* 0x0000032000017945 */ /* 0x000fe40003800000 */
[----:B-1-34-:R1:W2:Y:S01]  /*4830*/  LDS.128 R12, [R60+0x19000] ;  /* 0x019000003c0c7984 */ /* 0x01a2a20000000c00 */
[----:B------:R-:W-:Y:S02]  /*4840*/  LEA.HI.X R37, R136, R57, R152, 0x1, P3 ;  /* 0x0000003988257211 */ /* 0x000fe400018f0c98 */
[----:B-----5:R-:W-:-:S13]  /*4850*/  ISETP.GE.AND P3, PT, R11, R96, PT ;  /* 0x000000600b00720c */ /* 0x020fda0003f66270 */
[----:B-12---:R-:W-:Y:S05]  /*4860*/  @P3 BRA `(.L_x_438) ;  /* 0x0000000000b43947 */ /* 0x006fea0003800000 */
[----:B------:R-:W-:Y:S01]  /*4870*/  SHF.R.U64 R41, R34, 0x10, R35 ;  /* 0x0000001022297819 */ /* 0x000fe20000001223 */
[----:B------:R-:W-:Y:S01]  /*4880*/  IMAD.U32 R39, R13, 0x10000, RZ ;  /* 0x000100000d277824 */ /* 0x000fe200078e00ff */
[--C-:B------:R-:W-:Y:S01]  /*4890*/  SHF.R.U64 R42, R32, 0x10, R33.reuse ;  /* 0x00000010202a7819 */ /* 0x100fe20000001221 */
[C---:B------:R-:W-:Y:S01]  /*48a0*/  IMAD.U32 R32, R14.reuse, 0x10000, RZ ;  /* 0x000100000e207824 */ /* 0x040fe200078e00ff */
[----:B------:R-:W-:Y:S02]  /*48b0*/  SHF.R.U32.HI R38, RZ, 0x10, R33 ;  /* 0x00000010ff267819 */ /* 0x000fe40000011621 */
[----:B------:R-:W-:Y:S01]  /*48c0*/  LOP3.LUT R33, R14, 0xffff0000, RZ, 0xc0, !PT ;  /* 0xffff00000e217812 */ /* 0x000fe200078ec0ff */
[C---:B------:R-:W-:Y:S01]  /*48d0*/  IMAD.U32 R14, R15.reuse, 0x10000, RZ ;  /* 0x000100000f0e7824 */ /* 0x040fe200078e00ff */
[----:B------:R-:W-:Y:S02]  /*48e0*/  LOP3.LUT R11, R15, 0xffff0000, RZ, 0xc0, !PT ;  /* 0xffff00000f0b7812 */ /* 0x000fe400078ec0ff */
[----:B------:R-:W-:-:S02]  /*48f0*/  PRMT R15, R104, 0x5410, R41 ;  /* 0x00005410680f7816 */ /* 0x000fc40000000029 */
[----:B------:R-:W-:Y:S02]  /*4900*/  PRMT R34, R103, 0x5410, R42 ;  /* 0x0000541067227816 */ /* 0x000fe4000000002a */
[----:B------:R-:W-:Y:S02]  /*4910*/  SHF.R.U32.HI R35, RZ, 0x10, R35 ;  /* 0x00000010ff237819 */ /* 0x000fe40000011623 */
[----:B------:R-:W-:Y:S01]  /*4920*/  LOP3.LUT R40, R13, 0xffff0000, RZ, 0xc0, !PT ;  /* 0xffff00000d287812 */ /* 0x000fe200078ec0ff */
[----:B------:R-:W-:Y:S01]  /*4930*/  IMAD.U32 R13, R12, 0x10000, RZ ;  /* 0x000100000c0d7824 */ /* 0x000fe200078e00ff */
[C---:B------:R-:W-:Y:S01]  /*4940*/  LOP3.LUT R43, R15.reuse, 0xffff0000, RZ, 0xc0, !PT ;  /* 0xffff00000f2b7812 */ /* 0x040fe200078ec0ff */
[----:B------:R-:W-:Y:S01]  /*4950*/  IMAD.U32 R15, R15, 0x10000, RZ ;  /* 0x000100000f0f7824 */ /* 0x000fe200078e00ff */
[C---:B------:R-:W-:Y:S01]  /*4960*/  LOP3.LUT R41, R34.reuse, 0xffff0000, RZ, 0xc0, !PT ;  /* 0xffff000022297812 */ /* 0x040fe200078ec0ff */
[----:B------:R-:W-:Y:S01]  /*4970*/  IMAD.U32 R34, R34, 0x10000, RZ ;  /* 0x0001000022227824 */ /* 0x000fe200078e00ff */
[----:B------:R-:W-:Y:S01]  /*4980*/  PRMT R104, R104, 0x5432, R35 ;  /* 0x0000543268687816 */ /* 0x000fe20000000023 */
[C---:B------:R-:W-:Y:S01]  /*4990*/  FMUL.FTZ R44, R40.reuse, R43 ;  /* 0x0000002b282c7220 */ /* 0x040fe20000410000 */
[----:B------:R-:W-:Y:S01]  /*49a0*/  PRMT R103, R103, 0x5432, R38 ;  /* 0x0000543267677816 */ /* 0x000fe20000000026 */
[----:B------:R-:W-:Y:S01]  /*49b0*/  FMUL.FTZ R40, R40, R41 ;  /* 0x0000002928287220 */ /* 0x000fe20000410000 */
[----:B------:R-:W-:Y:S01]  /*49c0*/  LOP3.LUT R12, R12, 0xffff0000, RZ, 0xc0, !PT ;  /* 0xffff00000c0c7812 */ /* 0x000fe200078ec0ff */
[----:B------:R-:W-:-:S02]  /*49d0*/  IMAD.U32 R35, R104, 0x10000, RZ ;  /* 0x0001000068237824 */ /* 0x000fc400078e00ff */
[----:B------:R-:W-:Y:S01]  /*49e0*/  FFMA.FTZ R38, R39, R41, -R44 ;  /* 0x0000002927267223 */ /* 0x000fe2000001082c */
[----:B------:R-:W-:Y:S02]  /*49f0*/  IMAD.U32 R42, R103, 0x10000, RZ ;  /* 0x00010000672a7824 */ /* 0x000fe400078e00ff */
[----:B------:R-:W-:Y:S01]  /*4a00*/  FFMA.FTZ R39, R39, R43, R40 ;  /* 0x0000002b27277223 */ /* 0x000fe20000010028 */
[CC--:B------:R-:W-:Y:S01]  /*4a10*/  FMUL.FTZ R41, R33.reuse, R35.reuse ;  /* 0x0000002321297220 */ /* 0x0c0fe20000410000 */
[----:B------:R-:W-:Y:S01]  /*4a20*/  LOP3.LUT R104, R104, 0xffff0000, RZ, 0xc0, !PT ;  /* 0xffff000068687812 */ /* 0x000fe200078ec0ff */
[-C--:B------:R-:W-:Y:S01]  /*4a30*/  FMUL.FTZ R43, R33, R42.reuse ;  /* 0x0000002a212b7220 */ /* 0x080fe20000410000 */
[----:B------:R-:W-:Y:S01]  /*4a40*/  LOP3.LUT R103, R103, 0xffff0000, RZ, 0xc0, !PT ;  /* 0xffff000067677812 */ /* 0x000fe200078ec0ff */
[C---:B------:R-:W-:Y:S01]  /*4a50*/  FFMA.FTZ R33, R32.reuse, R42, -R41 ;  /* 0x0000002a20217223 */ /* 0x040fe20000010829 */
[----:B------:R-:W-:Y:S01]  /*4a60*/  F2FP.BF16.F32.PACK_AB R38, R39, R38 ;  /* 0x000000262726723e */ /* 0x000fe200000010ff */
[----:B------:R-:W-:Y:S01]  /*4a70*/  FFMA.FTZ R40, R32, R35, R43 ;  /* 0x0000002320287223 */ /* 0x000fe2000001002b */
[C---:B------:R-:W-:Y:S01]  /*4a80*/  FMUL.FTZ R35, R11.reuse, R104 ;  /* 0x000000680b237220 */ /* 0x040fe20000410000 */
[C---:B------:R-:W-:Y:S01]  /*4a90*/  FMUL.FTZ R32, R12.reuse, R15 ;  /* 0x0000000f0c207220 */ /* 0x040fe20000410000 */
[-C--:B------:R-:W-:Y:S01]  /*4aa0*/  FMUL.FTZ R11, R11, R103.reuse ;  /* 0x000000670b0b7220 */ /* 0x080fe20000410000 */
[-C--:B------:R-:W-:Y:S01]  /*4ab0*/  FMUL.FTZ R12, R12, R34.reuse ;  /* 0x000000220c0c7220 */ /* 0x080fe20000410000 */
[C---:B------:R-:W-:Y:S01]  /*4ac0*/  FFMA.FTZ R35, R14.reuse, R103, -R35 ;  /* 0x000000670e237223 */ /* 0x040fe20000010823 */
[C---:B------:R-:W-:Y:S01]  /*4ad0*/  FFMA.FTZ R32, R13.reuse, R34, -R32 ;  /* 0x000000220d207223 */ /* 0x040fe20000010820 */
[----:B------:R-:W-:Y:S01]  /*4ae0*/  FFMA.FTZ R14, R14, R104, R11 ;  /* 0x000000680e0e7223 */ /* 0x000fe2000001000b */
[----:B------:R-:W-:-:S04]  /*4af0*/  FFMA.FTZ R13, R13, R15, R12 ;  /* 0x0000000f0d0d7223 */ /* 0x000fc8000001000c */
[----:B------:R-:W-:Y:S02]  /*4b00*/  F2FP.BF16.F32.PACK_AB R15, R14, R35 ;  /* 0x000000230e0f723e */ /* 0x000fe400000010ff */
[----:B------:R-:W-:Y:S01]  /*4b10*/  F2FP.BF16.F32.PACK_AB R12, R13, R32 ;  /* 0x000000200d0c723e */ /* 0x000fe200000010ff */
[----:B------:R-:W-:Y:S01]  /*4b20*/  IMAD.MOV.U32 R13, RZ, RZ, R38 ;  /* 0x000000ffff0d7224 */ /* 0x000fe200078e0026 */
[----:B------:R-:W-:-:S07]  /*4b30*/  F2FP.BF16.F32.PACK_AB R14, R40, R33 ;  /* 0x00000021280e723e */ /* 0x000fce00000010ff */
.L_x_438:
[----:B------:R-:W-:Y:S05]  /*4b40*/  BSYNC B1 ;  /* 0x0000000000017941 */ /* 0x000fea0003800000 */
.L_x_437:
[----:B------:R1:W-:Y:S01]  /*4b50*/  ST.E.128 desc[UR42][R36.64], R12 ;  /* 0x0000000c24007985 */ /* 0x0003e2000c101d2a */
[----:B------:R-:W-:Y:S05]  /*4b60*/  BRA `(.L_x_416) ;  /* 0x0000002000ac7947 */ /* 0x000fea0003800000 */
.L_x_409:
        /* <DEDUP_REMOVED lines=15> */
[----:B------:R-:W-:Y:S01]  /*4c60*/  IADD3 R15, P2, R66, R14, RZ ;  /* 0x0000000e420f7210 */ /* 0x000fe20007f5e0ff */
[----:B------:R-:W-:Y:S01]  /*4c70*/  ULDC.64 UR4, c[0x0][0x3e8] ;  /* 0x0000fa0000047ab9 */ /* 0x000fe20000000a00 */
[----:B------:R-:W-:Y:S02]  /*4c80*/  CS2R R42, SRZ ;  /* 0x00000000002a7805 */ /* 0x000fe4000001ff00 */
[----:B------:R-:W-:Y:S02]  /*4c90*/  CS2R R40, SRZ ;  /* 0x0000000000287805 */ /* 0x000fe4000001ff00 */
[----:B------:R-:W-:Y:S01]  /*4ca0*/  CS2R R54, SRZ ;  /* 0x0000000000367805 */ /* 0x000fe2000001ff00 */
[----:B------:R-:W-:Y:S01]  /*4cb0*/  IMAD.X R34, R11, 0x1, R81, P2 ;  /* 0x000000010b227824 */ /* 0x000fe200010e0651 */
[----:B------:R-:W-:Y:S02]  /*4cc0*/  IADD3 R13, P2, R62, R12, RZ ;  /* 0x0000000c3e0d7210 */ /* 0x000fe40007f5e0ff */
[----:B------:R-:W-:-:S03]  /*4cd0*/  CS2R R52, SRZ ;  /* 0x0000000000347805 */ /* 0x000fc6000001ff00 */
        /* <DEDUP_REMOVED lines=8> */
[----:B------:R-:W-:Y:S02]  /*4d60*/  CS2R R36, SRZ ;  /* 0x0000000000247805 */ /* 0x000fe4000001ff00 */
[----:B------:R-:W-:Y:S02]  /*4d70*/  CS2R R50, SRZ ;  /* 0x0000000000327805 */ /* 0x000fe4000001ff00 */
[----:B------:R-:W-:-:S05]  /*4d80*/  CS2R R48, SRZ ;  /* 0x0000000000307805 */ /* 0x000fca000001ff00 */
[----:B------:R0:W5:Y:S04]  /*4d90*/  @!P2 LDG.E.128 R40, desc[UR42][R14.64] ;  /* 0x0000002a0e28a981 */ /* 0x000168000c1e1d00 */
[----:B------:R0:W5:Y:S01]  /*4da0*/  @!P2 LDG.E.128 R52, desc[UR42][R12.64] ;  /* 0x0000002a0c34a981 */ /* 0x000162000c1e1d00 */
[----:B------:R-:W-:Y:S02]  /*4db0*/  ISETP.GE.AND P2, PT, R3, R96, PT ;  /* 0x000000600300720c */ /* 0x000fe40003f46270 */
[----:B------:R-:W-:Y:S02]  /*4dc0*/  CS2R R34, SRZ ;  /* 0x0000000000227805 */ /* 0x000fe4000001ff00 */
[----:B------:R-:W-:Y:S02]  /*4dd0*/  CS2R R32, SRZ ;  /* 0x0000000000207805 */ /* 0x000fe4000001ff00 */
[----:B------:R-:W-:-:S02]  /*4de0*/  CS2R R46, SRZ ;  /* 0x00000000002e7805 */ /* 0x000fc4000001ff00 */
[----:B------:R-:W-:-:S05]  /*4df0*/  CS2R R44, SRZ ;  /* 0x00000000002c7805 */ /* 0x000fca000001ff00 */
[----:B------:R0:W5:Y:S04]  /*4e00*/  @!P2 LDG.E.128 R36, desc[UR42][R14.64+0x20] ;  /* 0x0000202a0e24a981 */ /* 0x000168000c1e1d00 */
[----:B------:R0:W5:Y:S01]  /*4e10*/  @!P2 LDG.E.128 R48, desc[UR42][R12.64+0x20] ;  /* 0x0000202a0c30a981 */ /* 0x000162000c1e1d00 */
[----:B------:R-:W-:-:S13]  /*4e20*/  ISETP.GE.AND P2, PT, R4, R96, PT ;  /* 0x000000600400720c */ /* 0x000fda0003f46270 */
[----:B------:R0:W5:Y:S04]  /*4e30*/  @!P2 LDG.E.128 R32, desc[UR42][R14.64+0x40] ;  /* 0x0000402a0e20a981 */ /* 0x000168000c1e1d00 */
[----:B------:R0:W5:Y:S02]  /*4e40*/  @!P2 LDG.E.128 R44, desc[UR42][R12.64+0x40] ;  /* 0x0000402a0c2ca981 */ /* 0x000164000c1e1d00 */
.L_x_440:
[----:B------:R-:W-:Y:S05]  /*4e50*/  BSYNC B1 ;  /* 0x0000000000017941 */ /* 0x000fea0003800000 */
.L_x_439:
        /* <DEDUP_REMOVED lines=43> */
.L_x_441:
[----:B------:R-:W-:Y:S01]  /*5110*/  IMAD R31, R18, 0x8, R2 ;  /* 0x00000008121f7824 */ /* 0x000fe200078e0202 */
[----:B------:R-:W-:Y:S01]  /*5120*/  SHF.L.U32 R79, R138, 0x1f, RZ ;  /* 0x0000001f8a4f7819 */ /* 0x000fe200000006ff */
[----:B------:R-:W-:Y:S03]  /*5130*/  BSSY B1, `(.L_x_442) ;  /* 0x0000003000017945 */ /* 0x000fe60003800000 */
[----:B------:R-:W0:Y:S02]  /*5140*/  SYNCS.PHASECHK.TRANS64.TRYWAIT P4, [R31+URZ+0x2d890], R79 ;  /* 0x02d8904f1f0075a7 */ /* 0x000e24000808017f */
[----:B0-----:R-:W-:Y:S05]  /*5150*/  @!P4 BRA `(.L_x_443) ;  /* 0x0000015c0084c947 */ /* 0x001fea0003800000 */
.L_x_677:
[----:B------:R-:W-:Y:S05]  /*5160*/  BSYNC B1 ;  /* 0x0000000000017941 */ /* 0x000fea0003800000 */
.L_x_442:
[----:B------:R-:W-:-:S03]  /*5170*/  UMOV UR4, 0xffffffff ;  /* 0xffffffff00047882 */ /* 0x000fc60000000000 */
[----:B------:R-:W-:Y:S05]  /*5180*/  BRA.DIV UR4, `(.L_x_444) ;  /* 0x0000015e048c7947 */ /* 0x000fea000b800000 */
[----:B------:R1:W2:Y:S04]  /*5190*/  SHFL.IDX PT, R83, R57, RZ, 0x1e1f ;  /* 0x001e1fff39537589 */ /* 0x0002a800000e0000 */
[----:B------:R1:W3:Y:S02]  /*51a0*/  SHFL.IDX PT, R82, R56, RZ, 0x1e1f ;  /* 0x001e1fff38527589 */ /* 0x0002e400000e0000 */
.L_x_681:
[----:B------:R-:W-:Y:S05]  /*51b0*/  @P3 BRA `(.L_x_416) ;  /* 0x0000001c00183947 */ /* 0x000fea0003800000 */
[----:B------:R-:W4:Y:S01]  /*51c0*/  LDC R11, c[0x0][0x2f4] ;  /* 0x0000bd00ff0b7b82 */ /* 0x000f220000000800 */
[----:B------:R-:W-:Y:S01]  /*51d0*/  ISETP.NE.AND P3, PT, R28, RZ, PT ;  /* 0x000000ff1c00720c */ /* 0x000fe20003f65270 */
[----:B------:R-:W-:Y:S01]  /*51e0*/  BSSY B1, `(.L_x_445) ;  /* 0x000007d000017945 */ /* 0x000fe20003800000 */
[----:B----4-:R-:W-:-:S11]  /*51f0*/  IMAD.IADD R103, R11, 0x1, -R98 ;  /* 0x000000010b677824 */ /* 0x010fd600078e0a62 */
[----:B------:R-:W-:Y:S05]  /*5200*/  @!P3 BRA `(.L_x_446) ;  /* 0x0000000400e8b947 */ /* 0x000fea0003800000 */
[----:B------:R-:W-:Y:S01]  /*5210*/  SEL R12, R98, R103, !P0 ;  /* 0x00000067620c7207 */ /* 0x000fe20004000000 */
[----:B------:R-:W-:Y:S01]  /*5220*/  BSSY B2, `(.L_x_447) ;  /* 0x0000072000027945 */ /* 0x000fe20003800000 */
[----:B------:R-:W-:Y:S02]  /*5230*/  ISETP.GE.AND P3, PT, R16, R96, PT ;  /* 0x000000601000720c */ /* 0x000fe40003f66270 */
[----:B------:R-:W-:-:S04]  /*5240*/  SHF.R.S32.HI R13, RZ, 0x1f, R12 ;  /* 0x0000001fff0d7819 */ /* 0x000fc8000001140c */
[----:B------:R-:W-:-:S04]  /*5250*/  LEA.HI R13, R13, R12, RZ, 0x4 ;  /* 0x0000000c0d0d7211 */ /* 0x000fc800078f20ff */
[----:B------:R-:W-:-:S04]  /*5260*/  SHF.R.S32.HI R13, RZ, 0x4, R13 ;  /* 0x00000004ff0d7819 */ /* 0x000fc8000001140d */
[----:B------:R-:W-:-:S04]  /*5270*/  LEA.HI.SX32 R104, R70, R13, 0x1d ;  /* 0x0000000d46687211 */ /* 0x000fc800078feaff */
[----:B------:R-:W-:-:S04]  /*5280*/  SHF.R.S32.HI R12, RZ, 0x1f, R104 ;  /* 0x0000001fff0c7819 */ /* 0x000fc80000011468 */
[----:B------:R-:W-:Y:S01]  /*5290*/  LEA.HI R12, R12, R104, RZ, 0x2 ;  /* 0x000000680c0c7211 */ /* 0x000fe200078f10ff */
[----:B------:R-:W-:-:S04]  /*52a0*/  IMAD.SHL.U32 R104, R104, 0x8, RZ ;  /* 0x0000000868687824 */ /* 0x000fc800078e00ff */
[----:B------:R-:W-:Y:S01]  /*52b0*/  IMAD.SHL.U32 R12, R12, 0x400, RZ ;  /* 0x000004000c0c7824 */ /* 0x000fe200078e00ff */
[----:B------:R-:W-:-:S04]  /*52c0*/  LOP3.LUT R13, R144, 0x18, R104, 0xf8, !PT ;  /* 0x00000018900d7812 */ /* 0x000fc800078ef868 */
[----:B------:R-:W-:Y:S02]  /*52d0*/  LOP3.LUT R13, R13, R145, RZ, 0x3c, !PT ;  /* 0x000000910d0d7212 */ /* 0x000fe400078e3cff */
[----:B------:R-:W-:-:S04]  /*52e0*/  LOP3.LUT R12, R12, 0x7ffff000, RZ, 0xc0, !PT ;  /* 0x7ffff0000c0c7812 */ /* 0x000fc800078ec0ff */
[----:B------:R-:W-:-:S05]  /*52f0*/  IADD3 R12, R13, R12, R146 ;  /* 0x0000000c0d0c7210 */ /* 0x000fca0007ffe092 */
[C---:B-1----:R-:W-:Y:S02]  /*5300*/  IMAD R56, R18.reuse, 0x3000, R12 ;  /* 0x0000300012387824 */ /* 0x042fe400078e020c */
[----:B------:R-:W-:Y:S02]  /*5310*/  IMAD R12, R18, 0x3000, R94 ;  /* 0x00003000120c7824 */ /* 0x000fe400078e025e */
[--C-:B------:R-:W-:Y:S02]  /*5320*/  IMAD R56, R56, 0x2, R2.reuse ;  /* 0x0000000238387824 */ /* 0x100fe400078e0202 */
[----:B------:R-:W-:-:S04]  /*5330*/  IMAD R12, R12, 0x2, R2 ;  /* 0x000000020c0c7824 */ /* 0x000fc800078e0202 */
[----:B------:R-:W1:Y:S04]  /*5340*/  LDS.128 R56, [R56+0x15400] ;  /* 0x0154000038387984 */ /* 0x000e680000000c00 */
[----:B------:R-:W4:Y:S01]  /*5350*/  LDS.128 R12, [R12+0x15400] ;  /* 0x015400000c0c7984 */ /* 0x000f220000000c00 */
[----:B------:R-:W-:Y:S05]  /*5360*/  @P3 BRA `(.L_x_448) ;  /* 0x0000000400743947 */ /* 0x000fea0003800000 */
[--C-:B------:R-:W-:Y:S02]  /*5370*/  SHF.R.U64 R40, R40, 0x10, R41.reuse ;  /* 0x0000001028287819 */ /* 0x100fe40000001229 */
[----:B------:R-:W-:Y:S02]  /*5380*/  SHF.R.U32.HI R105, RZ, 0x10, R41 ;  /* 0x00000010ff697819 */ /* 0x000fe40000011629 */
[C---:B------:R-:W-:Y:S02]  /*5390*/  PRMT R40, R106.reuse, 0x5432, R40 ;  /* 0x000054326a287816 */ /* 0x040fe40000000028 */
[----:B------:R-:W-:Y:S02]  /*53a0*/  PRMT R105, R106, 0x5410, R105 ;  /* 0x000054106a697816 */ /* 0x000fe40000000069 */
[----:B------:R-:W-:Y:S02]  /*53b0*/  SHF.R.U32.HI R106, RZ, 0x10, R53 ;  /* 0x00000010ff6a7819 */ /* 0x000fe40000011635 */
[----:B------:R-:W-:-:S02]  /*53c0*/  SHF.R.U64 R41, R42, 0x10, R43 ;  /* 0x000000102a297819 */ /* 0x000fc4000000122b */
[----:B------:R-:W-:Y:S02]  /*53d0*/  SHF.R.U32.HI R42, RZ, 0x10, R43 ;  /* 0x00000010ff2a7819 */ /* 0x000fe4000001162b */
[----:B------:R-:W-:Y:S02]  /*53e0*/  SHF.R.U64 R43, R52, 0x10, R53 ;  /* 0x00000010342b7819 */ /* 0x000fe40000001235 */
[--C-:B------:R-:W-:Y:S02]  /*53f0*/  SHF.R.U64 R52, R54, 0x10, R55.reuse ;  /* 0x0000001036347819 */ /* 0x100fe40000001237 */
[----:B------:R-:W-:Y:S01]  /*5400*/  SHF.R.U32.HI R53, RZ, 0x10, R55 ;  /* 0x00000010ff357819 */ /* 0x000fe20000011637 */
[----:B------:R-:W-:Y:S01]  /*5410*/  IMAD.U32 R55, R105, 0x10000, RZ ;  /* 0x0001000069377824 */ /* 0x000fe200078e00ff */
[C---:B------:R-:W-:Y:S02]  /*5420*/  PRMT R106, R109.reuse, 0x5432, R106 ;  /* 0x000054326d6a7816 */ /* 0x040fe4000000006a */
[----:B------:R-:W-:Y:S01]  /*5430*/  PRMT R43, R109, 0x5410, R43 ;  /* 0x000054106d2b7816 */ /* 0x000fe2000000002b */
[----:B-1----:R-:W-:Y:S01]  /*5440*/  IMAD.U32 R109, R57, 0x10000, RZ ;  /* 0x00010000396d7824 */ /* 0x002fe200078e00ff */
[----:B------:R-:W-:-:S02]  /*5450*/  PRMT R52, R108, 0x5432, R52 ;  /* 0x000054326c347816 */ /* 0x000fc40000000034 */
[----:B------:R-:W-:Y:S01]  /*5460*/  PRMT R53, R108, 0x5410, R53 ;  /* 0x000054106c357816 */ /* 0x000fe20000000035 */
[C---:B------:R-:W-:Y:S01]  /*5470*/  IMAD.U32 R108, R106.reuse, 0x10000, RZ ;  /* 0x000100006a6c7824 */ /* 0x040fe200078e00ff */
[C---:B------:R-:W-:Y:S02]  /*5480*/  PRMT R41, R107.reuse, 0x5410, R41 ;  /* 0x000054106b297816 */ /* 0x040fe40000000029 */
[----:B------:R-:W-:Y:S01]  /*5490*/  PRMT R42, R107, 0x5432, R42 ;  /* 0x000054326b2a7816 */ /* 0x000fe2000000002a */
[----:B----4-:R-:W-:Y:S02]  /*54a0*/  IMAD.U32 R107, R13, 0x10000, RZ ;  /* 0x000100000d6b7824 */ /* 0x010fe400078e00ff */
[----:B------:R-:W-:Y:S01]  /*54b0*/  FMUL.FTZ R54, R109, R108 ;  /* 0x0000006c6d367220 */ /* 0x000fe20000410000 */
[----:B------:R-:W-:Y:S02]  /*54c0*/  LOP3.LUT R106, R106, 0xffff0000, RZ, 0xc0, !PT ;  /* 0xffff00006a6a7812 */ /* 0x000fe400078ec0ff */
[----:B------:R-:W-:Y:S01]  /*54d0*/  LOP3.LUT R57, R57, 0xffff0000, RZ, 0xc0, !PT ;  /* 0xffff000039397812 */ /* 0x000fe200078ec0ff */
[-C--:B------:R-:W-:Y:S01]  /*54e0*/  FFMA.FTZ R54, R107, R55.reuse, -R54 ;  /* 0x000000376b367223 */ /* 0x080fe20000010836 */
[----:B------:R-:W-:Y:S01]  /*54f0*/  FMUL.FTZ R55, R109, R55 ;  /* 0x000000376d377220 */ /* 0x000fe20000410000 */
[----:B------:R-:W-:-:S03]  /*5500*/  LOP3.LUT R105, R105, 0xffff0000, RZ, 0xc0, !PT ;  /* 0xffff000069697812 */ /* 0x000fc600078ec0ff */
[----:B------:R-:W-:Y:S01]  /*5510*/  FFMA.FTZ R55, R107, R108, R55 ;  /* 0x0000006c6b377223 */ /* 0x000fe20000010037 */
[----:B------:R-:W-:Y:S01]  /*5520*/  LOP3.LUT R107, R13, 0xffff0000, RZ, 0xc0, !PT ;  /* 0xffff00000d6b7812 */ /* 0x000fe200078ec0ff */
[CC--:B------:R-:W-:Y:S01]  /*5530*/  FMUL.FTZ R13, R57.reuse, R106.reuse ;  /* 0x0000006a390d7220 */ /* 0x0c0fe20000410000 */
[-C--:B------:R-:W-:Y:S01]  /*5540*/  FMUL.FTZ R57, R57, R105.reuse ;  /* 0x0000006939397220 */ /* 0x080fe20000410000 */
[C---:B------:R-:W-:Y:S01]  /*5550*/  IMAD.U32 R108, R59.reuse, 0x10000, RZ ;  /* 0x000100003b6c7824 */ /* 0x040fe200078e00ff */
[----:B------:R-:W-:Y:S01]  /*5560*/  LOP3.LUT R59, R59, 0xffff0000, RZ, 0xc0, !PT ;  /* 0xffff00003b3b7812 */ /* 0x000fe200078ec0ff */
[C---:B------:R-:W-:Y:S01]  /*5570*/  FFMA.FTZ R13, R107.reuse, R105, -R13 ;  /* 0x000000696b0d7223 */ /* 0x040fe2000001080d */
[----:B------:R-:W-:Y:S01]  /*5580*/  FFMA.FTZ R57, R107, R106, R57 ;  /* 0x0000006a6b397223 */ /* 0x000fe20000010039 */
[C---:B------:R-:W-:Y:S01]  /*5590*/  IMAD.U32 R107, R53.reuse, 0x10000, RZ ;  /* 0x00010000356b7824 */ /* 0x040fe200078e00ff */
[----:B------:R-:W-:Y:S01]  /*55a0*/  LOP3.LUT R53, R53, 0xffff0000, RZ, 0xc0, !PT ;  /* 0xffff000035357812 */ /* 0x000fe200078ec0ff */
[C---:B------:R-:W-:Y:S01]  /*55b0*/  IMAD.U32 R106, R15.reuse, 0x10000, RZ ;  /* 0x000100000f6a7824 */ /* 0x040fe200078e00ff */
[----:B------:R-:W-:Y:S01]  /*55c0*/  LOP3.LUT R15, R15, 0xffff0000, RZ, 0xc0, !PT ;  /* 0xffff00000f0f7812 */ /* 0x000fe200078ec0ff */
[----:B------:R-:W-:-:S02]  /*55d0*/  IMAD.U32 R105, R42, 0x10000, RZ ;  /* 0x000100002a697824 */ /* 0x000fc400078e00ff */
[----:B------:R-:W-:Y:S01]  /*55e0*/  FMUL.FTZ R109, R108, R107 ;  /* 0x0000006b6c6d7220 */ /* 0x000fe20000410000 */
[----:B------:R-:W-:Y:S02]  /*55f0*/  LOP3.LUT R42, R42, 0xffff0000, RZ, 0xc0, !PT ;  /* 0xffff00002a2a7812 */ /* 0x000fe400078ec0ff */
[----:B------:R-:W-:Y:S01]  /*5600*/  F2FP.BF16.F32.PACK_AB R13, R13, R54 ;  /* 0x000000360d0d723e */ /* 0x000fe200000010ff */
[-C--:B------:R-:W-:Y:S01]  /*5610*/  FFMA.FTZ R109, R106, R105.reuse, -R109 ;  /* 0x000000696a6d7223 */ /* 0x080fe2000001086d */
[----:B------:R-:W-:Y:S01]  /*5620*/  FMUL.FTZ R105, R108, R105 ;  /* 0x000000696c697220 */ /* 0x000fe20000410000 */
[----:B------:R-:W-:Y:S01]  /*5630*/  F2FP.BF16.F32.PACK_AB R57, R57, R55 ;  /* 0x000000373939723e */ /* 0x000fe200000010ff */
[----:B------:R-:W-:Y:S02]  /*5640*/  IMAD.U32 R54, R56, 0x10000, RZ ;  /* 0x0001000038367824 */ /* 0x000fe400078e00ff */
[----:B------:R-:W-:Y:S01]  /*5650*/  FFMA.FTZ R106, R106, R107, R105 ;  /* 0x0000006b6a6a7223 */ /* 0x000fe20000010069 */
[----:B------:R-:W-:Y:S01]  /*5660*/  FMUL.FTZ R105, R59, R53 ;  /* 0x000000353b697220 */ /* 0x000fe20000410000 */
[C---:B------:R-:W-:Y:S01]  /*5670*/  IMAD.U32 R55, R40.reuse, 0x10000, RZ ;  /* 0x0001000028377824 */ /* 0x040fe200078e00ff */
[----:B------:R-:W-:-:S02]  /*5680*/  LOP3.LUT R40, R40, 0xffff0000, RZ, 0xc0, !PT ;  /* 0xffff000028287812 */ /* 0x000fc400078ec0ff */
[-C--:B------:R-:W-:Y:S01]  /*5690*/  FFMA.FTZ R105, R15, R42.reuse, -R105 ;  /* 0x0000002a0f697223 */ /* 0x080fe20000010869 */
[----:B------:R-:W-:-:S04]  /*56a0*/  FMUL.FTZ R42, R59, R42 ;  /* 0x0000002a3b2a7220 */ /* 0x000fc80000410000 */
[----:B------:R-:W-:Y:S01]  /*56b0*/  FFMA.FTZ R42, R15, R53, R42 ;  /* 0x000000350f2a7223 */ /* 0x000fe2000001002a */
[C---:B------:R-:W-:Y:S01]  /*56c0*/  IMAD.U32 R53, R43.reuse, 0x10000, RZ ;  /* 0x000100002b357824 */ /* 0x040fe200078e00ff */
[----:B------:R-:W-:Y:S01]  /*56d0*/  LOP3.LUT R43, R43, 0xffff0000, RZ, 0xc0, !PT ;  /* 0xffff00002b2b7812 */ /* 0x000fe200078ec0ff */
[----:B------:R-:W-:Y:S01]  /*56e0*/  IMAD.U32 R15, R12, 0x10000, RZ ;  /* 0x000100000c0f7824 */ /* 0x000fe200078e00ff */
[----:B------:R-:W-:Y:S01]  /*56f0*/  F2FP.BF16.F32.PACK_AB R105, R105, R109 ;  /* 0x0000006d6969723e */ /* 0x000fe200000010ff */
[C---:B------:R-:W-:Y:S01]  /*5700*/  FMUL.FTZ R59, R54.reuse, R53 ;  /* 0x00000035363b7220 */ /* 0x040fe20000410000 */
[-C--:B------:R-:W-:Y:S01]  /*5710*/  FMUL.FTZ R54, R54, R55.reuse ;  /* 0x0000003736367220 */ /* 0x080fe20000410000 */
[----:B------:R-:W-:Y:S02]  /*5720*/  F2FP.BF16.F32.PACK_AB R42, R42, R106 ;  /* 0x0000006a2a2a723e */ /* 0x000fe400000010ff */
[C---:B------:R-:W-:Y:S01]  /*5730*/  FFMA.FTZ R59, R15.reuse, R55, -R59 ;  /* 0x000000370f3b7223 */ /* 0x040fe2000001083b */
[----:B------:R-:W-:Y:S01]  /*5740*/  FFMA.FTZ R54, R15, R53, R54 ;  /* 0x000000350f367223 */ /* 0x000fe20000010036 */
[----:B------:R-:W-:Y:S01]  /*5750*/  LOP3.LUT R15, R56, 0xffff0000, RZ, 0xc0, !PT ;  /* 0xffff0000380f7812 */ /* 0x000fe200078ec0ff */
[----:B------:R-:W-:Y:S01]  /*5760*/  IMAD.U32 R56, R58, 0x10000, RZ ;  /* 0x000100003a387824 */ /* 0x000fe200078e00ff */
[----:B------:R-:W-:-:S03]  /*5770*/  LOP3.LUT R53, R12, 0xffff0000, RZ, 0xc0, !PT ;  /* 0xffff00000c357812 */ /* 0x000fc600078ec0ff */
[C---:B------:R-:W-:Y:S01]  /*5780*/  FMUL.FTZ R12, R15.reuse, R43 ;  /* 0x0000002b0f0c7220 */ /* 0x040fe20000410000 */
[----:B------:R-:W-:-:S03]  /*5790*/  FMUL.FTZ R15, R15, R40 ;  /* 0x000000280f0f7220 */ /* 0x000fc60000410000 */
[C---:B------:R-:W-:Y:S01]  /*57a0*/  FFMA.FTZ R12, R53.reuse, R40, -R12 ;  /* 0x00000028350c7223 */ /* 0x040fe2000001080c */
[----:B------:R-:W-:Y:S01]  /*57b0*/  FFMA.FTZ R15, R53, R43, R15 ;  /* 0x0000002b350f7223 */ /* 0x000fe2000001000f */
[C---:B------:R-:W-:Y:S01]  /*57c0*/  IMAD.U32 R43, R52.reuse, 0x10000, RZ ;  /* 0x00010000342b7824 */ /* 0x040fe200078e00ff */
[----:B------:R-:W-:Y:S01]  /*57d0*/  LOP3.LUT R52, R52, 0xffff0000, RZ, 0xc0, !PT ;  /* 0xffff000034347812 */ /* 0x000fe200078ec0ff */
[C---:B------:R-:W-:Y:S01]  /*57e0*/  IMAD.U32 R53, R41.reuse, 0x10000, RZ ;  /* 0x0001000029357824 */ /* 0x040fe200078e00ff */
[----:B------:R-:W-:Y:S01]  /*57f0*/  LOP3.LUT R41, R41, 0xffff0000, RZ, 0xc0, !PT ;  /* 0xffff000029297812 */ /* 0x000fe200078ec0ff */
[----:B------:R-:W-:Y:S01]  /*5800*/  FMUL.FTZ R55, R56, R43 ;  /* 0x0000002b38377220 */ /* 0x000fe20000410000 */
[----:B------:R-:W-:Y:S02]  /*5810*/  IMAD.U32 R40, R14, 0x10000, RZ ;  /* 0x000100000e287824 */ /* 0x000fe400078e00ff */
[-C--:B------:R-:W-:Y:S01]  /*5820*/  FMUL.FTZ R56, R56, R53.reuse ;  /* 0x0000003538387220 */ /* 0x080fe20000410000 */
[----:B------:R-:W-:Y:S01]  /*5830*/  LOP3.LUT R14, R14, 0xffff0000, RZ, 0xc0, !PT ;  /* 0xffff00000e0e7812 */ /* 0x000fe200078ec0ff */
[----:B------:R-:W-:-:S02]  /*5840*/  FFMA.FTZ R55, R40, R53, -R55 ;  /* 0x0000003528377223 */ /* 0x000fc40000010837 */
[----:B------:R-:W-:Y:S01]  /*5850*/  FFMA.FTZ R56, R40, R43, R56 ;  /* 0x0000002b28387223 */ /* 0x000fe20000010038 */
[----:B------:R-:W-:Y:S02]  /*5860*/  LOP3.LUT R40, R58, 0xffff0000, RZ, 0xc0, !PT ;  /* 0xffff00003a287812 */ /* 0x000fe400078ec0ff */
[----:B------:R-:W-:Y:S02]  /*5870*/  F2FP.BF16.F32.PACK_AB R15, R15, R54 ;  /* 0x000000360f0f723e */ /* 0x000fe400000010ff */
[----:B------:R-:W-:Y:S01]  /*5880*/  F2FP.BF16.F32.PACK_AB R12, R12, R59 ;  /* 0x0000003b0c0c723e */ /* 0x000fe200000010ff */
[CC--:B------:R-:W-:Y:S01]  /*5890*/  FMUL.FTZ R43, R40.reuse, R52.reuse ;  /* 0x00000034282b7220 */ /* 0x0c0fe20000410000 */
[-C--:B------:R-:W-:Y:S01]  /*58a0*/  FMUL.FTZ R40, R40, R41.reuse ;  /* 0x0000002928287220 */ /* 0x080fe20000410000 */
[----:B------:R-:W-:Y:S02]  /*58b0*/  IMAD.MOV.U32 R59, RZ, RZ, R42 ;  /* 0x000000ffff3b7224 */ /* 0x000fe400078e002a */
[C---:B------:R-:W-:Y:S01]  /*58c0*/  FFMA.FTZ R43, R14.reuse, R41, -R43 ;  /* 0x000000290e2b7223 */ /* 0x040fe2000001082b */
[----:B------:R-:W-:-:S04]  /*58d0*/  FFMA.FTZ R40, R14, R52, R40 ;  /* 0x000000340e287223 */ /* 0x000fc80000010028 */
[----:B------:R-:W-:Y:S02]  /*58e0*/  F2FP.BF16.F32.PACK_AB R43, R43, R55 ;  /* 0x000000372b2b723e */ /* 0x000fe400000010ff */
[----:B------:R-:W-:Y:S01]  /*58f0*/  F2FP.BF16.F32.PACK_AB R40, R40, R56 ;  /* 0x000000382828723e */ /* 0x000fe200000010ff */
[----:B------:R-:W-:Y:S02]  /*5900*/  IMAD.MOV.U32 R56, RZ, RZ, R15 ;  /* 0x000000ffff387224 */ /* 0x000fe400078e000f */
[----:B------:R-:W-:Y:S02]  /*5910*/  IMAD.MOV.U32 R14, RZ, RZ, R43 ;  /* 0x000000ffff0e7224 */ /* 0x000fe400078e002b */
[----:B------:R-:W-:Y:S02]  /*5920*/  IMAD.MOV.U32 R15, RZ, RZ, R105 ;  /* 0x000000ffff0f7224 */ /* 0x000fe400078e0069 */
[----:B------:R-:W-:-:S07]  /*5930*/  IMAD.MOV.U32 R58, RZ, RZ, R40 ;  /* 0x000000ffff3a7224 */ /* 0x000fce00078e0028 */
.L_x_448:
[----:B------:R-:W-:Y:S05]  /*5940*/  BSYNC B2 ;  /* 0x0000000000027941 */ /* 0x000fea0003800000 */
.L_x_447:
[----:B---3--:R-:W-:-:S04]  /*5950*/  LEA R40, P3, R10, R82, 0x1 ;  /* 0x000000520a287211 */ /* 0x008fc800078608ff */
[----:B--2---:R-:W-:Y:S02]  /*5960*/  LEA.HI.X R41, R10, R83, R91, 0x1, P3 ;  /* 0x000000530a297211 */ /* 0x004fe400018f0c5b */
[----:B------:R-:W-:-:S03]  /*5970*/  ISETP.GE.AND P3, PT, R104, R11, PT ;  /* 0x0000000b6800720c */ /* 0x000fc60003f66270 */
[----:B----4-:R2:W-:Y:S10]  /*5980*/  ST.E.128 desc[UR42][R40.64], R12 ;  /* 0x0000000c28007985 */ /* 0x0105f4000c101d2a */
[----:B--2---:R-:W-:-:S05]  /*5990*/  @!P3 IMAD.WIDE R12, R104, 0x2, R82 ;  /* 0x00000002680cb825 */ /* 0x004fca00078e0252 */
[----:B-1----:R4:W-:Y:S02]  /*59a0*/  @!P3 ST.E.128 desc[UR42][R12.64], R56 ;  /* 0x000000380c00b985 */ /* 0x0029e4000c101d2a */
.L_x_446:
[----:B------:R-:W-:Y:S05]  /*59b0*/  BSYNC B1 ;  /* 0x0000000000017941 */ /* 0x000fea0003800000 */
.L_x_445:
[----:B------:R-:W-:Y:S01]  /*59c0*/  ISETP.NE.AND P3, PT, R29, RZ, PT ;  /* 0x000000ff1d00720c */ /* 0x000fe20003f65270 */
[----:B------:R-:W-:-:S12]  /*59d0*/  BSSY B1, `(.L_x_449) ;  /* 0x000007e000017945 */ /* 0x000fd80003800000 */
[----:B------:R-:W-:Y:S05]  /*59e0*/  @!P3 BRA `(.L_x_450) ;  /* 0x0000000400f0b947 */ /* 0x000fea0003800000 */
[----:B------:R-:W-:Y:S01]  /*59f0*/  LOP3.LUT P4, RZ, R19, 0x1, RZ, 0xc0, !PT ;  /* 0x0000000113ff7812 */ /* 0x000fe2000788c0ff */
[----:B------:R-:W-:Y:S01]  /*5a00*/  BSSY B2, `(.L_x_451) ;  /* 0x0000074000027945 */ /* 0x000fe20003800000 */
[----:B------:R-:W-:Y:S02]  /*5a10*/  ISETP.GE.AND P3, PT, R3, R96, PT ;  /* 0x000000600300720c */ /* 0x000fe40003f66270 */
[----:B----4-:R-:W-:-:S04]  /*5a20*/  SEL R12, R98, R103, !P4 ;  /* 0x00000067620c7207 */ /* 0x010fc80006000000 */
        /* <DEDUP_REMOVED lines=12> */
[C---:B------:R-:W-:Y:S02]  /*5af0*/  IMAD R40, R18.reuse, 0x3000, R12 ;  /* 0x0000300012287824 */ /* 0x040fe400078e020c */
[----:B------:R-:W-:Y:S02]  /*5b00*/  IMAD R12, R18, 0x3000, R93 ;  /* 0x00003000120c7824 */ /* 0x000fe400078e025d */
[--C-:B------:R-:W-:Y:S02]  /*5b10*/  IMAD R40, R40, 0x2, R2.reuse ;  /* 0x0000000228287824 */ /* 0x100fe400078e0202 */
[----:B------:R-:W-:-:S04]  /*5b20*/  IMAD R12, R12, 0x2, R2 ;  /* 0x000000020c0c7824 */ /* 0x000fc800078e0202 */
[----:B------:R-:W4:Y:S04]  /*5b30*/  LDS.128 R40, [R40+0x15400] ;  /* 0x0154000028287984 */ /* 0x000f280000000c00 */
[----:B------:R-:W0:Y:S01]  /*5b40*/  LDS.128 R12, [R12+0x15400] ;  /* 0x015400000c0c7984 */ /* 0x000e220000000c00 */
[----:B------:R-:W-:Y:S05]  /*5b50*/  @P3 BRA `(.L_x_452) ;  /* 0x0000000400783947 */ /* 0x000fea0003800000 */
[----:B------:R-:W-:Y:S01]  /*5b60*/  SHF.R.U32.HI R54, RZ, 0x10, R49 ;  /* 0x00000010ff367819 */ /* 0x000fe20000011631 */
[----:B-1--4-:R-:W-:Y:S01]  /*5b70*/  IMAD.U32 R57, R41, 0x10000, RZ ;  /* 0x0001000029397824 */ /* 0x012fe200078e00ff */
[--C-:B------:R-:W-:Y:S01]  /*5b80*/  SHF.R.U64 R36, R36, 0x10, R37.reuse ;  /* 0x0000001024247819 */ /* 0x100fe20000001225 */
[----:B0-----:R-:W-:Y:S01]  /*5b90*/  IMAD.U32 R55, R13, 0x10000, RZ ;  /* 0x000100000d377824 */ /* 0x001fe200078e00ff */
[----:B------:R-:W-:Y:S02]  /*5ba0*/  SHF.R.U32.HI R37, RZ, 0x10, R37 ;  /* 0x00000010ff257819 */ /* 0x000fe40000011625 */
[----:B------:R-:W-:Y:S02]  /*5bb0*/  PRMT R54, R115, 0x5410, R54 ;  /* 0x0000541073367816 */ /* 0x000fe40000000036 */
[----:B------:R-:W-:Y:S02]  /*5bc0*/  SHF.R.U64 R38, R38, 0x10, R39 ;  /* 0x0000001026267819 */ /* 0x000fe40000001227 */
[----:B------:R-:W-:Y:S01]  /*5bd0*/  PRMT R37, R117, 0x5410, R37 ;  /* 0x0000541075257816 */ /* 0x000fe20000000025 */
[----:B------:R-:W-:Y:S01]  /*5be0*/  IMAD.U32 R56, R54, 0x10000, RZ ;  /* 0x0001000036387824 */ /* 0x000fe200078e00ff */
[----:B------:R-:W-:-:S02]  /*5bf0*/  SHF.R.U32.HI R53, RZ, 0x10, R39 ;  /* 0x00000010ff357819 */ /* 0x000fc40000011627 */
[----:B------:R-:W-:Y:S02]  /*5c00*/  SHF.R.U64 R39, R48, 0x10, R49 ;  /* 0x0000001030277819 */ /* 0x000fe40000001231 */
[--C-:B------:R-:W-:Y:S02]  /*5c10*/  SHF.R.U64 R48, R50, 0x10, R51.reuse ;  /* 0x0000001032307819 */ /* 0x100fe40000001233 */
[C---:B------:R-:W-:Y:S02]  /*5c20*/  PRMT R49, R116.reuse, 0x5432, R38 ;  /* 0x0000543274317816 */ /* 0x040fe40000000026 */
[----:B------:R-:W-:Y:S01]  /*5c30*/  SHF.R.U32.HI R50, RZ, 0x10, R51 ;  /* 0x00000010ff327819 */ /* 0x000fe20000011633 */
[----:B------:R-:W-:Y:S01]  /*5c40*/  IMAD.U32 R51, R37, 0x10000, RZ ;  /* 0x0001000025337824 */ /* 0x000fe200078e00ff */
[----:B------:R-:W-:Y:S01]  /*5c50*/  PRMT R38, R116, 0x5410, R53 ;  /* 0x0000541074267816 */ /* 0x000fe20000000035 */
[----:B------:R-:W-:Y:S01]  /*5c60*/  FMUL.FTZ R53, R57, R56 ;  /* 0x0000003839357220 */ /* 0x000fe20000410000 */
[----:B------:R-:W-:-:S02]  /*5c70*/  LOP3.LUT R54, R54, 0xffff0000, RZ, 0xc0, !PT ;  /* 0xffff000036367812 */ /* 0x000fc400078ec0ff */
[----:B------:R-:W-:Y:S01]  /*5c80*/  LOP3.LUT R41, R41, 0xffff0000, RZ, 0xc0, !PT ;  /* 0xffff000029297812 */ /* 0x000fe200078ec0ff */
[-C--:B------:R-:W-:Y:S01]  /*5c90*/  FFMA.FTZ R53, R55, R51.reuse, -R53 ;  /* 0x0000003337357223 */ /* 0x080fe20000010835 */
[----:B------:R-:W-:Y:S01]  /*5ca0*/  FMUL.FTZ R51, R57, R51 ;  /* 0x0000003339337220 */ /* 0x000fe20000410000 */
[----:B------:R-:W-:Y:S01]  /*5cb0*/  LOP3.LUT R37, R37, 0xffff0000, RZ, 0xc0, !PT ;  /* 0xffff000025257812 */ /* 0x000fe200078ec0ff */
[----:B------:R-:W-:Y:S01]  /*5cc0*/  IMAD.U32 R57, R43, 0x10000, RZ ;  /* 0x000100002b397824 */ /* 0x000fe200078e00ff */
[----:B------:R-:W-:Y:S01]  /*5cd0*/  PRMT R50, R114, 0x5410, R50 ;  /* 0x0000541072327816 */ /* 0x000fe20000000032 */
[----:B------:R-:W-:Y:S01]  /*5ce0*/  FFMA.FTZ R51, R55, R56, R51 ;  /* 0x0000003837337223 */ /* 0x000fe20000010033 */
[----:B------:R-:W-:Y:S01]  /*5cf0*/  LOP3.LUT R55, R13, 0xffff0000, RZ, 0xc0, !PT ;  /* 0xffff00000d377812 */ /* 0x000fe200078ec0ff */
[----:B------:R-:W-:Y:S01]  /*5d00*/  FMUL.FTZ R13, R41, R54 ;  /* 0x00000036290d7220 */ /* 0x000fe20000410000 */
[----:B------:R-:W-:Y:S01]  /*5d10*/  LOP3.LUT R43, R43, 0xffff0000, RZ, 0xc0, !PT ;  /* 0xffff00002b2b7812 */ /* 0x000fe200078ec0ff */
[C---:B------:R-:W-:Y:S01]  /*5d20*/  IMAD.U32 R56, R50.reuse, 0x10000, RZ ;  /* 0x0001000032387824 */ /* 0x040fe200078e00ff */
[----:B------:R-:W-:Y:S01]  /*5d30*/  LOP3.LUT R50, R50, 0xffff0000, RZ, 0xc0, !PT ;  /* 0xffff000032327812 */ /* 0x000fe200078ec0ff */
[-C--:B------:R-:W-:Y:S01]  /*5d40*/  FFMA.FTZ R13, R55, R37.reuse, -R13 ;  /* 0x00000025370d7223 */ /* 0x080fe2000001080d */
[----:B------:R-:W-:Y:S01]  /*5d50*/  FMUL.FTZ R37, R41, R37 ;  /* 0x0000002529257220 */ /* 0x000fe20000410000 */
[----:B------:R-:W-:Y:S01]  /*5d60*/  FMUL.FTZ R41, R57, R56 ;  /* 0x0000003839297220 */ /* 0x000fe20000410000 */
[----:B------:R-:W-:-:S02]  /*5d70*/  PRMT R39, R115, 0x5432, R39 ;  /* 0x0000543273277816 */ /* 0x000fc40000000027 */
[----:B------:R-:W-:Y:S01]  /*5d80*/  FFMA.FTZ R37, R55, R54, R37 ;  /* 0x0000003637257223 */ /* 0x000fe20000010025 */
[C---:B------:R-:W-:Y:S01]  /*5d90*/  IMAD.U32 R55, R15.reuse, 0x10000, RZ ;  /* 0x000100000f377824 */ /* 0x040fe200078e00ff */
[----:B------:R-:W-:Y:S01]  /*5da0*/  LOP3.LUT R15, R15, 0xffff0000, RZ, 0xc0, !PT ;  /* 0xffff00000f0f7812 */ /* 0x000fe200078ec0ff */
[C---:B------:R-:W-:Y:S01]  /*5db0*/  IMAD.U32 R54, R38.reuse, 0x10000, RZ ;  /* 0x0001000026367824 */ /* 0x040fe200078e00ff */
[----:B------:R-:W-:Y:S02]  /*5dc0*/  LOP3.LUT R38, R38, 0xffff0000, RZ, 0xc0, !PT ;  /* 0xffff000026267812 */ /* 0x000fe400078ec0ff */
[----:B------:R-:W-:Y:S01]  /*5dd0*/  PRMT R36, R117, 0x5432, R36 ;  /* 0x0000543275247816 */ /* 0x000fe20000000024 */
[-C--:B------:R-:W-:Y:S01]  /*5de0*/  FFMA.FTZ R41, R55, R54.reuse, -R41 ;  /* 0x0000003637297223 */ /* 0x080fe20000010829 */
[----:B------:R-:W-:Y:S01]  /*5df0*/  FMUL.FTZ R54, R57, R54 ;  /* 0x0000003639367220 */ /* 0x000fe20000410000 */
[----:B------:R-:W-:Y:S02]  /*5e00*/  F2FP.BF16.F32.PACK_AB R37, R37, R51 ;  /* 0x000000332525723e */ /* 0x000fe400000010ff */
[----:B------:R-:W-:Y:S01]  /*5e10*/  PRMT R48, R114, 0x5432, R48 ;  /* 0x0000543272307816 */ /* 0x000fe20000000030 */
[----:B------:R-:W-:Y:S01]  /*5e20*/  FFMA.FTZ R54, R55, R56, R54 ;  /* 0x0000003837367223 */ /* 0x000fe20000010036 */
[----:B------:R-:W-:Y:S01]  /*5e30*/  FMUL.FTZ R55, R43, R50 ;  /* 0x000000322b377220 */ /* 0x000fe20000410000 */
[----:B------:R-:W-:-:S03]  /*5e40*/  F2FP.BF16.F32.PACK_AB R13, R13, R53 ;  /* 0x000000350d0d723e */ /* 0x000fc600000010ff */
[-C--:B------:R-:W-:Y:S01]  /*5e50*/  FFMA.FTZ R55, R15, R38.reuse, -R55 ;  /* 0x000000260f377223 */ /* 0x080fe20000010837 */
[----:B------:R-:W-:Y:S01]  /*5e60*/  FMUL.FTZ R38, R43, R38 ;  /* 0x000000262b267220 */ /* 0x000fe20000410000 */
[----:B------:R-:W-:-:S03]  /*5e70*/  IMAD.U32 R43, R40, 0x10000, RZ ;  /* 0x00010000282b7824 */ /* 0x000fc600078e00ff */
[----:B------:R-:W-:Y:S01]  /*5e80*/  F2FP.BF16.F32.PACK_AB R55, R55, R41 ;  /* 0x000000293737723e */ /* 0x000fe200000010ff */
[----:B------:R-:W-:Y:S01]  /*5e90*/  FFMA.FTZ R38, R15, R50, R38 ;  /* 0x000000320f267223 */ /* 0x000fe20000010026 */
[C---:B------:R-:W-:Y:S01]  /*5ea0*/  IMAD.U32 R41, R39.reuse, 0x10000, RZ ;  /* 0x0001000027297824 */ /* 0x040fe200078e00ff */
[----:B------:R-:W-:Y:S01]  /*5eb0*/  LOP3.LUT R39, R39, 0xffff0000, RZ, 0xc0, !PT ;  /* 0xffff000027277812 */ /* 0x000fe200078ec0ff */
[C---:B------:R-:W-:Y:S01]  /*5ec0*/  IMAD.U32 R50, R36.reuse, 0x10000, RZ ;  /* 0x0001000024327824 */ /* 0x040fe200078e00ff */
[----:B------:R-:W-:Y:S01]  /*5ed0*/  LOP3.LUT R36, R36, 0xffff0000, RZ, 0xc0, !PT ;  /* 0xffff000024247812 */ /* 0x000fe200078ec0ff */
[C---:B------:R-:W-:Y:S01]  /*5ee0*/  FMUL.FTZ R51, R43.reuse, R41 ;  /* 0x000000292b337220 */ /* 0x040fe20000410000 */
[----:B------:R-:W-:Y:S02]  /*5ef0*/  IMAD.U32 R15, R12, 0x10000, RZ ;  /* 0x000100000c0f7824 */ /* 0x000fe400078e00ff */
[----:B------:R-:W-:Y:S01]  /*5f00*/  FMUL.FTZ R43, R43, R50 ;  /* 0x000000322b2b7220 */ /* 0x000fe20000410000 */
[----:B------:R-:W-:Y:S01]  /*5f10*/  F2FP.BF16.F32.PACK_AB R38, R38, R54 ;  /* 0x000000362626723e */ /* 0x000fe200000010ff */
[----:B------:R-:W-:-:S02]  /*5f20*/  FFMA.FTZ R51, R15, R50, -R51 ;  /* 0x000000320f337223 */ /* 0x000fc40000010833 */
        /* <DEDUP_REMOVED lines=19> */
[----:B------:R-:W-:Y:S01]  /*6060*/  F2FP.BF16.F32.PACK_AB R15, R15, R43 ;  /* 0x0000002b0f0f723e */ /* 0x000fe200000010ff */
[----:B------:R-:W-:Y:S01]  /*6070*/  IMAD.MOV.U32 R43, RZ, RZ, R38 ;  /* 0x000000ffff2b7224 */ /* 0x000fe200078e0026 */
[----:B------:R-:W-:Y:S01]  /*6080*/  F2FP.BF16.F32.PACK_AB R12, R12, R51 ;  /* 0x000000330c0c723e */ /* 0x000fe200000010ff */
[CC--:B------:R-:W-:Y:S01]  /*6090*/  FMUL.FTZ R39, R36.reuse, R48.reuse ;  /* 0x0000003024277220 */ /* 0x0c0fe20000410000 */
[-C--:B------:R-:W-:Y:S01]  /*60a0*/  FMUL.FTZ R36, R36, R49.reuse ;  /* 0x0000003124247220 */ /* 0x080fe20000410000 */
[----:B------:R-:W-:Y:S02]  /*60b0*/  IMAD.MOV.U32 R40, RZ, RZ, R15 ;  /* 0x000000ffff287224 */ /* 0x000fe400078e000f */
[C---:B------:R-:W-:Y:S01]  /*60c0*/  FFMA.FTZ R39, R14.reuse, R49, -R39 ;  /* 0x000000310e277223 */ /* 0x040fe20000010827 */
[----:B------:R-:W-:Y:S01]  /*60d0*/  FFMA.FTZ R36, R14, R48, R36 ;  /* 0x000000300e247223 */ /* 0x000fe20000010024 */
[----:B------:R-:W-:-:S03]  /*60e0*/  IMAD.MOV.U32 R15, RZ, RZ, R55 ;  /* 0x000000ffff0f7224 */ /* 0x000fc600078e0037 */
[----:B------:R-:W-:Y:S01]  /*60f0*/  F2FP.BF16.F32.PACK_AB R39, R39, R41 ;  /* 0x000000292727723e */ /* 0x000fe200000010ff */
[----:B------:R-:W-:Y:S01]  /*6100*/  IMAD.MOV.U32 R41, RZ, RZ, R37 ;  /* 0x000000ffff297224 */ /* 0x000fe200078e0025 */
[----:B------:R-:W-:-:S03]  /*6110*/  F2FP.BF16.F32.PACK_AB R36, R36, R50 ;  /* 0x000000322424723e */ /* 0x000fc600000010ff */
[----:B------:R-:W-:Y:S02]  /*6120*/  IMAD.MOV.U32 R14, RZ, RZ, R39 ;  /* 0x000000ffff0e7224 */ /* 0x000fe400078e0027 */
[----:B------:R-:W-:-:S07]  /*6130*/  IMAD.MOV.U32 R42, RZ, RZ, R36 ;  /* 0x000000ffff2a7224 */ /* 0x000fce00078e0024 */
.L_x_452:
[----:B------:R-:W-:Y:S05]  /*6140*/  BSYNC B2 ;  /* 0x0000000000027941 */ /* 0x000fea0003800000 */
.L_x_451:
[----:B---3--:R-:W-:-:S04]  /*6150*/  LEA R36, P3, R20, R82, 0x1 ;  /* 0x0000005214247211 */ /* 0x008fc800078608ff */
[----:B--2---:R-:W-:Y:S02]  /*6160*/  LEA.HI.X R37, R20, R83, R90, 0x1, P3 ;  /* 0x0000005314257211 */ /* 0x004fe400018f0c5a */
[----:B------:R-:W-:-:S03]  /*6170*/  ISETP.GE.AND P3, PT, R52, R11, PT ;  /* 0x0000000b3400720c */ /* 0x000fc60003f66270 */
[----:B0-----:R0:W-:Y:S10]  /*6180*/  ST.E.128 desc[UR42][R36.64], R12 ;  /* 0x0000000c24007985 */ /* 0x0011f4000c101d2a */
[----:B0-----:R-:W-:-:S05]  /*6190*/  @!P3 IMAD.WIDE R12, R52, 0x2, R82 ;  /* 0x00000002340cb825 */ /* 0x001fca00078e0252 */
[----:B----4-:R0:W-:Y:S02]  /*61a0*/  @!P3 ST.E.128 desc[UR42][R12.64], R40 ;  /* 0x000000280c00b985 */ /* 0x0101e4000c101d2a */
.L_x_450:
[----:B------:R-:W-:Y:S05]  /*61b0*/  BSYNC B1 ;  /* 0x0000000000017941 */ /* 0x000fea0003800000 */
.L_x_449:
[----:B------:R-:W-:-:S13]  /*61c0*/  ISETP.NE.AND P3, PT, R30, RZ, PT ;  /* 0x000000ff1e00720c */ /* 0x000fda0003f65270 */
[----:B------:R-:W-:Y:S05]  /*61d0*/  @!P3 BRA `(.L_x_416) ;  /* 0x0000000c0010b947 */ /* 0x000fea0003800000 */
[----:B------:R-:W-:Y:S01]  /*61e0*/  LOP3.LUT P4, RZ, R19, 0x2, RZ, 0xc0, !PT ;  /* 0x0000000213ff7812 */ /* 0x000fe2000788c0ff */
[----:B------:R-:W-:Y:S01]  /*61f0*/  BSSY B1, `(.L_x_453) ;  /* 0x0000075000017945 */ /* 0x000fe20003800000 */
[C---:B0--3--:R-:W-:Y:S02]  /*6200*/  LEA R40, P3, R21.reuse, R82, 0x1 ;  /* 0x0000005215287211 */ /* 0x049fe400078608ff */
[----:B------:R-:W-:Y:S02]  /*6210*/  SEL R103, R98, R103, !P4 ;  /* 0x0000006762677207 */ /* 0x000fe40006000000 */
[----:B--2---:R-:W-:Y:S02]  /*6220*/  LEA.HI.X R41, R21, R83, R89, 0x1, P3 ;  /* 0x0000005315297211 */ /* 0x004fe400018f0c59 */
[----:B----4-:R-:W-:Y:S02]  /*6230*/  SHF.R.S32.HI R12, RZ, 0x1f, R103 ;  /* 0x0000001fff0c7819 */ /* 0x010fe40000011467 */
[----:B------:R-:W-:-:S02]  /*6240*/  ISETP.GE.AND P3, PT, R4, R96, PT ;  /* 0x000000600400720c */ /* 0x000fc40003f66270 */
[----:B------:R-:W-:-:S04]  /*6250*/  LEA.HI R12, R12, R103, RZ, 0x4 ;  /* 0x000000670c0c7211 */ /* 0x000fc800078f20ff */
[----:B------:R-:W-:-:S04]  /*6260*/  SHF.R.S32.HI R13, RZ, 0x4, R12 ;  /* 0x00000004ff0d7819 */ /* 0x000fc8000001140c */
[----:B------:R-:W-:-:S04]  /*6270*/  LEA.HI.SX32 R13, R6, R13, 0x1d ;  /* 0x0000000d060d7211 */ /* 0x000fc800078feaff */
[----:B------:R-:W-:Y:S01]  /*6280*/  SHF.R.S32.HI R12, RZ, 0x1f, R13 ;  /* 0x0000001fff0c7819 */ /* 0x000fe2000001140d */
[----:B------:R-:W-:-:S03]  /*6290*/  IMAD.SHL.U32 R42, R13, 0x8, RZ ;  /* 0x000000080d2a7824 */ /* 0x000fc600078e00ff */
[----:B------:R-:W-:-:S05]  /*62a0*/  LEA.HI R12, R12, R13, RZ, 0x2 ;  /* 0x0000000d0c0c7211 */ /* 0x000fca00078f10ff */
        /* <DEDUP_REMOVED lines=9> */
[----:B------:R-:W0:Y:S04]  /*6340*/  LDS.128 R36, [R36+0x15400] ;  /* 0x0154000024247984 */ /* 0x000e280000000c00 */
[----:B------:R-:W2:Y:S01]  /*6350*/  LDS.128 R12, [R13+0x15400] ;  /* 0x015400000d0c7984 */ /* 0x000ea20000000c00 */
[----:B------:R-:W-:Y:S05]  /*6360*/  @P3 BRA `(.L_x_454) ;  /* 0x0000000400743947 */ /* 0x000fea0003800000 */
[----:B------:R-:W-:Y:S01]  /*6370*/  SHF.R.U64 R43, R44, 0x10, R45 ;  /* 0x000000102c2b7819 */ /* 0x000fe2000000122d */
[----:B0-----:R-:W-:Y:S01]  /*6380*/  IMAD.U32 R49, R37, 0x10000, RZ ;  /* 0x0001000025317824 */ /* 0x001fe200078e00ff */
[----:B------:R-:W-:Y:S02]  /*6390*/  SHF.R.U64 R32, R32, 0x10, R33 ;  /* 0x0000001020207819 */ /* 0x000fe40000001221 */
[----:B------:R-:W-:Y:S02]  /*63a0*/  SHF.R.U32.HI R45, RZ, 0x10, R45 ;  /* 0x00000010ff2d7819 */ /* 0x000fe4000001162d */
[----:B------:R-:W-:Y:S02]  /*63b0*/  SHF.R.U32.HI R33, RZ, 0x10, R33 ;  /* 0x00000010ff217819 */ /* 0x000fe40000011621 */
[----:B------:R-:W-:Y:S02]  /*63c0*/  PRMT R45, R113, 0x5432, R45 ;  /* 0x00005432712d7816 */ /* 0x000fe4000000002d */
[----:B------:R-:W-:-:S02]  /*63d0*/  PRMT R33, R111, 0x5432, R33 ;  /* 0x000054326f217816 */ /* 0x000fc40000000021 */
[--C-:B------:R-:W-:Y:S01]  /*63e0*/  SHF.R.U64 R44, R46, 0x10, R47.reuse ;  /* 0x000000102e2c7819 */ /* 0x100fe2000000122f */
[----:B------:R-:W-:Y:S01]  /*63f0*/  IMAD.U32 R48, R45, 0x10000, RZ ;  /* 0x000100002d307824 */ /* 0x000fe200078e00ff */
[----:B------:R-:W-:Y:S01]  /*6400*/  SHF.R.U32.HI R46, RZ, 0x10, R47 ;  /* 0x00000010ff2e7819 */ /* 0x000fe2000001162f */
[----:B------:R-:W-:Y:S01]  /*6410*/  IMAD.U32 R50, R33, 0x10000, RZ ;  /* 0x0001000021327824 */ /* 0x000fe200078e00ff */
[----:B------:R-:W-:Y:S01]  /*6420*/  LOP3.LUT R45, R45, 0xffff0000, RZ, 0xc0, !PT ;  /* 0xffff00002d2d7812 */ /* 0x000fe200078ec0ff */
[----:B------:R-:W-:Y:S01]  /*6430*/  FMUL.FTZ R51, R49, R48 ;  /* 0x0000003031337220 */ /* 0x000fe20000410000 */
[----:B--2---:R-:W-:Y:S02]  /*6440*/  IMAD.U32 R47, R13, 0x10000, RZ ;  /* 0x000100000d2f7824 */ /* 0x004fe400078e00ff */
[-C--:B------:R-:W-:Y:S01]  /*6450*/  FMUL.FTZ R49, R49, R50.reuse ;  /* 0x0000003231317220 */ /* 0x080fe20000410000 */
[----:B------:R-:W-:Y:S01]  /*6460*/  LOP3.LUT R33, R33, 0xffff0000, RZ, 0xc0, !PT ;  /* 0xffff000021217812 */ /* 0x000fe200078ec0ff */
[----:B------:R-:W-:-:S02]  /*6470*/  FFMA.FTZ R51, R47, R50, -R51 ;  /* 0x000000322f337223 */ /* 0x000fc40000010833 */
[----:B------:R-:W-:Y:S01]  /*6480*/  FFMA.FTZ R49, R47, R48, R49 ;  /* 0x000000302f317223 */ /* 0x000fe20000010031 */
[----:B------:R-:W-:Y:S02]  /*6490*/  LOP3.LUT R47, R37, 0xffff0000, RZ, 0xc0, !PT ;  /* 0xffff0000252f7812 */ /* 0x000fe400078ec0ff */
[--C-:B------:R-:W-:Y:S02]  /*64a0*/  SHF.R.U64 R34, R34, 0x10, R35.reuse ;  /* 0x0000001022227819 */ /* 0x100fe40000001223 */
[----:B------:R-:W-:Y:S01]  /*64b0*/  SHF.R.U32.HI R35, RZ, 0x10, R35 ;  /* 0x00000010ff237819 */ /* 0x000fe20000011623 */
[----:B------:R-:W-:Y:S01]  /*64c0*/  FMUL.FTZ R37, R47, R45 ;  /* 0x0000002d2f257220 */ /* 0x000fe20000410000 */
[----:B------:R-:W-:Y:S01]  /*64d0*/  LOP3.LUT R13, R13, 0xffff0000, RZ, 0xc0, !PT ;  /* 0xffff00000d0d7812 */ /* 0x000fe200078ec0ff */
[----:B------:R-:W-:Y:S01]  /*64e0*/  FMUL.FTZ R47, R47, R33 ;  /* 0x000000212f2f7220 */ /* 0x000fe20000410000 */
[----:B------:R-:W-:Y:S02]  /*64f0*/  PRMT R46, R112, 0x5432, R46 ;  /* 0x00005432702e7816 */ /* 0x000fe4000000002e */
[----:B------:R-:W-:Y:S01]  /*6500*/  PRMT R35, R110, 0x5432, R35 ;  /* 0x000054326e237816 */ /* 0x000fe20000000023 */
[----:B------:R-:W-:Y:S01]  /*6510*/  FFMA.FTZ R47, R13, R45, R47 ;  /* 0x0000002d0d2f7223 */ /* 0x000fe2000001002f */
[----:B------:R-:W-:-:S02]  /*6520*/  IMAD.U32 R45, R39, 0x10000, RZ ;  /* 0x00010000272d7824 */ /* 0x000fc400078e00ff */
[----:B------:R-:W-:Y:S01]  /*6530*/  FFMA.FTZ R37, R13, R33, -R37 ;  /* 0x000000210d257223 */ /* 0x000fe20000010825 */
[C---:B------:R-:W-:Y:S01]  /*6540*/  IMAD.U32 R48, R46.reuse, 0x10000, RZ ;  /* 0x000100002e307824 */ /* 0x040fe200078e00ff */
[----:B------:R-:W-:Y:S01]  /*6550*/  LOP3.LUT R46, R46, 0xffff0000, RZ, 0xc0, !PT ;  /* 0xffff00002e2e7812 */ /* 0x000fe200078ec0ff */
[----:B------:R-:W-:Y:S01]  /*6560*/  IMAD.U32 R50, R35, 0x10000, RZ ;  /* 0x0001000023327824 */ /* 0x000fe200078e00ff */
[----:B------:R-:W-:Y:S01]  /*6570*/  LOP3.LUT R39, R39, 0xffff0000, RZ, 0xc0, !PT ;  /* 0xffff000027277812 */ /* 0x000fe200078ec0ff */
[----:B------:R-:W-:Y:S02]  /*6580*/  IMAD.U32 R13, R15, 0x10000, RZ ;  /* 0x000100000f0d7824 */ /* 0x000fe400078e00ff */
[C---:B------:R-:W-:Y:S01]  /*6590*/  FMUL.FTZ R52, R45.reuse, R48 ;  /* 0x000000302d347220 */ /* 0x040fe20000410000 */
[-C--:B------:R-:W-:Y:S01]  /*65a0*/  FMUL.FTZ R45, R45, R50.reuse ;  /* 0x000000322d2d7220 */ /* 0x080fe20000410000 */
[----:B------:R-:W-:Y:S02]  /*65b0*/  LOP3.LUT R15, R15, 0xffff0000, RZ, 0xc0, !PT ;  /* 0xffff00000f0f7812 */ /* 0x000fe400078ec0ff */
[C---:B------:R-:W-:Y:S01]  /*65c0*/  FFMA.FTZ R33, R13.reuse, R50, -R52 ;  /* 0x000000320d217223 */ /* 0x040fe20000010834 */
[----:B------:R-:W-:Y:S01]  /*65d0*/  FFMA.FTZ R13, R13, R48, R45 ;  /* 0x000000300d0d7223 */ /* 0x000fe2000001002d */
[----:B------:R-:W-:Y:S01]  /*65e0*/  LOP3.LUT R48, R35, 0xffff0000, RZ, 0xc0, !PT ;  /* 0xffff000023307812 */ /* 0x000fe200078ec0ff */
[----:B------:R-:W-:Y:S01]  /*65f0*/  FMUL.FTZ R50, R39, R46 ;  /* 0x0000002e27327220 */ /* 0x000fe20000410000 */
[----:B------:R-:W-:-:S02]  /*6600*/  PRMT R43, R113, 0x5410, R43 ;  /* 0x00005410712b7816 */ /* 0x000fc4000000002b */
[----:B------:R-:W-:Y:S01]  /*6610*/  PRMT R32, R111, 0x5410, R32 ;  /* 0x000054106f207816 */ /* 0x000fe20000000020 */
[-C--:B------:R-:W-:Y:S01]  /*6620*/  FMUL.FTZ R39, R39, R48.reuse ;  /* 0x0000003027277220 */ /* 0x080fe20000410000 */
[----:B------:R-:W-:Y:S01]  /*6630*/  FFMA.FTZ R35, R15, R48, -R50 ;  /* 0x000000300f237223 */ /* 0x000fe20000010832 */
[C---:B------:R-:W-:Y:S01]  /*6640*/  IMAD.U32 R45, R43.reuse, 0x10000, RZ ;  /* 0x000100002b2d7824 */ /* 0x040fe200078e00ff */
[----:B------:R-:W-:Y:S01]  /*6650*/  LOP3.LUT R43, R43, 0xffff0000, RZ, 0xc0, !PT ;  /* 0xffff00002b2b7812 */ /* 0x000fe200078ec0ff */
[----:B------:R-:W-:Y:S01]  /*6660*/  FFMA.FTZ R15, R15, R46, R39 ;  /* 0x0000002e0f0f7223 */ /* 0x000fe20000010027 */
[C---:B------:R-:W-:Y:S01]  /*6670*/  IMAD.U32 R46, R36.reuse, 0x10000, RZ ;  /* 0x00010000242e7824 */ /* 0x040fe200078e00ff */
[----:B------:R-:W-:Y:S01]  /*6680*/  LOP3.LUT R36, R36, 0xffff0000, RZ, 0xc0, !PT ;  /* 0xffff000024247812 */ /* 0x000fe200078ec0ff */
[----:B------:R-:W-:Y:S01]  /*6690*/  IMAD.U32 R48, R32, 0x10000, RZ ;  /* 0x0001000020307824 */ /* 0x000fe200078e00ff */
[----:B------:R-:W-:Y:S01]  /*66a0*/  PRMT R44, R112, 0x5410, R44 ;  /* 0x00005410702c7816 */ /* 0x000fe2000000002c */
[----:B------:R-:W-:Y:S01]  /*66b0*/  FMUL.FTZ R50, R46, R45 ;  /* 0x0000002d2e327220 */ /* 0x000fe20000410000 */
[----:B------:R-:W-:-:S02]  /*66c0*/  IMAD.U32 R39, R12, 0x10000, RZ ;  /* 0x000100000c277824 */ /* 0x000fc400078e00ff */
[-C--:B------:R-:W-:Y:S01]  /*66d0*/  FMUL.FTZ R46, R46, R48.reuse ;  /* 0x000000302e2e7220 */ /* 0x080fe20000410000 */
[----:B------:R-:W-:Y:S01]  /*66e0*/  LOP3.LUT R12, R12, 0xffff0000, RZ, 0xc0, !PT ;  /* 0xffff00000c0c7812 */ /* 0x000fe200078ec0ff */
[C---:B------:R-:W-:Y:S02]  /*66f0*/  FFMA.FTZ R50, R39.reuse, R48, -R50 ;  /* 0x0000003027327223 */ /* 0x040fe40000010832 */
[----:B------:R-:W-:Y:S01]  /*6700*/  FFMA.FTZ R46, R39, R45, R46 ;  /* 0x0000002d272e7223 */ /* 0x000fe2000001002e */
[----:B------:R-:W-:Y:S01]  /*6710*/  LOP3.LUT R39, R32, 0xffff0000, RZ, 0xc0, !PT ;  /* 0xffff000020277812 */ /* 0x000fe200078ec0ff */
[----:B------:R-:W-:Y:S01]  /*6720*/  FMUL.FTZ R45, R36, R43 ;  /* 0x0000002b242d7220 */ /* 0x000fe20000410000 */
[----:B------:R-:W-:Y:S01]  /*6730*/  PRMT R34, R110, 0x5410, R34 ;  /* 0x000054106e227816 */ /* 0x000fe20000000022 */
[----:B------:R-:W-:Y:S01]  /*6740*/  IMAD.U32 R32, R38, 0x10000, RZ ;  /* 0x0001000026207824 */ /* 0x000fe200078e00ff */
[----:B------:R-:W-:Y:S01]  /*6750*/  F2FP.BF16.F32.PACK_AB R37, R37, R51 ;  /* 0x000000332525723e */ /* 0x000fe200000010ff */
[-C--:B------:R-:W-:Y:S01]  /*6760*/  FMUL.FTZ R36, R36, R39.reuse ;  /* 0x0000002724247220 */ /* 0x080fe20000410000 */
[----:B------:R-:W-:Y:S01]  /*6770*/  FFMA.FTZ R39, R12, R39, -R45 ;  /* 0x000000270c277223 */ /* 0x000fe2000001082d */
[C---:B------:R-:W-:Y:S01]  /*6780*/  IMAD.U32 R45, R44.reuse, 0x10000, RZ ;  /* 0x000100002c2d7824 */ /* 0x040fe200078e00ff */
[----:B------:R-:W-:Y:S01]  /*6790*/  LOP3.LUT R44, R44, 0xffff0000, RZ, 0xc0, !PT ;  /* 0xffff00002c2c7812 */ /* 0x000fe200078ec0ff */
[----:B------:R-:W-:-:S02]  /*67a0*/  IMAD.U32 R53, R34, 0x10000, RZ ;  /* 0x0001000022357824 */ /* 0x000fc400078e00ff */
[----:B------:R-:W-:Y:S01]  /*67b0*/  FFMA.FTZ R43, R12, R43, R36 ;  /* 0x0000002b0c2b7223 */ /* 0x000fe20000010024 */
[----:B------:R-:W-:Y:S01]  /*67c0*/  FMUL.FTZ R55, R32, R45 ;  /* 0x0000002d20377220 */ /* 0x000fe20000410000 */
[----:B------:R-:W-:Y:S02]  /*67d0*/  IMAD.U32 R12, R14, 0x10000, RZ ;  /* 0x000100000e0c7824 */ /* 0x000fe400078e00ff */
[-C--:B------:R-:W-:Y:S01]  /*67e0*/  FMUL.FTZ R32, R32, R53.reuse ;  /* 0x0000003520207220 */ /* 0x080fe20000410000 */
[----:B------:R-:W-:Y:S01]  /*67f0*/  LOP3.LUT R34, R34, 0xffff0000, RZ, 0xc0, !PT ;  /* 0xffff000022227812 */ /* 0x000fe200078ec0ff */
[C---:B------:R-:W-:Y:S02]  /*6800*/  FFMA.FTZ R36, R12.reuse, R53, -R55 ;  /* 0x000000350c247223 */ /* 0x040fe40000010837 */
[----:B------:R-:W-:Y:S01]  /*6810*/  FFMA.FTZ R32, R12, R45, R32 ;  /* 0x0000002d0c207223 */ /* 0x000fe20000010020 */
[----:B------:R-:W-:Y:S02]  /*6820*/  LOP3.LUT R45, R38, 0xffff0000, RZ, 0xc0, !PT ;  /* 0xffff0000262d7812 */ /* 0x000fe400078ec0ff */
[----:B------:R-:W-:-:S02]  /*6830*/  LOP3.LUT R53, R14, 0xffff0000, RZ, 0xc0, !PT ;  /* 0xffff00000e357812 */ /* 0x000fc400078ec0ff */
[----:B------:R-:W-:Y:S01]  /*6840*/  F2FP.BF16.F32.PACK_AB R33, R35, R33 ;  /* 0x000000212321723e */ /* 0x000fe200000010ff */
[C---:B------:R-:W-:Y:S01]  /*6850*/  FMUL.FTZ R12, R45.reuse, R44 ;  /* 0x0000002c2d0c7220 */ /* 0x040fe20000410000 */
[-C--:B------:R-:W-:Y:S01]  /*6860*/  FMUL.FTZ R55, R45, R34.reuse ;  /* 0x000000222d377220 */ /* 0x080fe20000410000 */
[----:B------:R-:W-:Y:S02]  /*6870*/  F2FP.BF16.F32.PACK_AB R47, R47, R49 ;  /* 0x000000312f2f723e */ /* 0x000fe400000010ff */
[C---:B------:R-:W-:Y:S01]  /*6880*/  FFMA.FTZ R45, R53.reuse, R34, -R12 ;  /* 0x00000022352d7223 */ /* 0x040fe2000001080c */
[----:B------:R-:W-:Y:S01]  /*6890*/  FFMA.FTZ R55, R53, R44, R55 ;  /* 0x0000002c35377223 */ /* 0x000fe20000010037 */
[----:B------:R-:W-:Y:S01]  /*68a0*/  F2FP.BF16.F32.PACK_AB R34, R15, R13 ;  /* 0x0000000d0f22723e */ /* 0x000fe200000010ff */
[----:B------:R-:W-:Y:S01]  /*68b0*/  IMAD.MOV.U32 R13, RZ, RZ, R37 ;  /* 0x000000ffff0d7224 */ /* 0x000fe200078e0025 */
[----:B------:R-:W-:Y:S01]  /*68c0*/  F2FP.BF16.F32.PACK_AB R46, R43, R46 ;  /* 0x0000002e2b2e723e */ /* 0x000fe200000010ff */
[----:B------:R-:W-:Y:S01]  /*68d0*/  IMAD.MOV.U32 R37, RZ, RZ, R47 ;  /* 0x000000ffff257224 */ /* 0x000fe200078e002f */
[----:B------:R-:W-:Y:S01]  /*68e0*/  F2FP.BF16.F32.PACK_AB R12, R39, R50 ;  /* 0x00000032270c723e */ /* 0x000fe200000010ff */
[----:B------:R-:W-:Y:S01]  /*68f0*/  IMAD.MOV.U32 R15, RZ, RZ, R33 ;  /* 0x000000ffff0f7224 */ /* 0x000fe200078e0021 */
[----:B------:R-:W-:Y:S01]  /*6900*/  F2FP.BF16.F32.PACK_AB R14, R45, R36 ;  /* 0x000000242d0e723e */ /* 0x000fe200000010ff */
[----:B------:R-:W-:Y:S01]  /*6910*/  IMAD.MOV.U32 R36, RZ, RZ, R46 ;  /* 0x000000ffff247224 */ /* 0x000fe200078e002e */
[----:B------:R-:W-:Y:S01]  /*6920*/  F2FP.BF16.F32.PACK_AB R38, R55, R32 ;  /* 0x000000203726723e */ /* 0x000fe200000010ff */
[----:B------:R-:W-:-:S07]  /*6930*/  IMAD.MOV.U32 R39, RZ, RZ, R34 ;  /* 0x000000ffff277224 */ /* 0x000fce00078e0022 */
.L_x_454:
[----:B------:R-:W-:Y:S05]  /*6940*/  BSYNC B1 ;  /* 0x0000000000017941 */ /* 0x000fea0003800000 */
.L_x_453:
[----:B--2---:R2:W-:Y:S01]  /*6950*/  ST.E.128 desc[UR42][R40.64], R12 ;  /* 0x0000000c28007985 */ /* 0x0045e2000c101d2a */
[----:B------:R-:W-:-:S13]  /*6960*/  ISETP.GE.AND P3, PT, R42, R11, PT ;  /* 0x0000000b2a00720c */ /* 0x000fda0003f66270 */
[----:B------:R-:W-:Y:S05]  /*6970*/  @P3 BRA `(.L_x_416) ;  /* 0x0000000400283947 */ /* 0x000fea0003800000 */
[----:B------:R-:W-:-:S05]  /*6980*/  IMAD.WIDE R82, R42, 0x2, R82 ;  /* 0x000000022a527825 */ /* 0x000fca00078e0252 */
[----:B0-----:R0:W-:Y:S01]  /*6990*/  ST.E.128 desc[UR42][R82.64], R36 ;  /* 0x0000002452007985 */ /* 0x0011e2000c101d2a */
[----:B------:R-:W-:Y:S05]  /*69a0*/  BRA `(.L_x_416) ;  /* 0x00000004001c7947 */ /* 0x000fea0003800000 */
.L_x_408:
[----:B------:R-:W-:-:S06]  /*69b0*/  UISETP.NE.AND UP0, UPT, UR40, 0x3, UPT ;  /* 0x000000032800788c */ /* 0x000fcc000bf05270 */
[----:B------:R-:W-:-:S13]  /*69c0*/  PLOP3.LUT P2, PT, PT, PT, UP0, 0x80, 0x0 ;  /* 0x000000000000781c */ /* 0x000fda0003f4f008 */
[----:B------:R-:W-:Y:S05]  /*69d0*/  @!P2 BRA `(.L_x_455) ;  /* 0x000000000004a947 */ /* 0x000fea0003800000 */
[----:B------:R-:W-:Y:S01]  /*69e0*/  BPT.TRAP 0x1 ;  /* 0x000000040000795c */ /* 0x000fe20000300000 */
.L_x_455:
[----:B------:R-:W-:Y:S01]  /*69f0*/  IMAD R31, R18, 0x8, R2 ;  /* 0x00000008121f7824 */ /* 0x000fe200078e0202 */
[----:B------:R-:W-:Y:S01]  /*6a00*/  SHF.L.U32 R79, R138, 0x1f, RZ ;  /* 0x0000001f8a4f7819 */ /* 0x000fe200000006ff */
[----:B------:R-:W-:Y:S01]  /*6a10*/  BSSY B1, `(.L_x_456) ;  /* 0x0000004000017945 */ /* 0x000fe20003800000 */
[----:B------:R-:W-:Y:S02]  /*6a20*/  SHF.R.S32.HI R76, RZ, 0x1f, R75 ;  /* 0x0000001fff4c7819 */ /* 0x000fe4000001144b */
[----:B------:R-:W0:Y:S02]  /*6a30*/  SYNCS.PHASECHK.TRANS64.TRYWAIT P3, [R31+URZ+0x2d890], R79 ;  /* 0x02d8904f1f0075a7 */ /* 0x000e24000806017f */
[----:B0-----:R-:W-:Y:S05]  /*6a40*/  @!P3 BRA `(.L_x_457) ;  /* 0x0000014400a8b947 */ /* 0x001fea0003800000 */
.L_x_682:
[----:B------:R-:W-:Y:S05]  /*6a50*/  BSYNC B1 ;  /* 0x0000000000017941 */ /* 0x000fea0003800000 */
.L_x_456:
[----:B------:R-:W-:Y:S01]  /*6a60*/  ULDC.64 UR4, c[0x0][0x300] ;  /* 0x0000c00000047ab9 */ /* 0x000fe20000000a00 */
[----:B-----5:R-:W-:Y:S01]  /*6a70*/  SHF.R.S32.HI R77, RZ, 0x1f, R74 ;  /* 0x0000001fff4d7819 */ /* 0x020fe2000001144a */
[----:B------:R-:W-:Y:S01]  /*6a80*/  IMAD R14, R76, UR4, RZ ;  /* 0x000000044c0e7c24 */ /* 0x000fe2000f8e02ff */
[----:B------:R-:W-:Y:S01]  /*6a90*/  ULDC.64 UR6, c[0x0][0x2e8] ;  /* 0x0000ba0000067ab9 */ /* 0x000fe20000000a00 */
[----:B------:R-:W-:-:S04]  /*6aa0*/  IMAD.WIDE.U32 R12, R75, UR4, RZ ;  /* 0x000000044b0c7c25 */ /* 0x000fc8000f8e00ff */
[----:B------:R-:W-:Y:S01]  /*6ab0*/  IMAD R15, R75, UR5, R14 ;  /* 0x000000054b0f7c24 */ /* 0x000fe2000f8e020e */
[----:B------:R-:W-:Y:S01]  /*6ac0*/  ULDC.64 UR4, c[0x0][0x310] ;  /* 0x0000c40000047ab9 */ /* 0x000fe20000000a00 */
[----:B------:R-:W-:Y:S02]  /*6ad0*/  IMAD R78, R11, -0x80, R24 ;  /* 0xffffff800b4e7824 */ /* 0x000fe400078e0218 */
[----:B------:R-:W-:Y:S02]  /*6ae0*/  IMAD R33, R77, UR4, RZ ;  /* 0x000000044d217c24 */ /* 0x000fe4000f8e02ff */
[----:B------:R-:W-:Y:S01]  /*6af0*/  IMAD.IADD R13, R13, 0x1, R15 ;  /* 0x000000010d0d7824 */ /* 0x000fe200078e020f */
[----:B------:R-:W-:Y:S01]  /*6b00*/  VIMNMX R78, R78, 0x80, PT ;  /* 0x000000804e4e7848 */ /* 0x000fe20003fe0100 */
[C---:B------:R-:W-:Y:S02]  /*6b10*/  IMAD R33, R74.reuse, UR5, R33 ;  /* 0x000000054a217c24 */ /* 0x040fe4000f8e0221 */
[----:B------:R-:W-:Y:S01]  /*6b20*/  IMAD.WIDE.U32 R12, R74, UR4, R12 ;  /* 0x000000044a0c7c25 */ /* 0x000fe2000f8e000c */
[----:B------:R-:W-:-:S03]  /*6b30*/  ULDC.64 UR4, c[0x0][0x308] ;  /* 0x0000c20000047ab9 */ /* 0x000fc60000000a00 */
[----:B------:R-:W-:Y:S02]  /*6b40*/  IMAD.IADD R13, R13, 0x1, R33 ;  /* 0x000000010d0d7824 */ /* 0x000fe400078e0221 */
[----:B------:R-:W-:Y:S01]  /*6b50*/  IMAD.WIDE.U32 R12, R137, UR4, R12 ;  /* 0x00000004890c7c25 */ /* 0x000fe2000f8e000c */
[----:B------:R-:W-:-:S03]  /*6b60*/  UMOV UR4, 0xffffffff ;  /* 0xffffffff00047882 */ /* 0x000fc60000000000 */
[----:B------:R-:W-:Y:S01]  /*6b70*/  IMAD R13, R137, UR5, R13 ;  /* 0x00000005890d7c24 */ /* 0x000fe2000f8e020d */
[----:B------:R-:W-:-:S04]  /*6b80*/  LEA R39, P3, R12, UR6, 0x1 ;  /* 0x000000060c277c11 */ /* 0x000fc8000f8608ff */
[----:B------:R-:W-:Y:S02]  /*6b90*/  LEA.HI.X R13, R12, UR7, R13, 0x1, P3 ;  /* 0x000000070c0d7c11 */ /* 0x000fe400098f0c0d */
[----:B------:R-:W-:Y:S01]  /*6ba0*/  ISETP.GT.AND P3, PT, R78, R139, PT ;  /* 0x0000008b4e00720c */ /* 0x000fe20003f64270 */
[----:B------:R-:W-:-:S12]  /*6bb0*/  BRA.DIV UR4, `(.L_x_458) ;  /* 0x0000014604607947 */ /* 0x000fd8000b800000 */
[----:B------:R1:W2:Y:S04]  /*6bc0*/  SHFL.IDX PT, R38, R13, RZ, 0x1e1f ;  /* 0x001e1fff0d267589 */ /* 0x0002a800000e0000 */
[----:B------:R-:W3:Y:S02]  /*6bd0*/  SHFL.IDX PT, R39, R39, RZ, 0x1e1f ;  /* 0x001e1fff27277589 */ /* 0x000ee400000e0000 */
.L_x_686:
[----:B------:R-:W-:Y:S05]  /*6be0*/  @!P3 BRA `(.L_x_416) ;  /* 0x00000000008cb947 */ /* 0x000fea0003800000 */
[----:B------:R-:W-:Y:S02]  /*6bf0*/  ULDC UR4, c[0x0][0x2f4] ;  /* 0x0000bd0000047ab9 */ /* 0x000fe40000000800 */
[----:B------:R-:W-:Y:S02]  /*6c00*/  ISETP.GE.AND P5, PT, R16, UR4, PT ;  /* 0x0000000410007c0c */ /* 0x000fe4000bfa6270 */
[----:B------:R-:W-:-:S11]  /*6c10*/  ISETP.GE.AND P4, PT, R23, UR4, PT ;  /* 0x0000000417007c0c */ /* 0x000fd6000bf86270 */
[----:B-1----:R-:W1:Y:S01]  /*6c20*/  @!P5 LDS.128 R12, [R61+0x15000] ;  /* 0x015000003d0cd984 */ /* 0x002e620000000c00 */
[----:B---3--:R-:W-:-:S04]  /*6c30*/  @!P5 LEA R36, P3, R16, R39, 0x1 ;  /* 0x000000271024d211 */ /* 0x008fc800078608ff */
[----:B--2---:R-:W-:Y:S02]  /*6c40*/  @!P5 LEA.HI.X R37, R16, R38, R17, 0x1, P3 ;  /* 0x000000261025d211 */ /* 0x004fe400018f0c11 */
[----:B------:R-:W-:-:S04]  /*6c50*/  @!P4 LEA R34, P3, R23, R39, 0x1 ;  /* 0x000000271722c211 */ /* 0x000fc800078608ff */
[----:B------:R-:W-:Y:S02]  /*6c60*/  @!P4 LEA.HI.X R35, R23, R38, R154, 0x1, P3 ;  /* 0x000000261723c211 */ /* 0x000fe400018f0c9a */
[----:B------:R-:W-:-:S13]  /*6c70*/  ISETP.GE.AND P3, PT, R22, UR4, PT ;  /* 0x0000000416007c0c */ /* 0x000fda000bf66270 */
[----:B------:R-:W-:-:S04]  /*6c80*/  @!P3 LEA R32, P6, R22, R39, 0x1 ;  /* 0x000000271620b211 */ /* 0x000fc800078c08ff */
[----:B------:R-:W-:Y:S01]  /*6c90*/  @!P3 LEA.HI.X R33, R22, R38, R153, 0x1, P6 ;  /* 0x000000261621b211 */ /* 0x000fe200030f0c99 */
[----:B-1----:R1:W-:Y:S01]  /*6ca0*/  @!P5 ST.E.128 desc[UR42][R36.64], R12 ;  /* 0x0000000c2400d985 */ /* 0x0023e2000c101d2a */
[----:B------:R-:W-:-:S13]  /*6cb0*/  ISETP.GE.AND P5, PT, R3, UR4, PT ;  /* 0x0000000403007c0c */ /* 0x000fda000bfa6270 */
[----:B------:R-:W2:Y:S01]  /*6cc0*/  @!P5 LDS.128 R12, [R60+0x15000] ;  /* 0x015000003c0cd984 */ /* 0x000ea20000000c00 */
[----:B------:R-:W-:Y:S02]  /*6cd0*/  @!P5 IMAD.SHL.U32 R11, R147, 0x8, RZ ;  /* 0x00000008930bd824 */ /* 0x000fe400078e00ff */
[----:B-1----:R-:W-:Y:S02]  /*6ce0*/  @!P5 IMAD.MOV.U32 R36, RZ, RZ, R39 ;  /* 0x000000ffff24d224 */ /* 0x002fe400078e0027 */
[----:B------:R-:W-:Y:S02]  /*6cf0*/  @!P5 IMAD.MOV.U32 R37, RZ, RZ, R38 ;  /* 0x000000ffff25d224 */ /* 0x000fe400078e0026 */
[----:B------:R-:W-:-:S05]  /*6d00*/  @!P5 IMAD.WIDE R36, R11, 0x2, R36 ;  /* 0x000000020b24d825 */ /* 0x000fca00078e0224 */
[----:B--2---:R1:W-:Y:S01]  /*6d10*/  @!P5 ST.E.128 desc[UR42][R36.64], R12 ;  /* 0x0000000c2400d985 */ /* 0x0043e2000c101d2a */
[----:B------:R-:W-:-:S13]  /*6d20*/  ISETP.GE.AND P5, PT, R4, UR4, PT ;  /* 0x0000000404007c0c */ /* 0x000fda000bfa6270 */
[----:B------:R-:W2:Y:S01]  /*6d30*/  @!P5 LDS.128 R12, [R61+0x17000] ;  /* 0x017000003d0cd984 */ /* 0x000ea20000000c00 */
[----:B------:R-:W-:Y:S02]  /*6d40*/  @!P5 IMAD.SHL.U32 R11, R150, 0x8, RZ ;  /* 0x00000008960bd824 */ /* 0x000fe400078e00ff */
[----:B-1----:R-:W-:Y:S02]  /*6d50*/  @!P5 IMAD.MOV.U32 R36, RZ, RZ, R39 ;  /* 0x000000ffff24d224 */ /* 0x002fe400078e0027 */
[----:B------:R-:W-:Y:S02]  /*6d60*/  @!P5 IMAD.MOV.U32 R37, RZ, RZ, R38 ;  /* 0x000000ffff25d224 */ /* 0x000fe400078e0026 */
[----:B------:R-:W-:-:S05]  /*6d70*/  @!P5 IMAD.WIDE R36, R11, 0x2, R36 ;  /* 0x000000020b24d825 */ /* 0x000fca00078e0224 */
[----:B--2---:R1:W-:Y:S01]  /*6d80*/  @!P5 ST.E.128 desc[UR42][R36.64], R12 ;  /* 0x0000000c2400d985 */ /* 0x0043e2000c101d2a */
[----:B------:R-:W-:-:S03]  /*6d90*/  ISETP.GE.AND P5, PT, R136, UR4, PT ;  /* 0x0000000488007c0c */ /* 0x000fc6000bfa6270 */
[----:B------:R-:W2:Y:S10]  /*6da0*/  @!P4 LDS.128 R12, [R60+0x17000] ;  /* 0x017000003c0cc984 */ /* 0x000eb40000000c00 */
[----:B-1----:R-:W-:-:S04]  /*6db0*/  @!P5 LEA R36, P6, R136, R39, 0x1 ;  /* 0x000000278824d211 */ /* 0x002fc800078c08ff */
[----:B------:R-:W-:Y:S01]  /*6dc0*/  @!P5 LEA.HI.X R37, R136, R38, R152, 0x1, P6 ;  /* 0x000000268825d211 */ /* 0x000fe200030f0c98 */
[----:B--2---:R-:W-:Y:S04]  /*6dd0*/  @!P4 ST.E.128 desc[UR42][R34.64], R12 ;  /* 0x0000000c2200c985 */ /* 0x004fe8000c101d2a */
[----:B------:R-:W1:Y:S04]  /*6de0*/  @!P3 LDS.128 R12, [R61+0x19000] ;  /* 0x019000003d0cb984 */ /* 0x000e680000000c00 */
[----:B-1----:R-:W-:Y:S04]  /*6df0*/  @!P3 ST.E.128 desc[UR42][R32.64], R12 ;  /* 0x0000000c2000b985 */ /* 0x002fe8000c101d2a */
[----:B------:R-:W1:Y:S04]  /*6e00*/  @!P5 LDS.128 R12, [R60+0x19000] ;  /* 0x019000003c0cd984 */ /* 0x000e680000000c00 */
[----:B-1----:R4:W-:Y:S02]  /*6e10*/  @!P5 ST.E.128 desc[UR42][R36.64], R12 ;  /* 0x0000000c2400d985 */ /* 0x0029e4000c101d2a */
.L_x_416:
[----:B------:R-:W-:Y:S05]  /*6e20*/  BSYNC B0 ;  /* 0x0000000000007941 */ /* 0x000fea0003800000 */
.L_x_407:
[----:B------:R-:W5:Y:S01]  /*6e30*/  S2R R11, SR_TID.X ;  /* 0x00000000000b7919 */ /* 0x000f620000002100 */
[----:B------:R-:W-:Y:S01]  /*6e40*/  @!PT LDS RZ, [RZ] ;  /* 0x00000000fffff984 */ /* 0x000fe20000000800 */
[----:B------:R-:W-:Y:S01]  /*6e50*/  @!PT LDS RZ, [RZ] ;  /* 0x00000000fffff984 */ /* 0x000fe20000000800 */
[----:B------:R-:W-:Y:S01]  /*6e60*/  @!PT LDS RZ, [RZ] ;  /* 0x00000000fffff984 */ /* 0x000fe20000000800 */
[----:B------:R-:W-:Y:S01]  /*6e70*/  @!PT LDS RZ, [RZ] ;  /* 0x00000000fffff984 */ /* 0x000fe20000000800 */
[----:B------:R0:W-:Y:S06]  /*6e80*/  MEMBAR.ALL.CTA ;  /* 0x0000000000007992 */ /* 0x0001ec0000008000 */
[----:B0-----:R-:W0:Y:S01]  /*6e90*/  FENCE.VIEW.ASYNC.S ;  /* 0x00000000000073c6 */ /* 0x001e220000000000 */
[----:B------:R-:W-:Y:S05]  /*6ea0*/  WARPSYNC.ALL ;  /* 0x0000000000007948 */ /* 0x000fea0003800000 */
[----:B------:R-:W-:Y:S01]  /*6eb0*/  BSSY B0, `(.L_x_459) ;  /* 0x0000008000007945 */ /* 0x000fe20003800000 */
[----:B0-----:R0:W-:Y:S01]  /*6ec0*/  BAR.SYNC.DEFER_BLOCKING R101, 0x80 ;  /* 0x000200650000751d */ /* 0x0011e20000010000 */
[----:B-----5:R-:W-:-:S13]  /*6ed0*/  LOP3.LUT P3, RZ, R11, 0x7f, RZ, 0xc0, !PT ;  /* 0x0000007f0bff7812 */ /* 0x020fda000786c0ff */
[----:B------:R-:W-:-:S05]  /*6ee0*/  @!P3 VIADD R11, R31, 0x2d8a0 ;  /* 0x0002d8a01f0bb836 */ /* 0x000fca0000000000 */
[----:B------:R-:W-:-:S04]  /*6ef0*/  @!P3 PRMT R11, RZ, 0x654, R11 ;  /* 0x00000654ff0bb816 */ /* 0x000fc8000000000b */
[----:B------:R0:W-:Y:S01]  /*6f00*/  @!P3 SYNCS.ARRIVE.TRANS64.RED.A1T0 RZ, [R11+URZ], RZ ;  /* 0x000000ff0bffb9a7 */ /* 0x0001e2000810043f */
[----:B------:R-:W-:Y:S05]  /*6f10*/  @!P2 BRA `(.L_x_460) ;  /* 0x000000000004a947 */ /* 0x000fea0003800000 */
[----:B------:R-:W-:Y:S01]  /*6f20*/  BPT.TRAP 0x1 ;  /* 0x000000040000795c */ /* 0x000fe20000300000 */
.L_x_460:
[----:B------:R-:W-:Y:S05]  /*6f30*/  BSYNC B0 ;  /* 0x0000000000007941 */ /* 0x000fea0003800000 */
.L_x_459:
[----:B------:R-:W5:Y:S01]  /*6f40*/  SYNCS.PHASECHK.TRANS64.TRYWAIT P2, [R31+URZ+0x2d8b0], R79 ;  /* 0x02d8b04f1f0075a7 */ /* 0x000f62000804017f */
[----:B------:R-:W-:Y:S04]  /*6f50*/  BSSY B0, `(.L_x_461) ;  /* 0x0000002000007945 */ /* 0x000fe80003800000 */
[----:B-----5:R-:W-:Y:S05]  /*6f60*/  @!P2 BRA `(.L_x_462) ;  /* 0x0000014000bca947 */ /* 0x020fea0003800000 */
.L_x_687:
[----:B------:R-:W-:Y:S05]  /*6f70*/  BSYNC B0 ;  /* 0x0000000000007941 */ /* 0x000fea0003800000 */
.L_x_461:
[----:B------:R-:W-:Y:S01]  /*6f80*/  ULDC.64 UR4, c[0x0][0x328] ;  /* 0x0000ca0000047ab9 */ /* 0x000fe20000000a00 */
[----:B------:R-:W-:Y:S01]  /*6f90*/  ULDC.64 UR6, c[0x0][0x318] ;  /* 0x0000c60000067ab9 */ /* 0x000fe20000000a00 */
[----:B------:R-:W-:Y:S01]  /*6fa0*/  IMAD R76, R76, UR4, RZ ;  /* 0x000000044c4c7c24 */ /* 0x000fe2000f8e02ff */
[----:B------:R-:W-:Y:S01]  /*6fb0*/  BSSY B0, `(.L_x_463) ;  /* 0x0000033000007945 */ /* 0x000fe20003800000 */
[----:B-1234-:R-:W-:-:S04]  /*6fc0*/  IMAD.WIDE.U32 R12, R75, UR4, RZ ;  /* 0x000000044b0c7c25 */ /* 0x01efc8000f8e00ff */
[----:B------:R-:W-:Y:S01]  /*6fd0*/  IMAD R75, R75, UR5, R76 ;  /* 0x000000054b4b7c24 */ /* 0x000fe2000f8e024c */
[----:B------:R-:W-:Y:S02]  /*6fe0*/  ULDC.64 UR4, c[0x0][0x338] ;  /* 0x0000ce0000047ab9 */ /* 0x000fe40000000a00 */
[----:B------:R-:W-:Y:S02]  /*6ff0*/  IMAD R77, R77, UR4, RZ ;  /* 0x000000044d4d7c24 */ /* 0x000fe4000f8e02ff */
[----:B------:R-:W-:Y:S02]  /*7000*/  IMAD.IADD R13, R13, 0x1, R75 ;  /* 0x000000010d0d7824 */ /* 0x000fe400078e024b */
[C---:B------:R-:W-:Y:S02]  /*7010*/  IMAD R77, R74.reuse, UR5, R77 ;  /* 0x000000054a4d7c24 */ /* 0x040fe4000f8e024d */
[----:B------:R-:W-:Y:S01]  /*7020*/  IMAD.WIDE.U32 R12, R74, UR4, R12 ;  /* 0x000000044a0c7c25 */ /* 0x000fe2000f8e000c */
[----:B------:R-:W-:-:S03]  /*7030*/  ULDC.64 UR4, c[0x0][0x330] ;  /* 0x0000cc0000047ab9 */ /* 0x000fc60000000a00 */
[----:B------:R-:W-:Y:S02]  /*7040*/  IMAD.IADD R13, R13, 0x1, R77 ;  /* 0x000000010d0d7824 */ /* 0x000fe400078e024d */
[----:B------:R-:W-:-:S04]  /*7050*/  IMAD.WIDE.U32 R12, R137, UR4, R12 ;  /* 0x00000004890c7c25 */ /* 0x000fc8000f8e000c */
[----:B------:R-:W-:Y:S01]  /*7060*/  IMAD R13, R137, UR5, R13 ;  /* 0x00000005890d7c24 */ /* 0x000fe2000f8e020d */
[----:B0-----:R-:W-:-:S04]  /*7070*/  LEA R11, P2, R12, UR6, 0x1 ;  /* 0x000000060c0b7c11 */ /* 0x001fc8000f8408ff */
[----:B------:R-:W-:Y:S01]  /*7080*/  LEA.HI.X R12, R12, UR7, R13, 0x1, P2 ;  /* 0x000000070c0c7c11 */ /* 0x000fe200090f0c0d */
[----:B------:R0:W1:Y:S01]  /*7090*/  SHFL.IDX PT, R36, R11, RZ, 0x1e1f ;  /* 0x001e1fff0b247589 */ /* 0x00006200000e0000 */
[----:B------:R-:W-:-:S03]  /*70a0*/  ISETP.GT.AND P2, PT, R78, R139, PT ;  /* 0x0000008b4e00720c */ /* 0x000fc60003f44270 */
[----:B------:R0:W2:Y:S10]  /*70b0*/  SHFL.IDX PT, R37, R12, RZ, 0x1e1f ;  /* 0x001e1fff0c257589 */ /* 0x0000b400000e0000 */
[----:B0-----:R-:W-:Y:S05]  /*70c0*/  @!P2 BRA `(.L_x_464) ;  /* 0x000000000084a947 */ /* 0x001fea0003800000 */
[----:B------:R-:W-:Y:S02]  /*70d0*/  ULDC UR4, c[0x0][0x2f4] ;  /* 0x0000bd0000047ab9 */ /* 0x000fe40000000800 */
[----:B------:R-:W-:Y:S02]  /*70e0*/  ISETP.GE.AND P5, PT, R16, UR4, PT ;  /* 0x0000000410007c0c */ /* 0x000fe4000bfa6270 */
[----:B------:R-:W-:-:S11]  /*70f0*/  ISETP.GE.AND P4, PT, R23, UR4, PT ;  /* 0x0000000417007c0c */ /* 0x000fd6000bf86270 */
[----:B------:R-:W0:Y:S01]  /*7100*/  @!P5 LDS.128 R12, [R61] ;  /* 0x000000003d0cd984 */ /* 0x000e220000000c00 */
[----:B-1----:R-:W-:-:S04]  /*7110*/  @!P5 LEA R38, P2, R16, R36, 0x1 ;  /* 0x000000241026d211 */ /* 0x002fc800078408ff */
[----:B--2---:R-:W-:Y:S02]  /*7120*/  @!P5 LEA.HI.X R39, R16, R37, R17, 0x1, P2 ;  /* 0x000000251027d211 */ /* 0x004fe400010f0c11 */
[----:B------:R-:W-:-:S04]  /*7130*/  @!P4 LEA R34, P2, R23, R36, 0x1 ;  /* 0x000000241722c211 */ /* 0x000fc800078408ff */
[----:B------:R-:W-:Y:S02]  /*7140*/  @!P4 LEA.HI.X R35, R23, R37, R154, 0x1, P2 ;  /* 0x000000251723c211 */ /* 0x000fe400010f0c9a */
[----:B------:R-:W-:-:S13]  /*7150*/  ISETP.GE.AND P2, PT, R22, UR4, PT ;  /* 0x0000000416007c0c */ /* 0x000fda000bf46270 */
[----:B------:R-:W-:-:S04]  /*7160*/  @!P2 LEA R32, P6, R22, R36, 0x1 ;  /* 0x000000241620a211 */ /* 0x000fc800078c08ff */
[----:B------:R-:W-:Y:S01]  /*7170*/  @!P2 LEA.HI.X R33, R22, R37, R153, 0x1, P6 ;  /* 0x000000251621a211 */ /* 0x000fe200030f0c99 */
[----:B0-----:R0:W-:Y:S01]  /*7180*/  @!P5 ST.E.128 desc[UR42][R38.64], R12 ;  /* 0x0000000c2600d985 */ /* 0x0011e2000c101d2a */
[----:B------:R-:W-:-:S13]  /*7190*/  ISETP.GE.AND P5, PT, R3, UR4, PT ;  /* 0x0000000403007c0c */ /* 0x000fda000bfa6270 */
[----:B------:R-:W1:Y:S01]  /*71a0*/  @!P5 LDS.128 R12, [R60] ;  /* 0x000000003c0cd984 */ /* 0x000e620000000c00 */
[----:B------:R-:W-:-:S04]  /*71b0*/  @!P5 IMAD.SHL.U32 R11, R147, 0x8, RZ ;  /* 0x00000008930bd824 */ /* 0x000fc800078e00ff */
[----:B0-----:R-:W-:-:S05]  /*71c0*/  @!P5 IMAD.WIDE R38, R11, 0x2, R36 ;  /* 0x000000020b26d825 */ /* 0x001fca00078e0224 */
[----:B-1----:R0:W-:Y:S01]  /*71d0*/  @!P5 ST.E.128 desc[UR42][R38.64], R12 ;  /* 0x0000000c2600d985 */ /* 0x0021e2000c101d2a */
[----:B------:R-:W-:-:S13]  /*71e0*/  ISETP.GE.AND P5, PT, R4, UR4, PT ;  /* 0x0000000404007c0c */ /* 0x000fda000bfa6270 */
[----:B------:R-:W1:Y:S01]  /*71f0*/  @!P5 LDS.128 R12, [R61+0x2000] ;  /* 0x002000003d0cd984 */ /* 0x000e620000000c00 */
[----:B------:R-:W-:Y:S02]  /*7200*/  @!P5 IMAD.SHL.U32 R11, R150, 0x8, RZ ;  /* 0x00000008960bd824 */ /* 0x000fe400078e00ff */
[----:B0-----:R-:W-:Y:S02]  /*7210*/  @!P5 IMAD.MOV.U32 R38, RZ, RZ, R36 ;  /* 0x000000ffff26d224 */ /* 0x001fe400078e0024 */
[----:B------:R-:W-:Y:S02]  /*7220*/  @!P5 IMAD.MOV.U32 R39, RZ, RZ, R37 ;  /* 0x000000ffff27d224 */ /* 0x000fe400078e0025 */
[----:B------:R-:W-:-:S05]  /*7230*/  @!P5 IMAD.WIDE R38, R11, 0x2, R38 ;  /* 0x000000020b26d825 */ /* 0x000fca00078e0226 */
[----:B-1----:R-:W-:Y:S01]  /*7240*/  @!P5 ST.E.128 desc[UR42][R38.64], R12 ;  /* 0x0000000c2600d985 */ /* 0x002fe2000c101d2a */
[----:B------:R-:W-:-:S03]  /*7250*/  ISETP.GE.AND P5, PT, R136, UR4, PT ;  /* 0x0000000488007c0c */ /* 0x000fc6000bfa6270 */
[----:B------:R-:W0:Y:S10]  /*7260*/  @!P4 LDS.128 R12, [R60+0x2000] ;  /* 0x002000003c0cc984 */ /* 0x000e340000000c00 */
[----:B------:R-:W-:-:S04]  /*7270*/  @!P5 LEA R36, P6, R136, R36, 0x1 ;  /* 0x000000248824d211 */ /* 0x000fc800078c08ff */
[----:B------:R-:W-:Y:S01]  /*7280*/  @!P5 LEA.HI.X R37, R136, R37, R152, 0x1, P6 ;  /* 0x000000258825d211 */ /* 0x000fe200030f0c98 */
[----:B0-----:R-:W-:Y:S04]  /*7290*/  @!P4 ST.E.128 desc[UR42][R34.64], R12 ;  /* 0x0000000c2200c985 */ /* 0x001fe8000c101d2a */
[----:B------:R-:W0:Y:S04]  /*72a0*/  @!P2 LDS.128 R12, [R61+0x4000] ;  /* 0x004000003d0ca984 */ /* 0x000e280000000c00 */
[----:B0-----:R-:W-:Y:S04]  /*72b0*/  @!P2 ST.E.128 desc[UR42][R32.64], R12 ;  /* 0x0000000c2000a985 */ /* 0x001fe8000c101d2a */
[----:B------:R-:W0:Y:S04]  /*72c0*/  @!P5 LDS.128 R12, [R60+0x4000] ;  /* 0x004000003c0cd984 */ /* 0x000e280000000c00 */
[----:B0-----:R0:W-:Y:S02]  /*72d0*/  @!P5 ST.E.128 desc[UR42][R36.64], R12 ;  /* 0x0000000c2400d985 */ /* 0x0011e4000c101d2a */
.L_x_464:
[----:B------:R-:W-:Y:S05]  /*72e0*/  BSYNC B0 ;  /* 0x0000000000007941 */ /* 0x000fea0003800000 */
.L_x_463:
[----:B------:R-:W-:Y:S01]  /*72f0*/  @!PT LDS RZ, [RZ] ;  /* 0x00000000fffff984 */ /* 0x000fe20000000800 */
[----:B------:R-:W-:Y:S01]  /*7300*/  @!PT LDS RZ, [RZ] ;  /* 0x00000000fffff984 */ /* 0x000fe20000000800 */
[----:B------:R-:W-:Y:S01]  /*7310*/  @!PT LDS RZ, [RZ] ;  /* 0x00000000fffff984 */ /* 0x000fe20000000800 */
[----:B------:R-:W-:Y:S01]  /*7320*/  @!PT LDS RZ, [RZ] ;  /* 0x00000000fffff984 */ /* 0x000fe20000000800 */
[----:B------:R3:W-:Y:S06]  /*7330*/  MEMBAR.ALL.CTA ;  /* 0x0000000000007992 */ /* 0x0007ec0000008000 */
[----:B---3--:R-:W3:Y:S01]  /*7340*/  FENCE.VIEW.ASYNC.S ;  /* 0x00000000000073c6 */ /* 0x008ee20000000000 */
[----:B------:R-:W-:Y:S02]  /*7350*/  VIADD R18, R18, 0x1 ;  /* 0x0000000112127836 */ /* 0x000fe40000000000 */
[----:B------:R-:W-:Y:S01]  /*7360*/  @!P3 VIADD R31, R31, 0x2d8c0 ;  /* 0x0002d8c01f1fb836 */ /* 0x000fe20000000000 */
[----:B---3--:R3:W-:Y:S02]  /*7370*/  BAR.SYNC.DEFER_BLOCKING R101, 0x80 ;  /* 0x000200650000751d */ /* 0x0087e40000010000 */
[----:B------:R-:W-:-:S02]  /*7380*/  ISETP.NE.AND P2, PT, R18, 0x2, PT ;  /* 0x000000021200780c */ /* 0x000fc40003f45270 */
[----:B------:R-:W-:Y:S02]  /*7390*/  @!P3 PRMT R31, RZ, 0x654, R31 ;  /* 0x00000654ff1fb816 */ /* 0x000fe4000000001f */
[----:B------:R-:W-:Y:S02]  /*73a0*/  SEL R11, RZ, 0x1, P2 ;  /* 0x00000001ff0b7807 */ /* 0x000fe40001000000 */
[----:B------:R-:W-:Y:S02]  /*73b0*/  SEL R18, R18, RZ, P2 ;  /* 0x000000ff12127207 */ /* 0x000fe40001000000 */
[----:B------:R-:W-:Y:S01]  /*73c0*/  LOP3.LUT R138, R138, R11, RZ, 0x3c, !PT ;  /* 0x0000000b8a8a7212 */ /* 0x000fe200078e3cff */
[----:B------:R3:W-:Y:S01]  /*73d0*/  @!P3 SYNCS.ARRIVE.TRANS64.RED.A1T0 RZ, [R31+URZ], RZ ;  /* 0x000000ff1fffb9a7 */ /* 0x0007e2000810043f */
[----:B------:R-:W-:Y:S05]  /*73e0*/  @P1 BRA `(.L_x_465) ;  /* 0xffffffb400701947 */ /* 0x000fea000383ffff */
[----:B0-----:R-:W0:Y:S01]  /*73f0*/  S2R R12, SR_TID.X ;  /* 0x00000000000c7919 */ /* 0x001e220000002100 */
[----:B------:R-:W-:Y:S02]  /*7400*/  PLOP3.LUT P0, PT, PT, PT, PT, 0x8, 0x0 ;  /* 0x000000000000781c */ /* 0x000fe40003f0e170 */
[----:B0-----:R-:W-:-:S04]  /*7410*/  SHF.R.U32.HI R12, RZ, 0x7, R12 ;  /* 0x00000007ff0c7819 */ /* 0x001fc8000001160c */
[----:B------:R-:W-:-:S13]  /*7420*/  ISETP.NE.AND P4, PT, R12, 0x1, PT ;  /* 0x000000010c00780c */ /* 0x000fda0003f85270 */
[----:B------:R-:W-:Y:S06]  /*7430*/  @!P4 BAR.ARV 0x9, 0x100 ;  /* 0x024400000000cb1d */ /* 0x000fec0000002000 */
.L_x_402:
[----:B------:R-:W-:Y:S01]  /*7440*/  IMAD.MOV.U32 R88, RZ, RZ, RZ ;  /* 0x000000ffff587224 */ /* 0x000fe200078e00ff */
[----:B------:R-:W-:Y:S06]  /*7450*/  @P0 BRA `(.L_x_466) ;  /* 0x00000000000c0947 */ /* 0x000fec0003800000 */
[----:B------:R-:W4:Y:S01]  /*7460*/  FENCE.VIEW.ASYNC.G ;  /* 0x00000000000073c6 */ /* 0x000f220000000100 */
[----:B------:R-:W-:Y:S05]  /*7470*/  WARPSYNC.ALL ;  /* 0x0000000000007948 */ /* 0x000fea0003800000 */
[----:B----4-:R-:W-:Y:S06]  /*7480*/  BAR.ARV 0xc, 0x200 ;  /* 0x0308000000007b1d */ /* 0x010fec0000002000 */
.L_x_466:
[----:B------:R-:W-:Y:S01]  /*7490*/  LOP3.LUT P0, RZ, R19, 0x8, RZ, 0xc0, !PT ;  /* 0x0000000813ff7812 */ /* 0x000fe2000780c0ff */
[----:B------:R-:W-:-:S12]  /*74a0*/  BSSY B0, `(.L_x_467) ;  /* 0x0000020000007945 */ /* 0x000fd80003800000 */
[----:B------:R-:W-:Y:S05]  /*74b0*/  @!P0 BRA `(.L_x_468) ;  /* 0x0000000000788947 */ /* 0x000fea0003800000 */
[----:B------:R-:W4:Y:S01]  /*74c0*/  LDL R0, [R1+0x58] ;  /* 0x0000580001007983 */ /* 0x000f220000100800 */
[----:B------:R-:W-:Y:S01]  /*74d0*/  ULDC UR4, c[0x0][0x9f0] ;  /* 0x00027c0000047ab9 */ /* 0x000fe20000000800 */
[----:B----4-:R-:W-:-:S04]  /*74e0*/  ISETP.NE.AND P0, PT, R0, RZ, PT ;  /* 0x000000ff0000720c */ /* 0x010fc80003f05270 */
[----:B------:R-:W-:-:S04]  /*74f0*/  SEL R9, R0, UR4, P0 ;  /* 0x0000000400097c07 */ /* 0x000fc80008000000 */
[-C--:B------:R-:W-:Y:S02]  /*7500*/  IABS R6, R9.reuse ;  /* 0x0000000900067213 */ /* 0x080fe40000000000 */
[----:B------:R-:W-:Y:S02]  /*7510*/  IADD3 R0, R99, -0x1, R9 ;  /* 0xffffffff63007810 */ /* 0x000fe40007ffe009 */
[----:B------:R-:W4:Y:S01]  /*7520*/  I2F.RP R3, R6 ;  /* 0x0000000600037306 */ /* 0x000f220000209400 */
[-C--:B------:R-:W-:Y:S02]  /*7530*/  IABS R10, R9.reuse ;  /* 0x00000009000a7213 */ /* 0x080fe40000000000 */
[----:B------:R-:W-:Y:S02]  /*7540*/  IABS R8, R0 ;  /* 0x0000000000087213 */ /* 0x000fe40000000000 */
[----:B------:R-:W-:-:S04]  /*7550*/  LOP3.LUT R0, R0, R9, RZ, 0x3c, !PT ;  /* 0x0000000900007212 */ /* 0x000fc800078e3cff */
[----:B------:R-:W-:Y:S01]  /*7560*/  ISETP.GE.AND P2, PT, R0, RZ, PT ;  /* 0x000000ff0000720c */ /* 0x000fe20003f46270 */
[----:B----4-:R-:W4:Y:S02]  /*7570*/  MUFU.RCP R3, R3 ;  /* 0x0000000300037308 */ /* 0x010f240000001000 */
[----:B----4-:R-:W-:Y:S02]  /*7580*/  VIADD R4, R3, 0xffffffe ;  /* 0x0ffffffe03047836 */ /* 0x010fe40000000000 */
[----:B------:R-:W-:-:S04]  /*7590*/  IMAD.MOV R3, RZ, RZ, -R10 ;  /* 0x000000ffff037224 */ /* 0x000fc800078e0a0a */
[----:B------:R4:W0:Y:S02]  /*75a0*/  F2I.FTZ.U32.TRUNC.NTZ R5, R4 ;  /* 0x0000000400057305 */ /* 0x000824000021f000 */
[----:B----4-:R-:W-:Y:S02]  /*75b0*/  IMAD.MOV.U32 R4, RZ, RZ, RZ ;  /* 0x000000ffff047224 */ /* 0x010fe400078e00ff */
[----:B0-----:R-:W-:-:S04]  /*75c0*/  IMAD.MOV R7, RZ, RZ, -R5 ;  /* 0x000000ffff077224 */ /* 0x001fc800078e0a05 */
        /* <DEDUP_REMOVED lines=11> */
[----:B------:R-:W-:-:S05]  /*7680*/  @!P1 LOP3.LUT R5, RZ, R9, RZ, 0x33, !PT ;  /* 0x00000009ff059212 */ /* 0x000fca00078e33ff */
[----:B------:R-:W-:-:S07]  /*7690*/  IMAD.MOV.U32 R88, RZ, RZ, R5 ;  /* 0x000000ffff587224 */ /* 0x000fce00078e0005 */
.L_x_468:
[----:B------:R-:W-:Y:S05]  /*76a0*/  BSYNC B0 ;  /* 0x0000000000007941 */ /* 0x000fea0003800000 */
.L_x_467:
[----:B------:R-:W4:Y:S01]  /*76b0*/  LDL R0, [R1+0x74] ;  /* 0x0000740001007983 */ /* 0x000f220000100800 */
[----:B------:R-:W-:Y:S02]  /*76c0*/  PLOP3.LUT P0, PT, PT, PT, PT, 0x80, 0x0 ;  /* 0x000000000000781c */ /* 0x000fe40003f0f070 */
        /* <DEDUP_REMOVED lines=16> */
[----:B-12---:R-:W-:-:S02]  /*77d0*/  CS2R R36, SRZ ;  /* 0x0000000000247805 */ /* 0x006fc4000001ff00 */
[----:B------:R-:W-:Y:S02]  /*77e0*/  CS2R R58, SRZ ;  /* 0x00000000003a7805 */ /* 0x000fe4000001ff00 */
[----:B------:R-:W-:Y:S02]  /*77f0*/  CS2R R34, SRZ ;  /* 0x0000000000227805 */ /* 0x000fe4000001ff00 */
[----:B------:R-:W-:Y:S02]  /*7800*/  CS2R R56, SRZ ;  /* 0x0000000000387805 */ /* 0x000fe4000001ff00 */
[----:B------:R-:W-:Y:S02]  /*7810*/  CS2R R32, SRZ ;  /* 0x0000000000207805 */ /* 0x000fe4000001ff00 */
[----:B------:R-:W-:Y:S02]  /*7820*/  CS2R R54, SRZ ;  /* 0x0000000000367805 */ /* 0x000fe4000001ff00 */
[----:B------:R-:W-:-:S02]  /*7830*/  CS2R R20, SRZ ;  /* 0x0000000000147805 */ /* 0x000fc4000001ff00 */
[----:B------:R-:W-:Y:S02]  /*7840*/  CS2R R52, SRZ ;  /* 0x0000000000347805 */ /* 0x000fe4000001ff00 */
[----:B------:R-:W-:Y:S01]  /*7850*/  CS2R R6, SRZ ;  /* 0x0000000000067805 */ /* 0x000fe2000001ff00 */
[----:B----4-:R-:W-:-:S05]  /*7860*/  IMAD R0, R0, R88, RZ ;  /* 0x0000005800007224 */ /* 0x010fca00078e02ff */
[----:B------:R1:W-:Y:S01]  /*7870*/  STL [R1+0x3c], R0 ;  /* 0x00003c0001007387 */ /* 0x0003e20000100800 */
[----:B------:R-:W-:-:S04]  /*7880*/  VIADDMNMX R88, R0, R88, R99, PT ;  /* 0x0000005800587246 */ /* 0x000fc80003800163 */
[----:B------:R-:W-:-:S13]  /*7890*/  ISETP.GT.AND P1, PT, R88, R0, PT ;  /* 0x000000005800720c */ /* 0x000fda0003f24270 */
[----:B-1----:R-:W-:Y:S05]  /*78a0*/  @!P1 BRA `(.L_x_469) ;  /* 0x0000009400d89947 */ /* 0x002fea0003800000 */
[----:B------:R-:W1:Y:S01]  /*78b0*/  S2R R0, SR_TID.X ;  /* 0x0000000000007919 */ /* 0x000e620000002100 */
[----:B------:R-:W-:Y:S01]  /*78c0*/  UMOV UR4, 0xffffffff ;  /* 0xffffffff00047882 */ /* 0x000fe20000000000 */
[----:B-1----:R-:W-:-:S05]  /*78d0*/  VIADD R40, R0, 0xffffff80 ;  /* 0xffffff8000287836 */ /* 0x002fca0000000000 */
[----:B------:R-:W-:-:S04]  /*78e0*/  SHF.R.S32.HI R41, RZ, 0x1f, R40 ;  /* 0x0000001fff297819 */ /* 0x000fc80000011428 */
[----:B------:R-:W-:-:S04]  /*78f0*/  LEA.HI R13, R41, R40, RZ, 0x7 ;  /* 0x00000028290d7211 */ /* 0x000fc800078f38ff */
[----:B------:R-:W-:Y:S01]  /*7900*/  SHF.R.S32.HI R13, RZ, 0x7, R13 ;  /* 0x00000007ff0d7819 */ /* 0x000fe2000001140d */
[----:B------:R-:W-:Y:S06]  /*7910*/  BRA.DIV UR4, `(.L_x_470) ;  /* 0x0000013a04647947 */ /* 0x000fec000b800000 */
[----:B------:R-:W1:Y:S04]  /*7920*/  SHFL.IDX PT, R0, R13, RZ, 0x1f ;  /* 0x00001fff0d007589 */ /* 0x000e6800000e0000 */
[----:B-1----:R1:W-:Y:S02]  /*7930*/  STL [R1+0x40], R0 ;  /* 0x0000400001007387 */ /* 0x0023e40000100800 */
.L_x_690:
[----:B------:R-:W1:Y:S01]  /*7940*/  LDL R3, [R1+0x40] ;  /* 0x0000400001037983 */ /* 0x000e620000100800 */
[----:B------:R-:W-:Y:S01]  /*7950*/  BSSY B6, `(.L_x_471) ;  /* 0x000001b000067945 */ /* 0x000fe20003800000 */
[----:B-1----:R-:W-:-:S05]  /*7960*/  IMAD.HI R0, R3, 0x55555556, RZ ;  /* 0x5555555603007827 */ /* 0x002fca00078e02ff */
[----:B------:R-:W-:-:S05]  /*7970*/  LEA.HI R44, R0, R0, RZ, 0x1 ;  /* 0x00000000002c7211 */ /* 0x000fca00078f08ff */
[----:B------:R-:W-:Y:S02]  /*7980*/  IMAD R44, R44, -0x3, R3 ;  /* 0xfffffffd2c2c7824 */ /* 0x000fe400078e0203 */
[----:B------:R-:W-:-:S04]  /*7990*/  VIADD R3, R2, 0x21800 ;  /* 0x0002180002037836 */ /* 0x000fc80000000000 */
[----:B------:R-:W-:Y:S01]  /*79a0*/  IMAD R0, R44, 0x2000, R3 ;  /* 0x000020002c007824 */ /* 0x000fe200078e0203 */
[----:B------:R-:W-:-:S04]  /*79b0*/  LOP3.LUT P0, RZ, R3, 0x3ff, RZ, 0xc0, !PT ;  /* 0x000003ff03ff7812 */ /* 0x000fc8000780c0ff */
[----:B------:R-:W-:-:S04]  /*79c0*/  SHF.R.U32.HI R0, RZ, 0x4, R0 ;  /* 0x00000004ff007819 */ /* 0x000fc80000011600 */
[----:B------:R-:W-:-:S05]  /*79d0*/  LOP3.LUT R0, R0, 0x3fff, RZ, 0xc0, !PT ;  /* 0x00003fff00007812 */ /* 0x000fca00078ec0ff */
[----:B------:R1:W-:Y:S01]  /*79e0*/  STL [R1+0x48], R0 ;  /* 0x0000480001007387 */ /* 0x0003e20000100800 */
[----:B------:R-:W-:Y:S05]  /*79f0*/  @!P0 BRA `(.L_x_472) ;  /* 0x0000000000408947 */ /* 0x000fea0003800000 */
[----:B0-----:R-:W-:Y:S01]  /*7a00*/  MOV R14, 0x0 ;  /* 0x00000000000e7802 */ /* 0x001fe20000000f00 */
[----:B------:R-:W-:Y:S01]  /*7a10*/  ULDC.64 UR4, c[0x4][0x88] ;  /* 0x0100220000047ab9 */ /* 0x000fe20000000a00 */
[----:B------:R-:W-:Y:S01]  /*7a20*/  ULDC.64 UR6, c[0x4][0x90] ;  /* 0x0100240000067ab9 */ /* 0x000fe20000000a00 */
[----:B------:R-:W-:Y:S02]  /*7a30*/  IMAD.U32 R4, RZ, RZ, UR4 ;  /* 0x00000004ff047e24 */ /* 0x000fe4000f8e00ff */
[----:B------:R-:W-:Y:S01]  /*7a40*/  IMAD.U32 R5, RZ, RZ, UR5 ;  /* 0x00000005ff057e24 */ /* 0x000fe2000f8e00ff */
[----:B------:R-:W0:Y:S01]  /*7a50*/  LDC.64 R14, c[0x4][R14] ;  /* 0x010000000e0e7b82 */ /* 0x000e220000000a00 */
        /* <DEDUP_REMOVED lines=9> */
[----:B01-3-5:R-:W-:Y:S05]  /*7af0*/  CALL.ABS.NOINC R14 ;  /* 0x000000000e007343 */ /* 0x02bfea0003c00000 */
.L_x_472:
[----:B------:R-:W-:Y:S05]  /*7b00*/  BSYNC B6 ;  /* 0x0000000000067941 */ /* 0x000fea0003800000 */
.L_x_471:
[----:B------:R-:W-:Y:S02]  /*7b10*/  ULDC UR4, c[0x0][0x3f4] ;  /* 0x0000fd0000047ab9 */ /* 0x000fe40000000800 */
[----:B------:R-:W-:-:S13]  /*7b20*/  ISETP.LT.AND P0, PT, RZ, UR4, PT ;  /* 0x00000004ff007c0c */ /* 0x000fda000bf01270 */
[----:B------:R-:W-:Y:S05]  /*7b30*/  @P0 BRA `(.L_x_473) ;  /* 0x0000000000400947 */ /* 0x000fea0003800000 */
[----:B------:R-:W-:-:S04]  /*7b40*/  ULEA.HI UR4, UR37, UR37, URZ, 0x1 ;  /* 0x0000002525047291 */ /* 0x000fc8000f8f083f */
[----:B------:R-:W-:-:S04]  /*7b50*/  ULOP3.LUT UR4, UR4, 0xfffffffe, URZ, 0xc0, !UPT ;  /* 0xfffffffe04047892 */ /* 0x000fc8000f8ec03f */
[----:B------:R-:W-:-:S06]  /*7b60*/  UIADD3 UR4, UR37, -UR4, URZ ;  /* 0x8000000425047290 */ /* 0x000fcc000fffe03f */
[----:B------:R-:W-:-:S05]  /*7b70*/  IMAD.U32 R3, RZ, RZ, UR4 ;  /* 0x00000004ff037e24 */ /* 0x000fca000f8e00ff */
[----:B------:R-:W-:-:S04]  /*7b80*/  SHF.L.U32 R3, R3, 0x1f, RZ ;  /* 0x0000001f03037819 */ /* 0x000fc800000006ff */
[----:B------:R2:W4:Y:S03]  /*7b90*/  SYNCS.PHASECHK.TRANS64.TRYWAIT P0, [R2+URZ+0x2d800], R3 ;  /* 0x02d80003020075a7 */ /* 0x000526000800017f */
[----:B----4-:R-:W-:Y:S05]  /*7ba0*/  @!P0 NANOSLEEP.SYNCS 0x989680 ;  /* 0x009896800000895d */ /* 0x010fea0003900000 */
[----:B------:R-:W4:Y:S01]  /*7bb0*/  @!P0 SYNCS.PHASECHK.TRANS64 P0, [R2+URZ+0x2d800], R3 ;  /* 0x02d80003020085a7 */ /* 0x000f22000800007f */
[----:B------:R-:W-:Y:S04]  /*7bc0*/  BSSY B0, `(.L_x_474) ;  /* 0x0000006000007945 */ /* 0x000fe80003800000 */
[----:B----4-:R-:W-:Y:S05]  /*7bd0*/  @P0 BRA `(.L_x_475) ;  /* 0x0000000000100947 */ /* 0x010fea0003800000 */
.L_x_476:
[----:B----4-:R4:W0:Y:S02]  /*7be0*/  SYNCS.PHASECHK.TRANS64.TRYWAIT P0, [R2+URZ+0x2d800], R3 ;  /* 0x02d80003020075a7 */ /* 0x010824000800017f */
[----:B0-----:R-:W-:Y:S05]  /*7bf0*/  @!P0 NANOSLEEP.SYNCS 0x989680 ;  /* 0x009896800000895d */ /* 0x001fea0003900000 */
[----:B------:R-:W0:Y:S02]  /*7c00*/  @!P0 SYNCS.PHASECHK.TRANS64 P0, [R2+URZ+0x2d800], R3 ;  /* 0x02d80003020085a7 */ /* 0x000e24000800007f */
[----:B0-----:R-:W-:Y:S05]  /*7c10*/  @!P0 BRA `(.L_x_476) ;  /* 0xfffffffc00f08947 */ /* 0x001fea000383ffff */
.L_x_475:
[----:B------:R-:W-:Y:S05]  /*7c20*/  BSYNC B0 ;  /* 0x0000000000007941 */ /* 0x000fea0003800000 */
.L_x_474:
[----:B------:R-:W-:Y:S05]  /*7c30*/  BRA `(.L_x_477) ;  /* 0x0000003c007c7947 */ /* 0x000fea0003800000 */
.L_x_473:
[----:B-1---5:R-:W-:Y:S01]  /*7c40*/  SHF.R.S32.HI R0, RZ, 0x1f, R95 ;  /* 0x0000001fff007819 */ /* 0x022fe2000001145f */
[----:B------:R-:W-:Y:S01]  /*7c50*/  ULOP3.LUT UP0, URZ, UR38, 0x1bf, URZ, 0xc0, !UPT ;  /* 0x000001bf263f7892 */ /* 0x000fe2000f80c03f */
[----:B------:R-:W-:Y:S01]  /*7c60*/  ULDC.64 UR4, c[0x0][0x3f8] ;  /* 0x0000fe0000047ab9 */ /* 0x000fe20000000a00 */
[----:B------:R-:W-:Y:S02]  /*7c70*/  ULDC.64 UR6, c[0x0][0x408] ;  /* 0x0001020000067ab9 */ /* 0x000fe40000000a00 */
[C---:B------:R-:W-:Y:S02]  /*7c80*/  IMAD R6, R0.reuse, UR4, RZ ;  /* 0x0000000400067c24 */ /* 0x040fe4000f8e02ff */
[----:B------:R-:W-:Y:S01]  /*7c90*/  IMAD R0, R0, UR6, RZ ;  /* 0x0000000600007c24 */ /* 0x000fe2000f8e02ff */
[----:B------:R-:W-:Y:S01]  /*7ca0*/  PLOP3.LUT P2, PT, PT, PT, UP0, 0x80, 0x0 ;  /* 0x000000000000781c */ /* 0x000fe20003f4f008 */
[C---:B------:R-:W-:Y:S02]  /*7cb0*/  IMAD R25, R95.reuse, UR5, R6 ;  /* 0x000000055f197c24 */ /* 0x040fe4000f8e0206 */
[----:B------:R-:W-:Y:S01]  /*7cc0*/  IMAD.WIDE.U32 R4, R95, UR4, RZ ;  /* 0x000000045f047c25 */ /* 0x000fe2000f8e00ff */
[----:B------:R-:W-:-:S03]  /*7cd0*/  ULDC.64 UR4, c[0x0][0x3e8] ;  /* 0x0000fa0000047ab9 */ /* 0x000fc60000000a00 */
[C---:B------:R-:W-:Y:S01]  /*7ce0*/  IMAD R37, R95.reuse, UR7, R0 ;  /* 0x000000075f257c24 */ /* 0x040fe2000f8e0200 */
[----:B------:R-:W-:Y:S01]  /*7cf0*/  LEA R24, P0, R4, UR4, 0x1 ;  /* 0x0000000404187c11 */ /* 0x000fe2000f8008ff */
[----:B------:R-:W-:Y:S01]  /*7d00*/  IMAD.WIDE.U32 R6, R95, UR6, RZ ;  /* 0x000000065f067c25 */ /* 0x000fe2000f8e00ff */
[----:B------:R-:W-:-:S03]  /*7d10*/  ULDC.64 UR6, c[0x0][0x400] ;  /* 0x0001000000067ab9 */ /* 0x000fc60000000a00 */
[----:B------:R-:W-:Y:S01]  /*7d20*/  IMAD.IADD R25, R25, 0x1, R5 ;  /* 0x0000000119197824 */ /* 0x000fe200078e0205 */
[----:B------:R-:W-:Y:S01]  /*7d30*/  LEA R39, P1, R6, UR6, 0x1 ;  /* 0x0000000606277c11 */ /* 0x000fe2000f8208ff */
[----:B------:R-:W-:-:S03]  /*7d40*/  IMAD.IADD R37, R37, 0x1, R7 ;  /* 0x0000000125257824 */ /* 0x000fc600078e0207 */
[----:B------:R-:W-:Y:S02]  /*7d50*/  LEA.HI.X R25, R4, UR5, R25, 0x1, P0 ;  /* 0x0000000504197c11 */ /* 0x000fe400080f0c19 */
[----:B------:R-:W-:Y:S01]  /*7d60*/  LEA.HI.X R37, R6, UR7, R37, 0x1, P1 ;  /* 0x0000000706257c11 */ /* 0x000fe200088f0c25 */
[----:B------:R-:W-:Y:S06]  /*7d70*/  @!P2 BRA `(.L_x_478) ;  /* 0x000000000040a947 */ /* 0x000fec0003800000 */
        /* <DEDUP_REMOVED lines=15> */
[----:B0--3--:R-:W-:Y:S05]  /*7e70*/  CALL.ABS.NOINC R14 ;  /* 0x000000000e007343 */ /* 0x009fea0003c00000 */
.L_x_478:
[----:B------:R-:W-:Y:S01]  /*7e80*/  ULDC.U8 UR4, c[0x0][0x410] ;  /* 0x0001040000047ab9 */ /* 0x000fe20000000000 */
[----:B------:R-:W-:Y:S01]  /*7e90*/  BSSY B0, `(.L_x_479) ;  /* 0x00003b1000007945 */ /* 0x000fe20003800000 */
[----:B------:R-:W-:Y:S01]  /*7ea0*/  ISETP.NE.AND P0, PT, RZ, UR4, PT ;  /* 0x00000004ff007c0c */ /* 0x000fe2000bf05270 */
[----:B------:R-:W-:-:S12]  /*7eb0*/  IMAD R6, R97, 0xc0, R139 ;  /* 0x000000c061067824 */ /* 0x000fd800078e028b */
[----:B------:R-:W-:Y:S05]  /*7ec0*/  @!P0 BRA `(.L_x_480) ;  /* 0x0000001c006c8947 */ /* 0x000fea0003800000 */
[----:B------:R-:W-:-:S03]  /*7ed0*/  UMOV UR4, 0xffffffff ;  /* 0xffffffff00047882 */ /* 0x000fc60000000000 */
[----:B------:R-:W-:Y:S05]  /*7ee0*/  BRA.DIV UR4, `(.L_x_481) ;  /* 0x0000013604187947 */ /* 0x000fea000b800000 */
[----:B------:R1:W2:Y:S04]  /*7ef0*/  SHFL.IDX PT, R3, R25, RZ, 0x1e1f ;  /* 0x001e1fff19037589 */ /* 0x0002a800000e0000 */
[----:B------:R1:W4:Y:S04]  /*7f00*/  SHFL.IDX PT, R38, R24, RZ, 0x1e1f ;  /* 0x001e1fff18267589 */ /* 0x00032800000e0000 */
[----:B------:R1:W0:Y:S04]  /*7f10*/  SHFL.IDX PT, R0, R37, RZ, 0x1e1f ;  /* 0x001e1fff25007589 */ /* 0x00022800000e0000 */
[----:B------:R-:W0:Y:S02]  /*7f20*/  SHFL.IDX PT, R39, R39, RZ, 0x1e1f ;  /* 0x001e1fff27277589 */ /* 0x000e2400000e0000 */
.L_x_696:
[----:B------:R-:W-:Y:S01]  /*7f30*/  ULDC UR4, c[0x0][0x448] ;  /* 0x0001120000047ab9 */ /* 0x000fe20000000800 */
[----:B------:R-:W-:Y:S01]  /*7f40*/  BSSY B1, `(.L_x_482) ;  /* 0x000005d000017945 */ /* 0x000fe20003800000 */
[----:B------:R-:W-:Y:S01]  /*7f50*/  IMAD R42, R100, UR4, RZ ;  /* 0x00000004642a7c24 */ /* 0x000fe2000f8e02ff */
[----:B------:R-:W-:Y:S02]  /*7f60*/  CS2R R34, SRZ ;  /* 0x0000000000227805 */ /* 0x000fe4000001ff00 */
[----:B---3--:R-:W-:Y:S02]  /*7f70*/  CS2R R30, SRZ ;  /* 0x00000000001e7805 */ /* 0x008fe4000001ff00 */
[----:B------:R-:W-:Y:S02]  /*7f80*/  CS2R R26, SRZ ;  /* 0x00000000001a7805 */ /* 0x000fe4000001ff00 */
[----:B------:R-:W-:Y:S02]  /*7f90*/  CS2R R20, SRZ ;  /* 0x0000000000147805 */ /* 0x000fe4000001ff00 */
[----:B------:R-:W-:Y:S01]  /*7fa0*/  ISETP.GE.AND P0, PT, R6, R42, PT ;  /* 0x0000002a0600720c */ /* 0x000fe20003f06270 */
[----:B------:R-:W-:Y:S01]  /*7fb0*/  IMAD R42, R97, -0xc0, R42 ;  /* 0xffffff40612a7824 */ /* 0x000fe200078e022a */
[----:B------:R-:W-:-:S02]  /*7fc0*/  CS2R R12, SRZ ;  /* 0x00000000000c7805 */ /* 0x000fc4000001ff00 */
[----:B------:R-:W-:Y:S02]  /*7fd0*/  CS2R R8, SRZ ;  /* 0x0000000000087805 */ /* 0x000fe4000001ff00 */
[----:B-1----:R-:W-:Y:S02]  /*7fe0*/  CS2R R36, SRZ ;  /* 0x0000000000247805 */ /* 0x002fe4000001ff00 */
[----:B------:R-:W-:Y:S02]  /*7ff0*/  CS2R R32, SRZ ;  /* 0x0000000000207805 */ /* 0x000fe4000001ff00 */
[----:B0-----:R-:W-:Y:S02]  /*8000*/  CS2R R28, SRZ ;  /* 0x00000000001c7805 */ /* 0x001fe4000001ff00 */
[----:B------:R-:W-:Y:S02]  /*8010*/  CS2R R24, SRZ ;  /* 0x0000000000187805 */ /* 0x000fe4000001ff00 */
[----:B------:R-:W-:-:S02]  /*8020*/  CS2R R14, SRZ ;  /* 0x00000000000e7805 */ /* 0x000fc4000001ff00 */
[----:B------:R-:W-:Y:S01]  /*8030*/  CS2R R10, SRZ ;  /* 0x00000000000a7805 */ /* 0x000fe2000001ff00 */
[----:B------:R-:W-:Y:S06]  /*8040*/  @P0 BRA `(.L_x_483) ;  /* 0x0000000400300947 */ /* 0x000fec0003800000 */
[----:B------:R-:W3:Y:S01]  /*8050*/  LDL R47, [R1+0x28] ;  /* 0x00002800012f7983 */ /* 0x000ee20000100800 */
[----:B------:R-:W-:-:S03]  /*8060*/  ULDC UR4, c[0x0][0x3f4] ;  /* 0x0000fd0000047ab9 */ /* 0x000fc60000000800 */
[----:B------:R-:W2:Y:S04]  /*8070*/  LDL R46, [R1+0x20] ;  /* 0x00002000012e7983 */ /* 0x000ea80000100800 */
[----:B------:R-:W4:Y:S04]  /*8080*/  LDL R45, [R1+0x24] ;  /* 0x00002400012d7983 */ /* 0x000f280000100800 */
[----:B------:R-:W4:Y:S01]  /*8090*/  LDL R43, [R1+0x2c] ;  /* 0x00002c00012b7983 */ /* 0x000f220000100800 */
[C---:B------:R-:W-:Y:S01]  /*80a0*/  ISETP.GE.AND P0, PT, R155.reuse, UR4, PT ;  /* 0x000000049b007c0c */ /* 0x040fe2000bf06270 */
[----:B------:R-:W-:Y:S01]  /*80b0*/  IMAD.SHL.U32 R7, R155, 0x2, RZ ;  /* 0x000000029b077824 */ /* 0x000fe200078e00ff */
[----:B------:R-:W-:-:S02]  /*80c0*/  SHF.R.S32.HI R8, RZ, 0x1f, R155 ;  /* 0x0000001fff087819 */ /* 0x000fc4000001149b */
[----:B------:R-:W-:Y:S02]  /*80d0*/  CS2R R36, SRZ ;  /* 0x0000000000247805 */ /* 0x000fe4000001ff00 */
[----:B------:R-:W-:Y:S02]  /*80e0*/  CS2R R34, SRZ ;  /* 0x0000000000227805 */ /* 0x000fe4000001ff00 */
[----:B------:R-:W-:Y:S02]  /*80f0*/  CS2R R32, SRZ ;  /* 0x0000000000207805 */ /* 0x000fe4000001ff00 */
[C---:B---3--:R-:W-:Y:S01]  /*8100*/  ISETP.GE.AND P3, PT, R47.reuse, UR4, PT ;  /* 0x000000042f007c0c */ /* 0x048fe2000bf66270 */
[C---:B------:R-:W-:Y:S01]  /*8110*/  IMAD.SHL.U32 R24, R47.reuse, 0x2, RZ ;  /* 0x000000022f187824 */ /* 0x040fe200078e00ff */
[----:B------:R-:W-:Y:S02]  /*8120*/  SHF.R.S32.HI R4, RZ, 0x1f, R47 ;  /* 0x0000001fff047819 */ /* 0x000fe4000001142f */
[C---:B--2---:R-:W-:Y:S01]  /*8130*/  ISETP.GE.AND P2, PT, R46.reuse, UR4, PT ;  /* 0x000000042e007c0c */ /* 0x044fe2000bf46270 */
[----:B------:R-:W-:Y:S01]  /*8140*/  IMAD.SHL.U32 R14, R46, 0x2, RZ ;  /* 0x000000022e0e7824 */ /* 0x000fe200078e00ff */
[----:B------:R-:W-:-:S02]  /*8150*/  SHF.L.U64.HI R4, R47, 0x1, R4 ;  /* 0x000000012f047819 */ /* 0x000fc40000010204 */
[C---:B----4-:R-:W-:Y:S01]  /*8160*/  ISETP.GE.AND P1, PT, R45.reuse, UR4, PT ;  /* 0x000000042d007c0c */ /* 0x050fe2000bf26270 */
[----:B------:R-:W-:Y:S01]  /*8170*/  IMAD.SHL.U32 R10, R45, 0x2, RZ ;  /* 0x000000022d0a7824 */ /* 0x000fe200078e00ff */
[----:B------:R-:W-:Y:S02]  /*8180*/  SHF.R.S32.HI R5, RZ, 0x1f, R46 ;  /* 0x0000001fff057819 */ /* 0x000fe4000001142e */
[----:B------:R-:W-:Y:S01]  /*8190*/  SHF.R.S32.HI R6, RZ, 0x1f, R45 ;  /* 0x0000001fff067819 */ /* 0x000fe2000001142d */
[----:B------:R-:W-:Y:S01]  /*81a0*/  IMAD.SHL.U32 R30, R43, 0x2, RZ ;  /* 0x000000022b1e7824 */ /* 0x000fe200078e00ff */
[-C--:B------:R-:W-:Y:S02]  /*81b0*/  @!P3 IADD3 R26, P4, R38, R24.reuse, RZ ;  /* 0x00000018261ab210 */ /* 0x080fe40007f9e0ff */
[----:B------:R-:W-:Y:S02]  /*81c0*/  @!P3 IADD3 R24, P5, R39, R24, RZ ;  /* 0x000000182718b210 */ /* 0x000fe40007fbe0ff */
[----:B------:R-:W-:Y:S01]  /*81d0*/  SHF.L.U64.HI R5, R46, 0x1, R5 ;  /* 0x000000012e057819 */ /* 0x000fe20000010205 */
[--C-:B------:R-:W-:Y:S01]  /*81e0*/  @!P3 IMAD.X R27, R3, 0x1, R4.reuse, P4 ;  /* 0x00000001031bb824 */ /* 0x100fe200020e0604 */
[-C--:B------:R-:W-:Y:S01]  /*81f0*/  @!P2 IADD3 R20, P4, R38, R14.reuse, RZ ;  /* 0x0000000e2614a210 */ /* 0x080fe20007f9e0ff */
[----:B------:R-:W-:Y:S01]  /*8200*/  @!P3 IMAD.X R25, R0, 0x1, R4, P5 ;  /* 0x000000010019b824 */ /* 0x000fe200028e0604 */
[----:B------:R-:W-:-:S02]  /*8210*/  @!P2 IADD3 R14, P5, R39, R14, RZ ;  /* 0x0000000e270ea210 */ /* 0x000fc40007fbe0ff */
[----:B------:R-:W-:Y:S01]  /*8220*/  SHF.L.U64.HI R6, R45, 0x1, R6 ;  /* 0x000000012d067819 */ /* 0x000fe20000010206 */
[--C-:B------:R-:W-:Y:S01]  /*8230*/  @!P2 IMAD.X R21, R3, 0x1, R5.reuse, P4 ;  /* 0x000000010315a824 */ /* 0x100fe200020e0605 */
[-C--:B------:R-:W-:Y:S01]  /*8240*/  @!P1 IADD3 R12, P4, R38, R10.reuse, RZ ;  /* 0x0000000a260c9210 */ /* 0x080fe20007f9e0ff */
[----:B------:R-:W-:Y:S01]  /*8250*/  @!P2 IMAD.X R15, R0, 0x1, R5, P5 ;  /* 0x00000001000fa824 */ /* 0x000fe200028e0605 */
[----:B------:R-:W-:Y:S01]  /*8260*/  @!P1 IADD3 R10, P5, R39, R10, RZ ;  /* 0x0000000a270a9210 */ /* 0x000fe20007fbe0ff */
[----:B------:R-:W5:Y:S01]  /*8270*/  @!P3 LD.E.64 R32, desc[UR42][R26.64] ;  /* 0x0000002a1a20b980 */ /* 0x000f62000c101b00 */
[----:B------:R-:W-:Y:S01]  /*8280*/  SHF.L.U64.HI R5, R155, 0x1, R8 ;  /* 0x000000019b057819 */ /* 0x000fe20000010208 */
[--C-:B------:R-:W-:Y:S01]  /*8290*/  @!P1 IMAD.X R13, R3, 0x1, R6.reuse, P4 ;  /* 0x00000001030d9824 */ /* 0x100fe200020e0606 */
[----:B------:R-:W-:Y:S01]  /*82a0*/  ISETP.GE.AND P4, PT, R142, UR4, PT ;  /* 0x000000048e007c0c */ /* 0x000fe2000bf86270 */
[----:B------:R-:W-:Y:S01]  /*82b0*/  @!P1 IMAD.X R11, R0, 0x1, R6, P5 ;  /* 0x00000001000b9824 */ /* 0x000fe200028e0606 */
[----:B------:R-:W-:-:S02]  /*82c0*/  @!P0 IADD3 R8, P5, R38, R7, RZ ;  /* 0x0000000726088210 */ /* 0x000fc40007fbe0ff */
[----:B------:R-:W-:-:S03]  /*82d0*/  SHF.R.S32.HI R31, RZ, 0x1f, R43 ;  /* 0x0000001fff1f7819 */ /* 0x000fc6000001142b */
[----:B------:R-:W-:Y:S01]  /*82e0*/  @!P0 IMAD.X R9, R3, 0x1, R5, P5 ;  /* 0x0000000103098824 */ /* 0x000fe200028e0605 */
[----:B------:R-:W-:-:S05]  /*82f0*/  @!P0 IADD3 R4, P5, R39, R7, RZ ;  /* 0x0000000727048210 */ /* 0x000fca0007fbe0ff */
[----:B------:R-:W-:Y:S01]  /*8300*/  @!P0 IMAD.X R5, R0, 0x1, R5, P5 ;  /* 0x0000000100058824 */ /* 0x000fe200028e0605 */
[----:B------:R-:W-:Y:S01]  /*8310*/  ISETP.GE.AND P5, PT, R43, UR4, PT ;  /* 0x000000042b007c0c */ /* 0x000fe2000bfa6270 */
[----:B------:R-:W-:Y:S02]  /*8320*/  @!P4 IMAD.MOV.U32 R28, RZ, RZ, R38 ;  /* 0x000000ffff1cc224 */ /* 0x000fe400078e0026 */
[----:B------:R-:W-:Y:S02]  /*8330*/  @!P4 IMAD.MOV.U32 R29, RZ, RZ, R3 ;  /* 0x000000ffff1dc224 */ /* 0x000fe400078e0003 */
[----:B------:R-:W-:Y:S02]  /*8340*/  @!P4 IMAD.MOV.U32 R6, RZ, RZ, R39 ;  /* 0x000000ffff06c224 */ /* 0x000fe400078e0027 */
[----:B------:R-:W-:Y:S02]  /*8350*/  @!P4 IMAD.MOV.U32 R7, RZ, RZ, R0 ;  /* 0x000000ffff07c224 */ /* 0x000fe400078e0000 */
[----:B------:R-:W-:-:S04]  /*8360*/  @!P4 IMAD.WIDE R28, R142, 0x2, R28 ;  /* 0x000000028e1cc825 */ /* 0x000fc800078e021c */
[----:B------:R-:W-:Y:S01]  /*8370*/  @!P4 IMAD.WIDE R6, R142, 0x2, R6 ;  /* 0x000000028e06c825 */ /* 0x000fe200078e0206 */
[----:B------:R-:W5:Y:S01]  /*8380*/  @!P4 LD.E.64 R36, desc[UR42][R28.64] ;  /* 0x0000002a1c24c980 */ /* 0x000f62000c101b00 */
[----:B------:R-:W-:-:S03]  /*8390*/  SHF.L.U64.HI R31, R43, 0x1, R31 ;  /* 0x000000012b1f7819 */ /* 0x000fc6000001021f */
[----:B------:R0:W5:Y:S02]  /*83a0*/  @!P4 LD.E.64 R34, desc[UR42][R6.64] ;  /* 0x0000002a0622c980 */ /* 0x000164000c101b00 */
[----:B0-----:R-:W-:-:S05]  /*83b0*/  @!P5 IADD3 R6, P4, R38, R30, RZ ;  /* 0x0000001e2606d210 */ /* 0x001fca0007f9e0ff */
[--C-:B------:R-:W-:Y:S01]  /*83c0*/  @!P5 IMAD.X R7, R3, 0x1, R31.reuse, P4 ;  /* 0x000000010307d824 */ /* 0x100fe200020e061f */
[----:B------:R-:W-:Y:S02]  /*83d0*/  @!P5 IADD3 R38, P4, R39, R30, RZ ;  /* 0x0000001e2726d210 */ /* 0x000fe40007f9e0ff */
[----:B------:R-:W-:Y:S02]  /*83e0*/  CS2R R28, SRZ ;  /* 0x00000000001c7805 */ /* 0x000fe4000001ff00 */
[----:B------:R-:W-:Y:S01]  /*83f0*/  CS2R R26, SRZ ;  /* 0x00000000001a7805 */ /* 0x000fe2000001ff00 */
[----:B------:R-:W-:Y:S01]  /*8400*/  @!P5 IMAD.X R39, R0, 0x1, R31, P4 ;  /* 0x000000010027d824 */ /* 0x000fe200020e061f */
[----:B------:R-:W-:Y:S02]  /*8410*/  CS2R R30, SRZ ;  /* 0x00000000001e7805 */ /* 0x000fe4000001ff00 */
[----:B------:R0:W5:Y:S04]  /*8420*/  @!P2 LD.E.64 R28, desc[UR42][R20.64] ;  /* 0x0000002a141ca980 */ /* 0x000168000c101b00 */
[----:B------:R1:W5:Y:S04]  /*8430*/  @!P2 LD.E.64 R26, desc[UR42][R14.64] ;  /* 0x0000002a0e1aa980 */ /* 0x000368000c101b00 */
[----:B------:R2:W5:Y:S01]  /*8440*/  @!P3 LD.E.64 R30, desc[UR42][R24.64] ;  /* 0x0000002a181eb980 */ /* 0x000562000c101b00 */
[----:B0-----:R-:W-:-:S02]  /*8450*/  CS2R R20, SRZ ;  /* 0x0000000000147805 */ /* 0x001fc4000001ff00 */
[----:B-1----:R-:W-:-:S04]  /*8460*/  CS2R R14, SRZ ;  /* 0x00000000000e7805 */ /* 0x002fc8000001ff00 */
[----:B------:R0:W5:Y:S01]  /*8470*/  @!P1 LD.E.64 R20, desc[UR42][R10.64] ;  /* 0x0000002a0a149980 */ /* 0x000162000c101b00 */
[----:B--2---:R-:W-:-:S03]  /*8480*/  CS2R R24, SRZ ;  /* 0x0000000000187805 */ /* 0x004fc6000001ff00 */
[----:B------:R1:W5:Y:S04]  /*8490*/  @!P0 LD.E.64 R14, desc[UR42][R8.64] ;  /* 0x0000002a080e8980 */ /* 0x000368000c101b00 */
[----:B------:R2:W5:Y:S01]  /*84a0*/  @!P1 LD.E.64 R24, desc[UR42][R12.64] ;  /* 0x0000002a0c189980 */ /* 0x000562000c101b00 */
[----:B0-----:R-:W-:Y:S02]  /*84b0*/  CS2R R10, SRZ ;  /* 0x00000000000a7805 */ /* 0x001fe4000001ff00 */
[----:B-1----:R-:W-:-:S04]  /*84c0*/  CS2R R8, SRZ ;  /* 0x0000000000087805 */ /* 0x002fc8000001ff00 */
[----:B------:R0:W5:Y:S01]  /*84d0*/  @!P5 LD.E.64 R10, desc[UR42][R6.64] ;  /* 0x0000002a060ad980 */ /* 0x000162000c101b00 */
[----:B--2---:R-:W-:-:S03]  /*84e0*/  CS2R R12, SRZ ;  /* 0x00000000000c7805 */ /* 0x004fc6000001ff00 */
[----:B------:R0:W5:Y:S04]  /*84f0*/  @!P5 LD.E.64 R8, desc[UR42][R38.64] ;  /* 0x0000002a2608d980 */ /* 0x000168000c101b00 */
[----:B------:R0:W5:Y:S02]  /*8500*/  @!P0 LD.E.64 R12, desc[UR42][R4.64] ;  /* 0x0000002a040c8980 */ /* 0x000164000c101b00 */
.L_x_483:
[----:B------:R-:W-:Y:S05]  /*8510*/  BSYNC B1 ;  /* 0x0000000000017941 */ /* 0x000fea0003800000 */
.L_x_482:
[----:B------:R-:W-:Y:S01]  /*8520*/  ULEA.HI UR4, UR37, UR37, URZ, 0x1 ;  /* 0x0000002525047291 */ /* 0x000fe2000f8f083f */
[----:B--2--5:R-:W-:Y:S01]  /*8530*/  IMAD.MOV.U32 R3, RZ, RZ, R35 ;  /* 0x000000ffff037224 */ /* 0x024fe200078e0023 */
[----:B------:R-:W-:Y:S01]  /*8540*/  VIMNMX R42, R42, 0xc0, PT ;  /* 0x000000c02a2a7848 */ /* 0x000fe20003fe0100 */
[----:B------:R-:W-:Y:S01]  /*8550*/  IMAD.MOV.U32 R0, RZ, RZ, R34 ;  /* 0x000000ffff007224 */ /* 0x000fe200078e0022 */
[----:B------:R-:W-:Y:S01]  /*8560*/  ULOP3.LUT UR4, UR4, 0xfffffffe, URZ, 0xc0, !UPT ;  /* 0xfffffffe04047892 */ /* 0x000fe2000f8ec03f */
[----:B0-----:R-:W-:Y:S01]  /*8570*/  IMAD.MOV.U32 R4, RZ, RZ, R30 ;  /* 0x000000ffff047224 */ /* 0x001fe200078e001e */
[----:B------:R-:W-:Y:S01]  /*8580*/  PRMT R59, R3, 0x7610, R59 ;  /* 0x00007610033b7816 */ /* 0x000fe2000000003b */
[----:B------:R-:W-:Y:S01]  /*8590*/  IMAD.MOV.U32 R5, RZ, RZ, R27 ;  /* 0x000000ffff057224 */ /* 0x000fe200078e001b */
[----:B------:R-:W-:Y:S01]  /*85a0*/  UIADD3 UR4, UR37, -UR4, URZ ;  /* 0x8000000425047290 */ /* 0x000fe2000fffe03f */
[----:B----4-:R-:W-:Y:S01]  /*85b0*/  PRMT R38, R38, 0x5410, R0 ;  /* 0x0000541026267816 */ /* 0x010fe20000000000 */
[----:B------:R-:W-:Y:S01]  /*85c0*/  IMAD.MOV.U32 R0, RZ, RZ, R31 ;  /* 0x000000ffff007224 */ /* 0x000fe200078e001f */
[----:B------:R-:W-:Y:S01]  /*85d0*/  PRMT R57, R4, 0x7610, R57 ;  /* 0x0000761004397816 */ /* 0x000fe20000000039 */
[----:B------:R-:W-:Y:S01]  /*85e0*/  IMAD.MOV.U32 R4, RZ, RZ, R26 ;  /* 0x000000ffff047224 */ /* 0x000fe200078e001a */
[----:B------:R-:W-:Y:S01]  /*85f0*/  PRMT R54, R5, 0x7610, R54 ;  /* 0x0000761005367816 */ /* 0x000fe20000000036 */
[----:B------:R-:W-:Y:S01]  /*8600*/  IMAD.U32 R3, RZ, RZ, UR4 ;  /* 0x00000004ff037e24 */ /* 0x000fe2000f8e00ff */
[----:B------:R-:W-:Y:S01]  /*8610*/  PRMT R58, R0, 0x7610, R58 ;  /* 0x00007610003a7816 */ /* 0x000fe2000000003a */
[----:B------:R-:W-:Y:S01]  /*8620*/  IMAD.MOV.U32 R0, RZ, RZ, R20 ;  /* 0x000000ffff007224 */ /* 0x000fe200078e0014 */
[----:B------:R-:W-:Y:S01]  /*8630*/  PRMT R53, R4, 0x7610, R53 ;  /* 0x0000761004357816 */ /* 0x000fe20000000035 */
[----:B------:R-:W-:Y:S01]  /*8640*/  IMAD.MOV.U32 R4, RZ, RZ, R21 ;  /* 0x000000ffff047224 */ /* 0x000fe200078e0015 */
[----:B------:R-:W-:Y:S01]  /*8650*/  SHF.L.U32 R3, R3, 0x1f, RZ ;  /* 0x0000001f03037819 */ /* 0x000fe200000006ff */
[----:B------:R-:W-:Y:S01]  /*8660*/  IMAD.MOV.U32 R5, RZ, RZ, R12 ;  /* 0x000000ffff057224 */ /* 0x000fe200078e000c */
[----:B------:R-:W-:Y:S01]  /*8670*/  PRMT R49, R0, 0x7610, R49 ;  /* 0x0000761000317816 */ /* 0x000fe20000000031 */
[----:B------:R-:W-:Y:S01]  /*8680*/  IMAD.MOV.U32 R6, RZ, RZ, R13 ;  /* 0x000000ffff067224 */ /* 0x000fe200078e000d */
[----:B------:R-:W0:Y:S01]  /*8690*/  SYNCS.PHASECHK.TRANS64.TRYWAIT P0, [R2+URZ+0x2d800], R3 ;  /* 0x02d80003020075a7 */ /* 0x000e22000800017f */
[----:B------:R-:W-:Y:S01]  /*86a0*/  PRMT R50, R4, 0x7610, R50 ;  /* 0x0000761004327816 */ /* 0x000fe20000000032 */
[----:B------:R-:W-:Y:S01]  /*86b0*/  IMAD.MOV.U32 R0, RZ, RZ, R8 ;  /* 0x000000ffff007224 */ /* 0x000fe200078e0008 */
[----:B------:R-:W-:Y:S01]  /*86c0*/  PRMT R45, R5, 0x7610, R45 ;  /* 0x00007610052d7816 */ /* 0x000fe2000000002d */
[----:B------:R-:W-:Y:S01]  /*86d0*/  IMAD.MOV.U32 R4, RZ, RZ, R9 ;  /* 0x000000ffff047224 */ /* 0x000fe200078e0009 */
[----:B------:R-:W-:Y:S01]  /*86e0*/  PRMT R46, R6, 0x7610, R46 ;  /* 0x00007610062e7816 */ /* 0x000fe2000000002e */
[----:B------:R-:W-:Y:S01]  /*86f0*/  IMAD.MOV.U32 R5, RZ, RZ, R36 ;  /* 0x000000ffff057224 */ /* 0x000fe200078e0024 */
[----:B------:R-:W-:Y:S01]  /*8700*/  PRMT R38, R0, 0x7610, R38 ;  /* 0x0000761000267816 */ /* 0x000fe20000000026 */
[----:B------:R-:W-:Y:S01]  /*8710*/  IMAD.MOV.U32 R6, RZ, RZ, R37 ;  /* 0x000000ffff067224 */ /* 0x000fe200078e0025 */
[----:B------:R-:W-:Y:S01]  /*8720*/  ISETP.GE.AND P1, PT, R139, R42, PT ;  /* 0x0000002a8b00720c */ /* 0x000fe20003f26270 */
[----:B------:R-:W-:Y:S01]  /*8730*/  IMAD.MOV.U32 R0, RZ, RZ, R32 ;  /* 0x000000ffff007224 */ /* 0x000fe200078e0020 */
        /* <DEDUP_REMOVED lines=12> */
[----:B------:R-:W-:Y:S01]  /*8800*/  BSSY B1, `(.L_x_484) ;  /* 0x0000009000017945 */ /* 0x000fe20003800000 */
[----:B------:R-:W-:Y:S01]  /*8810*/  IMAD.MOV.U32 R6, RZ, RZ, R15 ;  /* 0x000000ffff067224 */ /* 0x000fe200078e000f */
[----:B------:R-:W-:Y:S01]  /*8820*/  PRMT R51, R0, 0x7610, R51 ;  /* 0x0000761000337816 */ /* 0x000fe20000000033 */
[----:B------:R-:W-:Y:S01]  /*8830*/  IMAD.MOV.U32 R0, RZ, RZ, R10 ;  /* 0x000000ffff007224 */ /* 0x000fe200078e000a */
[----:B------:R-:W-:Y:S01]  /*8840*/  PRMT R52, R4, 0x7610, R52 ;  /* 0x0000761004347816 */ /* 0x000fe20000000034 */
[----:B------:R-:W-:Y:S01]  /*8850*/  IMAD.MOV.U32 R4, RZ, RZ, R11 ;  /* 0x000000ffff047224 */ /* 0x000fe200078e000b */
[----:B------:R-:W-:-:S02]  /*8860*/  PRMT R47, R5, 0x7610, R47 ;  /* 0x00007610052f7816 */ /* 0x000fc4000000002f */
[----:B------:R-:W-:Y:S01]  /*8870*/  PRMT R48, R6, 0x7610, R48 ;  /* 0x0000761006307816 */ /* 0x000fe20000000030 */
[----:B0-----:R-:W-:Y:S06]  /*8880*/  @!P0 BRA `(.L_x_485) ;  /* 0x0000012c00248947 */ /* 0x001fec0003800000 */
.L_x_697:
[----:B------:R-:W-:Y:S05]  /*8890*/  BSYNC B1 ;  /* 0x0000000000017941 */ /* 0x000fea0003800000 */
.L_x_484:
[----:B------:R-:W-:Y:S02]  /*88a0*/  PRMT R42, R0, 0x7610, R42 ;  /* 0x00007610002a7816 */ /* 0x000fe4000000002a */
[----:B------:R-:W-:Y:S01]  /*88b0*/  PRMT R43, R4, 0x7610, R43 ;  /* 0x00007610042b7816 */ /* 0x000fe2000000002b */
[----:B------:R-:W-:Y:S06]  /*88c0*/  @P1 BRA `(.L_x_486) ;  /* 0x0000003000341947 */ /* 0x000fec0003800000 */
[----:B------:R-:W2:Y:S01]  /*88d0*/  LDL R63, [R1+0x4c] ;  /* 0x00004c00013f7983 */ /* 0x000ea20000100800 */
[----:B------:R-:W1:Y:S03]  /*88e0*/  LDC R4, c[0x0][0x3f4] ;  /* 0x0000fd00ff047b82 */ /* 0x000e660000000800 */
[----:B------:R-:W3:Y:S04]  /*88f0*/  LDL R61, [R1+0x28] ;  /* 0x00002800013d7983 */ /* 0x000ee80000100800 */
[----:B------:R-:W4:Y:S04]  /*8900*/  LDL R60, [R1+0x20] ;  /* 0x00002000013c7983 */ /* 0x000f280000100800 */
[----:B------:R-:W5:Y:S04]  /*8910*/  LDL R7, [R1+0x24] ;  /* 0x0000240001077983 */ /* 0x000f680000100800 */
[----:B------:R-:W5:Y:S01]  /*8920*/  LDL R6, [R1+0x2c] ;  /* 0x00002c0001067983 */ /* 0x000f620000100800 */
[----:B------:R-:W-:Y:S01]  /*8930*/  LEA.HI R40, R41, R40, RZ, 0x2 ;  /* 0x0000002829287211 */ /* 0x000fe200078f10ff */
[----:B------:R-:W-:Y:S03]  /*8940*/  BSSY B1, `(.L_x_487) ;  /* 0x000003e000017945 */ /* 0x000fe60003800000 */
[----:B------:R-:W-:-:S02]  /*8950*/  SHF.R.S32.HI R0, RZ, 0x2, R40 ;  /* 0x00000002ff007819 */ /* 0x000fc40000011428 */
[----:B0-----:R-:W-:Y:S02]  /*8960*/  SHF.R.S32.HI R3, RZ, 0x1f, R40 ;  /* 0x0000001fff037819 */ /* 0x001fe40000011428 */
[----:B-1----:R-:W-:Y:S02]  /*8970*/  ISETP.GE.AND P6, PT, R142, R4, PT ;  /* 0x000000048e00720c */ /* 0x002fe40003fc6270 */
[----:B------:R-:W-:Y:S02]  /*8980*/  LEA.HI R3, R3, R0, RZ, 0x2 ;  /* 0x0000000003037211 */ /* 0x000fe400078f10ff */
[----:B------:R-:W-:Y:S02]  /*8990*/  ISETP.GE.AND P4, PT, R155, R4, PT ;  /* 0x000000049b00720c */ /* 0x000fe40003f86270 */
[----:B------:R-:W-:-:S05]  /*89a0*/  LOP3.LUT R5, R3, 0xfffffffc, RZ, 0xc0, !PT ;  /* 0xfffffffc03057812 */ /* 0x000fca00078ec0ff */
[----:B------:R-:W-:-:S05]  /*89b0*/  IMAD.IADD R5, R0, 0x1, -R5 ;  /* 0x0000000100057824 */ /* 0x000fca00078e0a05 */
[----:B------:R-:W-:Y:S01]  /*89c0*/  LOP3.LUT P0, RZ, R5, 0x2, RZ, 0xc0, !PT ;  /* 0x0000000205ff7812 */ /* 0x000fe2000780c0ff */
[----:B--2---:R-:W-:-:S04]  /*89d0*/  IMAD R3, R63, 0x2, R2 ;  /* 0x000000023f037824 */ /* 0x004fc800078e0202 */
[----:B------:R-:W-:Y:S01]  /*89e0*/  VIADD R0, R3, 0x20 ;  /* 0x0000002003007836 */ /* 0x000fe20000000000 */
[-C--:B---3--:R-:W-:Y:S02]  /*89f0*/  ISETP.GE.AND P1, PT, R61, R4.reuse, PT ;  /* 0x000000043d00720c */ /* 0x088fe40003f26270 */
[-C--:B----4-:R-:W-:Y:S02]  /*8a00*/  ISETP.GE.AND P2, PT, R60, R4.reuse, PT ;  /* 0x000000043c00720c */ /* 0x090fe40003f46270 */
[-C--:B-----5:R-:W-:Y:S02]  /*8a10*/  ISETP.GE.AND P3, PT, R7, R4.reuse, PT ;  /* 0x000000040700720c */ /* 0x0a0fe40003f66270 */
[----:B------:R-:W-:Y:S01]  /*8a20*/  ISETP.GE.AND P5, PT, R6, R4, PT ;  /* 0x000000040600720c */ /* 0x000fe20003fa6270 */
[----:B------:R-:W-:-:S12]  /*8a30*/  @P6 BRA `(.L_x_488) ;  /* 0x0000000000b86947 */ /* 0x000fd80003800000 */
[----:B------:R-:W0:Y:S01]  /*8a40*/  LDS.128 R4, [R3+0xc400] ;  /* 0x00c4000003047984 */ /* 0x000e220000000c00 */
[----:B------:R-:W-:Y:S02]  /*8a50*/  SHF.R.U32.HI R61, RZ, 0x10, R35 ;  /* 0x00000010ff3d7819 */ /* 0x000fe40000011623 */
[----:B------:R-:W-:Y:S02]  /*8a60*/  SHF.R.U32.HI R41, RZ, 0x10, R37 ;  /* 0x00000010ff297819 */ /* 0x000fe40000011625 */
[----:B------:R-:W-:Y:S02]  /*8a70*/  PRMT R61, R59, 0x5410, R61 ;  /* 0x000054103b3d7816 */ /* 0x000fe4000000003d */
[----:B------:R-:W-:Y:S02]  /*8a80*/  PRMT R41, R62, 0x5410, R41 ;  /* 0x000054103e297816 */ /* 0x000fe40000000029 */
[----:B------:R-:W-:Y:S01]  /*8a90*/  SHF.R.U64 R60, R34, 0x10, R35 ;  /* 0x00000010223c7819 */ /* 0x000fe20000001223 */
[----:B------:R-:W-:Y:S01]  /*8aa0*/  IMAD.U32 R62, R61, 0x10000, RZ ;  /* 0x000100003d3e7824 */ /* 0x000fe200078e00ff */
[----:B------:R-:W-:Y:S01]  /*8ab0*/  SHF.R.U64 R40, R36, 0x10, R37 ;  /* 0x0000001024287819 */ /* 0x000fe20000001225 */
[----:B------:R-:W-:Y:S01]  /*8ac0*/  IMAD.U32 R59, R41, 0x10000, RZ ;  /* 0x00010000293b7824 */ /* 0x000fe200078e00ff */
[----:B------:R-:W-:-:S02]  /*8ad0*/  LOP3.LUT R61, R61, 0xffff0000, RZ, 0xc0, !PT ;  /* 0xffff00003d3d7812 */ /* 0x000fc400078ec0ff */
[----:B------:R-:W-:Y:S02]  /*8ae0*/  LOP3.LUT R41, R41, 0xffff0000, RZ, 0xc0, !PT ;  /* 0xffff000029297812 */ /* 0x000fe400078ec0ff */
[----:B------:R-:W-:Y:S02]  /*8af0*/  PRMT R40, R39, 0x5432, R40 ;  /* 0x0000543227287816 */ /* 0x000fe40000000028 */
[----:B------:R-:W-:Y:S02]  /*8b00*/  PRMT R60, R38, 0x5432, R60 ;  /* 0x00005432263c7816 */ /* 0x000fe4000000003c */
[C---:B0-----:R-:W-:Y:S01]  /*8b10*/  LOP3.LUT R35, R6.reuse, 0xffff0000, RZ, 0xc0, !PT ;  /* 0xffff000006237812 */ /* 0x041fe200078ec0ff */
[----:B------:R-:W-:Y:S01]  /*8b20*/  IMAD.U32 R34, R6, 0x10000, RZ ;  /* 0x0001000006227824 */ /* 0x000fe200078e00ff */
[C---:B------:R-:W-:Y:S01]  /*8b30*/  LOP3.LUT R37, R7.reuse, 0xffff0000, RZ, 0xc0, !PT ;  /* 0xffff000007257812 */ /* 0x040fe200078ec0ff */
[----:B------:R-:W-:Y:S02]  /*8b40*/  IMAD.U32 R36, R7, 0x10000, RZ ;  /* 0x0001000007247824 */ /* 0x000fe400078e00ff */
[C---:B------:R-:W-:Y:S01]  /*8b50*/  FMUL.FTZ R63, R35.reuse, R62 ;  /* 0x0000003e233f7220 */ /* 0x040fe20000410000 */
[----:B------:R-:W-:Y:S01]  /*8b60*/  FMUL.FTZ R35, R35, R59 ;  /* 0x0000003b23237220 */ /* 0x000fe20000410000 */
[----:B------:R-:W-:Y:S01]  /*8b70*/  FMUL.FTZ R65, R37, R61 ;  /* 0x0000003d25417220 */ /* 0x000fe20000410000 */
[----:B------:R-:W-:-:S02]  /*8b80*/  IMAD.U32 R6, R4, 0x10000, RZ ;  /* 0x0001000004067824 */ /* 0x000fc400078e00ff */
[C---:B------:R-:W-:Y:S01]  /*8b90*/  FFMA.FTZ R63, R34.reuse, R59, -R63 ;  /* 0x0000003b223f7223 */ /* 0x040fe2000001083f */
[----:B------:R-:W-:Y:S01]  /*8ba0*/  FFMA.FTZ R62, R34, R62, R35 ;  /* 0x0000003e223e7223 */ /* 0x000fe20000010023 */
[-C--:B------:R-:W-:Y:S01]  /*8bb0*/  FMUL.FTZ R59, R37, R41.reuse ;  /* 0x00000029253b7220 */ /* 0x080fe20000410000 */
[C---:B------:R-:W-:Y:S01]  /*8bc0*/  IMAD.U32 R7, R5.reuse, 0x10000, RZ ;  /* 0x0001000005077824 */ /* 0x040fe200078e00ff */
[----:B------:R-:W-:Y:S01]  /*8bd0*/  LOP3.LUT R4, R4, 0xffff0000, RZ, 0xc0, !PT ;  /* 0xffff000004047812 */ /* 0x000fe200078ec0ff */
[----:B------:R-:W-:Y:S01]  /*8be0*/  IMAD.U32 R37, R60, 0x10000, RZ ;  /* 0x000100003c257824 */ /* 0x000fe200078e00ff */
[----:B------:R-:W-:Y:S01]  /*8bf0*/  LOP3.LUT R5, R5, 0xffff0000, RZ, 0xc0, !PT ;  /* 0xffff000005057812 */ /* 0x000fe200078ec0ff */
[----:B------:R-:W-:Y:S01]  /*8c00*/  IMAD.U32 R35, R40, 0x10000, RZ ;  /* 0x0001000028237824 */ /* 0x000fe200078e00ff */
[----:B------:R-:W-:Y:S01]  /*8c10*/  LOP3.LUT R60, R60, 0xffff0000, RZ, 0xc0, !PT ;  /* 0xffff00003c3c7812 */ /* 0x000fe200078ec0ff */
[----:B------:R-:W-:Y:S01]  /*8c20*/  FFMA.FTZ R65, R36, R41, -R65 ;  /* 0x0000002924417223 */ /* 0x000fe20000010841 */
[----:B------:R-:W-:Y:S01]  /*8c30*/  LOP3.LUT R40, R40, 0xffff0000, RZ, 0xc0, !PT ;  /* 0xffff000028287812 */ /* 0x000fe200078ec0ff */
[----:B------:R-:W-:Y:S01]  /*8c40*/  FFMA.FTZ R64, R36, R61, R59 ;  /* 0x0000003d24407223 */ /* 0x000fe2000001003b */
[C---:B------:R-:W-:Y:S01]  /*8c50*/  FMUL.FTZ R41, R4.reuse, R37 ;  /* 0x0000002504297220 */ /* 0x040fe20000410000 */
[-C--:B------:R-:W-:Y:S01]  /*8c60*/  FMUL.FTZ R34, R4, R35.reuse ;  /* 0x0000002304227220 */ /* 0x080fe20000410000 */
[C---:B------:R-:W-:Y:S01]  /*8c70*/  FMUL.FTZ R36, R5.reuse, R60 ;  /* 0x0000003c05247220 */ /* 0x040fe20000410000 */
[-C--:B------:R-:W-:Y:S01]  /*8c80*/  FMUL.FTZ R59, R5, R40.reuse ;  /* 0x00000028053b7220 */ /* 0x080fe20000410000 */
[C---:B------:R-:W-:Y:S01]  /*8c90*/  FFMA.FTZ R4, R6.reuse, R35, -R41 ;  /* 0x0000002306047223 */ /* 0x040fe20000010829 */
[----:B------:R-:W-:Y:S01]  /*8ca0*/  FFMA.FTZ R37, R6, R37, R34 ;  /* 0x0000002506257223 */ /* 0x000fe20000010022 */
[C---:B------:R-:W-:Y:S01]  /*8cb0*/  FFMA.FTZ R5, R7.reuse, R40, -R36 ;  /* 0x0000002807057223 */ /* 0x040fe20000010824 */
[----:B------:R-:W-:Y:S01]  /*8cc0*/  FFMA.FTZ R60, R7, R60, R59 ;  /* 0x0000003c073c7223 */ /* 0x000fe2000001003b */
[----:B------:R-:W-:-:S02]  /*8cd0*/  F2FP.BF16.F32.PACK_AB R6, R62, R63 ;  /* 0x0000003f3e06723e */ /* 0x000fc400000010ff */
[----:B------:R-:W-:Y:S02]  /*8ce0*/  F2FP.BF16.F32.PACK_AB R7, R64, R65 ;  /* 0x000000414007723e */ /* 0x000fe400000010ff */
[----:B------:R-:W-:Y:S02]  /*8cf0*/  F2FP.BF16.F32.PACK_AB R4, R37, R4 ;  /* 0x000000042504723e */ /* 0x000fe400000010ff */
[----:B------:R-:W-:-:S05]  /*8d00*/  F2FP.BF16.F32.PACK_AB R5, R60, R5 ;  /* 0x000000053c05723e */ /* 0x000fca00000010ff */
[----:B------:R0:W-:Y:S02]  /*8d10*/  STS.128 [R3+0xc400], R4 ;  /* 0x00c4000403007388 */ /* 0x0001e40000000c00 */
.L_x_488:
[----:B------:R-:W-:Y:S05]  /*8d20*/  BSYNC B1 ;  /* 0x0000000000017941 */ /* 0x000fea0003800000 */
.L_x_487:
[----:B------:R-:W-:Y:S01]  /*8d30*/  BSSY B1, `(.L_x_489) ;  /* 0x0000031000017945 */ /* 0x000fe20003800000 */
[----:B------:R-:W-:-:S03]  /*8d40*/  @P0 VIADD R0, R3, 0xffffffe0 ;  /* 0xffffffe003000836 */ /* 0x000fc60000000000 */
[----:B------:R-:W-:Y:S05]  /*8d50*/  @P1 BRA `(.L_x_490) ;  /* 0x0000000000b81947 */ /* 0x000fea0003800000 */
[----:B0-----:R-:W0:Y:S01]  /*8d60*/  LDS.128 R4, [R0+0xc400] ;  /* 0x00c4000000047984 */ /* 0x001e220000000c00 */
[--C-:B------:R-:W-:Y:S02]  /*8d70*/  SHF.R.U64 R30, R30, 0x10, R31.reuse ;  /* 0x000000101e1e7819 */ /* 0x100fe4000000121f */
[----:B------:R-:W-:Y:S02]  /*8d80*/  SHF.R.U32.HI R31, RZ, 0x10, R31 ;  /* 0x00000010ff1f7819 */ /* 0x000fe4000001161f */
[----:B------:R-:W-:Y:S02]  /*8d90*/  SHF.R.U32.HI R35, RZ, 0x10, R33 ;  /* 0x00000010ff237819 */ /* 0x000fe40000011621 */
[----:B------:R-:W-:Y:S02]  /*8da0*/  PRMT R58, R58, 0x5410, R31 ;  /* 0x000054103a3a7816 */ /* 0x000fe4000000001f */
[----:B------:R-:W-:Y:S02]  /*8db0*/  PRMT R35, R66, 0x5410, R35 ;  /* 0x0000541042237816 */ /* 0x000fe40000000023 */
[----:B------:R-:W-:Y:S01]  /*8dc0*/  SHF.R.U64 R34, R32, 0x10, R33 ;  /* 0x0000001020227819 */ /* 0x000fe20000001221 */
[C---:B------:R-:W-:Y:S01]  /*8dd0*/  IMAD.U32 R37, R58.reuse, 0x10000, RZ ;  /* 0x000100003a257824 */ /* 0x040fe200078e00ff */
[----:B------:R-:W-:Y:S01]  /*8de0*/  LOP3.LUT R58, R58, 0xffff0000, RZ, 0xc0, !PT ;  /* 0xffff00003a3a7812 */ /* 0x000fe200078ec0ff */
[C---:B------:R-:W-:Y:S01]  /*8df0*/  IMAD.U32 R36, R35.reuse, 0x10000, RZ ;  /* 0x0001000023247824 */ /* 0x040fe200078e00ff */
[----:B------:R-:W-:-:S02]  /*8e00*/  LOP3.LUT R35, R35, 0xffff0000, RZ, 0xc0, !PT ;  /* 0xffff000023237812 */ /* 0x000fc400078ec0ff */
[----:B------:R-:W-:Y:S02]  /*8e10*/  PRMT R34, R42, 0x5432, R34 ;  /* 0x000054322a227816 */ /* 0x000fe40000000022 */
[----:B------:R-:W-:Y:S02]  /*8e20*/  PRMT R57, R57, 0x5410, R30 ;  /* 0x0000541039397816 */ /* 0x000fe4000000001e */
[C---:B0-----:R-:W-:Y:S01]  /*8e30*/  LOP3.LUT R31, R6.reuse, 0xffff0000, RZ, 0xc0, !PT ;  /* 0xffff0000061f7812 */ /* 0x041fe200078ec0ff */
[C---:B------:R-:W-:Y:S01]  /*8e40*/  IMAD.U32 R32, R7.reuse, 0x10000, RZ ;  /* 0x0001000007207824 */ /* 0x040fe200078e00ff */
[----:B------:R-:W-:Y:S01]  /*8e50*/  LOP3.LUT R33, R7, 0xffff0000, RZ, 0xc0, !PT ;  /* 0xffff000007217812 */ /* 0x000fe200078ec0ff */
[----:B------:R-:W-:Y:S02]  /*8e60*/  IMAD.U32 R30, R6, 0x10000, RZ ;  /* 0x00010000061e7824 */ /* 0x000fe400078e00ff */
[C---:B------:R-:W-:Y:S01]  /*8e70*/  FMUL.FTZ R41, R31.reuse, R37 ;  /* 0x000000251f297220 */ /* 0x040fe20000410000 */
[----:B------:R-:W-:Y:S01]  /*8e80*/  FMUL.FTZ R40, R31, R36 ;  /* 0x000000241f287220 */ /* 0x000fe20000410000 */
[----:B------:R-:W-:Y:S01]  /*8e90*/  FMUL.FTZ R31, R33, R58 ;  /* 0x0000003a211f7220 */ /* 0x000fe20000410000 */
[----:B------:R-:W-:-:S02]  /*8ea0*/  IMAD.U32 R6, R4, 0x10000, RZ ;  /* 0x0001000004067824 */ /* 0x000fc400078e00ff */
[----:B------:R-:W-:Y:S01]  /*8eb0*/  FFMA.FTZ R41, R30, R36, -R41 ;  /* 0x000000241e297223 */ /* 0x000fe20000010829 */
[----:B------:R-:W-:Y:S02]  /*8ec0*/  IMAD.U32 R7, R5, 0x10000, RZ ;  /* 0x0001000005077824 */ /* 0x000fe400078e00ff */
[----:B------:R-:W-:Y:S01]  /*8ed0*/  FFMA.FTZ R59, R32, R35, -R31 ;  /* 0x00000023203b7223 */ /* 0x000fe2000001081f */
[----:B------:R-:W-:Y:S01]  /*8ee0*/  FFMA.FTZ R40, R30, R37, R40 ;  /* 0x000000251e287223 */ /* 0x000fe20000010028 */
[----:B------:R-:W-:Y:S01]  /*8ef0*/  IMAD.U32 R31, R34, 0x10000, RZ ;  /* 0x00010000221f7824 */ /* 0x000fe200078e00ff */
[----:B------:R-:W-:Y:S01]  /*8f00*/  LOP3.LUT R4, R4, 0xffff0000, RZ, 0xc0, !PT ;  /* 0xffff000004047812 */ /* 0x000fe200078ec0ff */
[----:B------:R-:W-:Y:S01]  /*8f10*/  FMUL.FTZ R37, R33, R35 ;  /* 0x0000002321257220 */ /* 0x000fe20000410000 */
[----:B------:R-:W-:Y:S01]  /*8f20*/  LOP3.LUT R5, R5, 0xffff0000, RZ, 0xc0, !PT ;  /* 0xffff000005057812 */ /* 0x000fe200078ec0ff */
[C---:B------:R-:W-:Y:S01]  /*8f30*/  IMAD.U32 R33, R57.reuse, 0x10000, RZ ;  /* 0x0001000039217824 */ /* 0x040fe200078e00ff */
[----:B------:R-:W-:Y:S01]  /*8f40*/  LOP3.LUT R30, R57, 0xffff0000, RZ, 0xc0, !PT ;  /* 0xffff0000391e7812 */ /* 0x000fe200078ec0ff */
[----:B------:R-:W-:Y:S01]  /*8f50*/  FFMA.FTZ R58, R32, R58, R37 ;  /* 0x0000003a203a7223 */ /* 0x000fe20000010025 */
[----:B------:R-:W-:Y:S01]  /*8f60*/  LOP3.LUT R34, R34, 0xffff0000, RZ, 0xc0, !PT ;  /* 0xffff000022227812 */ /* 0x000fe200078ec0ff */
[C---:B------:R-:W-:Y:S01]  /*8f70*/  FMUL.FTZ R35, R4.reuse, R33 ;  /* 0x0000002104237220 */ /* 0x040fe20000410000 */
[----:B------:R-:W-:Y:S01]  /*8f80*/  FMUL.FTZ R32, R4, R31 ;  /* 0x0000001f04207220 */ /* 0x000fe20000410000 */
[----:B------:R-:W-:-:S02]  /*8f90*/  FMUL.FTZ R36, R5, R30 ;  /* 0x0000001e05247220 */ /* 0x000fc40000410000 */
[-C--:B------:R-:W-:Y:S01]  /*8fa0*/  FMUL.FTZ R37, R5, R34.reuse ;  /* 0x0000002205257220 */ /* 0x080fe20000410000 */
[C---:B------:R-:W-:Y:S01]  /*8fb0*/  FFMA.FTZ R4, R6.reuse, R31, -R35 ;  /* 0x0000001f06047223 */ /* 0x040fe20000010823 */
[----:B------:R-:W-:Y:S01]  /*8fc0*/  FFMA.FTZ R33, R6, R33, R32 ;  /* 0x0000002106217223 */ /* 0x000fe20000010020 */
[C---:B------:R-:W-:Y:S01]  /*8fd0*/  FFMA.FTZ R5, R7.reuse, R34, -R36 ;  /* 0x0000002207057223 */ /* 0x040fe20000010824 */
[----:B------:R-:W-:Y:S01]  /*8fe0*/  FFMA.FTZ R30, R7, R30, R37 ;  /* 0x0000001e071e7223 */ /* 0x000fe20000010025 */
[----:B------:R-:W-:Y:S02]  /*8ff0*/  F2FP.BF16.F32.PACK_AB R6, R40, R41 ;  /* 0x000000292806723e */ /* 0x000fe400000010ff */
[----:B------:R-:W-:Y:S02]  /*9000*/  F2FP.BF16.F32.PACK_AB R7, R58, R59 ;  /* 0x0000003b3a07723e */ /* 0x000fe400000010ff */
[----:B------:R-:W-:Y:S02]  /*9010*/  F2FP.BF16.F32.PACK_AB R4, R33, R4 ;  /* 0x000000042104723e */ /* 0x000fe400000010ff */
[----:B------:R-:W-:-:S05]  /*9020*/  F2FP.BF16.F32.PACK_AB R5, R30, R5 ;  /* 0x000000051e05723e */ /* 0x000fca00000010ff */
[----:B------:R1:W-:Y:S02]  /*9030*/  STS.128 [R0+0xc400], R4 ;  /* 0x00c4000400007388 */ /* 0x0003e40000000c00 */
.L_x_490:
[----:B------:R-:W-:Y:S05]  /*9040*/  BSYNC B1 ;  /* 0x0000000000017941 */ /* 0x000fea0003800000 */
.L_x_489:
[----:B------:R-:W-:Y:S04]  /*9050*/  BSSY B1, `(.L_x_491) ;  /* 0x0000030000017945 */ /* 0x000fe80003800000 */
[----:B------:R-:W-:Y:S05]  /*9060*/  @P2 BRA `(.L_x_492) ;  /* 0x0000000000b82947 */ /* 0x000fea0003800000 */
[----:B01----:R-:W0:Y:S01]  /*9070*/  LDS.128 R4, [R3+0xf400] ;  /* 0x00f4000003047984 */ /* 0x003e220000000c00 */
[----:B------:R-:W-:Y:S02]  /*9080*/  SHF.R.U64 R28, R28, 0x10, R29 ;  /* 0x000000101c1c7819 */ /* 0x000fe4000000121d */
[----:B------:R-:W-:Y:S02]  /*9090*/  SHF.R.U64 R26, R26, 0x10, R27 ;  /* 0x000000101a1a7819 */ /* 0x000fe4000000121b */
[----:B------:R-:W-:Y:S02]  /*90a0*/  SHF.R.U32.HI R29, RZ, 0x10, R29 ;  /* 0x00000010ff1d7819 */ /* 0x000fe4000001161d */
[----:B------:R-:W-:Y:S02]  /*90b0*/  SHF.R.U32.HI R27, RZ, 0x10, R27 ;  /* 0x00000010ff1b7819 */ /* 0x000fe4000001161b */
[----:B------:R-:W-:Y:S02]  /*90c0*/  PRMT R56, R56, 0x5410, R29 ;  /* 0x0000541038387816 */ /* 0x000fe4000000001d */
[----:B------:R-:W-:-:S02]  /*90d0*/  PRMT R54, R54, 0x5410, R27 ;  /* 0x0000541036367816 */ /* 0x000fc4000000001b */
[----:B------:R-:W-:Y:S01]  /*90e0*/  PRMT R53, R53, 0x5410, R26 ;  /* 0x0000541035357816 */ /* 0x000fe2000000001a */
[C---:B------:R-:W-:Y:S01]  /*90f0*/  IMAD.U32 R30, R56.reuse, 0x10000, RZ ;  /* 0x00010000381e7824 */ /* 0x040fe200078e00ff */
[----:B------:R-:W-:Y:S01]  /*9100*/  LOP3.LUT R56, R56, 0xffff0000, RZ, 0xc0, !PT ;  /* 0xffff000038387812 */ /* 0x000fe200078ec0ff */
[C---:B------:R-:W-:Y:S01]  /*9110*/  IMAD.U32 R31, R54.reuse, 0x10000, RZ ;  /* 0x00010000361f7824 */ /* 0x040fe200078e00ff */
[----:B------:R-:W-:Y:S02]  /*9120*/  LOP3.LUT R54, R54, 0xffff0000, RZ, 0xc0, !PT ;  /* 0xffff000036367812 */ /* 0x000fe400078ec0ff */
[----:B------:R-:W-:Y:S02]  /*9130*/  PRMT R55, R55, 0x5410, R28 ;  /* 0x0000541037377816 */ /* 0x000fe4000000001c */
[C---:B0-----:R-:W-:Y:S01]  /*9140*/  LOP3.LUT R27, R6.reuse, 0xffff0000, RZ, 0xc0, !PT ;  /* 0xffff0000061b7812 */ /* 0x041fe200078ec0ff */
[----:B------:R-:W-:Y:S01]  /*9150*/  IMAD.U32 R26, R6, 0x10000, RZ ;  /* 0x00010000061a7824 */ /* 0x000fe200078e00ff */
[C---:B------:R-:W-:Y:S01]  /*9160*/  LOP3.LUT R29, R7.reuse, 0xffff0000, RZ, 0xc0, !PT ;  /* 0xffff0000071d7812 */ /* 0x040fe200078ec0ff */
[----:B------:R-:W-:-:S02]  /*9170*/  IMAD.U32 R28, R7, 0x10000, RZ ;  /* 0x00010000071c7824 */ /* 0x000fc400078e00ff */
[C---:B------:R-:W-:Y:S01]  /*9180*/  FMUL.FTZ R32, R27.reuse, R30 ;  /* 0x0000001e1b207220 */ /* 0x040fe20000410000 */
[-C--:B------:R-:W-:Y:S01]  /*9190*/  FMUL.FTZ R33, R27, R31.reuse ;  /* 0x0000001f1b217220 */ /* 0x080fe20000410000 */
[----:B------:R-:W-:Y:S01]  /*91a0*/  FMUL.FTZ R27, R29, R54 ;  /* 0x000000361d1b7220 */ /* 0x000fe20000410000 */
[----:B------:R-:W-:Y:S02]  /*91b0*/  IMAD.U32 R6, R4, 0x10000, RZ ;  /* 0x0001000004067824 */ /* 0x000fe400078e00ff */
[C---:B------:R-:W-:Y:S01]  /*91c0*/  FFMA.FTZ R35, R26.reuse, R31, R32 ;  /* 0x0000001f1a237223 */ /* 0x040fe20000010020 */
[----:B------:R-:W-:Y:S02]  /*91d0*/  IMAD.U32 R7, R5, 0x10000, RZ ;  /* 0x0001000005077824 */ /* 0x000fe400078e00ff */
[----:B------:R-:W-:Y:S01]  /*91e0*/  FFMA.FTZ R34, R26, R30, -R33 ;  /* 0x0000001e1a227223 */ /* 0x000fe20000010821 */
[-C--:B------:R-:W-:Y:S01]  /*91f0*/  FMUL.FTZ R31, R29, R56.reuse ;  /* 0x000000381d1f7220 */ /* 0x080fe20000410000 */
[----:B------:R-:W-:Y:S01]  /*9200*/  LOP3.LUT R4, R4, 0xffff0000, RZ, 0xc0, !PT ;  /* 0xffff000004047812 */ /* 0x000fe200078ec0ff */
[C---:B------:R-:W-:Y:S01]  /*9210*/  FFMA.FTZ R56, R28.reuse, R56, -R27 ;  /* 0x000000381c387223 */ /* 0x040fe2000001081b */
[----:B------:R-:W-:Y:S01]  /*9220*/  LOP3.LUT R5, R5, 0xffff0000, RZ, 0xc0, !PT ;  /* 0xffff000005057812 */ /* 0x000fe200078ec0ff */
[C---:B------:R-:W-:Y:S01]  /*9230*/  IMAD.U32 R29, R53.reuse, 0x10000, RZ ;  /* 0x00010000351d7824 */ /* 0x040fe200078e00ff */
[----:B------:R-:W-:Y:S01]  /*9240*/  LOP3.LUT R30, R53, 0xffff0000, RZ, 0xc0, !PT ;  /* 0xffff0000351e7812 */ /* 0x000fe200078ec0ff */
[C---:B------:R-:W-:Y:S01]  /*9250*/  IMAD.U32 R27, R55.reuse, 0x10000, RZ ;  /* 0x00010000371b7824 */ /* 0x040fe200078e00ff */
        /* <DEDUP_REMOVED lines=15> */
.L_x_492:
[----:B------:R-:W-:Y:S05]  /*9350*/  BSYNC B1 ;  /* 0x0000000000017941 */ /* 0x000fea0003800000 */
.L_x_491:
[----:B------:R-:W-:Y:S04]  /*9360*/  BSSY B1, `(.L_x_493) ;  /* 0x0000030000017945 */ /* 0x000fe80003800000 */
[----:B------:R-:W-:Y:S05]  /*9370*/  @P3 BRA `(.L_x_494) ;  /* 0x0000000000b83947 */ /* 0x000fea0003800000 */
[----:B012---:R-:W0:Y:S01]  /*9380*/  LDS.128 R4, [R0+0xf400] ;  /* 0x00f4000000047984 */ /* 0x007e220000000c00 */
        /* <DEDUP_REMOVED lines=45> */
.L_x_494:
[----:B------:R-:W-:Y:S05]  /*9660*/  BSYNC B1 ;  /* 0x0000000000017941 */ /* 0x000fea0003800000 */
.L_x_493:
[----:B------:R-:W-:Y:S04]  /*9670*/  BSSY B1, `(.L_x_495) ;  /* 0x0000030000017945 */ /* 0x000fe80003800000 */
[----:B------:R-:W-:Y:S05]  /*9680*/  @P4 BRA `(.L_x_496) ;  /* 0x0000000000b84947 */ /* 0x000fea0003800000 */
[----:B0123--:R-:W0:Y:S01]  /*9690*/  LDS.128 R4, [R3+0x12400] ;  /* 0x0124000003047984 */ /* 0x00fe220000000c00 */
        /* <DEDUP_REMOVED lines=45> */
.L_x_496:
[----:B------:R-:W-:Y:S05]  /*9970*/  BSYNC B1 ;  /* 0x0000000000017941 */ /* 0x000fea0003800000 */
.L_x_495:
[----:B------:R-:W-:Y:S05]  /*9980*/  @P5 BRA `(.L_x_486) ;  /* 0x0000002000045947 */ /* 0x000fea0003800000 */
[----:B01234-:R-:W0:Y:S01]  /*9990*/  LDS.128 R4, [R0+0x12400] ;  /* 0x0124000000047984 */ /* 0x01fe220000000c00 */
        /* <DEDUP_REMOVED lines=13> */
[C---:B------:R-:W-:Y:S01]  /*9a70*/  IMAD.U32 R10, R7.reuse, 0x10000, RZ ;  /* 0x00010000070a7824 */ /* 0x040fe200078e00ff */
[----:B------:R-:W-:Y:S01]  /*9a80*/  LOP3.LUT R7, R7, 0xffff0000, RZ, 0xc0, !PT ;  /* 0xffff000007077812 */ /* 0x000fe200078ec0ff */
[----:B------:R-:W-:-:S02]  /*9a90*/  IMAD.U32 R8, R6, 0x10000, RZ ;  /* 0x0001000006087824 */ /* 0x000fc400078e00ff */
[CC--:B------:R-:W-:Y:S01]  /*9aa0*/  FMUL.FTZ R13, R9.reuse, R12.reuse ;  /* 0x0000000c090d7220 */ /* 0x0c0fe20000410000 */
[----:B------:R-:W-:Y:S01]  /*9ab0*/  FMUL.FTZ R9, R9, R11 ;  /* 0x0000000b09097220 */ /* 0x000fe20000410000 */
[C---:B------:R-:W-:Y:S01]  /*9ac0*/  FMUL.FTZ R21, R7.reuse, R39 ;  /* 0x0000002707157220 */ /* 0x040fe20000410000 */
[----:B------:R-:W-:Y:S02]  /*9ad0*/  IMAD.U32 R3, R4, 0x10000, RZ ;  /* 0x0001000004037824 */ /* 0x000fe400078e00ff */
        /* <DEDUP_REMOVED lines=15> */
[----:B------:R-:W-:Y:S01]  /*9bd0*/  FMUL.FTZ R13, R5, R42 ;  /* 0x0000002a050d7220 */ /* 0x000fe20000410000 */
        /* <DEDUP_REMOVED lines=8> */
[----:B------:R0:W-:Y:S01]  /*9c60*/  STS.128 [R0+0x12400], R4 ;  /* 0x0124000400007388 */ /* 0x0001e20000000c00 */
[----:B------:R-:W-:Y:S05]  /*9c70*/  BRA `(.L_x_486) ;  /* 0x0000001c00487947 */ /* 0x000fea0003800000 */
.L_x_480:
[----:B------:R-:W-:-:S03]  /*9c80*/  UMOV UR4, 0xffffffff ;  /* 0xffffffff00047882 */ /* 0x000fc60000000000 */
[----:B------:R-:W-:Y:S05]  /*9c90*/  BRA.DIV UR4, `(.L_x_497) ;  /* 0x0000011a04347947 */ /* 0x000fea000b800000 */
[----:B------:R1:W2:Y:S04]  /*9ca0*/  SHFL.IDX PT, R0, R25, RZ, 0x1e1f ;  /* 0x001e1fff19007589 */ /* 0x0002a800000e0000 */
[----:B------:R1:W4:Y:S04]  /*9cb0*/  SHFL.IDX PT, R3, R24, RZ, 0x1e1f ;  /* 0x001e1fff18037589 */ /* 0x00032800000e0000 */
[----:B------:R-:W0:Y:S04]  /*9cc0*/  SHFL.IDX PT, R37, R37, RZ, 0x1e1f ;  /* 0x001e1fff25257589 */ /* 0x000e2800000e0000 */
[----:B------:R1:W0:Y:S02]  /*9cd0*/  SHFL.IDX PT, R38, R39, RZ, 0x1e1f ;  /* 0x001e1fff27267589 */ /* 0x00022400000e0000 */
.L_x_703:
[----:B------:R-:W-:Y:S01]  /*9ce0*/  ULDC UR4, c[0x0][0x448] ;  /* 0x0001120000047ab9 */ /* 0x000fe20000000800 */
[----:B------:R-:W-:Y:S01]  /*9cf0*/  BSSY B1, `(.L_x_498) ;  /* 0x0000039000017945 */ /* 0x000fe20003800000 */
[----:B------:R-:W-:Y:S01]  /*9d00*/  IMAD R40, R100, UR4, RZ ;  /* 0x0000000464287c24 */ /* 0x000fe2000f8e02ff */
[----:B------:R-:W-:Y:S02]  /*9d10*/  CS2R R4, SRZ ;  /* 0x0000000000047805 */ /* 0x000fe4000001ff00 */
[----:B------:R-:W-:Y:S02]  /*9d20*/  CS2R R8, SRZ ;  /* 0x0000000000087805 */ /* 0x000fe4000001ff00 */
[----:B------:R-:W-:Y:S02]  /*9d30*/  CS2R R10, SRZ ;  /* 0x00000000000a7805 */ /* 0x000fe4000001ff00 */
[----:B------:R-:W-:Y:S02]  /*9d40*/  CS2R R12, SRZ ;  /* 0x00000000000c7805 */ /* 0x000fe4000001ff00 */
[----:B------:R-:W-:Y:S01]  /*9d50*/  ISETP.GE.AND P0, PT, R6, R40, PT ;  /* 0x000000280600720c */ /* 0x000fe20003f06270 */
[----:B------:R-:W-:Y:S01]  /*9d60*/  IMAD R40, R97, -0xc0, R40 ;  /* 0xffffff4061287824 */ /* 0x000fe200078e0228 */
[----:B------:R-:W-:-:S02]  /*9d70*/  CS2R R6, SRZ ;  /* 0x0000000000067805 */ /* 0x000fc4000001ff00 */
[----:B0-----:R-:W-:Y:S02]  /*9d80*/  CS2R R14, SRZ ;  /* 0x00000000000e7805 */ /* 0x001fe4000001ff00 */
[----:B-1----:R-:W-:Y:S02]  /*9d90*/  CS2R R24, SRZ ;  /* 0x0000000000187805 */ /* 0x002fe4000001ff00 */
[----:B------:R-:W-:Y:S02]  /*9da0*/  CS2R R26, SRZ ;  /* 0x00000000001a7805 */ /* 0x000fe4000001ff00 */
[----:B------:R-:W-:Y:S02]  /*9db0*/  CS2R R28, SRZ ;  /* 0x00000000001c7805 */ /* 0x000fe4000001ff00 */
[----:B---3--:R-:W-:Y:S02]  /*9dc0*/  CS2R R30, SRZ ;  /* 0x00000000001e7805 */ /* 0x008fe4000001ff00 */
[----:B------:R-:W-:-:S02]  /*9dd0*/  CS2R R32, SRZ ;  /* 0x0000000000207805 */ /* 0x000fc4000001ff00 */
[----:B------:R-:W-:Y:S01]  /*9de0*/  CS2R R34, SRZ ;  /* 0x0000000000227805 */ /* 0x000fe2000001ff00 */
[----:B------:R-:W-:Y:S06]  /*9df0*/  @P0 BRA `(.L_x_499) ;  /* 0x0000000000a00947 */ /* 0x000fec0003800000 */
[C---:B------:R-:W-:Y:S01]  /*9e00*/  VIADD R4, R16.reuse, 0x10 ;  /* 0x0000001010047836 */ /* 0x040fe20000000000 */
[----:B------:R-:W-:Y:S01]  /*9e10*/  ULDC UR4, c[0x0][0x3f4] ;  /* 0x0000fd0000047ab9 */ /* 0x000fe20000000800 */
[C---:B------:R-:W-:Y:S01]  /*9e20*/  VIADD R5, R16.reuse, 0x20 ;  /* 0x0000002010057836 */ /* 0x040fe20000000000 */
[----:B------:R-:W-:Y:S01]  /*9e30*/  ISETP.GE.AND P2, PT, R16, UR4, PT ;  /* 0x0000000410007c0c */ /* 0x000fe2000bf46270 */
[----:B----4-:R-:W-:Y:S01]  /*9e40*/  IMAD.MOV.U32 R6, RZ, RZ, R3 ;  /* 0x000000ffff067224 */ /* 0x010fe200078e0003 */
[----:B------:R-:W-:Y:S01]  /*9e50*/  ISETP.GE.AND P3, PT, R4, UR4, PT ;  /* 0x0000000404007c0c */ /* 0x000fe2000bf66270 */
[----:B--2---:R-:W-:Y:S01]  /*9e60*/  IMAD.MOV.U32 R7, RZ, RZ, R0 ;  /* 0x000000ffff077224 */ /* 0x004fe200078e0000 */
[----:B------:R-:W-:Y:S01]  /*9e70*/  ISETP.GE.AND P4, PT, R5, UR4, PT ;  /* 0x0000000405007c0c */ /* 0x000fe2000bf86270 */
[----:B------:R-:W-:Y:S01]  /*9e80*/  IMAD.MOV.U32 R8, RZ, RZ, R38 ;  /* 0x000000ffff087224 */ /* 0x000fe200078e0026 */
[----:B------:R-:W-:Y:S01]  /*9e90*/  CS2R R28, SRZ ;  /* 0x00000000001c7805 */ /* 0x000fe2000001ff00 */
[----:B------:R-:W-:Y:S01]  /*9ea0*/  IMAD.MOV.U32 R9, RZ, RZ, R37 ;  /* 0x000000ffff097224 */ /* 0x000fe200078e0025 */
[----:B------:R-:W-:-:S02]  /*9eb0*/  CS2R R30, SRZ ;  /* 0x00000000001e7805 */ /* 0x000fc4000001ff00 */
[----:B------:R-:W-:Y:S02]  /*9ec0*/  CS2R R10, SRZ ;  /* 0x00000000000a7805 */ /* 0x000fe4000001ff00 */
[----:B------:R-:W-:Y:S02]  /*9ed0*/  CS2R R32, SRZ ;  /* 0x0000000000207805 */ /* 0x000fe4000001ff00 */
[----:B------:R-:W-:Y:S01]  /*9ee0*/  CS2R R34, SRZ ;  /* 0x0000000000227805 */ /* 0x000fe2000001ff00 */
[----:B------:R-:W-:Y:S02]  /*9ef0*/  @!P2 IMAD.SHL.U32 R36, R16, 0x2, RZ ;  /* 0x000000021024a824 */ /* 0x000fe400078e00ff */
[----:B------:R-:W-:Y:S02]  /*9f00*/  @!P3 IMAD.SHL.U32 R13, R147, 0x8, RZ ;  /* 0x00000008930db824 */ /* 0x000fe400078e00ff */
[----:B------:R-:W-:Y:S01]  /*9f10*/  @!P4 IMAD.SHL.U32 R39, R150, 0x8, RZ ;  /* 0x000000089627c824 */ /* 0x000fe200078e00ff */
[-C--:B------:R-:W-:Y:S01]  /*9f20*/  @!P2 IADD3 R20, P0, R3, R36.reuse, RZ ;  /* 0x000000240314a210 */ /* 0x080fe20007f1e0ff */
[----:B------:R-:W-:Y:S01]  /*9f30*/  @!P3 IMAD.WIDE R4, R13, 0x2, R6 ;  /* 0x000000020d04b825 */ /* 0x000fe200078e0206 */
[----:B------:R-:W-:-:S02]  /*9f40*/  @!P2 IADD3 R36, P1, R38, R36, RZ ;  /* 0x000000242624a210 */ /* 0x000fc40007f3e0ff */
[----:B------:R-:W-:Y:S01]  /*9f50*/  @!P2 SHF.L.U64.HI R3, R16, 0x1, R17 ;  /* 0x000000011003a819 */ /* 0x000fe20000010211 */
[----:B------:R-:W-:Y:S01]  /*9f60*/  @!P4 IMAD.WIDE R6, R39, 0x2, R6 ;  /* 0x000000022706c825 */ /* 0x000fe200078e0206 */
[----:B------:R0:W5:Y:S03]  /*9f70*/  @!P3 LD.E.128 R28, desc[UR42][R4.64] ;  /* 0x0000002a041cb980 */ /* 0x000166000c101d00 */
[--C-:B------:R-:W-:Y:S01]  /*9f80*/  @!P3 IMAD.WIDE R12, R13, 0x2, R8.reuse ;  /* 0x000000020d0cb825 */ /* 0x100fe200078e0208 */
[----:B------:R1:W5:Y:S03]  /*9f90*/  @!P4 LD.E.128 R32, desc[UR42][R6.64] ;  /* 0x0000002a0620c980 */ /* 0x000366000c101d00 */
[----:B------:R-:W-:Y:S01]  /*9fa0*/  @!P4 IMAD.WIDE R38, R39, 0x2, R8 ;  /* 0x000000022726c825 */ /* 0x000fe200078e0208 */
[----:B------:R-:W-:-:S02]  /*9fb0*/  CS2R R8, SRZ ;  /* 0x0000000000087805 */ /* 0x000fc4000001ff00 */
[----:B------:R-:W-:Y:S02]  /*9fc0*/  CS2R R14, SRZ ;  /* 0x00000000000e7805 */ /* 0x000fe4000001ff00 */
[----:B------:R-:W-:Y:S02]  /*9fd0*/  CS2R R24, SRZ ;  /* 0x0000000000187805 */ /* 0x000fe4000001ff00 */
[----:B------:R-:W-:Y:S02]  /*9fe0*/  CS2R R26, SRZ ;  /* 0x00000000001a7805 */ /* 0x000fe4000001ff00 */
[----:B0-----:R-:W-:Y:S01]  /*9ff0*/  CS2R R4, SRZ ;  /* 0x0000000000047805 */ /* 0x001fe2000001ff00 */
[--C-:B------:R-:W-:Y:S01]  /*a000*/  @!P2 IMAD.X R21, R0, 0x1, R3.reuse, P0 ;  /* 0x000000010015a824 */ /* 0x100fe200000e0603 */
[----:B------:R0:W5:Y:S01]  /*a010*/  @!P3 LD.E.128 R8, desc[UR42][R12.64] ;  /* 0x0000002a0c08b980 */ /* 0x000162000c101d00 */
[----:B-1----:R-:W-:Y:S01]  /*a020*/  CS2R R6, SRZ ;  /* 0x0000000000067805 */ /* 0x002fe2000001ff00 */
[----:B------:R-:W-:-:S02]  /*a030*/  @!P2 IMAD.X R37, R37, 0x1, R3, P1 ;  /* 0x000000012525a824 */ /* 0x000fc400008e0603 */
[----:B------:R1:W5:Y:S04]  /*a040*/  @!P2 LD.E.128 R24, desc[UR42][R20.64] ;  /* 0x0000002a1418a980 */ /* 0x000368000c101d00 */
[----:B------:R1:W5:Y:S01]  /*a050*/  @!P2 LD.E.128 R4, desc[UR42][R36.64] ;  /* 0x0000002a2404a980 */ /* 0x000362000c101d00 */
[----:B0-----:R-:W-:-:S06]  /*a060*/  CS2R R12, SRZ ;  /* 0x00000000000c7805 */ /* 0x001fcc000001ff00 */
[----:B------:R1:W5:Y:S02]  /*a070*/  @!P4 LD.E.128 R12, desc[UR42][R38.64] ;  /* 0x0000002a260cc980 */ /* 0x000364000c101d00 */
.L_x_499:
[----:B------:R-:W-:Y:S05]  /*a080*/  BSYNC B1 ;  /* 0x0000000000017941 */ /* 0x000fea0003800000 */
.L_x_498:
[----:B------:R-:W-:Y:S01]  /*a090*/  ULEA.HI UR4, UR37, UR37, URZ, 0x1 ;  /* 0x0000002525047291 */ /* 0x000fe2000f8f083f */
[----:B----45:R-:W-:Y:S01]  /*a0a0*/  IMAD.MOV.U32 R3, RZ, RZ, R5 ;  /* 0x000000ffff037224 */ /* 0x030fe200078e0005 */
[----:B------:R-:W-:Y:S01]  /*a0b0*/  VIMNMX R40, R40, 0xc0, PT ;  /* 0x000000c028287848 */ /* 0x000fe20003fe0100 */
[----:B--2---:R-:W-:Y:S01]  /*a0c0*/  IMAD.MOV.U32 R0, RZ, RZ, R4 ;  /* 0x000000ffff007224 */ /* 0x004fe200078e0004 */
[----:B------:R-:W-:Y:S01]  /*a0d0*/  ULOP3.LUT UR4, UR4, 0xfffffffe, URZ, 0xc0, !UPT ;  /* 0xfffffffe04047892 */ /* 0x000fe2000f8ec03f */
[----:B-1----:R-:W-:Y:S01]  /*a0e0*/  IMAD.MOV.U32 R20, RZ, RZ, R6 ;  /* 0x000000ffff147224 */ /* 0x002fe200078e0006 */
[----:B------:R-:W-:Y:S01]  /*a0f0*/  PRMT R59, R3, 0x7610, R59 ;  /* 0x00007610033b7816 */ /* 0x000fe2000000003b */
[----:B------:R-:W-:Y:S01]  /*a100*/  IMAD.MOV.U32 R36, RZ, RZ, R8 ;  /* 0x000000ffff247224 */ /* 0x000fe200078e0008 */
[----:B------:R-:W-:Y:S01]  /*a110*/  UIADD3 UR4, UR37, -UR4, URZ ;  /* 0x8000000425047290 */ /* 0x000fe2000fffe03f */
[----:B------:R-:W-:Y:S01]  /*a120*/  IMAD.MOV.U32 R37, RZ, RZ, R9 ;  /* 0x000000ffff257224 */ /* 0x000fe200078e0009 */
[----:B------:R-:W-:Y:S01]  /*a130*/  PRMT R20, R20, 0x5410, R0 ;  /* 0x0000541014147816 */ /* 0x000fe20000000000 */
        /* <DEDUP_REMOVED lines=40> */
[----:B------:R-:W-:-:S02]  /*a3c0*/  ISETP.GE.AND P1, PT, R139, R40, PT ;  /* 0x000000288b00720c */ /* 0x000fc40003f26270 */
[----:B------:R-:W-:Y:S02]  /*a3d0*/  PRMT R47, R37, 0x7610, R47 ;  /* 0x00007610252f7816 */ /* 0x000fe4000000002f */
[----:B------:R-:W-:Y:S01]  /*a3e0*/  PRMT R48, R38, 0x7610, R48 ;  /* 0x0000761026307816 */ /* 0x000fe20000000030 */
[----:B0-----:R-:W-:Y:S08]  /*a3f0*/  @!P0 BRA `(.L_x_501) ;  /* 0x0000011000d08947 */ /* 0x001ff00003800000 */
.L_x_704:
[----:B------:R-:W-:Y:S05]  /*a400*/  BSYNC B1 ;  /* 0x0000000000017941 */ /* 0x000fea0003800000 */
.L_x_500:
[----:B------:R-:W-:Y:S02]  /*a410*/  PRMT R49, R0, 0x7610, R49 ;  /* 0x0000761000317816 */ /* 0x000fe40000000031 */
[----:B------:R-:W-:Y:S01]  /*a420*/  PRMT R50, R36, 0x7610, R50 ;  /* 0x0000761024327816 */ /* 0x000fe20000000032 */
[----:B------:R-:W-:Y:S06]  /*a430*/  @P1 BRA `(.L_x_486) ;  /* 0x0000001400581947 */ /* 0x000fec0003800000 */
[----:B0-----:R-:W0:Y:S01]  /*a440*/  LDC R3, c[0x0][0x3f4] ;  /* 0x0000fd00ff037b82 */ /* 0x001e220000000800 */
[C---:B------:R-:W-:Y:S01]  /*a450*/  VIADD R0, R16.reuse, 0x10 ;  /* 0x0000001010007836 */ /* 0x040fe20000000000 */
[----:B------:R-:W-:Y:S01]  /*a460*/  BSSY B1, `(.L_x_502) ;  /* 0x000006e000017945 */ /* 0x000fe20003800000 */
[C---:B------:R-:W-:Y:S01]  /*a470*/  VIADD R36, R16.reuse, 0x20 ;  /* 0x0000002010247836 */ /* 0x040fe20000000000 */
[-C--:B0-----:R-:W-:Y:S02]  /*a480*/  ISETP.GE.AND P0, PT, R16, R3.reuse, PT ;  /* 0x000000031000720c */ /* 0x081fe40003f06270 */
[-C--:B------:R-:W-:Y:S02]  /*a490*/  ISETP.GE.AND P1, PT, R0, R3.reuse, PT ;  /* 0x000000030000720c */ /* 0x080fe40003f26270 */
[----:B------:R-:W-:-:S09]  /*a4a0*/  ISETP.GE.AND P2, PT, R36, R3, PT ;  /* 0x000000032400720c */ /* 0x000fd20003f46270 */
[----:B------:R-:W-:Y:S05]  /*a4b0*/  @P0 BRA `(.L_x_503) ;  /* 0x0000000400a00947 */ /* 0x000fea0003800000 */
[----:B------:R-:W2:Y:S04]  /*a4c0*/  LDL R37, [R1+0xa0] ;  /* 0x0000a00001257983 */ /* 0x000ea80000100800 */
[----:B------:R-:W3:Y:S01]  /*a4d0*/  LDL R74, [R1+0xcc] ;  /* 0x0000cc00014a7983 */ /* 0x000ee20000100800 */
[--C-:B------:R-:W-:Y:S02]  /*a4e0*/  SHF.R.U64 R63, R24, 0x10, R25.reuse ;  /* 0x00000010183f7819 */ /* 0x100fe40000001219 */
[----:B------:R-:W-:Y:S02]  /*a4f0*/  SHF.R.U32.HI R52, RZ, 0x10, R25 ;  /* 0x00000010ff347819 */ /* 0x000fe40000011619 */
[----:B------:R-:W-:Y:S02]  /*a500*/  SHF.R.U64 R62, R4, 0x10, R5 ;  /* 0x00000010043e7819 */ /* 0x000fe40000001205 */
[----:B------:R-:W-:-:S02]  /*a510*/  SHF.R.U64 R25, R26, 0x10, R27 ;  /* 0x000000101a197819 */ /* 0x000fc4000000121b */
[----:B------:R-:W-:Y:S02]  /*a520*/  SHF.R.U64 R24, R6, 0x10, R7 ;  /* 0x0000001006187819 */ /* 0x000fe40000001207 */
[----:B------:R-:W-:Y:S02]  /*a530*/  SHF.R.U32.HI R51, RZ, 0x10, R5 ;  /* 0x00000010ff337819 */ /* 0x000fe40000011605 */
[----:B------:R-:W-:Y:S02]  /*a540*/  SHF.R.U32.HI R4, RZ, 0x10, R7 ;  /* 0x00000010ff047819 */ /* 0x000fe40000011607 */
[----:B------:R-:W-:Y:S02]  /*a550*/  PRMT R62, R20, 0x5432, R62 ;  /* 0x00005432143e7816 */ /* 0x000fe4000000003e */
[----:B------:R-:W-:Y:S02]  /*a560*/  PRMT R63, R64, 0x5410, R63 ;  /* 0x00005410403f7816 */ /* 0x000fe4000000003f */
[----:B------:R-:W-:Y:S01]  /*a570*/  PRMT R6, R65, 0x5410, R25 ;  /* 0x0000541041067816 */ /* 0x000fe20000000019 */
[----:B------:R-:W-:Y:S01]  /*a580*/  IMAD.U32 R69, R62, 0x10000, RZ ;  /* 0x000100003e457824 */ /* 0x000fe200078e00ff */
[----:B------:R-:W-:-:S02]  /*a590*/  PRMT R7, R21, 0x5432, R24 ;  /* 0x0000543215077816 */ /* 0x000fc40000000018 */
[----:B------:R-:W-:Y:S02]  /*a5a0*/  PRMT R51, R59, 0x5410, R51 ;  /* 0x000054103b337816 */ /* 0x000fe40000000033 */
[----:B------:R-:W-:Y:S02]  /*a5b0*/  SHF.R.U32.HI R26, RZ, 0x10, R27 ;  /* 0x00000010ff1a7819 */ /* 0x000fe4000001161b */
[----:B------:R-:W-:Y:S01]  /*a5c0*/  PRMT R52, R46, 0x5432, R52 ;  /* 0x000054322e347816 */ /* 0x000fe20000000034 */
[----:B------:R-:W-:Y:S01]  /*a5d0*/  IMAD.U32 R70, R51, 0x10000, RZ ;  /* 0x0001000033467824 */ /* 0x000fe200078e00ff */
[----:B------:R-:W-:Y:S02]  /*a5e0*/  PRMT R5, R47, 0x5432, R26 ;  /* 0x000054322f057816 */ /* 0x000fe4000000001a */
[----:B------:R-:W-:Y:S02]  /*a5f0*/  PRMT R4, R45, 0x5432, R4 ;  /* 0x000054322d047816 */ /* 0x000fe40000000004 */
[----:B------:R-:W-:-:S02]  /*a600*/  LOP3.LUT R51, R51, 0xffff0000, RZ, 0xc0, !PT ;  /* 0xffff000033337812 */ /* 0x000fc400078ec0ff */
[----:B--2---:R-:W-:-:S04]  /*a610*/  LEA.HI R0, R3, R37, RZ, 0x1d ;  /* 0x0000002503007211 */ /* 0x004fc800078fe8ff */
[----:B------:R-:W-:-:S04]  /*a620*/  SHF.R.S32.HI R37, RZ, 0x1f, R0 ;  /* 0x0000001fff257819 */ /* 0x000fc80000011400 */
[----:B------:R-:W-:Y:S01]  /*a630*/  LEA.HI R36, R37, R0, RZ, 0x2 ;  /* 0x0000000025247211 */ /* 0x000fe200078f10ff */
[----:B------:R-:W-:-:S03]  /*a640*/  IMAD.SHL.U32 R37, R0, 0x8, RZ ;  /* 0x0000000800257824 */ /* 0x000fc600078e00ff */
[----:B------:R-:W-:Y:S02]  /*a650*/  SHF.R.S32.HI R39, RZ, 0x2, R36 ;  /* 0x00000002ff277819 */ /* 0x000fe40000011424 */
[----:B------:R-:W-:-:S03]  /*a660*/  LOP3.LUT R0, R144, 0x18, R37, 0xf8, !PT ;  /* 0x0000001890007812 */ /* 0x000fc600078ef825 */
[----:B------:R-:W-:Y:S01]  /*a670*/  IMAD R39, R39, 0x1800, R146 ;  /* 0x0000180027277824 */ /* 0x000fe200078e0292 */
[----:B------:R-:W-:-:S05]  /*a680*/  LOP3.LUT R0, R0, R145, RZ, 0x3c, !PT ;  /* 0x0000009100007212 */ /* 0x000fca00078e3cff */
[----:B------:R-:W-:Y:S02]  /*a690*/  IMAD.IADD R41, R39, 0x1, R0 ;  /* 0x0000000127297824 */ /* 0x000fe400078e0200 */
[----:B---3--:R-:W0:Y:S02]  /*a6a0*/  LDS.128 R36, [R74] ;  /* 0x000000004a247984 */ /* 0x008e240000000c00 */
[----:B------:R-:W-:-:S05]  /*a6b0*/  IMAD R0, R41, 0x2, R2 ;  /* 0x0000000229007824 */ /* 0x000fca00078e0202 */
[----:B------:R-:W1:Y:S01]  /*a6c0*/  LDS.128 R40, [R0+0xc400] ;  /* 0x00c4000000287984 */ /* 0x000e620000000c00 */
[C---:B0-----:R-:W-:Y:S01]  /*a6d0*/  IMAD.U32 R25, R38.reuse, 0x10000, RZ ;  /* 0x0001000026197824 */ /* 0x041fe200078e00ff */
[----:B------:R-:W-:Y:S01]  /*a6e0*/  LOP3.LUT R24, R38, 0xffff0000, RZ, 0xc0, !PT ;  /* 0xffff000026187812 */ /* 0x000fe200078ec0ff */
[C---:B------:R-:W-:Y:S01]  /*a6f0*/  IMAD.U32 R65, R39.reuse, 0x10000, RZ ;  /* 0x0001000027417824 */ /* 0x040fe200078e00ff */
[----:B------:R-:W-:Y:S01]  /*a700*/  LOP3.LUT R38, R39, 0xffff0000, RZ, 0xc0, !PT ;  /* 0xffff000027267812 */ /* 0x000fe200078ec0ff */
[C---:B------:R-:W-:Y:S01]  /*a710*/  IMAD.U32 R64, R36.reuse, 0x10000, RZ ;  /* 0x0001000024407824 */ /* 0x040fe200078e00ff */
[----:B------:R-:W-:Y:S01]  /*a720*/  LOP3.LUT R26, R36, 0xffff0000, RZ, 0xc0, !PT ;  /* 0xffff0000241a7812 */ /* 0x000fe200078ec0ff */
[----:B------:R-:W-:Y:S01]  /*a730*/  IMAD.U32 R66, R37, 0x10000, RZ ;  /* 0x0001000025427824 */ /* 0x000fe200078e00ff */
[C---:B-1----:R-:W-:Y:S01]  /*a740*/  LOP3.LUT R59, R40.reuse, 0xffff0000, RZ, 0xc0, !PT ;  /* 0xffff0000283b7812 */ /* 0x042fe200078ec0ff */
[----:B------:R-:W-:Y:S01]  /*a750*/  IMAD.U32 R39, R40, 0x10000, RZ ;  /* 0x0001000028277824 */ /* 0x000fe200078e00ff */
[C---:B------:R-:W-:Y:S01]  /*a760*/  LOP3.LUT R40, R41.reuse, 0xffff0000, RZ, 0xc0, !PT ;  /* 0xffff000029287812 */ /* 0x040fe200078ec0ff */
[----:B------:R-:W-:Y:S01]  /*a770*/  IMAD.U32 R67, R41, 0x10000, RZ ;  /* 0x0001000029437824 */ /* 0x000fe200078e00ff */
[----:B------:R-:W-:Y:S01]  /*a780*/  LOP3.LUT R36, R37, 0xffff0000, RZ, 0xc0, !PT ;  /* 0xffff000025247812 */ /* 0x000fe200078ec0ff */
[----:B------:R-:W-:-:S02]  /*a790*/  IMAD.U32 R41, R63, 0x10000, RZ ;  /* 0x000100003f297824 */ /* 0x000fc400078e00ff */
[C---:B------:R-:W-:Y:S01]  /*a7a0*/  FMUL.FTZ R71, R39.reuse, R69 ;  /* 0x0000004527477220 */ /* 0x040fe20000410000 */
[C---:B------:R-:W-:Y:S01]  /*a7b0*/  IMAD.U32 R37, R42.reuse, 0x10000, RZ ;  /* 0x000100002a257824 */ /* 0x040fe200078e00ff */
[----:B------:R-:W-:Y:S01]  /*a7c0*/  LOP3.LUT R27, R42, 0xffff0000, RZ, 0xc0, !PT ;  /* 0xffff00002a1b7812 */ /* 0x000fe200078ec0ff */
[-C--:B------:R-:W-:Y:S01]  /*a7d0*/  FMUL.FTZ R73, R39, R41.reuse ;  /* 0x0000002927497220 */ /* 0x080fe20000410000 */
[C---:B------:R-:W-:Y:S01]  /*a7e0*/  IMAD.U32 R68, R43.reuse, 0x10000, RZ ;  /* 0x000100002b447824 */ /* 0x040fe200078e00ff */
[----:B------:R-:W-:Y:S01]  /*a7f0*/  LOP3.LUT R42, R43, 0xffff0000, RZ, 0xc0, !PT ;  /* 0xffff00002b2a7812 */ /* 0x000fe200078ec0ff */
[----:B------:R-:W-:Y:S01]  /*a800*/  FFMA.FTZ R39, R64, R41, -R71 ;  /* 0x0000002940277223 */ /* 0x000fe20000010847 */
[----:B------:R-:W-:Y:S02]  /*a810*/  IMAD.U32 R43, R52, 0x10000, RZ ;  /* 0x00010000342b7824 */ /* 0x000fe400078e00ff */
[----:B------:R-:W-:Y:S01]  /*a820*/  FFMA.FTZ R41, R64, R69, R73 ;  /* 0x0000004540297223 */ /* 0x000fe20000010049 */
[----:B------:R-:W-:-:S02]  /*a830*/  IMAD.U32 R71, R4, 0x10000, RZ ;  /* 0x0001000004477824 */ /* 0x000fc400078e00ff */
[-C--:B------:R-:W-:Y:S01]  /*a840*/  FMUL.FTZ R75, R67, R70.reuse ;  /* 0x00000046434b7220 */ /* 0x080fe20000410000 */
[----:B------:R-:W-:Y:S02]  /*a850*/  IMAD.U32 R69, R5, 0x10000, RZ ;  /* 0x0001000005457824 */ /* 0x000fe400078e00ff */
[----:B------:R-:W-:Y:S01]  /*a860*/  FMUL.FTZ R73, R67, R43 ;  /* 0x0000002b43497220 */ /* 0x000fe20000410000 */
[----:B------:R-:W-:Y:S01]  /*a870*/  FMUL.FTZ R72, R68, R71 ;  /* 0x0000004744487220 */ /* 0x000fe20000410000 */
[----:B------:R-:W-:Y:S01]  /*a880*/  LOP3.LUT R67, R62, 0xffff0000, RZ, 0xc0, !PT ;  /* 0xffff00003e437812 */ /* 0x000fe200078ec0ff */
[----:B------:R-:W-:Y:S01]  /*a890*/  FMUL.FTZ R68, R68, R69 ;  /* 0x0000004544447220 */ /* 0x000fe20000410000 */
[C---:B------:R-:W-:Y:S01]  /*a8a0*/  FFMA.FTZ R43, R66.reuse, R43, -R75 ;  /* 0x0000002b422b7223 */ /* 0x040fe2000001084b */
[----:B------:R-:W-:Y:S01]  /*a8b0*/  FFMA.FTZ R64, R66, R70, R73 ;  /* 0x0000004642407223 */ /* 0x000fe20000010049 */
[----:B------:R-:W-:Y:S01]  /*a8c0*/  LOP3.LUT R66, R63, 0xffff0000, RZ, 0xc0, !PT ;  /* 0xffff00003f427812 */ /* 0x000fe200078ec0ff */
[C---:B------:R-:W-:Y:S01]  /*a8d0*/  FFMA.FTZ R62, R65.reuse, R69, -R72 ;  /* 0x00000045413e7223 */ /* 0x040fe20000010848 */
[----:B------:R-:W-:Y:S01]  /*a8e0*/  FFMA.FTZ R63, R65, R71, R68 ;  /* 0x00000047413f7223 */ /* 0x000fe20000010044 */
[C---:B------:R-:W-:Y:S01]  /*a8f0*/  FMUL.FTZ R69, R59.reuse, R67 ;  /* 0x000000433b457220 */ /* 0x040fe20000410000 */
[----:B------:R-:W-:Y:S01]  /*a900*/  LOP3.LUT R65, R52, 0xffff0000, RZ, 0xc0, !PT ;  /* 0xffff000034417812 */ /* 0x000fe200078ec0ff */
[----:B------:R-:W-:Y:S01]  /*a910*/  FMUL.FTZ R59, R59, R66 ;  /* 0x000000423b3b7220 */ /* 0x000fe20000410000 */
[----:B------:R-:W-:-:S02]  /*a920*/  IMAD.U32 R52, R6, 0x10000, RZ ;  /* 0x0001000006347824 */ /* 0x000fc400078e00ff */
[----:B------:R-:W-:Y:S01]  /*a930*/  FFMA.FTZ R68, R26, R66, -R69 ;  /* 0x000000421a447223 */ /* 0x000fe20000010845 */
[C---:B------:R-:W-:Y:S01]  /*a940*/  FMUL.FTZ R69, R40.reuse, R51 ;  /* 0x0000003328457220 */ /* 0x040fe20000410000 */
[-C--:B------:R-:W-:Y:S01]  /*a950*/  FMUL.FTZ R70, R40, R65.reuse ;  /* 0x0000004128467220 */ /* 0x080fe20000410000 */
[----:B------:R-:W-:Y:S01]  /*a960*/  IMAD.U32 R66, R7, 0x10000, RZ ;  /* 0x0001000007427824 */ /* 0x000fe200078e00ff */
[----:B------:R-:W-:Y:S01]  /*a970*/  LOP3.LUT R6, R6, 0xffff0000, RZ, 0xc0, !PT ;  /* 0xffff000006067812 */ /* 0x000fe200078ec0ff */
[C---:B------:R-:W-:Y:S01]  /*a980*/  FFMA.FTZ R40, R36.reuse, R65, -R69 ;  /* 0x0000004124287223 */ /* 0x040fe20000010845 */
[----:B------:R-:W-:Y:S01]  /*a990*/  FFMA.FTZ R51, R36, R51, R70 ;  /* 0x0000003324337223 */ /* 0x000fe20000010046 */
[C---:B------:R-:W-:Y:S01]  /*a9a0*/  FMUL.FTZ R72, R37.reuse, R66 ;  /* 0x0000004225487220 */ /* 0x040fe20000410000 */
[-C--:B------:R-:W-:Y:S01]  /*a9b0*/  FMUL.FTZ R36, R37, R52.reuse ;  /* 0x0000003425247220 */ /* 0x080fe20000410000 */
[----:B------:R-:W-:Y:S01]  /*a9c0*/  LOP3.LUT R7, R7, 0xffff0000, RZ, 0xc0, !PT ;  /* 0xffff000007077812 */ /* 0x000fe200078ec0ff */
[----:B------:R-:W-:Y:S01]  /*a9d0*/  FFMA.FTZ R26, R26, R67, R59 ;  /* 0x000000431a1a7223 */ /* 0x000fe2000001003b */
[----:B------:R-:W-:Y:S01]  /*a9e0*/  LOP3.LUT R37, R4, 0xffff0000, RZ, 0xc0, !PT ;  /* 0xffff000004257812 */ /* 0x000fe200078ec0ff */
[----:B------:R-:W-:Y:S01]  /*a9f0*/  FFMA.FTZ R72, R25, R52, -R72 ;  /* 0x0000003419487223 */ /* 0x000fe20000010848 */
[----:B------:R-:W-:Y:S01]  /*aa00*/  LOP3.LUT R5, R5, 0xffff0000, RZ, 0xc0, !PT ;  /* 0xffff000005057812 */ /* 0x000fe200078ec0ff */
[----:B------:R-:W-:Y:S01]  /*aa10*/  FFMA.FTZ R36, R25, R66, R36 ;  /* 0x0000004219247223 */ /* 0x000fe20000010024 */
[CC--:B------:R-:W-:Y:S01]  /*aa20*/  FMUL.FTZ R4, R27.reuse, R6.reuse ;  /* 0x000000061b047220 */ /* 0x0c0fe20000410000 */
[----:B------:R-:W-:Y:S01]  /*aa30*/  FMUL.FTZ R25, R27, R7 ;  /* 0x000000071b197220 */ /* 0x000fe20000410000 */
[C---:B------:R-:W-:Y:S01]  /*aa40*/  FMUL.FTZ R59, R42.reuse, R37 ;  /* 0x000000252a3b7220 */ /* 0x040fe20000410000 */
[----:B------:R-:W-:Y:S01]  /*aa50*/  FMUL.FTZ R42, R42, R5 ;  /* 0x000000052a2a7220 */ /* 0x000fe20000410000 */
[C---:B------:R-:W-:Y:S01]  /*aa60*/  FFMA.FTZ R7, R24.reuse, R7, R4 ;  /* 0x0000000718077223 */ /* 0x040fe20000010004 */
[----:B------:R-:W-:Y:S01]  /*aa70*/  FFMA.FTZ R27, R24, R6, -R25 ;  /* 0x00000006181b7223 */ /* 0x000fe20000010819 */
[C---:B------:R-:W-:Y:S01]  /*aa80*/  FFMA.FTZ R59, R38.reuse, R5, -R59 ;  /* 0x00000005263b7223 */ /* 0x040fe2000001083b */
[----:B------:R-:W-:Y:S01]  /*aa90*/  FFMA.FTZ R42, R38, R37, R42 ;  /* 0x00000025262a7223 */ /* 0x000fe2000001002a */
[----:B------:R-:W-:-:S02]  /*aaa0*/  F2FP.BF16.F32.PACK_AB R24, R26, R41 ;  /* 0x000000291a18723e */ /* 0x000fc400000010ff */
[----:B------:R-:W-:Y:S02]  /*aab0*/  F2FP.BF16.F32.PACK_AB R26, R7, R36 ;  /* 0x00000024071a723e */ /* 0x000fe400000010ff */
[----:B------:R-:W-:Y:S02]  /*aac0*/  F2FP.BF16.F32.PACK_AB R4, R68, R39 ;  /* 0x000000274404723e */ /* 0x000fe400000010ff */
[----:B------:R-:W-:Y:S02]  /*aad0*/  F2FP.BF16.F32.PACK_AB R5, R40, R43 ;  /* 0x0000002b2805723e */ /* 0x000fe400000010ff */
[----:B------:R-:W-:Y:S02]  /*aae0*/  F2FP.BF16.F32.PACK_AB R6, R27, R72 ;  /* 0x000000481b06723e */ /* 0x000fe400000010ff */
[----:B------:R-:W-:Y:S02]  /*aaf0*/  F2FP.BF16.F32.PACK_AB R7, R59, R62 ;  /* 0x0000003e3b07723e */ /* 0x000fe400000010ff */
[----:B------:R-:W-:-:S02]  /*ab00*/  F2FP.BF16.F32.PACK_AB R25, R51, R64 ;  /* 0x000000403319723e */ /* 0x000fc400000010ff */
[----:B------:R-:W-:Y:S01]  /*ab10*/  F2FP.BF16.F32.PACK_AB R27, R42, R63 ;  /* 0x0000003f2a1b723e */ /* 0x000fe200000010ff */
[----:B------:R0:W-:Y:S04]  /*ab20*/  STS.128 [R74], R4 ;  /* 0x000000044a007388 */ /* 0x0001e80000000c00 */
[----:B------:R0:W-:Y:S02]  /*ab30*/  STS.128 [R0+0xc400], R24 ;  /* 0x00c4001800007388 */ /* 0x0001e40000000c00 */
.L_x_503:
[----:B------:R-:W-:Y:S05]  /*ab40*/  BSYNC B1 ;  /* 0x0000000000017941 */ /* 0x000fea0003800000 */
.L_x_502:
[----:B------:R-:W-:Y:S04]  /*ab50*/  BSSY B1, `(.L_x_504) ;  /* 0x0000073000017945 */ /* 0x000fe80003800000 */
[----:B------:R-:W-:Y:S05]  /*ab60*/  @P1 BRA `(.L_x_505) ;  /* 0x0000000400c41947 */ /* 0x000fea0003800000 */
[----:B0-----:R-:W2:Y:S01]  /*ab70*/  LDL R0, [R1+0x20] ;  /* 0x0000200001007983 */ /* 0x001ea20000100800 */
[--C-:B------:R-:W-:Y:S02]  /*ab80*/  SHF.R.U64 R28, R28, 0x10, R29.reuse ;  /* 0x000000101c1c7819 */ /* 0x100fe4000000121d */
[----:B------:R-:W-:Y:S02]  /*ab90*/  SHF.R.U32.HI R39, RZ, 0x10, R29 ;  /* 0x00000010ff277819 */ /* 0x000fe4000001161d */
[--C-:B------:R-:W-:Y:S02]  /*aba0*/  SHF.R.U64 R29, R8, 0x10, R9.reuse ;  /* 0x00000010081d7819 */ /* 0x100fe40000001209 */
[----:B------:R-:W-:Y:S02]  /*abb0*/  SHF.R.U32.HI R8, RZ, 0x10, R9 ;  /* 0x00000010ff087819 */ /* 0x000fe40000011609 */
[----:B------:R-:W-:Y:S02]  /*abc0*/  PRMT R54, R54, 0x5410, R29 ;  /* 0x0000541036367816 */ /* 0x000fe4000000001d */
[----:B------:R-:W-:-:S02]  /*abd0*/  SHF.R.U64 R9, R10, 0x10, R11 ;  /* 0x000000100a097819 */ /* 0x000fc4000000120b */
[----:B------:R-:W-:Y:S02]  /*abe0*/  PRMT R61, R61, 0x5410, R28 ;  /* 0x000054103d3d7816 */ /* 0x000fe4000000001c */
[--C-:B------:R-:W-:Y:S02]  /*abf0*/  SHF.R.U64 R37, R30, 0x10, R31.reuse ;  /* 0x000000101e257819 */ /* 0x100fe4000000121f */
[----:B------:R-:W-:Y:S01]  /*ac00*/  SHF.R.U32.HI R30, RZ, 0x10, R31 ;  /* 0x00000010ff1e7819 */ /* 0x000fe2000001161f */
[----:B------:R-:W-:Y:S01]  /*ac10*/  IMAD.U32 R38, R61, 0x10000, RZ ;  /* 0x000100003d267824 */ /* 0x000fe200078e00ff */
[----:B------:R-:W-:Y:S02]  /*ac20*/  SHF.R.U32.HI R10, RZ, 0x10, R11 ;  /* 0x00000010ff0a7819 */ /* 0x000fe4000001160b */
[----:B------:R-:W-:Y:S01]  /*ac30*/  PRMT R60, R60, 0x5410, R39 ;  /* 0x000054103c3c7816 */ /* 0x000fe20000000027 */
[----:B------:R-:W-:Y:S01]  /*ac40*/  IMAD.U32 R39, R54, 0x10000, RZ ;  /* 0x0001000036277824 */ /* 0x000fe200078e00ff */
[----:B------:R-:W-:-:S02]  /*ac50*/  PRMT R55, R55, 0x5410, R8 ;  /* 0x0000541037377816 */ /* 0x000fc40000000008 */
[----:B------:R-:W-:Y:S02]  /*ac60*/  PRMT R56, R56, 0x5410, R9 ;  /* 0x0000541038387816 */ /* 0x000fe40000000009 */
[----:B------:R-:W-:Y:S01]  /*ac70*/  PRMT R57, R57, 0x5410, R30 ;  /* 0x0000541039397816 */ /* 0x000fe2000000001e */
[----:B------:R-:W-:Y:S01]  /*ac80*/  IMAD.U32 R41, R55, 0x10000, RZ ;  /* 0x0001000037297824 */ /* 0x000fe200078e00ff */
[----:B------:R-:W-:Y:S02]  /*ac90*/  PRMT R53, R53, 0x5410, R10 ;  /* 0x0000541035357816 */ /* 0x000fe4000000000a */
[----:B------:R-:W-:Y:S02]  /*aca0*/  PRMT R58, R58, 0x5410, R37 ;  /* 0x000054103a3a7816 */ /* 0x000fe40000000025 */
[----:B------:R-:W-:Y:S02]  /*acb0*/  LOP3.LUT R54, R54, 0xffff0000, RZ, 0xc0, !PT ;  /* 0xffff000036367812 */ /* 0x000fe400078ec0ff */
[----:B------:R-:W-:Y:S01]  /*acc0*/  LOP3.LUT R61, R61, 0xffff0000, RZ, 0xc0, !PT ;  /* 0xffff00003d3d7812 */ /* 0x000fe200078ec0ff */
[----:B--2---:R-:W-:Y:S01]  /*acd0*/  IMAD.IADD R4, R142, 0x1, R0 ;  /* 0x000000018e047824 */ /* 0x004fe200078e0200 */
[----:B------:R-:W-:-:S04]  /*ace0*/  LEA.HI R0, R3, R147, RZ, 0x1d ;  /* 0x0000009303007211 */ /* 0x000fc800078fe8ff */
[----:B------:R-:W-:Y:S02]  /*acf0*/  SHF.R.S32.HI R5, RZ, 0x1f, R4 ;  /* 0x0000001fff057819 */ /* 0x000fe40000011404 */
[----:B------:R-:W-:Y:S02]  /*ad00*/  SHF.R.S32.HI R7, RZ, 0x1f, R0 ;  /* 0x0000001fff077819 */ /* 0x000fe40000011400 */
[CC--:B------:R-:W-:Y:S02]  /*ad10*/  LEA.HI R6, R5.reuse, R4.reuse, RZ, 0x5 ;  /* 0x0000000405067211 */ /* 0x0c0fe400078f28ff */
[----:B------:R-:W-:Y:S02]  /*ad20*/  LEA.HI R5, R5, R4, RZ, 0x3 ;  /* 0x0000000405057211 */ /* 0x000fe400078f18ff */
[----:B------:R-:W-:Y:S02]  /*ad30*/  SHF.R.S32.HI R25, RZ, 0x5, R6 ;  /* 0x00000005ff197819 */ /* 0x000fe40000011406 */
[----:B------:R-:W-:Y:S01]  /*ad40*/  LOP3.LUT R4, R144, 0x18, R5, 0xf8, !PT ;  /* 0x0000001890047812 */ /* 0x000fe200078ef805 */
[----:B------:R-:W-:Y:S01]  /*ad50*/  IMAD.SHL.U32 R5, R0, 0x8, RZ ;  /* 0x0000000800057824 */ /* 0x000fe200078e00ff */
[----:B------:R-:W-:Y:S01]  /*ad60*/  LEA.HI R7, R7, R0, RZ, 0x2 ;  /* 0x0000000007077211 */ /* 0x000fe200078f10ff */
[----:B------:R-:W-:Y:S01]  /*ad70*/  IMAD R25, R25, 0x1800, R146 ;  /* 0x0000180019197824 */ /* 0x000fe200078e0292 */
[----:B------:R-:W-:-:S02]  /*ad80*/  LOP3.LUT R4, R4, R145, RZ, 0x3c, !PT ;  /* 0x0000009104047212 */ /* 0x000fc400078e3cff */
[----:B------:R-:W-:Y:S02]  /*ad90*/  LOP3.LUT R0, R144, 0x18, R5, 0xf8, !PT ;  /* 0x0000001890007812 */ /* 0x000fe400078ef805 */
[----:B------:R-:W-:Y:S01]  /*ada0*/  SHF.R.S32.HI R7, RZ, 0x2, R7 ;  /* 0x00000002ff077819 */ /* 0x000fe20000011407 */
[----:B------:R-:W-:Y:S01]  /*adb0*/  IMAD.IADD R25, R25, 0x1, R4 ;  /* 0x0000000119197824 */ /* 0x000fe200078e0204 */
[----:B------:R-:W-:-:S03]  /*adc0*/  LOP3.LUT R4, R0, R145, RZ, 0x3c, !PT ;  /* 0x0000009100047212 */ /* 0x000fc600078e3cff */
[----:B------:R-:W-:Y:S01]  /*add0*/  IMAD R7, R7, 0x1800, R146 ;  /* 0x0000180007077824 */ /* 0x000fe200078e0292 */
[----:B------:R-:W-:-:S03]  /*ade0*/  LEA R0, R25, UR38, 0x1 ;  /* 0x0000002619007c11 */ /* 0x000fc6000f8e08ff */
[----:B------:R-:W-:Y:S02]  /*adf0*/  IMAD.IADD R25, R7, 0x1, R4 ;  /* 0x0000000107197824 */ /* 0x000fe400078e0204 */
[----:B------:R-:W0:Y:S02]  /*ae00*/  LDS.128 R4, [R0] ;  /* 0x0000000000047984 */ /* 0x000e240000000c00 */
        /* <DEDUP_REMOVED lines=8> */
[C---:B------:R-:W-:Y:S01]  /*ae90*/  IMAD.U32 R30, R7.reuse, 0x10000, RZ ;  /* 0x00010000071e7824 */ /* 0x040fe200078e00ff */
[----:B------:R-:W-:Y:S01]  /*aea0*/  LOP3.LUT R6, R7, 0xffff0000, RZ, 0xc0, !PT ;  /* 0xffff000007067812 */ /* 0x000fe200078ec0ff */
[----:B-1----:R-:W-:Y:S01]  /*aeb0*/  IMAD.U32 R8, R24, 0x10000, RZ ;  /* 0x0001000018087824 */ /* 0x002fe200078e00ff */
[----:B------:R-:W-:Y:S01]  /*aec0*/  LOP3.LUT R7, R26, 0xffff0000, RZ, 0xc0, !PT ;  /* 0xffff00001a077812 */ /* 0x000fe200078ec0ff */
[----:B------:R-:W-:Y:S01]  /*aed0*/  IMAD.U32 R10, R25, 0x10000, RZ ;  /* 0x00010000190a7824 */ /* 0x000fe200078e00ff */
[----:B------:R-:W-:Y:S01]  /*aee0*/  LOP3.LUT R24, R24, 0xffff0000, RZ, 0xc0, !PT ;  /* 0xffff000018187812 */ /* 0x000fe200078ec0ff */
[----:B------:R-:W-:Y:S01]  /*aef0*/  FMUL.FTZ R40, R8, R39 ;  /* 0x0000002708287220 */ /* 0x000fe20000410000 */
[----:B------:R-:W-:Y:S01]  /*af00*/  IMAD.U32 R31, R26, 0x10000, RZ ;  /* 0x000100001a1f7824 */ /* 0x000fe200078e00ff */
[C---:B------:R-:W-:Y:S01]  /*af10*/  LOP3.LUT R26, R27.reuse, 0xffff0000, RZ, 0xc0, !PT ;  /* 0xffff00001b1a7812 */ /* 0x040fe200078ec0ff */
[----:B------:R-:W-:-:S02]  /*af20*/  IMAD.U32 R37, R27, 0x10000, RZ ;  /* 0x000100001b257824 */ /* 0x000fc400078e00ff */
[-C--:B------:R-:W-:Y:S01]  /*af30*/  FMUL.FTZ R42, R8, R38.reuse ;  /* 0x00000026082a7220 */ /* 0x080fe20000410000 */
[----:B------:R-:W-:Y:S02]  /*af40*/  IMAD.U32 R27, R60, 0x10000, RZ ;  /* 0x000100003c1b7824 */ /* 0x000fe400078e00ff */
[----:B------:R-:W-:Y:S01]  /*af50*/  FFMA.FTZ R8, R9, R38, -R40 ;  /* 0x0000002609087223 */ /* 0x000fe20000010828 */
[C---:B------:R-:W-:Y:S01]  /*af60*/  FMUL.FTZ R43, R10.reuse, R41 ;  /* 0x000000290a2b7220 */ /* 0x040fe20000410000 */
[----:B------:R-:W-:Y:S02]  /*af70*/  IMAD.U32 R40, R53, 0x10000, RZ ;  /* 0x0001000035287824 */ /* 0x000fe400078e00ff */
[----:B------:R-:W-:Y:S01]  /*af80*/  FFMA.FTZ R9, R9, R39, R42 ;  /* 0x0000002709097223 */ /* 0x000fe2000001002a */
[----:B------:R-:W-:Y:S02]  /*af90*/  IMAD.U32 R38, R57, 0x10000, RZ ;  /* 0x0001000039267824 */ /* 0x000fe400078e00ff */
[-C--:B------:R-:W-:Y:S01]  /*afa0*/  FMUL.FTZ R39, R10, R27.reuse ;  /* 0x0000001b0a277220 */ /* 0x080fe20000410000 */
[C---:B------:R-:W-:Y:S01]  /*afb0*/  FFMA.FTZ R10, R28.reuse, R27, -R43 ;  /* 0x0000001b1c0a7223 */ /* 0x040fe2000001082b */
[C---:B------:R-:W-:Y:S01]  /*afc0*/  FMUL.FTZ R27, R37.reuse, R40 ;  /* 0x00000028251b7220 */ /* 0x040fe20000410000 */
[-C--:B------:R-:W-:Y:S01]  /*afd0*/  FMUL.FTZ R37, R37, R38.reuse ;  /* 0x0000002625257220 */ /* 0x080fe20000410000 */
[----:B------:R-:W-:Y:S01]  /*afe0*/  FFMA.FTZ R39, R28, R41, R39 ;  /* 0x000000291c277223 */ /* 0x000fe20000010027 */
[----:B------:R-:W-:Y:S01]  /*aff0*/  LOP3.LUT R25, R25, 0xffff0000, RZ, 0xc0, !PT ;  /* 0xffff000019197812 */ /* 0x000fe200078ec0ff */
[C---:B------:R-:W-:Y:S01]  /*b000*/  FFMA.FTZ R27, R30.reuse, R38, -R27 ;  /* 0x000000261e1b7223 */ /* 0x040fe2000001081b */
[----:B------:R-:W-:Y:S01]  /*b010*/  FFMA.FTZ R37, R30, R40, R37 ;  /* 0x000000281e257223 */ /* 0x000fe20000010025 */
[----:B------:R-:W-:Y:S01]  /*b020*/  LOP3.LUT R28, R55, 0xffff0000, RZ, 0xc0, !PT ;  /* 0xffff0000371c7812 */ /* 0x000fe200078ec0ff */
[----:B------:R-:W-:Y:S01]  /*b030*/  FMUL.FTZ R30, R24, R54 ;  /* 0x00000036181e7220 */ /* 0x000fe20000410000 */
[----:B------:R-:W-:Y:S01]  /*b040*/  LOP3.LUT R60, R60, 0xffff0000, RZ, 0xc0, !PT ;  /* 0xffff00003c3c7812 */ /* 0x000fe200078ec0ff */
[----:B------:R-:W-:Y:S01]  /*b050*/  FMUL.FTZ R38, R24, R61 ;  /* 0x0000003d18267220 */ /* 0x000fe20000410000 */
[----:B------:R-:W-:-:S02]  /*b060*/  IMAD.U32 R24, R58, 0x10000, RZ ;  /* 0x000100003a187824 */ /* 0x000fc400078e00ff */
[----:B------:R-:W-:Y:S01]  /*b070*/  FFMA.FTZ R61, R11, R61, -R30 ;  /* 0x0000003d0b3d7223 */ /* 0x000fe2000001081e */
[----:B------:R-:W-:Y:S01]  /*b080*/  FMUL.FTZ R40, R25, R28 ;  /* 0x0000001c19287220 */ /* 0x000fe20000410000 */
[C---:B------:R-:W-:Y:S02]  /*b090*/  IMAD.U32 R30, R56.reuse, 0x10000, RZ ;  /* 0x00010000381e7824 */ /* 0x040fe400078e00ff */
[----:B------:R-:W-:Y:S01]  /*b0a0*/  FFMA.FTZ R38, R11, R54, R38 ;  /* 0x000000360b267223 */ /* 0x000fe20000010026 */
[----:B------:R-:W-:Y:S01]  /*b0b0*/  LOP3.LUT R56, R56, 0xffff0000, RZ, 0xc0, !PT ;  /* 0xffff000038387812 */ /* 0x000fe200078ec0ff */
[----:B------:R-:W-:Y:S01]  /*b0c0*/  FFMA.FTZ R11, R29, R60, -R40 ;  /* 0x0000003c1d0b7223 */ /* 0x000fe20000010828 */
[C---:B------:R-:W-:Y:S01]  /*b0d0*/  FMUL.FTZ R42, R31.reuse, R30 ;  /* 0x0000001e1f2a7220 */ /* 0x040fe20000410000 */
[----:B------:R-:W-:Y:S01]  /*b0e0*/  FMUL.FTZ R40, R31, R24 ;  /* 0x000000181f287220 */ /* 0x000fe20000410000 */
[----:B------:R-:W-:Y:S01]  /*b0f0*/  FMUL.FTZ R25, R25, R60 ;  /* 0x0000003c19197220 */ /* 0x000fe20000410000 */
[----:B------:R-:W-:Y:S01]  /*b100*/  LOP3.LUT R53, R53, 0xffff0000, RZ, 0xc0, !PT ;  /* 0xffff000035357812 */ /* 0x000fe200078ec0ff */
[C---:B------:R-:W-:Y:S01]  /*b110*/  FFMA.FTZ R42, R5.reuse, R24, -R42 ;  /* 0x00000018052a7223 */ /* 0x040fe2000001082a */
[----:B------:R-:W-:Y:S01]  /*b120*/  LOP3.LUT R58, R58, 0xffff0000, RZ, 0xc0, !PT ;  /* 0xffff00003a3a7812 */ /* 0x000fe200078ec0ff */
[----:B------:R-:W-:Y:S01]  /*b130*/  FFMA.FTZ R40, R5, R30, R40 ;  /* 0x0000001e05287223 */ /* 0x000fe20000010028 */
[----:B------:R-:W-:Y:S01]  /*b140*/  LOP3.LUT R57, R57, 0xffff0000, RZ, 0xc0, !PT ;  /* 0xffff000039397812 */ /* 0x000fe200078ec0ff */
[----:B------:R-:W-:Y:S01]  /*b150*/  FFMA.FTZ R28, R29, R28, R25 ;  /* 0x0000001c1d1c7223 */ /* 0x000fe20000010019 */
[C---:B------:R-:W-:Y:S01]  /*b160*/  FMUL.FTZ R5, R7.reuse, R56 ;  /* 0x0000003807057220 */ /* 0x040fe20000410000 */
[C---:B------:R-:W-:Y:S01]  /*b170*/  FMUL.FTZ R29, R26.reuse, R53 ;  /* 0x000000351a1d7220 */ /* 0x040fe20000410000 */
[-C--:B------:R-:W-:Y:S01]  /*b180*/  FMUL.FTZ R25, R7, R58.reuse ;  /* 0x0000003a07197220 */ /* 0x080fe20000410000 */
[-C--:B------:R-:W-:Y:S01]  /*b190*/  FMUL.FTZ R26, R26, R57.reuse ;  /* 0x000000391a1a7220 */ /* 0x080fe20000410000 */
[----:B------:R-:W-:Y:S01]  /*b1a0*/  FFMA.FTZ R7, R4, R58, -R5 ;  /* 0x0000003a04077223 */ /* 0x000fe20000010805 */
[----:B------:R-:W-:Y:S01]  /*b1b0*/  FFMA.FTZ R24, R6, R57, -R29 ;  /* 0x0000003906187223 */ /* 0x000fe2000001081d */
[----:B------:R-:W-:Y:S01]  /*b1c0*/  FFMA.FTZ R25, R4, R56, R25 ;  /* 0x0000003804197223 */ /* 0x000fe20000010019 */
[----:B------:R-:W-:Y:S01]  /*b1d0*/  FFMA.FTZ R26, R6, R53, R26 ;  /* 0x00000035061a7223 */ /* 0x000fe2000001001a */
[----:B------:R-:W-:-:S02]  /*b1e0*/  F2FP.BF16.F32.PACK_AB R4, R61, R8 ;  /* 0x000000083d04723e */ /* 0x000fc400000010ff */
[----:B------:R-:W-:Y:S02]  /*b1f0*/  F2FP.BF16.F32.PACK_AB R6, R7, R42 ;  /* 0x0000002a0706723e */ /* 0x000fe400000010ff */
[----:B------:R-:W-:Y:S02]  /*b200*/  F2FP.BF16.F32.PACK_AB R8, R38, R9 ;  /* 0x000000092608723e */ /* 0x000fe400000010ff */
[----:B------:R-:W-:Y:S02]  /*b210*/  F2FP.BF16.F32.PACK_AB R5, R11, R10 ;  /* 0x0000000a0b05723e */ /* 0x000fe400000010ff */
[----:B------:R-:W-:Y:S02]  /*b220*/  F2FP.BF16.F32.PACK_AB R7, R24, R27 ;  /* 0x0000001b1807723e */ /* 0x000fe400000010ff */
[----:B------:R-:W-:Y:S02]  /*b230*/  F2FP.BF16.F32.PACK_AB R9, R28, R39 ;  /* 0x000000271c09723e */ /* 0x000fe400000010ff */
[----:B------:R-:W-:Y:S01]  /*b240*/  F2FP.BF16.F32.PACK_AB R10, R25, R40 ;  /* 0x00000028190a723e */ /* 0x000fe200000010ff */
[----:B------:R1:W-:Y:S01]  /*b250*/  STS.128 [R0], R4 ;  /* 0x0000000400007388 */ /* 0x0003e20000000c00 */
[----:B------:R-:W-:-:S05]  /*b260*/  F2FP.BF16.F32.PACK_AB R11, R26, R37 ;  /* 0x000000251a0b723e */ /* 0x000fca00000010ff */
[----:B------:R1:W-:Y:S02]  /*b270*/  STS.128 [R36+0xc400], R8 ;  /* 0x00c4000824007388 */ /* 0x0003e40000000c00 */
.L_x_505:
[----:B------:R-:W-:Y:S05]  /*b280*/  BSYNC B1 ;  /* 0x0000000000017941 */ /* 0x000fea0003800000 */
.L_x_504:
[----:B------:R-:W-:Y:S05]  /*b290*/  @P2 BRA `(.L_x_486) ;  /* 0x0000000400c02947 */ /* 0x000fea0003800000 */
[----:B01----:R-:W-:Y:S01]  /*b2a0*/  IMAD.IADD R0, R142, 0x1, R155 ;  /* 0x000000018e007824 */ /* 0x003fe200078e029b */
[----:B------:R-:W-:Y:S02]  /*b2b0*/  LEA.HI R3, R3, R150, RZ, 0x1d ;  /* 0x0000009603037211 */ /* 0x000fe400078fe8ff */
[----:B------:R-:W-:Y:S02]  /*b2c0*/  SHF.R.U64 R26, R32, 0x10, R33 ;  /* 0x00000010201a7819 */ /* 0x000fe40000001221 */
[----:B------:R-:W-:Y:S02]  /*b2d0*/  SHF.R.S32.HI R5, RZ, 0x1f, R0 ;  /* 0x0000001fff057819 */ /* 0x000fe40000011400 */
[----:B------:R-:W-:Y:S02]  /*b2e0*/  SHF.R.U64 R25, R12, 0x10, R13 ;  /* 0x000000100c197819 */ /* 0x000fe4000000120d */
[CC--:B------:R-:W-:Y:S02]  /*b2f0*/  LEA.HI R4, R5.reuse, R0.reuse, RZ, 0x5 ;  /* 0x0000000005047211 */ /* 0x0c0fe400078f28ff */
[----:B------:R-:W-:-:S02]  /*b300*/  LEA.HI R5, R5, R0, RZ, 0x3 ;  /* 0x0000000005057211 */ /* 0x000fc400078f18ff */
[----:B------:R-:W-:Y:S02]  /*b310*/  SHF.R.S32.HI R0, RZ, 0x1f, R3 ;  /* 0x0000001fff007819 */ /* 0x000fe40000011403 */
[----:B------:R-:W-:Y:S02]  /*b320*/  SHF.R.S32.HI R7, RZ, 0x5, R4 ;  /* 0x00000005ff077819 */ /* 0x000fe40000011404 */
[----:B------:R-:W-:Y:S01]  /*b330*/  LOP3.LUT R4, R144, 0x18, R5, 0xf8, !PT ;  /* 0x0000001890047812 */ /* 0x000fe200078ef805 */
[----:B------:R-:W-:Y:S01]  /*b340*/  IMAD.SHL.U32 R5, R3, 0x8, RZ ;  /* 0x0000000803057824 */ /* 0x000fe200078e00ff */
[----:B------:R-:W-:Y:S01]  /*b350*/  LEA.HI R3, R0, R3, RZ, 0x2 ;  /* 0x0000000300037211 */ /* 0x000fe200078f10ff */
[----:B------:R-:W-:Y:S01]  /*b360*/  IMAD R7, R7, 0x1800, R146 ;  /* 0x0000180007077824 */ /* 0x000fe200078e0292 */
[----:B------:R-:W-:Y:S02]  /*b370*/  LOP3.LUT R4, R4, R145, RZ, 0x3c, !PT ;  /* 0x0000009104047212 */ /* 0x000fe400078e3cff */
[----:B------:R-:W-:-:S02]  /*b380*/  LOP3.LUT R0, R144, 0x18, R5, 0xf8, !PT ;  /* 0x0000001890007812 */ /* 0x000fc400078ef805 */
[----:B------:R-:W-:Y:S01]  /*b390*/  SHF.R.S32.HI R3, RZ, 0x2, R3 ;  /* 0x00000002ff037819 */ /* 0x000fe20000011403 */
[----:B------:R-:W-:Y:S01]  /*b3a0*/  IMAD.IADD R7, R7, 0x1, R4 ;  /* 0x0000000107077824 */ /* 0x000fe200078e0204 */
[----:B------:R-:W-:Y:S02]  /*b3b0*/  LOP3.LUT R4, R0, R145, RZ, 0x3c, !PT ;  /* 0x0000009100047212 */ /* 0x000fe400078e3cff */
[----:B------:R-:W-:Y:S01]  /*b3c0*/  SHF.R.U32.HI R28, RZ, 0x10, R13 ;  /* 0x00000010ff1c7819 */ /* 0x000fe2000001160d */
[----:B------:R-:W-:Y:S01]  /*b3d0*/  IMAD R3, R3, 0x1800, R146 ;  /* 0x0000180003037824 */ /* 0x000fe200078e0292 */
[----:B------:R-:W-:Y:S02]  /*b3e0*/  LEA R0, R7, UR38, 0x1 ;  /* 0x0000002607007c11 */ /* 0x000fe4000f8e08ff */
[----:B------:R-:W-:Y:S01]  /*b3f0*/  PRMT R47, R47, 0x5410, R26 ;  /* 0x000054102f2f7816 */ /* 0x000fe2000000001a */
[----:B------:R-:W-:Y:S01]  /*b400*/  IMAD.IADD R3, R3, 0x1, R4 ;  /* 0x0000000103037824 */ /* 0x000fe200078e0204 */
[----:B------:R-:W-:Y:S01]  /*b410*/  PRMT R26, R20, 0x5410, R25 ;  /* 0x00005410141a7816 */ /* 0x000fe20000000019 */
[----:B------:R-:W0:Y:S01]  /*b420*/  LDS.128 R4, [R0] ;  /* 0x0000000000047984 */ /* 0x000e220000000c00 */
[----:B------:R-:W-:Y:S01]  /*b430*/  SHF.R.U32.HI R33, RZ, 0x10, R33 ;  /* 0x00000010ff217819 */ /* 0x000fe20000011621 */
[----:B------:R-:W-:Y:S01]  /*b440*/  IMAD R3, R3, 0x2, R2 ;  /* 0x0000000203037824 */ /* 0x000fe200078e0202 */
[----:B------:R-:W-:Y:S01]  /*b450*/  SHF.R.U64 R12, R14, 0x10, R15 ;  /* 0x000000100e0c7819 */ /* 0x000fe2000000120f */
[----:B------:R-:W-:Y:S01]  /*b460*/  IMAD.U32 R29, R26, 0x10000, RZ ;  /* 0x000100001a1d7824 */ /* 0x000fe200078e00ff */
[----:B------:R-:W-:Y:S01]  /*b470*/  PRMT R28, R21, 0x5410, R28 ;  /* 0x00005410151c7816 */ /* 0x000fe2000000001c */
[----:B------:R-:W-:Y:S01]  /*b480*/  IMAD.U32 R27, R47, 0x10000, RZ ;  /* 0x000100002f1b7824 */ /* 0x000fe200078e00ff */
[----:B------:R-:W1:Y:S01]  /*b490*/  LDS.128 R8, [R3+0xc400] ;  /* 0x00c4000003087984 */ /* 0x000e620000000c00 */
[----:B------:R-:W-:-:S02]  /*b4a0*/  SHF.R.U64 R24, R34, 0x10, R35 ;  /* 0x0000001022187819 */ /* 0x000fc40000001223 */
[----:B------:R-:W-:Y:S01]  /*b4b0*/  SHF.R.U32.HI R15, RZ, 0x10, R15 ;  /* 0x00000010ff0f7819 */ /* 0x000fe2000001160f */
[----:B------:R-:W-:Y:S01]  /*b4c0*/  IMAD.U32 R30, R28, 0x10000, RZ ;  /* 0x000100001c1e7824 */ /* 0x000fe200078e00ff */
[----:B------:R-:W-:Y:S02]  /*b4d0*/  SHF.R.U32.HI R35, RZ, 0x10, R35 ;  /* 0x00000010ff237819 */ /* 0x000fe40000011623 */
[----:B------:R-:W-:Y:S02]  /*b4e0*/  PRMT R48, R48, 0x5410, R33 ;  /* 0x0000541030307816 */ /* 0x000fe40000000021 */
[----:B------:R-:W-:Y:S02]  /*b4f0*/  PRMT R45, R45, 0x5410, R12 ;  /* 0x000054102d2d7816 */ /* 0x000fe4000000000c */
[----:B------:R-:W-:Y:S02]  /*b500*/  PRMT R46, R46, 0x5410, R15 ;  /* 0x000054102e2e7816 */ /* 0x000fe4000000000f */
[----:B------:R-:W-:-:S02]  /*b510*/  PRMT R50, R50, 0x5410, R35 ;  /* 0x0000541032327816 */ /* 0x000fc40000000023 */
[----:B------:R-:W-:Y:S01]  /*b520*/  LOP3.LUT R47, R47, 0xffff0000, RZ, 0xc0, !PT ;  /* 0xffff00002f2f7812 */ /* 0x000fe200078ec0ff */
[----:B------:R-:W-:Y:S01]  /*b530*/  IMAD.U32 R32, R46, 0x10000, RZ ;  /* 0x000100002e207824 */ /* 0x000fe200078e00ff */
[----:B------:R-:W-:Y:S02]  /*b540*/  LOP3.LUT R28, R28, 0xffff0000, RZ, 0xc0, !PT ;  /* 0xffff00001c1c7812 */ /* 0x000fe400078ec0ff */
[----:B------:R-:W-:Y:S02]  /*b550*/  PRMT R49, R49, 0x5410, R24 ;  /* 0x0000541031317816 */ /* 0x000fe40000000018 */
[----:B------:R-:W-:Y:S01]  /*b560*/  LOP3.LUT R46, R46, 0xffff0000, RZ, 0xc0, !PT ;  /* 0xffff00002e2e7812 */ /* 0x000fe200078ec0ff */
        /* <DEDUP_REMOVED lines=8> */
[C---:B-1----:R-:W-:Y:S01]  /*b5f0*/  IMAD.U32 R20, R8.reuse, 0x10000, RZ ;  /* 0x0001000008147824 */ /* 0x042fe200078e00ff */
[----:B------:R-:W-:Y:S01]  /*b600*/  LOP3.LUT R8, R8, 0xffff0000, RZ, 0xc0, !PT ;  /* 0xffff000008087812 */ /* 0x000fe200078ec0ff */
[C---:B------:R-:W-:Y:S01]  /*b610*/  IMAD.U32 R21, R9.reuse, 0x10000, RZ ;  /* 0x0001000009157824 */ /* 0x040fe200078e00ff */
[----:B------:R-:W-:Y:S01]  /*b620*/  LOP3.LUT R9, R9, 0xffff0000, RZ, 0xc0, !PT ;  /* 0xffff000009097812 */ /* 0x000fe200078ec0ff */
[C---:B------:R-:W-:Y:S01]  /*b630*/  FMUL.FTZ R31, R20.reuse, R29 ;  /* 0x0000001d141f7220 */ /* 0x040fe20000410000 */
[----:B------:R-:W-:Y:S01]  /*b640*/  FMUL.FTZ R33, R20, R27 ;  /* 0x0000001b14217220 */ /* 0x000fe20000410000 */
[----:B------:R-:W-:-:S02]  /*b650*/  IMAD.U32 R20, R48, 0x10000, RZ ;  /* 0x0001000030147824 */ /* 0x000fc400078e00ff */
[----:B------:R-:W-:Y:S01]  /*b660*/  FMUL.FTZ R34, R21, R30 ;  /* 0x0000001e15227220 */ /* 0x000fe20000410000 */
[----:B------:R-:W-:Y:S02]  /*b670*/  IMAD.U32 R25, R11, 0x10000, RZ ;  /* 0x000100000b197824 */ /* 0x000fe400078e00ff */
[C---:B------:R-:W-:Y:S01]  /*b680*/  FFMA.FTZ R31, R12.reuse, R27, -R31 ;  /* 0x0000001b0c1f7223 */ /* 0x040fe2000001081f */
[----:B------:R-:W-:Y:S01]  /*b690*/  FFMA.FTZ R33, R12, R29, R33 ;  /* 0x0000001d0c217223 */ /* 0x000fe20000010021 */
[----:B------:R-:W-:Y:S02]  /*b6a0*/  IMAD.U32 R12, R50, 0x10000, RZ ;  /* 0x00010000320c7824 */ /* 0x000fe400078e00ff */
[-C--:B------:R-:W-:Y:S01]  /*b6b0*/  FMUL.FTZ R36, R21, R20.reuse ;  /* 0x0000001415247220 */ /* 0x080fe20000410000 */
[----:B------:R-:W-:Y:S01]  /*b6c0*/  LOP3.LUT R21, R26, 0xffff0000, RZ, 0xc0, !PT ;  /* 0xffff00001a157812 */ /* 0x000fe200078ec0ff */
[----:B------:R-:W-:Y:S01]  /*b6d0*/  FFMA.FTZ R34, R13, R20, -R34 ;  /* 0x000000140d227223 */ /* 0x000fe20000010822 */
[C---:B------:R-:W-:Y:S01]  /*b6e0*/  FMUL.FTZ R20, R25.reuse, R32 ;  /* 0x0000002019147220 */ /* 0x040fe20000410000 */
[----:B------:R-:W-:Y:S01]  /*b6f0*/  FMUL.FTZ R25, R25, R12 ;  /* 0x0000000c19197220 */ /* 0x000fe20000410000 */
[----:B------:R-:W-:Y:S01]  /*b700*/  FFMA.FTZ R36, R13, R30, R36 ;  /* 0x0000001e0d247223 */ /* 0x000fe20000010024 */
[----:B------:R-:W-:Y:S01]  /*b710*/  LOP3.LUT R48, R48, 0xffff0000, RZ, 0xc0, !PT ;  /* 0xffff000030307812 */ /* 0x000fe200078ec0ff */
[C---:B------:R-:W-:Y:S01]  /*b720*/  FMUL.FTZ R13, R8.reuse, R21 ;  /* 0x00000015080d7220 */ /* 0x040fe20000410000 */
[C---:B------:R-:W-:Y:S01]  /*b730*/  FFMA.FTZ R32, R15.reuse, R32, R25 ;  /* 0x000000200f207223 */ /* 0x040fe20000010019 */
[----:B------:R-:W-:Y:S01]  /*b740*/  FFMA.FTZ R26, R15, R12, -R20 ;  /* 0x0000000c0f1a7223 */ /* 0x000fe20000010814 */
[----:B------:R-:W-:Y:S01]  /*b750*/  FMUL.FTZ R25, R8, R47 ;  /* 0x0000002f08197220 */ /* 0x000fe20000410000 */
[----:B------:R-:W-:-:S02]  /*b760*/  IMAD.U32 R24, R10, 0x10000, RZ ;  /* 0x000100000a187824 */ /* 0x000fc400078e00ff */
[C---:B------:R-:W-:Y:S01]  /*b770*/  FFMA.FTZ R8, R4.reuse, R47, -R13 ;  /* 0x0000002f04087223 */ /* 0x040fe2000001080d */
[----:B------:R-:W-:Y:S02]  /*b780*/  IMAD.U32 R15, R45, 0x10000, RZ ;  /* 0x000100002d0f7824 */ /* 0x000fe400078e00ff */
[C---:B------:R-:W-:Y:S01]  /*b790*/  FMUL.FTZ R20, R9.reuse, R28 ;  /* 0x0000001c09147220 */ /* 0x040fe20000410000 */
[-C--:B------:R-:W-:Y:S01]  /*b7a0*/  FMUL.FTZ R27, R9, R48.reuse ;  /* 0x00000030091b7220 */ /* 0x080fe20000410000 */
[----:B------:R-:W-:Y:S02]  /*b7b0*/  IMAD.U32 R13, R49, 0x10000, RZ ;  /* 0x00010000310d7824 */ /* 0x000fe400078e00ff */
[----:B------:R-:W-:Y:S01]  /*b7c0*/  FFMA.FTZ R12, R4, R21, R25 ;  /* 0x00000015040c7223 */ /* 0x000fe20000010019 */
[----:B------:R-:W-:Y:S01]  /*b7d0*/  FMUL.FTZ R21, R24, R15 ;  /* 0x0000000f18157220 */ /* 0x000fe20000410000 */
[C---:B------:R-:W-:Y:S01]  /*b7e0*/  FFMA.FTZ R9, R5.reuse, R48, -R20 ;  /* 0x0000003005097223 */ /* 0x040fe20000010814 */
[----:B------:R-:W-:Y:S01]  /*b7f0*/  FFMA.FTZ R27, R5, R28, R27 ;  /* 0x0000001c051b7223 */ /* 0x000fe2000001001b */
[----:B------:R-:W-:Y:S01]  /*b800*/  LOP3.LUT R10, R10, 0xffff0000, RZ, 0xc0, !PT ;  /* 0xffff00000a0a7812 */ /* 0x000fe200078ec0ff */
[-C--:B------:R-:W-:Y:S01]  /*b810*/  FMUL.FTZ R5, R24, R13.reuse ;  /* 0x0000000d18057220 */ /* 0x080fe20000410000 */
[----:B------:R-:W-:Y:S01]  /*b820*/  LOP3.LUT R11, R11, 0xffff0000, RZ, 0xc0, !PT ;  /* 0xffff00000b0b7812 */ /* 0x000fe200078ec0ff */
[C---:B------:R-:W-:Y:S01]  /*b830*/  FFMA.FTZ R21, R14.reuse, R13, -R21 ;  /* 0x0000000d0e157223 */ /* 0x040fe20000010815 */
[----:B------:R-:W-:Y:S01]  /*b840*/  LOP3.LUT R45, R45, 0xffff0000, RZ, 0xc0, !PT ;  /* 0xffff00002d2d7812 */ /* 0x000fe200078ec0ff */
[----:B------:R-:W-:Y:S01]  /*b850*/  FFMA.FTZ R14, R14, R15, R5 ;  /* 0x0000000f0e0e7223 */ /* 0x000fe20000010005 */
[----:B------:R-:W-:Y:S01]  /*b860*/  LOP3.LUT R49, R49, 0xffff0000, RZ, 0xc0, !PT ;  /* 0xffff000031317812 */ /* 0x000fe200078ec0ff */
[----:B------:R-:W-:Y:S01]  /*b870*/  FMUL.FTZ R20, R11, R46 ;  /* 0x0000002e0b147220 */ /* 0x000fe20000410000 */
[----:B------:R-:W-:Y:S01]  /*b880*/  LOP3.LUT R50, R50, 0xffff0000, RZ, 0xc0, !PT ;  /* 0xffff000032327812 */ /* 0x000fe200078ec0ff */
[----:B------:R-:W-:-:S02]  /*b890*/  FMUL.FTZ R5, R10, R45 ;  /* 0x0000002d0a057220 */ /* 0x000fc40000410000 */
[-C--:B------:R-:W-:Y:S02]  /*b8a0*/  FMUL.FTZ R4, R10, R49.reuse ;  /* 0x000000310a047220 */ /* 0x080fe40000410000 */
[-C--:B------:R-:W-:Y:S01]  /*b8b0*/  FMUL.FTZ R13, R11, R50.reuse ;  /* 0x000000320b0d7220 */ /* 0x080fe20000410000 */
[C---:B------:R-:W-:Y:S01]  /*b8c0*/  FFMA.FTZ R10, R6.reuse, R49, -R5 ;  /* 0x00000031060a7223 */ /* 0x040fe20000010805 */
[C---:B------:R-:W-:Y:S01]  /*b8d0*/  FFMA.FTZ R11, R7.reuse, R50, -R20 ;  /* 0x00000032070b7223 */ /* 0x040fe20000010814 */
[----:B------:R-:W-:Y:S01]  /*b8e0*/  FFMA.FTZ R45, R6, R45, R4 ;  /* 0x0000002d062d7223 */ /* 0x000fe20000010004 */
[----:B------:R-:W-:Y:S01]  /*b8f0*/  FFMA.FTZ R13, R7, R46, R13 ;  /* 0x0000002e070d7223 */ /* 0x000fe2000001000d */
[----:B------:R-:W-:Y:S02]  /*b900*/  F2FP.BF16.F32.PACK_AB R4, R8, R31 ;  /* 0x0000001f0804723e */ /* 0x000fe400000010ff */
[----:B------:R-:W-:Y:S02]  /*b910*/  F2FP.BF16.F32.PACK_AB R5, R9, R34 ;  /* 0x000000220905723e */ /* 0x000fe400000010ff */
[----:B------:R-:W-:-:S02]  /*b920*/  F2FP.BF16.F32.PACK_AB R6, R10, R21 ;  /* 0x000000150a06723e */ /* 0x000fc400000010ff */
[----:B------:R-:W-:Y:S02]  /*b930*/  F2FP.BF16.F32.PACK_AB R7, R11, R26 ;  /* 0x0000001a0b07723e */ /* 0x000fe400000010ff */
[----:B------:R-:W-:Y:S02]  /*b940*/  F2FP.BF16.F32.PACK_AB R8, R12, R33 ;  /* 0x000000210c08723e */ /* 0x000fe400000010ff */
[----:B------:R-:W-:Y:S01]  /*b950*/  F2FP.BF16.F32.PACK_AB R9, R27, R36 ;  /* 0x000000241b09723e */ /* 0x000fe200000010ff */
[----:B------:R0:W-:Y:S01]  /*b960*/  STS.128 [R0], R4 ;  /* 0x0000000400007388 */ /* 0x0001e20000000c00 */
[----:B------:R-:W-:Y:S02]  /*b970*/  F2FP.BF16.F32.PACK_AB R10, R45, R14 ;  /* 0x0000000e2d0a723e */ /* 0x000fe400000010ff */
[----:B------:R-:W-:-:S05]  /*b980*/  F2FP.BF16.F32.PACK_AB R11, R13, R32 ;  /* 0x000000200d0b723e */ /* 0x000fca00000010ff */
[----:B------:R0:W-:Y:S02]  /*b990*/  STS.128 [R3+0xc400], R8 ;  /* 0x00c4000803007388 */ /* 0x0001e40000000c00 */
.L_x_486:
[----:B------:R-:W-:Y:S05]  /*b9a0*/  BSYNC B0 ;  /* 0x0000000000007941 */ /* 0x000fea0003800000 */
.L_x_479:
[----:B------:R-:W-:Y:S01]  /*b9b0*/  @!PT LDS RZ, [RZ] ;  /* 0x00000000fffff984 */ /* 0x000fe20000000800 */
[----:B------:R-:W-:Y:S01]  /*b9c0*/  @!PT LDS RZ, [RZ] ;  /* 0x00000000fffff984 */ /* 0x000fe20000000800 */
[----:B------:R-:W-:Y:S01]  /*b9d0*/  @!PT LDS RZ, [RZ] ;  /* 0x00000000fffff984 */ /* 0x000fe20000000800 */
[----:B------:R-:W-:Y:S01]  /*b9e0*/  @!PT LDS RZ, [RZ] ;  /* 0x00000000fffff984 */ /* 0x000fe20000000800 */
[----:B------:R5:W-:Y:S06]  /*b9f0*/  MEMBAR.ALL.CTA ;  /* 0x0000000000007992 */ /* 0x000bec0000008000 */
[----:B-----5:R-:W5:Y:S01]  /*ba00*/  FENCE.VIEW.ASYNC.S ;  /* 0x00000000000073c6 */ /* 0x020f620000000000 */
[----:B------:R-:W-:Y:S05]  /*ba10*/  WARPSYNC.ALL ;  /* 0x0000000000007948 */ /* 0x000fea0003800000 */
[----:B-----5:R-:W-:Y:S06]  /*ba20*/  BAR.SYNC.DEFER_BLOCKING 0xd, 0x180 ;  /* 0x0346000000007b1d */ /* 0x020fec0000010000 */
.L_x_477:
[----:B01-3--:R-:W-:-:S05]  /*ba30*/  IMAD.U32 R0, RZ, RZ, UR40 ;  /* 0x00000028ff007e24 */ /* 0x00bfca000f8e00ff */
[----:B------:R-:W-:-:S13]  /*ba40*/  ISETP.NE.AND P0, PT, R0, 0x3, PT ;  /* 0x000000030000780c */ /* 0x000fda0003f05270 */
[----:B------:R-:W-:Y:S05]  /*ba50*/  @!P0 BRA `(.L_x_506) ;  /* 0x0000000000048947 */ /* 0x000fea0003800000 */
[----:B------:R-:W-:Y:S01]  /*ba60*/  BPT.TRAP 0x1 ;  /* 0x000000040000795c */ /* 0x000fe20000300000 */
.L_x_506:
[----:B------:R-:W-:Y:S01]  /*ba70*/  IMAD R8, R140, 0x8, R2 ;  /* 0x000000088c087824 */ /* 0x000fe200078e0202 */
[----:B--2-4-:R-:W-:-:S04]  /*ba80*/  SHF.L.U32 R3, R151, 0x1f, RZ ;  /* 0x0000001f97037819 */ /* 0x014fc800000006ff */
[----:B------:R0:W1:Y:S01]  /*ba90*/  SYNCS.PHASECHK.TRANS64.TRYWAIT P1, [R8+URZ+0x2d830], R3 ;  /* 0x02d83003080075a7 */ /* 0x000062000802017f */
[----:B------:R-:W-:Y:S05]  /*baa0*/  @!P0 BRA `(.L_x_507) ;  /* 0x0000000000048947 */ /* 0x000fea0003800000 */
[----:B------:R-:W-:Y:S01]  /*bab0*/  BPT.TRAP 0x1 ;  /* 0x000000040000795c */ /* 0x000fe20000300000 */
.L_x_507:
[----:B------:R-:W-:Y:S02]  /*bac0*/  VIADD R0, R2, 0x15400 ;  /* 0x0001540002007836 */ /* 0x000fe40000000000 */
[----:B------:R-:W-:-:S03]  /*bad0*/  IMAD R44, R44, 0x1000, R2 ;  /* 0x000010002c2c7824 */ /* 0x000fc600078e0202 */
[----:B------:R-:W-:Y:S01]  /*bae0*/  SHF.R.U32.HI R0, RZ, 0x4, R0 ;  /* 0x00000004ff007819 */ /* 0x000fe20000011600 */
[----:B------:R-:W-:-:S03]  /*baf0*/  VIADD R44, R44, 0xc400 ;  /* 0x0000c4002c2c7836 */ /* 0x000fc60000000000 */
[----:B------:R-:W-:Y:S02]  /*bb00*/  LOP3.LUT R0, R0, 0x3fff, RZ, 0xc0, !PT ;  /* 0x00003fff00007812 */ /* 0x000fe400078ec0ff */
[----:B------:R-:W-:Y:S02]  /*bb10*/  SHF.R.U32.HI R44, RZ, 0x4, R44 ;  /* 0x00000004ff2c7819 */ /* 0x000fe4000001162c */
[----:B------:R-:W-:Y:S02]  /*bb20*/  LOP3.LUT R0, R0, 0x10000, RZ, 0xfc, !PT ;  /* 0x0001000000007812 */ /* 0x000fe400078efcff */
[----:B------:R-:W-:-:S03]  /*bb30*/  LOP3.LUT R44, R44, 0x3fff, RZ, 0xc0, !PT ;  /* 0x00003fff2c2c7812 */ /* 0x000fc600078ec0ff */
[----:B------:R2:W-:Y:S01]  /*bb40*/  STL [R1+0x44], R0 ;  /* 0x0000440001007387 */ /* 0x0005e20000100800 */
[----:B-1----:R-:W-:Y:S05]  /*bb50*/  @P1 BRA `(.L_x_508) ;  /* 0x0000000000081947 */ /* 0x002fea0003800000 */
[----:B------:R-:W1:Y:S02]  /*bb60*/  SYNCS.PHASECHK.TRANS64.TRYWAIT P1, [R8+URZ+0x2d830], R3 ;  /* 0x02d83003080075a7 */ /* 0x000e64000802017f */
[----:B-1----:R-:W-:Y:S05]  /*bb70*/  @!P1 BRA `(.L_x_509) ;  /* 0x000000fc00049947 */ /* 0x002fea0003800000 */
.L_x_508:
[----:B--2---:R-:W2:Y:S01]  /*bb80*/  LDL R0, [R1+0x44] ;  /* 0x0000440001007983 */ /* 0x004ea20000100800 */
[----:B------:R-:W-:Y:S01]  /*bb90*/  IMAD.MOV.U32 R5, RZ, RZ, -0x7fffffe0 ;  /* 0x80000020ff057424 */ /* 0x000fe200078e00ff */
[----:B------:R-:W-:Y:S01]  /*bba0*/  LOP3.LUT R148, R44, 0x10000, RZ, 0xfc, !PT ;  /* 0x000100002c947812 */ /* 0x000fe200078efcff */
[----:B------:R-:W-:Y:S01]  /*bbb0*/  IMAD.MOV.U32 R149, RZ, RZ, -0x7fffffe0 ;  /* 0x80000020ff957424 */ /* 0x000fe200078e00ff */
[----:B------:R-:W-:Y:S05]  /*bbc0*/  WARPSYNC.ALL ;  /* 0x0000000000007948 */ /* 0x000fea0003800000 */
[----:B------:R-:W-:Y:S01]  /*bbd0*/  R2UR UR7, R5 ;  /* 0x00000000050772ca */ /* 0x000fe200000e0000 */
[----:B------:R-:W-:Y:S01]  /*bbe0*/  WARPGROUP.ARRIVE ;  /* 0x00000000000079c5 */ /* 0x000fe20000000000 */
[C---:B------:R-:W-:Y:S01]  /*bbf0*/  R2UR UR4, R148.reuse ;  /* 0x00000000940472ca */ /* 0x040fe200000e0000 */
[----:B------:R-:W-:Y:S01]  /*bc00*/  VIADD R20, R148, 0x2 ;  /* 0x0000000294147836 */ /* 0x000fe20000000000 */
[----:B------:R-:W-:Y:S01]  /*bc10*/  R2UR UR5, R149 ;  /* 0x00000000950572ca */ /* 0x000fe200000e0000 */
[----:B------:R-:W-:-:S02]  /*bc20*/  IMAD.MOV.U32 R7, RZ, RZ, -0x7fffffe0 ;  /* 0x80000020ff077424 */ /* 0x000fc400078e00ff */
[----:B------:R-:W-:Y:S02]  /*bc30*/  IMAD.MOV.U32 R21, RZ, RZ, -0x7fffffe0 ;  /* 0x80000020ff157424 */ /* 0x000fe400078e00ff */
[C---:B------:R-:W-:Y:S02]  /*bc40*/  VIADD R14, R148.reuse, 0x300 ;  /* 0x00000300940e7836 */ /* 0x040fe40000000000 */
[----:B------:R-:W-:Y:S01]  /*bc50*/  IMAD.MOV.U32 R15, RZ, RZ, -0x7fffffe0 ;  /* 0x80000020ff0f7424 */ /* 0x000fe200078e00ff */
[----:B------:R3:W-:Y:S01]  /*bc60*/  STL.64 [R1+0x18], R20 ;  /* 0x0000181401007387 */ /* 0x0007e20000100a00 */
[C---:B------:R-:W-:Y:S02]  /*bc70*/  VIADD R12, R148.reuse, 0x302 ;  /* 0x00000302940c7836 */ /* 0x040fe40000000000 */
[----:B------:R-:W-:Y:S01]  /*bc80*/  IMAD.MOV.U32 R13, RZ, RZ, -0x7fffffe0 ;  /* 0x80000020ff0d7424 */ /* 0x000fe200078e00ff */
[----:B------:R3:W-:Y:S01]  /*bc90*/  STL.64 [R1+0x10], R14 ;  /* 0x0000100e01007387 */ /* 0x0007e20000100a00 */
[----:B------:R-:W-:-:S02]  /*bca0*/  VIADD R10, R148, 0x600 ;  /* 0x00000600940a7836 */ /* 0x000fc40000000000 */
[----:B------:R-:W-:Y:S01]  /*bcb0*/  IMAD.MOV.U32 R11, RZ, RZ, -0x7fffffe0 ;  /* 0x80000020ff0b7424 */ /* 0x000fe200078e00ff */
[----:B------:R3:W-:Y:S01]  /*bcc0*/  STL.64 [R1+0x8], R12 ;  /* 0x0000080c01007387 */ /* 0x0007e20000100a00 */
[----:B------:R-:W-:Y:S02]  /*bcd0*/  IMAD.MOV.U32 R5, RZ, RZ, -0x7fffffe0 ;  /* 0x80000020ff057424 */ /* 0x000fe400078e00ff */
[----:B------:R-:W-:Y:S01]  /*bce0*/  VIADD R156, R148, 0x602 ;  /* 0x00000602949c7836 */ /* 0x000fe20000000000 */
[----:B------:R3:W-:Y:S01]  /*bcf0*/  STL.64 [R1], R10 ;  /* 0x0000000a01007387 */ /* 0x0007e20000100a00 */
[----:B------:R-:W-:Y:S02]  /*bd00*/  IMAD.MOV.U32 R157, RZ, RZ, -0x7fffffe0 ;  /* 0x80000020ff9d7424 */ /* 0x000fe400078e00ff */
[----:B------:R-:W-:Y:S02]  /*bd10*/  IMAD.MOV.U32 R135, RZ, RZ, RZ ;  /* 0x000000ffff877224 */ /* 0x000fe400078e00ff */
[----:B--2---:R-:W-:-:S04]  /*bd20*/  IMAD R4, R140, 0x600, R0 ;  /* 0x000006008c047824 */ /* 0x004fc800078e0200 */
[C---:B------:R-:W-:Y:S01]  /*bd30*/  VIADD R6, R4.reuse, 0x2 ;  /* 0x0000000204067836 */ /* 0x040fe20000000000 */
[----:B------:R-:W-:-:S13]  /*bd40*/  R2UR UR6, R4 ;  /* 0x00000000040672ca */ /* 0x000fda00000e0000 */
[----:B------:R-:W-:Y:S01]  /*bd50*/  HGMMA.64x128x16.F32.BF16 R24, gdesc[UR4], RZ, !UPT, gsb0 ;  /* 0x01e00000041879f0 */ /* 0x000fe2000c0018ff */
[----:B------:R-:W-:Y:S01]  /*bd60*/  R2UR UR6, R6 ;  /* 0x00000000060672ca */ /* 0x000fe200000e0000 */
[----:B------:R-:W-:Y:S01]  /*bd70*/  VIADD R6, R4, 0x200 ;  /* 0x0000020004067836 */ /* 0x000fe20000000000 */
[----:B------:R-:W-:Y:S01]  /*bd80*/  R2UR UR7, R7 ;  /* 0x00000000070772ca */ /* 0x000fe200000e0000 */
[----:B------:R-:W-:Y:S01]  /*bd90*/  IMAD.MOV.U32 R7, RZ, RZ, -0x7fffffe0 ;  /* 0x80000020ff077424 */ /* 0x000fe200078e00ff */
[----:B------:R-:W-:Y:S02]  /*bda0*/  R2UR UR4, R20 ;  /* 0x00000000140472ca */ /* 0x000fe400000e0000 */
[----:B------:R-:W-:Y:S01]  /*bdb0*/  R2UR UR5, R21 ;  /* 0x00000000150572ca */ /* 0x000fe200000e0000 */
[----:B------:R-:W-:Y:S02]  /*bdc0*/  WARPGROUP.DEPBAR.LE gsb0, 0x0 ;  /* 0x00008000000079c5 */ /* 0x000fe40000010000 */
[----:B------:R-:W-:-:S10]  /*bdd0*/  WARPGROUP.ARRIVE ;  /* 0x00000000000079c5 */ /* 0x000fd40000000000 */
[----:B------:R-:W-:Y:S01]  /*bde0*/  HGMMA.64x128x16.F32.BF16 R24, gdesc[UR4], R24, gsb0 ;  /* 0x01e00000041879f0 */ /* 0x000fe20008001818 */
        /* <DEDUP_REMOVED lines=13> */
[----:B------:R-:W-:Y:S01]  /*bec0*/  R2UR UR4, R12 ;  /* 0x000000000c0472ca */ /* 0x000fe200000e0000 */
[----:B------:R-:W-:Y:S01]  /*bed0*/  VIADD R4, R4, 0x402 ;  /* 0x0000040204047836 */ /* 0x000fe20000000000 */
[----:B------:R-:W-:Y:S01]  /*bee0*/  R2UR UR5, R13 ;  /* 0x000000000d0572ca */ /* 0x000fe200000e0000 */
[----:B------:R-:W-:Y:S02]  /*bef0*/  WARPGROUP.DEPBAR.LE gsb0, 0x0 ;  /* 0x00008000000079c5 */ /* 0x000fe40000010000 */
[----:B------:R-:W-:-:S10]  /*bf00*/  WARPGROUP.ARRIVE ;  /* 0x00000000000079c5 */ /* 0x000fd40000000000 */
[----:B------:R-:W-:Y:S01]  /*bf10*/  HGMMA.64x128x16.F32.BF16 R24, gdesc[UR4], R24, gsb0 ;  /* 0x01e00000041879f0 */ /* 0x000fe20008001818 */
[----:B------:R-:W-:Y:S02]  /*bf20*/  R2UR UR6, R6 ;  /* 0x00000000060672ca */ /* 0x000fe400000e0000 */
[----:B------:R-:W-:Y:S02]  /*bf30*/  R2UR UR7, R7 ;  /* 0x00000000070772ca */ /* 0x000fe400000e0000 */
[----:B------:R-:W-:Y:S02]  /*bf40*/  R2UR UR4, R10 ;  /* 0x000000000a0472ca */ /* 0x000fe400000e0000 */
        /* <DEDUP_REMOVED lines=10> */
[----:B------:R-:W-:Y:S03]  /*bff0*/  HGMMA.64x128x16.F32.BF16 R24, gdesc[UR4], R24, gsb0 ;  /* 0x01e00000041879f0 */ /* 0x000fe60008001818 */
[----:B------:R-:W-:Y:S02]  /*c000*/  WARPGROUP.DEPBAR.LE gsb0, 0x0 ;  /* 0x00008000000079c5 */ /* 0x000fe40000010000 */
[----:B---3--:R-:W-:Y:S05]  /*c010*/  @!P0 BRA `(.L_x_510) ;  /* 0x0000000000048947 */ /* 0x008fea0003800000 */
[----:B------:R-:W-:Y:S01]  /*c020*/  BPT.TRAP 0x1 ;  /* 0x000000040000795c */ /* 0x000fe20000300000 */
.L_x_510:
[----:B------:R-:W2:Y:S01]  /*c030*/  LDL R0, [R1+0x70] ;  /* 0x0000700001007983 */ /* 0x000ea20000100800 */
[----:B------:R-:W-:-:S03]  /*c040*/  ULDC UR41, c[0x0][0x988] ;  /* 0x0002620000297ab9 */ /* 0x000fc60000000800 */
[----:B------:R-:W3:Y:S01]  /*c050*/  LDL R94, [R1+0x30] ;  /* 0x00003000015e7983 */ /* 0x000ee20000100800 */
[----:B01----:R-:W-:Y:S01]  /*c060*/  VIADD R8, R8, 0x2d840 ;  /* 0x0002d84008087836 */ /* 0x003fe20000000000 */
[----:B------:R-:W-:Y:S02]  /*c070*/  ULDC UR44, c[0x0][0x988] ;  /* 0x00026200002c7ab9 */ /* 0x000fe40000000800 */
[----:B-----5:R-:W4:Y:S04]  /*c080*/  LDL R95, [R1+0x50] ;  /* 0x00005000015f7983 */ /* 0x020f280000100800 */
[----:B------:R-:W4:Y:S04]  /*c090*/  LDL R93, [R1+0x38] ;  /* 0x00003800015d7983 */ /* 0x000f280000100800 */
[----:B------:R-:W4:Y:S01]  /*c0a0*/  LDL R92, [R1+0x34] ;  /* 0x00003400015c7983 */ /* 0x000f220000100800 */
[----:B--2---:R-:W-:-:S05]  /*c0b0*/  IADD3 R3, R102, 0x80, -R0 ;  /* 0x0000008066037810 */ /* 0x004fca0007ffe800 */
[----:B------:R-:W-:-:S05]  /*c0c0*/  IMAD R0, R88, -0x80, R3 ;  /* 0xffffff8058007824 */ /* 0x000fca00078e0203 */
[C---:B------:R-:W-:Y:S02]  /*c0d0*/  ISETP.GT.AND P1, PT, R0.reuse, RZ, PT ;  /* 0x000000ff0000720c */ /* 0x040fe40003f24270 */
[C---:B------:R-:W-:Y:S02]  /*c0e0*/  ISETP.GT.AND P3, PT, R0.reuse, 0x1, PT ;  /* 0x000000010000780c */ /* 0x040fe40003f64270 */
[----:B------:R-:W-:Y:S02]  /*c0f0*/  ISETP.GT.AND P2, PT, R0, 0x8, PT ;  /* 0x000000080000780c */ /* 0x000fe40003f44270 */
[----:B------:R-:W-:Y:S02]  /*c100*/  FSEL R24, R24, -INF , P1 ;  /* 0xff80000018187808 */ /* 0x000fe40000800000 */
[----:B------:R-:W-:Y:S02]  /*c110*/  FSEL R25, R25, -INF , P3 ;  /* 0xff80000019197808 */ /* 0x000fe40001800000 */
[----:B------:R-:W-:-:S02]  /*c120*/  FSEL R26, R26, -INF , P1 ;  /* 0xff8000001a1a7808 */ /* 0x000fc40000800000 */
[----:B------:R-:W-:Y:S02]  /*c130*/  FSEL R27, R27, -INF , P3 ;  /* 0xff8000001b1b7808 */ /* 0x000fe40001800000 */
[C---:B------:R-:W-:Y:S02]  /*c140*/  ISETP.GT.AND P5, PT, R0.reuse, 0x9, PT ;  /* 0x000000090000780c */ /* 0x040fe40003fa4270 */
[C---:B------:R-:W-:Y:S02]  /*c150*/  ISETP.GT.AND P4, PT, R0.reuse, 0x10, PT ;  /* 0x000000100000780c */ /* 0x040fe40003f84270 */
[C---:B------:R-:W-:Y:S02]  /*c160*/  ISETP.GT.AND P1, PT, R0.reuse, 0x11, PT ;  /* 0x000000110000780c */ /* 0x040fe40003f24270 */
[----:B------:R-:W-:Y:S02]  /*c170*/  ISETP.GT.AND P3, PT, R0, 0x18, PT ;  /* 0x000000180000780c */ /* 0x000fe40003f64270 */
[----:B------:R-:W-:-:S02]  /*c180*/  FSEL R28, R28, -INF , P2 ;  /* 0xff8000001c1c7808 */ /* 0x000fc40001000000 */
[----:B------:R-:W-:Y:S02]  /*c190*/  FMNMX.FTZ R3, R24, R25, !PT ;  /* 0x0000001918037209 */ /* 0x000fe40007810000 */
[----:B------:R-:W-:Y:S02]  /*c1a0*/  FSEL R30, R30, -INF , P2 ;  /* 0xff8000001e1e7808 */ /* 0x000fe40001000000 */
[----:B------:R-:W-:Y:S02]  /*c1b0*/  FSEL R31, R31, -INF , P5 ;  /* 0xff8000001f1f7808 */ /* 0x000fe40002800000 */
[----:B------:R-:W-:Y:S02]  /*c1c0*/  FSEL R29, R29, -INF , P5 ;  /* 0xff8000001d1d7808 */ /* 0x000fe40002800000 */
[----:B------:R-:W-:Y:S02]  /*c1d0*/  FSEL R34, R34, -INF , P4 ;  /* 0xff80000022227808 */ /* 0x000fe40002000000 */
[----:B------:R-:W-:-:S02]  /*c1e0*/  FSEL R32, R32, -INF , P4 ;  /* 0xff80000020207808 */ /* 0x000fc40002000000 */
[----:B------:R-:W-:Y:S02]  /*c1f0*/  FSEL R35, R35, -INF , P1 ;  /* 0xff80000023237808 */ /* 0x000fe40000800000 */
[----:B------:R-:W-:Y:S02]  /*c200*/  FSEL R33, R33, -INF , P1 ;  /* 0xff80000021217808 */ /* 0x000fe40000800000 */
[----:B------:R-:W-:Y:S02]  /*c210*/  FSEL R38, R38, -INF , P3 ;  /* 0xff80000026267808 */ /* 0x000fe40001800000 */
[----:B------:R-:W-:Y:S02]  /*c220*/  FSEL R36, R36, -INF , P3 ;  /* 0xff80000024247808 */ /* 0x000fe40001800000 */
[C---:B------:R-:W-:Y:S02]  /*c230*/  ISETP.GT.AND P2, PT, R0.reuse, 0x19, PT ;  /* 0x000000190000780c */ /* 0x040fe40003f44270 */
[----:B------:R-:W-:-:S02]  /*c240*/  ISETP.GT.AND P5, PT, R0, 0x20, PT ;  /* 0x000000200000780c */ /* 0x000fc40003fa4270 */
[C---:B------:R-:W-:Y:S02]  /*c250*/  ISETP.GT.AND P4, PT, R0.reuse, 0x21, PT ;  /* 0x000000210000780c */ /* 0x040fe40003f84270 */
[C---:B------:R-:W-:Y:S02]  /*c260*/  ISETP.GT.AND P1, PT, R0.reuse, 0x28, PT ;  /* 0x000000280000780c */ /* 0x040fe40003f24270 */
[----:B------:R-:W-:Y:S02]  /*c270*/  ISETP.GT.AND P3, PT, R0, 0x29, PT ;  /* 0x000000290000780c */ /* 0x000fe40003f64270 */
[----:B------:R-:W-:Y:S02]  /*c280*/  FMNMX.FTZ R4, R28, R3, !PT ;  /* 0x000000031c047209 */ /* 0x000fe40007810000 */
[----:B------:R-:W-:Y:S02]  /*c290*/  FSEL R39, R39, -INF , P2 ;  /* 0xff80000027277808 */ /* 0x000fe40001000000 */
[----:B------:R-:W-:-:S02]  /*c2a0*/  FSEL R37, R37, -INF , P2 ;  /* 0xff80000025257808 */ /* 0x000fc40001000000 */
[----:B------:R-:W-:Y:S02]  /*c2b0*/  FSEL R42, R42, -INF , P5 ;  /* 0xff8000002a2a7808 */ /* 0x000fe40002800000 */
[----:B------:R-:W-:Y:S02]  /*c2c0*/  FSEL R40, R40, -INF , P5 ;  /* 0xff80000028287808 */ /* 0x000fe40002800000 */
[----:B------:R-:W-:Y:S02]  /*c2d0*/  FSEL R43, R43, -INF , P4 ;  /* 0xff8000002b2b7808 */ /* 0x000fe40002000000 */
[----:B------:R-:W-:Y:S02]  /*c2e0*/  FSEL R41, R41, -INF , P4 ;  /* 0xff80000029297808 */ /* 0x000fe40002000000 */
[----:B------:R-:W-:Y:S02]  /*c2f0*/  FSEL R46, R46, -INF , P1 ;  /* 0xff8000002e2e7808 */ /* 0x000fe40000800000 */
[----:B------:R-:W-:-:S02]  /*c300*/  FSEL R44, R44, -INF , P1 ;  /* 0xff8000002c2c7808 */ /* 0x000fc40000800000 */
[----:B------:R-:W-:Y:S02]  /*c310*/  FSEL R47, R47, -INF , P3 ;  /* 0xff8000002f2f7808 */ /* 0x000fe40001800000 */
[----:B------:R-:W-:Y:S02]  /*c320*/  FSEL R45, R45, -INF , P3 ;  /* 0xff8000002d2d7808 */ /* 0x000fe40001800000 */
[----:B------:R-:W-:Y:S02]  /*c330*/  FMNMX.FTZ R3, R29, R4, !PT ;  /* 0x000000041d037209 */ /* 0x000fe40007810000 */
[C---:B------:R-:W-:Y:S02]  /*c340*/  ISETP.GT.AND P2, PT, R0.reuse, 0x30, PT ;  /* 0x000000300000780c */ /* 0x040fe40003f44270 */
[C---:B------:R-:W-:Y:S02]  /*c350*/  ISETP.GT.AND P5, PT, R0.reuse, 0x31, PT ;  /* 0x000000310000780c */ /* 0x040fe40003fa4270 */
[----:B------:R-:W-:-:S02]  /*c360*/  ISETP.GT.AND P4, PT, R0, 0x38, PT ;  /* 0x000000380000780c */ /* 0x000fc40003f84270 */
[C---:B------:R-:W-:Y:S02]  /*c370*/  ISETP.GT.AND P1, PT, R0.reuse, 0x39, PT ;  /* 0x000000390000780c */ /* 0x040fe40003f24270 */
[----:B------:R-:W-:Y:S02]  /*c380*/  ISETP.GT.AND P3, PT, R0, 0x40, PT ;  /* 0x000000400000780c */ /* 0x000fe40003f64270 */
[----:B------:R-:W-:Y:S02]  /*c390*/  FMNMX.FTZ R4, R32, R3, !PT ;  /* 0x0000000320047209 */ /* 0x000fe40007810000 */
[----:B------:R-:W-:Y:S02]  /*c3a0*/  FSEL R50, R50, -INF , P2 ;  /* 0xff80000032327808 */ /* 0x000fe40001000000 */
        /* <DEDUP_REMOVED lines=9> */
[C---:B------:R-:W-:Y:S02]  /*c440*/  ISETP.GT.AND P2, PT, R0.reuse, 0x41, PT ;  /* 0x000000410000780c */ /* 0x040fe40003f44270 */
[C---:B------:R-:W-:Y:S02]  /*c450*/  ISETP.GT.AND P5, PT, R0.reuse, 0x48, PT ;  /* 0x000000480000780c */ /* 0x040fe40003fa4270 */
[C---:B------:R-:W-:Y:S02]  /*c460*/  ISETP.GT.AND P4, PT, R0.reuse, 0x49, PT ;  /* 0x000000490000780c */ /* 0x040fe40003f84270 */
[C---:B------:R-:W-:Y:S02]  /*c470*/  ISETP.GT.AND P1, PT, R0.reuse, 0x50, PT ;  /* 0x000000500000780c */ /* 0x040fe40003f24270 */
[----:B------:R-:W-:-:S02]  /*c480*/  ISETP.GT.AND P3, PT, R0, 0x51, PT ;  /* 0x000000510000780c */ /* 0x000fc40003f64270 */
        /* <DEDUP_REMOVED lines=11> */
[----:B------:R-:W-:-:S02]  /*c540*/  ISETP.GT.AND P2, PT, R0, 0x58, PT ;  /* 0x000000580000780c */ /* 0x000fc40003f44270 */
[C---:B------:R-:W-:Y:S02]  /*c550*/  ISETP.GT.AND P5, PT, R0.reuse, 0x59, PT ;  /* 0x000000590000780c */ /* 0x040fe40003fa4270 */
[C---:B------:R-:W-:Y:S02]  /*c560*/  ISETP.GT.AND P4, PT, R0.reuse, 0x60, PT ;  /* 0x000000600000780c */ /* 0x040fe40003f84270 */
[C---:B------:R-:W-:Y:S02]  /*c570*/  ISETP.GT.AND P1, PT, R0.reuse, 0x61, PT ;  /* 0x000000610000780c */ /* 0x040fe40003f24270 */
[----:B------:R-:W-:Y:S02]  /*c580*/  ISETP.GT.AND P3, PT, R0, 0x68, PT ;  /* 0x000000680000780c */ /* 0x000fe40003f64270 */
[----:B------:R-:W-:Y:S02]  /*c590*/  FMNMX.FTZ R4, R36, R3, !PT ;  /* 0x0000000324047209 */ /* 0x000fe40007810000 */
[----:B------:R-:W-:-:S02]  /*c5a0*/  FMNMX.FTZ R3, R26, R27, !PT ;  /* 0x0000001b1a037209 */ /* 0x000fc40007810000 */
        /* <DEDUP_REMOVED lines=15> */
[----:B------:R-:W-:-:S04]  /*c6a0*/  FMNMX.FTZ R0, R30, R3, !PT ;  /* 0x000000031e007209 */ /* 0x000fc80007810000 */
        /* <DEDUP_REMOVED lines=39> */
[----:B------:R-:W-:Y:S02]  /*c920*/  FSEL R77, R77, -INF , P2 ;  /* 0xff8000004d4d7808 */ /* 0x000fe40001000000 */
[----:B------:R-:W-:Y:S02]  /*c930*/  FMNMX.FTZ R4, R76, R5, !PT ;  /* 0x000000054c047209 */ /* 0x000fe40007810000 */
[----:B------:R-:W-:-:S02]  /*c940*/  FMNMX.FTZ R3, R71, R0, !PT ;  /* 0x0000000047037209 */ /* 0x000fc40007810000 */
[----:B------:R-:W-:Y:S02]  /*c950*/  FSEL R80, R80, -INF , P5 ;  /* 0xff80000050507808 */ /* 0x000fe40002800000 */
[----:B------:R-:W-:Y:S02]  /*c960*/  FMNMX.FTZ R5, R77, R4, !PT ;  /* 0x000000044d057209 */ /* 0x000fe40007810000 */
[----:B------:R-:W-:Y:S02]  /*c970*/  FMNMX.FTZ R0, R74, R3, !PT ;  /* 0x000000034a007209 */ /* 0x000fe40007810000 */
[----:B------:R-:W-:Y:S02]  /*c980*/  FSEL R81, R81, -INF , P4 ;  /* 0xff80000051517808 */ /* 0x000fe40002000000 */
[----:B------:R-:W-:Y:S02]  /*c990*/  FMNMX.FTZ R4, R80, R5, !PT ;  /* 0x0000000550047209 */ /* 0x000fe40007810000 */
[----:B------:R-:W-:-:S02]  /*c9a0*/  FMNMX.FTZ R3, R75, R0, !PT ;  /* 0x000000004b037209 */ /* 0x000fc40007810000 */
[----:B------:R-:W-:Y:S02]  /*c9b0*/  FSEL R84, R84, -INF , P1 ;  /* 0xff80000054547808 */ /* 0x000fe40000800000 */
[----:B------:R-:W-:Y:S02]  /*c9c0*/  FMNMX.FTZ R5, R81, R4, !PT ;  /* 0x0000000451057209 */ /* 0x000fe40007810000 */
[----:B------:R-:W-:Y:S02]  /*c9d0*/  FSEL R79, R79, -INF , P2 ;  /* 0xff8000004f4f7808 */ /* 0x000fe40001000000 */
[----:B------:R-:W-:Y:S02]  /*c9e0*/  FMNMX.FTZ R4, R78, R3, !PT ;  /* 0x000000034e047209 */ /* 0x000fe40007810000 */
[----:B------:R-:W-:Y:S02]  /*c9f0*/  FMNMX.FTZ R0, R84, R5, !PT ;  /* 0x0000000554007209 */ /* 0x000fe40007810000 */
[----:B------:R-:W-:-:S02]  /*ca00*/  FSEL R82, R82, -INF , P5 ;  /* 0xff80000052527808 */ /* 0x000fc40002800000 */
[----:B------:R-:W-:Y:S02]  /*ca10*/  FMNMX.FTZ R5, R79, R4, !PT ;  /* 0x000000044f057209 */ /* 0x000fe40007810000 */
[----:B------:R-:W-:Y:S02]  /*ca20*/  FSEL R83, R83, -INF , P4 ;  /* 0xff80000053537808 */ /* 0x000fe40002000000 */
[----:B------:R-:W-:Y:S02]  /*ca30*/  FMNMX.FTZ R4, R82, R5, !PT ;  /* 0x0000000552047209 */ /* 0x000fe40007810000 */
[----:B------:R-:W-:Y:S02]  /*ca40*/  FSEL R85, R85, -INF , P3 ;  /* 0xff80000055557808 */ /* 0x000fe40001800000 */
[----:B------:R-:W-:Y:S02]  /*ca50*/  FSEL R86, R86, -INF , P1 ;  /* 0xff80000056567808 */ /* 0x000fe40000800000 */
[----:B------:R-:W-:-:S02]  /*ca60*/  FMNMX.FTZ R5, R83, R4, !PT ;  /* 0x0000000453057209 */ /* 0x000fc40007810000 */
[----:B------:R-:W-:Y:S02]  /*ca70*/  FMNMX.FTZ R0, R85, R0, !PT ;  /* 0x0000000055007209 */ /* 0x000fe40007810000 */
[----:B------:R-:W-:Y:S02]  /*ca80*/  FSEL R87, R87, -INF , P3 ;  /* 0xff80000057577808 */ /* 0x000fe40001800000 */
[----:B------:R-:W-:Y:S01]  /*ca90*/  FMNMX.FTZ R4, R86, R5, !PT ;  /* 0x0000000556047209 */ /* 0x000fe20007810000 */
[----:B------:R-:W0:Y:S03]  /*caa0*/  SHFL.BFLY PT, R3, R0, 0x2, 0x1f ;  /* 0x0c401f0000037f89 */ /* 0x000e2600000e0000 */
[----:B------:R-:W-:-:S05]  /*cab0*/  FMNMX.FTZ R4, R87, R4, !PT ;  /* 0x0000000457047209 */ /* 0x000fca0007810000 */
[----:B------:R-:W1:Y:S01]  /*cac0*/  SHFL.BFLY PT, R5, R4, 0x2, 0x1f ;  /* 0x0c401f0004057f89 */ /* 0x000e6200000e0000 */
[----:B0-----:R-:W-:-:S05]  /*cad0*/  FMNMX.FTZ R0, R0, R3, !PT ;  /* 0x0000000300007209 */ /* 0x001fca0007810000 */
[----:B------:R-:W0:Y:S01]  /*cae0*/  SHFL.BFLY PT, R6, R0, 0x1, 0x1f ;  /* 0x0c201f0000067f89 */ /* 0x000e2200000e0000 */
[----:B-1----:R-:W-:-:S05]  /*caf0*/  FMNMX.FTZ R3, R4, R5, !PT ;  /* 0x0000000504037209 */ /* 0x002fca0007810000 */
[----:B------:R-:W1:Y:S01]  /*cb00*/  SHFL.BFLY PT, R4, R3, 0x1, 0x1f ;  /* 0x0c201f0003047f89 */ /* 0x000e6200000e0000 */
[----:B0-----:R-:W-:-:S04]  /*cb10*/  FMNMX.FTZ R0, R0, R6, !PT ;  /* 0x0000000600007209 */ /* 0x001fc80007810000 */
[C---:B------:R-:W-:Y:S01]  /*cb20*/  FSETP.NEU.FTZ.AND P1, PT, R0.reuse, -INF , PT ;  /* 0xff8000000000780b */ /* 0x040fe20003f3d000 */
[----:B------:R-:W-:Y:S01]  /*cb30*/  FMUL.FTZ R9, R0, UR41 ;  /* 0x0000002900097c20 */ /* 0x000fe20008410000 */
[----:B-1----:R-:W-:-:S04]  /*cb40*/  FMNMX.FTZ R3, R3, R4, !PT ;  /* 0x0000000403037209 */ /* 0x002fc80007810000 */
[----:B------:R-:W-:Y:S02]  /*cb50*/  FSEL R9, R9, RZ, P1 ;  /* 0x000000ff09097208 */ /* 0x000fe40000800000 */
[C---:B------:R-:W-:Y:S01]  /*cb60*/  FSETP.NEU.FTZ.AND P1, PT, R3.reuse, -INF , PT ;  /* 0xff8000000300780b */ /* 0x040fe20003f3d000 */
[----:B------:R-:W-:-:S05]  /*cb70*/  FMUL.FTZ R12, R3, UR41 ;  /* 0x00000029030c7c20 */ /* 0x000fca0008410000 */
[----:B------:R-:W-:Y:S01]  /*cb80*/  FSEL R12, R12, RZ, P1 ;  /* 0x000000ff0c0c7208 */ /* 0x000fe20000800000 */
[--C-:B------:R-:W-:Y:S01]  /*cb90*/  FFMA.FTZ R10, R24, UR41, -R9.reuse ;  /* 0x00000029180a7c23 */ /* 0x100fe20008010809 */
[--C-:B------:R-:W-:Y:S01]  /*cba0*/  FFMA.FTZ R11, R25, UR41, -R9.reuse ;  /* 0x00000029190b7c23 */ /* 0x100fe20008010809 */
[--C-:B------:R-:W-:Y:S01]  /*cbb0*/  FFMA.FTZ R13, R28, UR41, -R9.reuse ;  /* 0x000000291c0d7c23 */ /* 0x100fe20008010809 */
[----:B------:R-:W-:Y:S01]  /*cbc0*/  FFMA.FTZ R14, R29, UR41, -R9 ;  /* 0x000000291d0e7c23 */ /* 0x000fe20008010809 */
[--C-:B------:R-:W-:Y:S01]  /*cbd0*/  FFMA.FTZ R15, R26, UR41, -R12.reuse ;  /* 0x000000291a0f7c23 */ /* 0x100fe2000801080c */
[--C-:B------:R-:W-:Y:S01]  /*cbe0*/  FFMA.FTZ R20, R27, UR41, -R12.reuse ;  /* 0x000000291b147c23 */ /* 0x100fe2000801080c */
[--C-:B------:R-:W-:Y:S01]  /*cbf0*/  FFMA.FTZ R21, R30, UR41, -R12.reuse ;  /* 0x000000291e157c23 */ /* 0x100fe2000801080c */
[----:B------:R-:W-:Y:S01]  /*cc00*/  FFMA.FTZ R24, R31, UR41, -R12 ;  /* 0x000000291f187c23 */ /* 0x000fe2000801080c */
[----:B------:R-:W-:Y:S08]  /*cc10*/  MUFU.EX2 R10, R10 ;  /* 0x0000000a000a7308 */ /* 0x000ff00000000800 */
[----:B------:R-:W0:Y:S08]  /*cc20*/  MUFU.EX2 R11, R11 ;  /* 0x0000000b000b7308 */ /* 0x000e300000000800 */
[----:B------:R-:W-:Y:S08]  /*cc30*/  MUFU.EX2 R13, R13 ;  /* 0x0000000d000d7308 */ /* 0x000ff00000000800 */
[----:B------:R-:W1:Y:S08]  /*cc40*/  MUFU.EX2 R14, R14 ;  /* 0x0000000e000e7308 */ /* 0x000e700000000800 */
[----:B------:R-:W-:Y:S08]  /*cc50*/  MUFU.EX2 R15, R15 ;  /* 0x0000000f000f7308 */ /* 0x000ff00000000800 */
[----:B------:R-:W2:Y:S08]  /*cc60*/  MUFU.EX2 R20, R20 ;  /* 0x0000001400147308 */ /* 0x000eb00000000800 */
[----:B------:R-:W-:Y:S08]  /*cc70*/  MUFU.EX2 R21, R21 ;  /* 0x0000001500157308 */ /* 0x000ff00000000800 */
[----:B------:R-:W3:Y:S01]  /*cc80*/  MUFU.EX2 R24, R24 ;  /* 0x0000001800187308 */ /* 0x000ee20000000800 */
[----:B------:R-:W-:Y:S01]  /*cc90*/  IMAD.U32 R5, RZ, RZ, UR39 ;  /* 0x00000027ff057e24 */ /* 0x000fe2000f8e00ff */
[----:B0-----:R-:W-:-:S02]  /*cca0*/  F2FP.BF16.F32.PACK_AB R4, R11, R10 ;  /* 0x0000000a0b04723e */ /* 0x001fc400000010ff */
[----:B-1----:R-:W-:Y:S02]  /*ccb0*/  F2FP.BF16.F32.PACK_AB R6, R14, R13 ;  /* 0x0000000d0e06723e */ /* 0x002fe400000010ff */
[----:B------:R-:W-:Y:S02]  /*ccc0*/  PRMT R8, R5, 0x654, R8 ;  /* 0x0000065405087816 */ /* 0x000fe40000000008 */
[----:B--2---:R-:W-:Y:S01]  /*ccd0*/  F2FP.BF16.F32.PACK_AB R5, R20, R15 ;  /* 0x0000000f1405723e */ /* 0x004fe200000010ff */
[--C-:B------:R-:W-:Y:S01]  /*cce0*/  FFMA.FTZ R32, R32, UR41, -R9.reuse ;  /* 0x0000002920207c23 */ /* 0x100fe20008010809 */
[--C-:B------:R-:W-:Y:S01]  /*ccf0*/  FFMA.FTZ R33, R33, UR41, -R9.reuse ;  /* 0x0000002921217c23 */ /* 0x100fe20008010809 */
[--C-:B------:R-:W-:Y:S01]  /*cd00*/  FFMA.FTZ R36, R36, UR41, -R9.reuse ;  /* 0x0000002924247c23 */ /* 0x100fe20008010809 */
[--C-:B------:R-:W-:Y:S01]  /*cd10*/  FFMA.FTZ R37, R37, UR41, -R9.reuse ;  /* 0x0000002925257c23 */ /* 0x100fe20008010809 */
[----:B------:R0:W-:Y:S01]  /*cd20*/  SYNCS.ARRIVE.TRANS64.RED.A1T0 RZ, [R8+URZ], RZ ;  /* 0x000000ff08ff79a7 */ /* 0x0001e2000810043f */
[----:B---3--:R-:W-:Y:S01]  /*cd30*/  F2FP.BF16.F32.PACK_AB R7, R24, R21 ;  /* 0x000000151807723e */ /* 0x008fe200000010ff */
[--C-:B------:R-:W-:Y:S01]  /*cd40*/  FFMA.FTZ R89, R41, UR41, -R9.reuse ;  /* 0x0000002929597c23 */ /* 0x100fe20008010809 */
[--C-:B------:R-:W-:Y:S01]  /*cd50*/  FFMA.FTZ R90, R44, UR41, -R9.reuse ;  /* 0x000000292c5a7c23 */ /* 0x100fe20008010809 */
[----:B------:R-:W-:-:S02]  /*cd60*/  FFMA.FTZ R91, R45, UR41, -R9 ;  /* 0x000000292d5b7c23 */ /* 0x000fc40008010809 */
[----:B------:R1:W-:Y:S01]  /*cd70*/  STSM.16.M88.4 [R94+0x21800], R4 ;  /* 0x021800045e007844 */ /* 0x0003e20000000200 */
[--C-:B0-----:R-:W-:Y:S01]  /*cd80*/  FFMA.FTZ R8, R40, UR41, -R9.reuse ;  /* 0x0000002928087c23 */ /* 0x101fe20008010809 */
        /* <DEDUP_REMOVED lines=13> */
[----:B-1----:R0:W1:Y:S01]  /*ce60*/  MUFU.EX2 R4, R32 ;  /* 0x0000002000047308 */ /* 0x0020620000000800 */
[--C-:B------:R-:W-:Y:S01]  /*ce70*/  FFMA.FTZ R25, R84, UR41, -R9.reuse ;  /* 0x0000002954197c23 */ /* 0x100fe20008010809 */
[----:B------:R-:W-:-:S06]  /*ce80*/  FFMA.FTZ R141, R85, UR41, -R9 ;  /* 0x00000029558d7c23 */ /* 0x000fcc0008010809 */
[----:B------:R2:W3:Y:S01]  /*ce90*/  MUFU.EX2 R5, R33 ;  /* 0x0000002100057308 */ /* 0x0004e20000000800 */
[--C-:B0-----:R-:W-:Y:S01]  /*cea0*/  FFMA.FTZ R32, R53, UR41, -R9.reuse ;  /* 0x0000002935207c23 */ /* 0x101fe20008010809 */
[----:B------:R-:W-:-:S06]  /*ceb0*/  FFMA.FTZ R53, R81, UR41, -R9 ;  /* 0x0000002951357c23 */ /* 0x000fcc0008010809 */
[----:B------:R0:W-:Y:S01]  /*cec0*/  MUFU.EX2 R6, R36 ;  /* 0x0000002400067308 */ /* 0x0001e20000000800 */
[----:B--2---:R-:W-:Y:S01]  /*ced0*/  FFMA.FTZ R33, R56, UR41, -R9 ;  /* 0x0000002938217c23 */ /* 0x004fe20008010809 */
[----:B------:R-:W-:-:S06]  /*cee0*/  FFMA.FTZ R35, R35, UR41, -R12 ;  /* 0x0000002923237c23 */ /* 0x000fcc000801080c */
[----:B------:R2:W-:Y:S01]  /*cef0*/  MUFU.EX2 R7, R37 ;  /* 0x0000002500077308 */ /* 0x0005e20000000800 */
[----:B0-----:R-:W-:Y:S01]  /*cf00*/  FFMA.FTZ R36, R69, UR41, -R9 ;  /* 0x0000002945247c23 */ /* 0x001fe20008010809 */
[----:B------:R-:W-:Y:S01]  /*cf10*/  FADD.FTZ R10, R10, R11 ;  /* 0x0000000b0a0a7221 */ /* 0x000fe20000010000 */
[----:B--2---:R-:W-:Y:S01]  /*cf20*/  FFMA.FTZ R37, R72, UR41, -R9 ;  /* 0x0000002948257c23 */ /* 0x004fe20008010809 */
[--C-:B------:R-:W-:Y:S01]  /*cf30*/  FFMA.FTZ R9, R34, UR41, -R12.reuse ;  /* 0x0000002922097c23 */ /* 0x100fe2000801080c */
[----:B------:R-:W-:-:S03]  /*cf40*/  FFMA.FTZ R38, R38, UR41, -R12 ;  /* 0x0000002926267c23 */ /* 0x000fc6000801080c */
[----:B------:R-:W-:Y:S01]  /*cf50*/  MUFU.EX2 R35, R35 ;  /* 0x0000002300237308 */ /* 0x000fe20000000800 */
[----:B------:R-:W-:Y:S01]  /*cf60*/  FADD.FTZ R13, R13, R10 ;  /* 0x0000000a0d0d7221 */ /* 0x000fe20000010000 */
[----:B------:R-:W-:-:S06]  /*cf70*/  FADD.FTZ R15, R15, R20 ;  /* 0x000000140f0f7221 */ /* 0x000fcc0000010000 */
[----:B------:R-:W0:Y:S01]  /*cf80*/  MUFU.EX2 R9, R9 ;  /* 0x0000000900097308 */ /* 0x000e220000000800 */
[--C-:B------:R-:W-:Y:S01]  /*cf90*/  FFMA.FTZ R56, R39, UR41, -R12.reuse ;  /* 0x0000002927387c23 */ /* 0x100fe2000801080c */
[----:B------:R-:W-:Y:S01]  /*cfa0*/  FADD.FTZ R14, R14, R13 ;  /* 0x0000000d0e0e7221 */ /* 0x000fe20000010000 */
[----:B------:R-:W-:Y:S01]  /*cfb0*/  FADD.FTZ R15, R21, R15 ;  /* 0x0000000f150f7221 */ /* 0x000fe20000010000 */
[----:B------:R-:W-:-:S04]  /*cfc0*/  FFMA.FTZ R57, R42, UR41, -R12 ;  /* 0x000000292a397c23 */ /* 0x000fc8000801080c */
[----:B------:R-:W2:Y:S01]  /*cfd0*/  MUFU.EX2 R38, R38 ;  /* 0x0000002600267308 */ /* 0x000ea20000000800 */
[----:B-1----:R-:W-:Y:S01]  /*cfe0*/  FADD.FTZ R14, R4, R14 ;  /* 0x0000000e040e7221 */ /* 0x002fe20000010000 */
[----:B------:R-:W-:Y:S01]  /*cff0*/  FADD.FTZ R24, R24, R15 ;  /* 0x0000000f18187221 */ /* 0x000fe20000010000 */
[--C-:B------:R-:W-:Y:S01]  /*d000*/  FFMA.FTZ R43, R43, UR41, -R12.reuse ;  /* 0x000000292b2b7c23 */ /* 0x100fe2000801080c */
[----:B------:R-:W-:-:S04]  /*d010*/  FFMA.FTZ R10, R58, UR41, -R12 ;  /* 0x000000293a0a7c23 */ /* 0x000fc8000801080c */
[----:B------:R-:W1:Y:S01]  /*d020*/  MUFU.EX2 R8, R8 ;  /* 0x0000000800087308 */ /* 0x000e620000000800 */
[----:B---3--:R-:W-:Y:S01]  /*d030*/  FADD.FTZ R11, R5, R14 ;  /* 0x0000000e050b7221 */ /* 0x008fe20000010000 */
[----:B0-----:R-:W-:-:S06]  /*d040*/  FADD.FTZ R24, R9, R24 ;  /* 0x0000001809187221 */ /* 0x001fcc0000010000 */
[----:B------:R-:W0:Y:S01]  /*d050*/  MUFU.EX2 R56, R56 ;  /* 0x0000003800387308 */ /* 0x000e220000000800 */
[----:B------:R-:W-:-:S07]  /*d060*/  FFMA.FTZ R46, R46, UR41, -R12 ;  /* 0x000000292e2e7c23 */ /* 0x000fce000801080c */
[----:B------:R-:W3:Y:S01]  /*d070*/  MUFU.EX2 R89, R89 ;  /* 0x0000005900597308 */ /* 0x000ee20000000800 */
[----:B------:R-:W-:-:S07]  /*d080*/  FFMA.FTZ R47, R47, UR41, -R12 ;  /* 0x000000292f2f7c23 */ /* 0x000fce000801080c */
[----:B------:R-:W4:Y:S01]  /*d090*/  MUFU.EX2 R57, R57 ;  /* 0x0000003900397308 */ /* 0x000f220000000800 */
[--C-:B------:R-:W-:Y:S01]  /*d0a0*/  FFMA.FTZ R34, R50, UR41, -R12.reuse ;  /* 0x0000002932227c23 */ /* 0x100fe2000801080c */
[----:B------:R-:W-:-:S06]  /*d0b0*/  FFMA.FTZ R39, R51, UR41, -R12 ;  /* 0x0000002933277c23 */ /* 0x000fcc000801080c */
[----:B------:R-:W4:Y:S01]  /*d0c0*/  MUFU.EX2 R90, R90 ;  /* 0x0000005a005a7308 */ /* 0x000f220000000800 */
[----:B------:R-:W-:-:S07]  /*d0d0*/  FFMA.FTZ R42, R54, UR41, -R12 ;  /* 0x00000029362a7c23 */ /* 0x000fce000801080c */
[----:B------:R2:W-:Y:S01]  /*d0e0*/  MUFU.EX2 R20, R10 ;  /* 0x0000000a00147308 */ /* 0x0005e20000000800 */
[--C-:B------:R-:W-:Y:S01]  /*d0f0*/  FFMA.FTZ R50, R55, UR41, -R12.reuse ;  /* 0x0000002937327c23 */ /* 0x100fe2000801080c */
[----:B------:R-:W-:-:S06]  /*d100*/  FFMA.FTZ R51, R59, UR41, -R12 ;  /* 0x000000293b337c23 */ /* 0x000fcc000801080c */
[----:B------:R-:W4:Y:S01]  /*d110*/  MUFU.EX2 R43, R43 ;  /* 0x0000002b002b7308 */ /* 0x000f220000000800 */
[----:B--2---:R-:W-:Y:S01]  /*d120*/  FADD.FTZ R10, R6, R11 ;  /* 0x0000000b060a7221 */ /* 0x004fe20000010000 */
[----:B------:R-:W-:-:S03]  /*d130*/  FADD.FTZ R11, R35, R24 ;  /* 0x00000018230b7221 */ /* 0x000fc60000010000 */
[----:B------:R-:W-:Y:S01]  /*d140*/  FADD.FTZ R13, R7, R10 ;  /* 0x0000000a070d7221 */ /* 0x000fe20000010000 */
[----:B------:R-:W-:Y:S02]  /*d150*/  FADD.FTZ R11, R38, R11 ;  /* 0x0000000b260b7221 */ /* 0x000fe40000010000 */
[----:B------:R-:W2:Y:S01]  /*d160*/  MUFU.EX2 R91, R91 ;  /* 0x0000005b005b7308 */ /* 0x000ea20000000800 */
[--C-:B------:R-:W-:Y:S01]  /*d170*/  FFMA.FTZ R54, R62, UR41, -R12.reuse ;  /* 0x000000293e367c23 */ /* 0x100fe2000801080c */
[--C-:B------:R-:W-:Y:S01]  /*d180*/  FFMA.FTZ R60, R63, UR41, -R12.reuse ;  /* 0x000000293f3c7c23 */ /* 0x100fe2000801080c */
[--C-:B------:R-:W-:Y:S01]  /*d190*/  FFMA.FTZ R55, R66, UR41, -R12.reuse ;  /* 0x0000002942377c23 */ /* 0x100fe2000801080c */
[--C-:B------:R-:W-:Y:S01]  /*d1a0*/  FFMA.FTZ R58, R67, UR41, -R12.reuse ;  /* 0x00000029433a7c23 */ /* 0x100fe2000801080c */
[----:B------:R-:W-:-:S03]  /*d1b0*/  FFMA.FTZ R70, R70, UR41, -R12 ;  /* 0x0000002946467c23 */ /* 0x000fc6000801080c */
[----:B------:R-:W2:Y:S01]  /*d1c0*/  MUFU.EX2 R46, R46 ;  /* 0x0000002e002e7308 */ /* 0x000ea20000000800 */
[--C-:B------:R-:W-:Y:S01]  /*d1d0*/  FFMA.FTZ R71, R71, UR41, -R12.reuse ;  /* 0x0000002947477c23 */ /* 0x100fe2000801080c */
[--C-:B------:R-:W-:Y:S01]  /*d1e0*/  FFMA.FTZ R59, R74, UR41, -R12.reuse ;  /* 0x000000294a3b7c23 */ /* 0x100fe2000801080c */
[--C-:B------:R-:W-:Y:S01]  /*d1f0*/  FFMA.FTZ R75, R75, UR41, -R12.reuse ;  /* 0x000000294b4b7c23 */ /* 0x100fe2000801080c */
[--C-:B------:R-:W-:Y:S01]  /*d200*/  FFMA.FTZ R78, R78, UR41, -R12.reuse ;  /* 0x000000294e4e7c23 */ /* 0x100fe2000801080c */
[--C-:B------:R-:W-:Y:S01]  /*d210*/  FFMA.FTZ R79, R79, UR41, -R12.reuse ;  /* 0x000000294f4f7c23 */ /* 0x100fe2000801080c */
[--C-:B------:R-:W-:Y:S01]  /*d220*/  FFMA.FTZ R82, R82, UR41, -R12.reuse ;  /* 0x0000002952527c23 */ /* 0x100fe2000801080c */
[--C-:B------:R-:W-:Y:S01]  /*d230*/  FFMA.FTZ R83, R83, UR41, -R12.reuse ;  /* 0x0000002953537c23 */ /* 0x100fe2000801080c */
[----:B------:R-:W2:Y:S01]  /*d240*/  MUFU.EX2 R26, R26 ;  /* 0x0000001a001a7308 */ /* 0x000ea20000000800 */
[--C-:B------:R-:W-:Y:S01]  /*d250*/  FFMA.FTZ R86, R86, UR41, -R12.reuse ;  /* 0x0000002956567c23 */ /* 0x100fe2000801080c */
[----:B------:R-:W-:Y:S01]  /*d260*/  FFMA.FTZ R87, R87, UR41, -R12 ;  /* 0x0000002957577c23 */ /* 0x000fe2000801080c */
[----:B-1----:R-:W-:Y:S01]  /*d270*/  FADD.FTZ R12, R8, R13 ;  /* 0x0000000d080c7221 */ /* 0x002fe20000010000 */
[----:B0-----:R-:W-:-:S04]  /*d280*/  FADD.FTZ R10, R56, R11 ;  /* 0x0000000b380a7221 */ /* 0x001fc80000010000 */
[----:B------:R-:W0:Y:S01]  /*d290*/  MUFU.EX2 R47, R47 ;  /* 0x0000002f002f7308 */ /* 0x000e220000000800 */
[----:B---3--:R-:W-:Y:S01]  /*d2a0*/  FADD.FTZ R11, R89, R12 ;  /* 0x0000000c590b7221 */ /* 0x008fe20000010000 */
[----:B----4-:R-:W-:-:S06]  /*d2b0*/  FADD.FTZ R10, R57, R10 ;  /* 0x0000000a390a7221 */ /* 0x010fcc0000010000 */
[----:B------:R-:W1:Y:S01]  /*d2c0*/  MUFU.EX2 R30, R30 ;  /* 0x0000001e001e7308 */ /* 0x000e620000000800 */
[----:B------:R-:W-:Y:S01]  /*d2d0*/  FADD.FTZ R12, R90, R11 ;  /* 0x0000000b5a0c7221 */ /* 0x000fe20000010000 */
[----:B------:R-:W-:-:S06]  /*d2e0*/  FADD.FTZ R11, R43, R10 ;  /* 0x0000000a2b0b7221 */ /* 0x000fcc0000010000 */
[----:B------:R-:W3:Y:S01]  /*d2f0*/  MUFU.EX2 R34, R34 ;  /* 0x0000002200227308 */ /* 0x000ee20000000800 */
[----:B--2---:R-:W-:Y:S01]  /*d300*/  FADD.FTZ R13, R91, R12 ;  /* 0x0000000c5b0d7221 */ /* 0x004fe20000010000 */
[----:B------:R-:W-:-:S06]  /*d310*/  FADD.FTZ R10, R46, R11 ;  /* 0x0000000b2e0a7221 */ /* 0x000fcc0000010000 */
[----:B------:R-:W2:Y:S08]  /*d320*/  MUFU.EX2 R31, R31 ;  /* 0x0000001f001f7308 */ /* 0x000eb00000000800 */
[----:B------:R-:W4:Y:S01]  /*d330*/  MUFU.EX2 R39, R39 ;  /* 0x0000002700277308 */ /* 0x000f220000000800 */
[----:B------:R-:W-:Y:S01]  /*d340*/  FADD.FTZ R13, R26, R13 ;  /* 0x0000000d1a0d7221 */ /* 0x000fe20000010000 */
[----:B------:R-:W-:-:S06]  /*d350*/  F2FP.BF16.F32.PACK_AB R4, R5, R4 ;  /* 0x000000040504723e */ /* 0x000fcc00000010ff */
[----:B------:R-:W4:Y:S01]  /*d360*/  MUFU.EX2 R32, R32 ;  /* 0x0000002000207308 */ /* 0x000f220000000800 */
[----:B0-----:R-:W-:-:S07]  /*d370*/  FADD.FTZ R5, R47, R10 ;  /* 0x0000000a2f057221 */ /* 0x001fce0000010000 */
[----:B------:R-:W0:Y:S01]  /*d380*/  MUFU.EX2 R42, R42 ;  /* 0x0000002a002a7308 */ /* 0x000e220000000800 */
[----:B-1----:R-:W-:Y:S01]  /*d390*/  FADD.FTZ R12, R30, R13 ;  /* 0x0000000d1e0c7221 */ /* 0x002fe20000010000 */
[----:B---3--:R-:W-:-:S03]  /*d3a0*/  FADD.FTZ R10, R34, R5 ;  /* 0x00000005220a7221 */ /* 0x008fc60000010000 */
[----:B--2---:R-:W-:Y:S01]  /*d3b0*/  FADD.FTZ R11, R31, R12 ;  /* 0x0000000c1f0b7221 */ /* 0x004fe20000010000 */
[----:B----4-:R-:W-:-:S03]  /*d3c0*/  FADD.FTZ R5, R39, R10 ;  /* 0x0000000a27057221 */ /* 0x010fc60000010000 */
[----:B------:R-:W-:Y:S01]  /*d3d0*/  FADD.FTZ R12, R32, R11 ;  /* 0x0000000b200c7221 */ /* 0x000fe20000010000 */
[----:B0-----:R-:W-:Y:S01]  /*d3e0*/  FADD.FTZ R11, R42, R5 ;  /* 0x000000052a0b7221 */ /* 0x001fe20000010000 */
[----:B------:R-:W-:Y:S02]  /*d3f0*/  F2FP.BF16.F32.PACK_AB R5, R35, R9 ;  /* 0x000000092305723e */ /* 0x000fe400000010ff */
[----:B------:R-:W2:Y:S01]  /*d400*/  LDL R35, [R1+0x54] ;  /* 0x0000540001237983 */ /* 0x000ea20000100800 */
[----:B------:R-:W0:Y:S08]  /*d410*/  MUFU.EX2 R33, R33 ;  /* 0x0000002100217308 */ /* 0x000e300000000800 */
[----:B------:R-:W1:Y:S08]  /*d420*/  MUFU.EX2 R50, R50 ;  /* 0x0000003200327308 */ /* 0x000e700000000800 */
[----:B------:R-:W3:Y:S08]  /*d430*/  MUFU.EX2 R41, R41 ;  /* 0x0000002900297308 */ /* 0x000ef00000000800 */
[----:B------:R-:W4:Y:S01]  /*d440*/  MUFU.EX2 R45, R45 ;  /* 0x0000002d002d7308 */ /* 0x000f220000000800 */
[----:B0-----:R-:W-:-:S07]  /*d450*/  FADD.FTZ R12, R33, R12 ;  /* 0x0000000c210c7221 */ /* 0x001fce0000010000 */
[----:B------:R-:W0:Y:S08]  /*d460*/  MUFU.EX2 R51, R51 ;  /* 0x0000003300337308 */ /* 0x000e300000000800 */
[----:B------:R-:W0:Y:S01]  /*d470*/  MUFU.EX2 R49, R49 ;  /* 0x0000003100317308 */ /* 0x000e220000000800 */
[----:B-1----:R-:W-:Y:S01]  /*d480*/  FADD.FTZ R11, R50, R11 ;  /* 0x0000000b320b7221 */ /* 0x002fe20000010000 */
[----:B---3--:R-:W-:-:S06]  /*d490*/  FADD.FTZ R14, R41, R12 ;  /* 0x0000000c290e7221 */ /* 0x008fcc0000010000 */
[----:B------:R-:W1:Y:S08]  /*d4a0*/  MUFU.EX2 R54, R54 ;  /* 0x0000003600367308 */ /* 0x000e700000000800 */
[----:B------:R-:W3:Y:S01]  /*d4b0*/  MUFU.EX2 R27, R27 ;  /* 0x0000001b001b7308 */ /* 0x000ee20000000800 */
[----:B------:R-:W-:Y:S01]  /*d4c0*/  FADD.FTZ R12, R20, R11 ;  /* 0x0000000b140c7221 */ /* 0x000fe20000010000 */
[----:B----4-:R-:W-:-:S06]  /*d4d0*/  FADD.FTZ R14, R45, R14 ;  /* 0x0000000e2d0e7221 */ /* 0x010fcc0000010000 */
[----:B------:R-:W4:Y:S08]  /*d4e0*/  MUFU.EX2 R60, R60 ;  /* 0x0000003c003c7308 */ /* 0x000f300000000800 */
[----:B------:R-:W4:Y:S01]  /*d4f0*/  MUFU.EX2 R29, R29 ;  /* 0x0000001d001d7308 */ /* 0x000f220000000800 */
[----:B0-----:R-:W-:Y:S01]  /*d500*/  FADD.FTZ R13, R51, R12 ;  /* 0x0000000c330d7221 */ /* 0x001fe20000010000 */
[----:B------:R-:W-:-:S06]  /*d510*/  FADD.FTZ R14, R49, R14 ;  /* 0x0000000e310e7221 */ /* 0x000fcc0000010000 */
[----:B------:R-:W-:Y:S01]  /*d520*/  MUFU.EX2 R28, R28 ;  /* 0x0000001c001c7308 */ /* 0x000fe20000000800 */
[----:B------:R-:W-:-:S07]  /*d530*/  F2FP.BF16.F32.PACK_AB R6, R7, R6 ;  /* 0x000000060706723e */ /* 0x000fce00000010ff */
[----:B------:R-:W0:Y:S01]  /*d540*/  MUFU.EX2 R55, R55 ;  /* 0x0000003700377308 */ /* 0x000e220000000800 */
[----:B------:R-:W-:Y:S01]  /*d550*/  F2FP.BF16.F32.PACK_AB R7, R56, R38 ;  /* 0x000000263807723e */ /* 0x000fe200000010ff */
[----:B-1----:R-:W-:Y:S01]  /*d560*/  FADD.FTZ R13, R54, R13 ;  /* 0x0000000d360d7221 */ /* 0x002fe20000010000 */
[----:B---3--:R-:W-:-:S05]  /*d570*/  FADD.FTZ R38, R27, R14 ;  /* 0x0000000e1b267221 */ /* 0x008fca0000010000 */
[----:B------:R-:W-:Y:S01]  /*d580*/  MUFU.EX2 R36, R36 ;  /* 0x0000002400247308 */ /* 0x000fe20000000800 */
[----:B------:R-:W-:-:S07]  /*d590*/  F2FP.BF16.F32.PACK_AB R12, R30, R26 ;  /* 0x0000001a1e0c723e */ /* 0x000fce00000010ff */
[----:B------:R-:W1:Y:S01]  /*d5a0*/  MUFU.EX2 R58, R58 ;  /* 0x0000003a003a7308 */ /* 0x000e620000000800 */
[----:B----4-:R-:W-:Y:S01]  /*d5b0*/  FADD.FTZ R26, R60, R13 ;  /* 0x0000000d3c1a7221 */ /* 0x010fe20000010000 */
[----:B------:R-:W-:Y:S01]  /*d5c0*/  FADD.FTZ R13, R29, R38 ;  /* 0x000000261d0d7221 */ /* 0x000fe20000010000 */
[----:B------:R-:W-:-:S05]  /*d5d0*/  F2FP.BF16.F32.PACK_AB R8, R89, R8 ;  /* 0x000000085908723e */ /* 0x000fca00000010ff */
[----:B------:R-:W-:Y:S01]  /*d5e0*/  MUFU.EX2 R21, R70 ;  /* 0x0000004600157308 */ /* 0x000fe20000000800 */
[----:B------:R-:W-:Y:S01]  /*d5f0*/  F2FP.BF16.F32.PACK_AB R10, R91, R90 ;  /* 0x0000005a5b0a723e */ /* 0x000fe200000010ff */
[----:B------:R0:W-:Y:S01]  /*d600*/  STSM.16.M88.4 [R95], R4 ;  /* 0x000000045f007844 */ /* 0x0001e20000000200 */
[----:B------:R-:W-:-:S05]  /*d610*/  F2FP.BF16.F32.PACK_AB R9, R43, R57 ;  /* 0x000000392b09723e */ /* 0x000fca00000010ff */
[----:B------:R-:W3:Y:S01]  /*d620*/  MUFU.EX2 R24, R71 ;  /* 0x0000004700187308 */ /* 0x000ee20000000800 */
[----:B------:R-:W-:Y:S02]  /*d630*/  F2FP.BF16.F32.PACK_AB R11, R47, R46 ;  /* 0x0000002e2f0b723e */ /* 0x000fe400000010ff */
[----:B------:R-:W-:Y:S02]  /*d640*/  F2FP.BF16.F32.PACK_AB R14, R32, R31 ;  /* 0x0000001f200e723e */ /* 0x000fe400000010ff */
[----:B------:R-:W-:Y:S01]  /*d650*/  F2FP.BF16.F32.PACK_AB R15, R50, R42 ;  /* 0x0000002a320f723e */ /* 0x000fe200000010ff */
[----:B------:R1:W-:Y:S01]  /*d660*/  STSM.16.M88.4 [R93], R8 ;  /* 0x000000085d007844 */ /* 0x0003e20000000200 */
[----:B0-----:R-:W-:Y:S01]  /*d670*/  FADD.FTZ R5, R55, R26 ;  /* 0x0000001a37057221 */ /* 0x001fe20000010000 */
[----:B------:R-:W-:Y:S01]  /*d680*/  FADD.FTZ R7, R28, R13 ;  /* 0x0000000d1c077221 */ /* 0x000fe20000010000 */
[----:B------:R-:W-:Y:S02]  /*d690*/  F2FP.BF16.F32.PACK_AB R13, R39, R34 ;  /* 0x00000022270d723e */ /* 0x000fe400000010ff */
[----:B------:R-:W-:-:S02]  /*d6a0*/  F2FP.BF16.F32.PACK_AB R4, R41, R33 ;  /* 0x000000212904723e */ /* 0x000fc400000010ff */
[----:B------:R-:W-:Y:S01]  /*d6b0*/  F2FP.BF16.F32.PACK_AB R6, R49, R45 ;  /* 0x0000002d3106723e */ /* 0x000fe200000010ff */
[----:B------:R-:W-:Y:S01]  /*d6c0*/  STSM.16.M88.4 [R92], R12 ;  /* 0x0000000c5c007844 */ /* 0x000fe20000000200 */
[----:B-1----:R-:W-:Y:S01]  /*d6d0*/  FADD.FTZ R8, R58, R5 ;  /* 0x000000053a087221 */ /* 0x002fe20000010000 */
[----:B------:R-:W-:Y:S01]  /*d6e0*/  FADD.FTZ R10, R36, R7 ;  /* 0x00000007240a7221 */ /* 0x000fe20000010000 */
[----:B------:R-:W-:Y:S02]  /*d6f0*/  F2FP.BF16.F32.PACK_AB R5, R51, R20 ;  /* 0x000000143305723e */ /* 0x000fe400000010ff */
[----:B------:R-:W-:-:S05]  /*d700*/  F2FP.BF16.F32.PACK_AB R7, R60, R54 ;  /* 0x000000363c07723e */ /* 0x000fca00000010ff */
[----:B------:R0:W-:Y:S02]  /*d710*/  STSM.16.M88.4 [R94+0x27800], R4 ;  /* 0x027800045e007844 */ /* 0x0001e40000000200 */
[----:B0-----:R-:W-:Y:S02]  /*d720*/  F2FP.BF16.F32.PACK_AB R4, R29, R27 ;  /* 0x0000001b1d04723e */ /* 0x001fe400000010ff */
[----:B------:R-:W-:Y:S02]  /*d730*/  F2FP.BF16.F32.PACK_AB R6, R36, R28 ;  /* 0x0000001c2406723e */ /* 0x000fe400000010ff */
[----:B------:R-:W-:Y:S02]  /*d740*/  F2FP.BF16.F32.PACK_AB R5, R58, R55 ;  /* 0x000000373a05723e */ /* 0x000fe400000010ff */
[----:B---3--:R-:W-:-:S05]  /*d750*/  F2FP.BF16.F32.PACK_AB R7, R24, R21 ;  /* 0x000000151807723e */ /* 0x008fca00000010ff */
[----:B--2---:R0:W-:Y:S04]  /*d760*/  STSM.16.M88.4 [R35], R4 ;  /* 0x0000000423007844 */ /* 0x0041e80000000200 */
[----:B0-----:R-:W2:Y:S01]  /*d770*/  LDL R4, [R1+0x3c] ;  /* 0x00003c0001047983 */ /* 0x001ea20000100800 */
[----:B------:R-:W0:Y:S01]  /*d780*/  MUFU.EX2 R59, R59 ;  /* 0x0000003b003b7308 */ /* 0x000e220000000800 */
[----:B------:R-:W-:-:S07]  /*d790*/  FADD.FTZ R9, R21, R8 ;  /* 0x0000000815097221 */ /* 0x000fce0000010000 */
[----:B------:R-:W1:Y:S08]  /*d7a0*/  MUFU.EX2 R37, R37 ;  /* 0x0000002500257308 */ /* 0x000e700000000800 */
[----:B------:R-:W3:Y:S01]  /*d7b0*/  MUFU.EX2 R75, R75 ;  /* 0x0000004b004b7308 */ /* 0x000ee20000000800 */
[----:B------:R-:W-:-:S07]  /*d7c0*/  FADD.FTZ R8, R24, R9 ;  /* 0x0000000918087221 */ /* 0x000fce0000010000 */
[----:B------:R-:W4:Y:S08]  /*d7d0*/  MUFU.EX2 R40, R40 ;  /* 0x0000002800287308 */ /* 0x000f300000000800 */
        /* <DEDUP_REMOVED lines=8> */
[----:B----4-:R-:W-:Y:S01]  /*d860*/  FADD.FTZ R11, R40, R11 ;  /* 0x0000000b280b7221 */ /* 0x010fe20000010000 */
[----:B------:R-:W-:-:S06]  /*d870*/  FADD.FTZ R20, R78, R9 ;  /* 0x000000094e147221 */ /* 0x000fcc0000010000 */
[----:B------:R-:W4:Y:S08]  /*d880*/  MUFU.EX2 R52, R52 ;  /* 0x0000003400347308 */ /* 0x000f300000000800 */
[----:B------:R-:W4:Y:S01]  /*d890*/  MUFU.EX2 R83, R83 ;  /* 0x0000005300537308 */ /* 0x000f220000000800 */
[----:B0-----:R-:W-:-:S07]  /*d8a0*/  FADD.FTZ R11, R44, R11 ;  /* 0x0000000b2c0b7221 */ /* 0x001fce0000010000 */
[----:B------:R-:W0:Y:S08]  /*d8b0*/  MUFU.EX2 R53, R53 ;  /* 0x0000003500357308 */ /* 0x000e300000000800 */
[----:B------:R-:W-:Y:S08]  /*d8c0*/  MUFU.EX2 R25, R25 ;  /* 0x0000001900197308 */ /* 0x000ff00000000800 */
[----:B------:R-:W0:Y:S08]  /*d8d0*/  MUFU.EX2 R141, R141 ;  /* 0x0000008d008d7308 */ /* 0x000e300000000800 */
[----:B------:R-:W-:Y:S08]  /*d8e0*/  MUFU.EX2 R86, R86 ;  /* 0x0000005600567308 */ /* 0x000ff00000000800 */
[----:B------:R-:W0:Y:S01]  /*d8f0*/  MUFU.EX2 R87, R87 ;  /* 0x0000005700577308 */ /* 0x000e220000000800 */
[----:B------:R-:W-:Y:S01]  /*d900*/  FADD.FTZ R9, R79, R20 ;  /* 0x000000144f097221 */ /* 0x000fe20000010000 */
[----:B-1----:R-:W-:-:S03]  /*d910*/  FADD.FTZ R11, R48, R11 ;  /* 0x0000000b300b7221 */ /* 0x002fc60000010000 */
[----:B---3--:R-:W-:Y:S01]  /*d920*/  FADD.FTZ R14, R82, R9 ;  /* 0x00000009520e7221 */ /* 0x008fe20000010000 */
[----:B----4-:R-:W-:Y:S01]  /*d930*/  FADD.FTZ R26, R52, R11 ;  /* 0x0000000b341a7221 */ /* 0x010fe20000010000 */
[----:B------:R-:W-:Y:S02]  /*d940*/  F2FP.BF16.F32.PACK_AB R8, R40, R37 ;  /* 0x000000252808723e */ /* 0x000fe400000010ff */
[----:B------:R-:W-:Y:S01]  /*d950*/  F2FP.BF16.F32.PACK_AB R10, R48, R44 ;  /* 0x0000002c300a723e */ /* 0x000fe200000010ff */
[----:B------:R-:W-:Y:S01]  /*d960*/  FADD.FTZ R21, R83, R14 ;  /* 0x0000000e53157221 */ /* 0x000fe20000010000 */
[----:B------:R-:W-:Y:S02]  /*d970*/  F2FP.BF16.F32.PACK_AB R9, R75, R59 ;  /* 0x0000003b4b09723e */ /* 0x000fe400000010ff */
[----:B------:R-:W-:Y:S02]  /*d980*/  F2FP.BF16.F32.PACK_AB R11, R79, R78 ;  /* 0x0000004e4f0b723e */ /* 0x000fe400000010ff */
[----:B0-----:R-:W-:-:S02]  /*d990*/  F2FP.BF16.F32.PACK_AB R12, R53, R52 ;  /* 0x00000034350c723e */ /* 0x001fc400000010ff */
[----:B------:R-:W-:Y:S02]  /*d9a0*/  F2FP.BF16.F32.PACK_AB R13, R83, R82 ;  /* 0x00000052530d723e */ /* 0x000fe400000010ff */
[----:B------:R-:W-:Y:S02]  /*d9b0*/  F2FP.BF16.F32.PACK_AB R14, R141, R25 ;  /* 0x000000198d0e723e */ /* 0x000fe400000010ff */
[----:B------:R-:W-:Y:S01]  /*d9c0*/  F2FP.BF16.F32.PACK_AB R15, R87, R86 ;  /* 0x00000056570f723e */ /* 0x000fe200000010ff */
[----:B------:R0:W-:Y:S04]  /*d9d0*/  STSM.16.M88.4 [R93+0x6000], R8 ;  /* 0x006000085d007844 */ /* 0x0001e80000000200 */
[----:B------:R1:W-:Y:S01]  /*d9e0*/  STSM.16.M88.4 [R92+0x6000], R12 ;  /* 0x0060000c5c007844 */ /* 0x0003e20000000200 */
[----:B------:R3:W-:Y:S06]  /*d9f0*/  MEMBAR.ALL.CTA ;  /* 0x0000000000007992 */ /* 0x0007ec0000008000 */
[----:B---3--:R-:W3:Y:S01]  /*da00*/  FENCE.VIEW.ASYNC.S ;  /* 0x00000000000073c6 */ /* 0x008ee20000000000 */
[----:B------:R-:W-:-:S02]  /*da10*/  VIADD R20, R88, 0xfffffffe ;  /* 0xfffffffe58147836 */ /* 0x000fc40000000000 */
[----:B------:R-:W-:Y:S01]  /*da20*/  FADD.FTZ R26, R53, R26 ;  /* 0x0000001a351a7221 */ /* 0x000fe20000010000 */
[----:B------:R-:W-:-:S03]  /*da30*/  FADD.FTZ R86, R86, R21 ;  /* 0x0000001556567221 */ /* 0x000fc60000010000 */
[----:B------:R-:W-:Y:S01]  /*da40*/  FADD.FTZ R26, R25, R26 ;  /* 0x0000001a191a7221 */ /* 0x000fe20000010000 */
[----:B------:R-:W-:Y:S01]  /*da50*/  FADD.FTZ R21, R87, R86 ;  /* 0x0000005657157221 */ /* 0x000fe20000010000 */
[--C-:B------:R-:W-:Y:S02]  /*da60*/  IMAD.MOV.U32 R134, RZ, RZ, R135.reuse ;  /* 0x000000ffff867224 */ /* 0x100fe400078e0087 */
[----:B------:R-:W-:Y:S01]  /*da70*/  FADD.FTZ R141, R141, R26 ;  /* 0x0000001a8d8d7221 */ /* 0x000fe20000010000 */
[--C-:B------:R-:W-:Y:S02]  /*da80*/  IMAD.MOV.U32 R133, RZ, RZ, R135.reuse ;  /* 0x000000ffff857224 */ /* 0x100fe400078e0087 */
[--C-:B------:R-:W-:Y:S02]  /*da90*/  IMAD.MOV.U32 R132, RZ, RZ, R135.reuse ;  /* 0x000000ffff847224 */ /* 0x100fe400078e0087 */
[--C-:B------:R-:W-:Y:S02]  /*daa0*/  IMAD.MOV.U32 R131, RZ, RZ, R135.reuse ;  /* 0x000000ffff837224 */ /* 0x100fe400078e0087 */
[----:B------:R-:W-:-:S02]  /*dab0*/  IMAD.MOV.U32 R130, RZ, RZ, R135 ;  /* 0x000000ffff827224 */ /* 0x000fc400078e0087 */
[--C-:B------:R-:W-:Y:S02]  /*dac0*/  IMAD.MOV.U32 R129, RZ, RZ, R135.reuse ;  /* 0x000000ffff817224 */ /* 0x100fe400078e0087 */
[--C-:B------:R-:W-:Y:S02]  /*dad0*/  IMAD.MOV.U32 R128, RZ, RZ, R135.reuse ;  /* 0x000000ffff807224 */ /* 0x100fe400078e0087 */
        /* <DEDUP_REMOVED lines=34> */
[--C-:B0-----:R-:W-:Y:S02]  /*dd00*/  IMAD.MOV.U32 R93, RZ, RZ, R135.reuse ;  /* 0x000000ffff5d7224 */ /* 0x101fe400078e0087 */
[--C-:B-1----:R-:W-:Y:S02]  /*dd10*/  IMAD.MOV.U32 R92, RZ, RZ, R135.reuse ;  /* 0x000000ffff5c7224 */ /* 0x102fe400078e0087 */
[--C-:B------:R-:W-:Y:S02]  /*dd20*/  IMAD.MOV.U32 R91, RZ, RZ, R135.reuse ;  /* 0x000000ffff5b7224 */ /* 0x100fe400078e0087 */
[--C-:B------:R-:W-:Y:S02]  /*dd30*/  IMAD.MOV.U32 R90, RZ, RZ, R135.reuse ;  /* 0x000000ffff5a7224 */ /* 0x100fe400078e0087 */
[--C-:B------:R-:W-:Y:S02]  /*dd40*/  IMAD.MOV.U32 R89, RZ, RZ, R135.reuse ;  /* 0x000000ffff597224 */ /* 0x100fe400078e0087 */
[----:B------:R-:W-:Y:S01]  /*dd50*/  IMAD.MOV.U32 R88, RZ, RZ, R135 ;  /* 0x000000ffff587224 */ /* 0x000fe200078e0087 */
[----:B--2---:R-:W-:Y:S01]  /*dd60*/  ISETP.GE.AND P1, PT, R20, R4, PT ;  /* 0x000000041400720c */ /* 0x004fe20003f26270 */
[----:B---3--:R-:W-:-:S12]  /*dd70*/  NOP ;  /* 0x0000000000007918 */ /* 0x008fd80000000000 */
[----:B------:R-:W-:Y:S05]  /*dd80*/  @!P1 BRA `(.L_x_511) ;  /* 0x00000024009c9947 */ /* 0x000fea0003800000 */
[----:B------:R-:W-:Y:S01]  /*dd90*/  IMAD.MOV.U32 R6, RZ, RZ, R3 ;  /* 0x000000ffff067224 */ /* 0x000fe200078e0003 */
[----:B------:R-:W-:Y:S01]  /*dda0*/  CS2R R134, SRZ ;  /* 0x0000000000867805 */ /* 0x000fe2000001ff00 */
[----:B------:R-:W-:Y:S01]  /*ddb0*/  IMAD.MOV.U32 R7, RZ, RZ, R0 ;  /* 0x000000ffff077224 */ /* 0x000fe200078e0000 */
[----:B------:R-:W-:Y:S01]  /*ddc0*/  CS2R R132, SRZ ;  /* 0x0000000000847805 */ /* 0x000fe2000001ff00 */
[----:B------:R-:W-:Y:S01]  /*ddd0*/  IMAD.MOV.U32 R5, RZ, RZ, R151 ;  /* 0x000000ffff057224 */ /* 0x000fe200078e0097 */
[----:B------:R-:W-:Y:S01]  /*dde0*/  CS2R R130, SRZ ;  /* 0x0000000000827805 */ /* 0x000fe2000001ff00 */
[----:B------:R-:W-:Y:S01]  /*ddf0*/  IMAD.MOV.U32 R4, RZ, RZ, R140 ;  /* 0x000000ffff047224 */ /* 0x000fe200078e008c */
        /* <DEDUP_REMOVED lines=20> */
[----:B------:R-:W-:-:S07]  /*df40*/  CS2R R88, SRZ ;  /* 0x0000000000587805 */ /* 0x000fce000001ff00 */
.L_x_523:
[----:B------:R-:W2:Y:S01]  /*df50*/  LDL R3, [R1+0x40] ;  /* 0x0000400001037983 */ /* 0x000ea20000100800 */
[----:B------:R-:W-:Y:S01]  /*df60*/  ISETP.NE.AND P1, PT, R4, 0x1, PT ;  /* 0x000000010400780c */ /* 0x000fe20003f25270 */
[----:B------:R-:W-:Y:S05]  /*df70*/  YIELD ;  /* 0x0000000000007946 */ /* 0x000fea0003800000 */
[----:B------:R-:W-:-:S04]  /*df80*/  SEL R0, RZ, 0x1, P1 ;  /* 0x00000001ff007807 */ /* 0x000fc80000800000 */
[----:B------:R-:W-:Y:S02]  /*df90*/  LOP3.LUT R151, R5, R0, RZ, 0x3c, !PT ;  /* 0x0000000005977212 */ /* 0x000fe400078e3cff */
[----:B--2---:R-:W-:-:S13]  /*dfa0*/  ISETP.NE.AND P1, PT, R3, RZ, PT ;  /* 0x000000ff0300720c */ /* 0x004fda0003f25270 */
[----:B------:R-:W-:Y:S05]  /*dfb0*/  @P1 BRA `(.L_x_512) ;  /* 0x00000000003c1947 */ /* 0x000fea0003800000 */
[----:B------:R-:W-:Y:S05]  /*dfc0*/  @!P0 BRA `(.L_x_513) ;  /* 0x0000000000048947 */ /* 0x000fea0003800000 */
[----:B------:R-:W-:Y:S01]  /*dfd0*/  BPT.TRAP 0x1 ;  /* 0x000000040000795c */ /* 0x000fe20000300000 */
.L_x_513:
[----:B------:R-:W-:-:S05]  /*dfe0*/  VIADD R0, R4, 0x1 ;  /* 0x0000000104007836 */ /* 0x000fca0000000000 */
[----:B------:R-:W-:-:S04]  /*dff0*/  ISETP.NE.AND P2, PT, R0, 0x2, PT ;  /* 0x000000020000780c */ /* 0x000fc80003f45270 */
[----:B------:R-:W-:Y:S02]  /*e000*/  SEL R3, R0, RZ, P2 ;  /* 0x000000ff00037207 */ /* 0x000fe40001000000 */
[----:B------:R-:W-:-:S03]  /*e010*/  SHF.L.U32 R0, R151, 0x1f, RZ ;  /* 0x0000001f97007819 */ /* 0x000fc600000006ff */
[----:B------:R-:W-:-:S04]  /*e020*/  IMAD R3, R3, 0x8, R2 ;  /* 0x0000000803037824 */ /* 0x000fc800078e0202 */
[----:B------:R0:W1:Y:S01]  /*e030*/  SYNCS.PHASECHK.TRANS64.TRYWAIT P2, [R3+URZ+0x2d830], R0 ;  /* 0x02d83000030075a7 */ /* 0x000062000804017f */
[----:B------:R-:W-:Y:S05]  /*e040*/  @!P0 BRA `(.L_x_514) ;  /* 0x0000000000048947 */ /* 0x000fea0003800000 */
[----:B------:R-:W-:Y:S01]  /*e050*/  BPT.TRAP 0x1 ;  /* 0x000000040000795c */ /* 0x000fe20000300000 */
.L_x_514:
[----:B------:R-:W-:Y:S04]  /*e060*/  BSSY B0, `(.L_x_512) ;  /* 0x0000004000007945 */ /* 0x000fe80003800000 */
[----:B-1----:R-:W-:Y:S05]  /*e070*/  @P2 BRA `(.L_x_515) ;  /* 0x0000000000082947 */ /* 0x002fea0003800000 */
[----:B------:R-:W1:Y:S02]  /*e080*/  SYNCS.PHASECHK.TRANS64.TRYWAIT P2, [R3+URZ+0x2d830], R0 ;  /* 0x02d83000030075a7 */ /* 0x000e64000804017f */
[----:B-1----:R-:W-:Y:S05]  /*e090*/  @!P2 BRA `(.L_x_516) ;  /* 0x000000d400d0a947 */ /* 0x002fea0003800000 */
.L_x_515:
[----:B------:R-:W-:Y:S05]  /*e0a0*/  BSYNC B0 ;  /* 0x0000000000007941 */ /* 0x000fea0003800000 */
.L_x_512:
[----:B01----:R-:W2:Y:S01]  /*e0b0*/  LDL R3, [R1+0x44] ;  /* 0x0000440001037983 */ /* 0x003ea20000100800 */
[----:B------:R-:W-:Y:S01]  /*e0c0*/  VIADD R140, R4, 0x1 ;  /* 0x00000001048c7836 */ /* 0x000fe20000000000 */
[----:B------:R-:W0:Y:S04]  /*e0d0*/  S2R R0, SR_TID.X ;  /* 0x0000000000007919 */ /* 0x000e280000002100 */
[----:B------:R-:W-:-:S04]  /*e0e0*/  ISETP.NE.AND P2, PT, R140, 0x2, PT ;  /* 0x000000028c00780c */ /* 0x000fc80003f45270 */
[----:B------:R-:W-:Y:S01]  /*e0f0*/  SEL R140, R140, RZ, P2 ;  /* 0x000000ff8c8c7207 */ /* 0x000fe20001000000 */
[----:B------:R-:W-:Y:S05]  /*e100*/  WARPSYNC.ALL ;  /* 0x0000000000007948 */ /* 0x000fea0003800000 */
[----:B------:R-:W-:-:S05]  /*e110*/  IMAD.MOV.U32 R9, RZ, RZ, -0x7fffffe0 ;  /* 0x80000020ff097424 */ /* 0x000fca00078e00ff */
[C---:B------:R-:W-:Y:S02]  /*e120*/  R2UR UR7, R9.reuse ;  /* 0x00000000090772ca */ /* 0x040fe400000e0000 */
[----:B------:R-:W-:Y:S01]  /*e130*/  R2UR UR27, R9 ;  /* 0x00000000091b72ca */ /* 0x000fe200000e0000 */
[----:B------:R-:W-:-:S05]  /*e140*/  IMAD.MOV.U32 R15, RZ, RZ, -0x7fffffe0 ;  /* 0x80000020ff0f7424 */ /* 0x000fca00078e00ff */
[----:B------:R-:W-:Y:S02]  /*e150*/  R2UR UR23, R15 ;  /* 0x000000000f1772ca */ /* 0x000fe400000e0000 */
[----:B0-----:R-:W-:-:S05]  /*e160*/  SHF.R.U32.HI R0, RZ, 0x7, R0 ;  /* 0x00000007ff007819 */ /* 0x001fca0000011600 */
[----:B------:R-:W-:-:S05]  /*e170*/  VIADD R0, R0, 0x8 ;  /* 0x0000000800007836 */ /* 0x000fca0000000000 */
[----:B------:R0:W-:Y:S01]  /*e180*/  BAR.SYNC.DEFER_BLOCKING R0, 0x100 ;  /* 0x000400000000751d */ /* 0x0001e20000010000 */
[----:B------:R-:W-:Y:S02]  /*e190*/  R2UR UR4, R148 ;  /* 0x00000000940472ca */ /* 0x000fe400000e0000 */
[----:B------:R-:W-:-:S03]  /*e1a0*/  R2UR UR5, R149 ;  /* 0x00000000950572ca */ /* 0x000fc600000e0000 */
[----:B------:R-:W-:Y:S01]  /*e1b0*/  WARPGROUP.ARRIVE ;  /* 0x00000000000079c5 */ /* 0x000fe20000000000 */
[----:B--2---:R-:W-:-:S04]  /*e1c0*/  IMAD R8, R140, 0x600, R3 ;  /* 0x000006008c087824 */ /* 0x004fc800078e0203 */
[C---:B------:R-:W-:Y:S01]  /*e1d0*/  VIADD R12, R8.reuse, 0x2 ;  /* 0x00000002080c7836 */ /* 0x040fe20000000000 */
[C---:B------:R-:W-:Y:S01]  /*e1e0*/  R2UR UR6, R8.reuse ;  /* 0x00000000080672ca */ /* 0x040fe200000e0000 */
[C---:B------:R-:W-:Y:S02]  /*e1f0*/  VIADD R10, R8.reuse, 0x200 ;  /* 0x00000200080a7836 */ /* 0x040fe40000000000 */
[----:B------:R-:W-:Y:S01]  /*e200*/  VIADD R14, R8, 0x400 ;  /* 0x00000400080e7836 */ /* 0x000fe20000000000 */
[----:B------:R-:W-:Y:S01]  /*e210*/  R2UR UR10, R12 ;  /* 0x000000000c0a72ca */ /* 0x000fe200000e0000 */
[C---:B------:R-:W-:Y:S02]  /*e220*/  VIADD R12, R8.reuse, 0x202 ;  /* 0x00000202080c7836 */ /* 0x040fe40000000000 */
[----:B------:R-:W-:-:S05]  /*e230*/  VIADD R8, R8, 0x402 ;  /* 0x0000040208087836 */ /* 0x000fca0000000000 */
[----:B------:R-:W-:Y:S01]  /*e240*/  R2UR UR26, R8 ;  /* 0x00000000081a72ca */ /* 0x000fe200000e0000 */
[----:B------:R-:W-:Y:S01]  /*e250*/  HGMMA.64x128x16.F32.BF16 R24, gdesc[UR4], RZ, !UPT, gsb0 ;  /* 0x01e00000041879f0 */ /* 0x000fe2000c0018ff */
[----:B------:R-:W2:Y:S01]  /*e260*/  LDL.64 R8, [R1+0x18] ;  /* 0x0000180001087983 */ /* 0x000ea20000100a00 */
[----:B------:R-:W-:-:S03]  /*e270*/  R2UR UR22, R14 ;  /* 0x000000000e1672ca */ /* 0x000fc600000e0000 */
[----:B------:R-:W3:Y:S01]  /*e280*/  LDL.64 R14, [R1+0x10] ;  /* 0x00001000010e7983 */ /* 0x000ee20000100a00 */
[----:B------:R-:W-:Y:S01]  /*e290*/  IMAD.MOV.U32 R13, RZ, RZ, -0x7fffffe0 ;  /* 0x80000020ff0d7424 */ /* 0x000fe200078e00ff */
[----:B------:R-:W-:-:S04]  /*e2a0*/  R2UR UR18, R12 ;  /* 0x000000000c1272ca */ /* 0x000fc800000e0000 */
[C---:B------:R-:W-:Y:S02]  /*e2b0*/  R2UR UR11, R13.reuse ;  /* 0x000000000d0b72ca */ /* 0x040fe400000e0000 */
[----:B------:R-:W-:Y:S02]  /*e2c0*/  R2UR UR19, R13 ;  /* 0x000000000d1372ca */ /* 0x000fe400000e0000 */
[----:B------:R-:W4:Y:S01]  /*e2d0*/  LDL.64 R12, [R1+0x8] ;  /* 0x00000800010c7983 */ /* 0x000f220000100a00 */
[----:B------:R-:W-:Y:S01]  /*e2e0*/  IMAD.MOV.U32 R11, RZ, RZ, -0x7fffffe0 ;  /* 0x80000020ff0b7424 */ /* 0x000fe200078e00ff */
[----:B------:R-:W-:-:S04]  /*e2f0*/  R2UR UR14, R10 ;  /* 0x000000000a0e72ca */ /* 0x000fc800000e0000 */
[----:B------:R-:W-:Y:S02]  /*e300*/  R2UR UR15, R11 ;  /* 0x000000000b0f72ca */ /* 0x000fe400000e0000 */
[----:B------:R-:W5:Y:S01]  /*e310*/  LDL.64 R10, [R1] ;  /* 0x00000000010a7983 */ /* 0x000f620000100a00 */
[----:B------:R-:W-:Y:S02]  /*e320*/  WARPGROUP.DEPBAR.LE gsb0, 0x0 ;  /* 0x00008000000079c5 */ /* 0x000fe40000010000 */
[----:B------:R-:W-:Y:S01]  /*e330*/  WARPGROUP.ARRIVE ;  /* 0x00000000000079c5 */ /* 0x000fe20000000000 */
[----:B--2---:R-:W-:Y:S02]  /*e340*/  R2UR UR8, R8 ;  /* 0x00000000080872ca */ /* 0x004fe400000e0000 */
[----:B------:R-:W-:-:S13]  /*e350*/  R2UR UR9, R9 ;  /* 0x00000000090972ca */ /* 0x000fda00000e0000 */
[----:B------:R-:W-:Y:S01]  /*e360*/  HGMMA.64x128x16.F32.BF16 R24, gdesc[UR8], R24, gsb0 ;  /* 0x01e00000081879f0 */ /* 0x000fe20008001818 */
[----:B---3--:R-:W-:Y:S02]  /*e370*/  R2UR UR12, R14 ;  /* 0x000000000e0c72ca */ /* 0x008fe400000e0000 */
[----:B------:R-:W-:Y:S02]  /*e380*/  R2UR UR13, R15 ;  /* 0x000000000f0d72ca */ /* 0x000fe400000e0000 */
[----:B----4-:R-:W-:Y:S02]  /*e390*/  R2UR UR16, R12 ;  /* 0x000000000c1072ca */ /* 0x010fe400000e0000 */
[----:B------:R-:W-:Y:S01]  /*e3a0*/  R2UR UR17, R13 ;  /* 0x000000000d1172ca */ /* 0x000fe200000e0000 */
[----:B------:R-:W-:Y:S02]  /*e3b0*/  WARPGROUP.DEPBAR.LE gsb0, 0x0 ;  /* 0x00008000000079c5 */ /* 0x000fe40000010000 */
[----:B------:R-:W-:-:S06]  /*e3c0*/  WARPGROUP.ARRIVE ;  /* 0x00000000000079c5 */ /* 0x000fcc0000000000 */
[----:B------:R-:W-:Y:S01]  /*e3d0*/  HGMMA.64x128x16.F32.BF16 R24, gdesc[UR12], R24, gsb0 ;  /* 0x01e000000c1879f0 */ /* 0x000fe20008001818 */
[----:B-----5:R-:W-:Y:S02]  /*e3e0*/  R2UR UR20, R10 ;  /* 0x000000000a1472ca */ /* 0x020fe400000e0000 */
[----:B------:R-:W-:Y:S01]  /*e3f0*/  R2UR UR21, R11 ;  /* 0x000000000b1572ca */ /* 0x000fe200000e0000 */
[----:B------:R-:W-:Y:S02]  /*e400*/  WARPGROUP.DEPBAR.LE gsb0, 0x0 ;  /* 0x00008000000079c5 */ /* 0x000fe40000010000 */
[----:B------:R-:W-:-:S06]  /*e410*/  WARPGROUP.ARRIVE ;  /* 0x00000000000079c5 */ /* 0x000fcc0000000000 */
[----:B------:R-:W-:Y:S01]  /*e420*/  HGMMA.64x128x16.F32.BF16 R24, gdesc[UR16], R24, gsb0 ;  /* 0x01e00000101879f0 */ /* 0x000fe20008001818 */
[----:B------:R-:W-:Y:S02]  /*e430*/  R2UR UR24, R156 ;  /* 0x000000009c1872ca */ /* 0x000fe400000e0000 */
[----:B------:R-:W-:Y:S01]  /*e440*/  R2UR UR25, R157 ;  /* 0x000000009d1972ca */ /* 0x000fe200000e0000 */
[----:B------:R-:W-:Y:S02]  /*e450*/  WARPGROUP.DEPBAR.LE gsb0, 0x0 ;  /* 0x00008000000079c5 */ /* 0x000fe40000010000 */
[----:B------:R-:W-:-:S06]  /*e460*/  WARPGROUP.ARRIVE ;  /* 0x00000000000079c5 */ /* 0x000fcc0000000000 */
        /* <DEDUP_REMOVED lines=8> */
.L_x_518:
[----:B------:R-:W-:Y:S01]  /*e4f0*/  SHF.L.U32 R0, R5, 0x1f, RZ ;  /* 0x0000001f05007819 */ /* 0x000fe200000006ff */
[----:B------:R-:W-:-:S04]  /*e500*/  IMAD R3, R4, 0x8, R2 ;  /* 0x0000000804037824 */ /* 0x000fc800078e0202 */
[----:B------:R0:W1:Y:S01]  /*e510*/  SYNCS.PHASECHK.TRANS64.TRYWAIT P1, [R3+URZ+0x2d850], R0 ;  /* 0x02d85000030075a7 */ /* 0x000062000802017f */
[----:B------:R-:W-:Y:S05]  /*e520*/  @!P0 BRA `(.L_x_519) ;  /* 0x0000000000048947 */ /* 0x000fea0003800000 */
[----:B------:R-:W-:Y:S01]  /*e530*/  BPT.TRAP 0x1 ;  /* 0x000000040000795c */ /* 0x000fe20000300000 */
.L_x_519:
[----:B-1----:R-:W-:Y:S05]  /*e540*/  @P1 BRA `(.L_x_517) ;  /* 0x0000000000081947 */ /* 0x002fea0003800000 */
[----:B------:R-:W1:Y:S02]  /*e550*/  SYNCS.PHASECHK.TRANS64.TRYWAIT P1, [R3+URZ+0x2d850], R0 ;  /* 0x02d85000030075a7 */ /* 0x000e64000802017f */
[----:B-1----:R-:W-:Y:S05]  /*e560*/  @!P1 BRA `(.L_x_520) ;  /* 0x000000d000b09947 */ /* 0x002fea0003800000 */
.L_x_517:
[----:B------:R-:W2:Y:S01]  /*e570*/  LDL R5, [R1+0x48] ;  /* 0x0000480001057983 */ /* 0x000ea20000100800 */
[----:B01----:R-:W-:Y:S01]  /*e580*/  VIADD R0, R2, 0x400 ;  /* 0x0000040002007836 */ /* 0x003fe20000000000 */
[----:B------:R-:W-:Y:S05]  /*e590*/  WARPSYNC.ALL ;  /* 0x0000000000007948 */ /* 0x000fea0003800000 */
[----:B------:R-:W-:Y:S01]  /*e5a0*/  SHF.R.U32.HI R0, RZ, 0x4, R0 ;  /* 0x00000004ff007819 */ /* 0x000fe20000011600 */
[----:B------:R-:W-:Y:S01]  /*e5b0*/  IMAD.MOV.U32 R9, RZ, RZ, -0x7fffffe0 ;  /* 0x80000020ff097424 */ /* 0x000fe200078e00ff */
[----:B------:R-:W-:Y:S01]  /*e5c0*/  WARPGROUP.ARRIVE ;  /* 0x00000000000079c5 */ /* 0x000fe20000000000 */
[----:B------:R-:W-:Y:S01]  /*e5d0*/  IMAD.MOV.U32 R11, RZ, RZ, -0x7fffffe0 ;  /* 0x80000020ff0b7424 */ /* 0x000fe200078e00ff */
[----:B------:R-:W-:-:S02]  /*e5e0*/  LOP3.LUT R0, R0, 0x3fff, RZ, 0xc0, !PT ;  /* 0x00003fff00007812 */ /* 0x000fc400078ec0ff */
[C---:B------:R-:W-:Y:S02]  /*e5f0*/  R2UR UR7, R9.reuse ;  /* 0x00000000090772ca */ /* 0x040fe400000e0000 */
[----:B------:R-:W-:Y:S02]  /*e600*/  LOP3.LUT R0, R0, 0x2000000, RZ, 0xfc, !PT ;  /* 0x0200000000007812 */ /* 0x000fe400078efcff */
[----:B------:R-:W-:Y:S01]  /*e610*/  R2UR UR35, R9 ;  /* 0x00000000092372ca */ /* 0x000fe200000e0000 */
[----:B------:R-:W-:Y:S01]  /*e620*/  IMAD.MOV.U32 R9, RZ, RZ, 0x40000040 ;  /* 0x40000040ff097424 */ /* 0x000fe200078e00ff */
[C---:B------:R-:W-:Y:S01]  /*e630*/  R2UR UR11, R11.reuse ;  /* 0x000000000b0b72ca */ /* 0x040fe200000e0000 */
[----:B------:R-:W-:Y:S01]  /*e640*/  IMAD R8, R4, 0x600, R0 ;  /* 0x0000060004087824 */ /* 0x000fe200078e0200 */
[----:B------:R-:W-:Y:S02]  /*e650*/  R2UR UR15, R11 ;  /* 0x000000000b0f72ca */ /* 0x000fe400000e0000 */
[----:B------:R-:W-:Y:S01]  /*e660*/  R2UR UR5, R9 ;  /* 0x00000000090572ca */ /* 0x000fe200000e0000 */
[C---:B------:R-:W-:Y:S01]  /*e670*/  VIADD R10, R8.reuse, 0x40 ;  /* 0x00000040080a7836 */ /* 0x040fe20000000000 */
[----:B------:R-:W-:Y:S01]  /*e680*/  R2UR UR6, R8 ;  /* 0x00000000080672ca */ /* 0x000fe200000e0000 */
[----:B------:R-:W-:Y:S01]  /*e690*/  IMAD.MOV.U32 R9, RZ, RZ, 0x40000040 ;  /* 0x40000040ff097424 */ /* 0x000fe200078e00ff */
[----:B------:R-:W-:-:S02]  /*e6a0*/  R2UR UR19, R11 ;  /* 0x000000000b1372ca */ /* 0x000fc400000e0000 */
[----:B------:R-:W-:Y:S01]  /*e6b0*/  R2UR UR10, R10 ;  /* 0x000000000a0a72ca */ /* 0x000fe200000e0000 */
[----:B------:R-:W-:Y:S01]  /*e6c0*/  VIADD R10, R8, 0x80 ;  /* 0x00000080080a7836 */ /* 0x000fe20000000000 */
[C---:B------:R-:W-:Y:S02]  /*e6d0*/  R2UR UR23, R11.reuse ;  /* 0x000000000b1772ca */ /* 0x040fe400000e0000 */
[C---:B------:R-:W-:Y:S02]  /*e6e0*/  R2UR UR27, R11.reuse ;  /* 0x000000000b1b72ca */ /* 0x040fe400000e0000 */
[----:B------:R-:W-:Y:S01]  /*e6f0*/  R2UR UR14, R10 ;  /* 0x000000000a0e72ca */ /* 0x000fe200000e0000 */
[----:B------:R-:W-:Y:S01]  /*e700*/  VIADD R10, R8, 0xc0 ;  /* 0x000000c0080a7836 */ /* 0x000fe20000000000 */
[----:B------:R-:W-:Y:S01]  /*e710*/  R2UR UR31, R11 ;  /* 0x000000000b1f72ca */ /* 0x000fe200000e0000 */
[----:B------:R-:W-:Y:S01]  /*e720*/  IMAD.MOV.U32 R11, RZ, RZ, 0x40000040 ;  /* 0x40000040ff0b7424 */ /* 0x000fe200078e00ff */
[----:B------:R-:W-:-:S02]  /*e730*/  R2UR UR33, R9 ;  /* 0x00000000092172ca */ /* 0x000fc400000e0000 */
[----:B------:R-:W-:Y:S01]  /*e740*/  R2UR UR18, R10 ;  /* 0x000000000a1272ca */ /* 0x000fe200000e0000 */
[----:B------:R-:W-:Y:S01]  /*e750*/  VIADD R10, R8, 0x100 ;  /* 0x00000100080a7836 */ /* 0x000fe20000000000 */
[----:B------:R-:W-:Y:S01]  /*e760*/  R2UR UR9, R11 ;  /* 0x000000000b0972ca */ /* 0x000fe200000e0000 */
[----:B------:R-:W-:-:S03]  /*e770*/  IMAD.MOV.U32 R11, RZ, RZ, 0x40000040 ;  /* 0x40000040ff0b7424 */ /* 0x000fc600078e00ff */
[----:B------:R-:W-:Y:S01]  /*e780*/  R2UR UR22, R10 ;  /* 0x000000000a1672ca */ /* 0x000fe200000e0000 */
[----:B------:R-:W-:Y:S01]  /*e790*/  VIADD R10, R8, 0x140 ;  /* 0x00000140080a7836 */ /* 0x000fe20000000000 */
[----:B------:R-:W-:Y:S01]  /*e7a0*/  R2UR UR13, R11 ;  /* 0x000000000b0d72ca */ /* 0x000fe200000e0000 */
[----:B------:R-:W-:-:S03]  /*e7b0*/  IMAD.MOV.U32 R11, RZ, RZ, 0x40000040 ;  /* 0x40000040ff0b7424 */ /* 0x000fc600078e00ff */
[----:B------:R-:W-:Y:S01]  /*e7c0*/  R2UR UR26, R10 ;  /* 0x000000000a1a72ca */ /* 0x000fe200000e0000 */
[C---:B------:R-:W-:Y:S01]  /*e7d0*/  VIADD R10, R8.reuse, 0x180 ;  /* 0x00000180080a7836 */ /* 0x040fe20000000000 */
[----:B------:R-:W-:Y:S01]  /*e7e0*/  R2UR UR17, R11 ;  /* 0x000000000b1172ca */ /* 0x000fe200000e0000 */
[----:B------:R-:W-:Y:S02]  /*e7f0*/  VIADD R8, R8, 0x1c0 ;  /* 0x000001c008087836 */ /* 0x000fe40000000000 */
[----:B------:R-:W-:Y:S01]  /*e800*/  IMAD.MOV.U32 R11, RZ, RZ, 0x40000040 ;  /* 0x40000040ff0b7424 */ /* 0x000fe200078e00ff */
[----:B------:R-:W-:Y:S02]  /*e810*/  R2UR UR30, R10 ;  /* 0x000000000a1e72ca */ /* 0x000fe400000e0000 */
[----:B------:R-:W-:Y:S02]  /*e820*/  R2UR UR34, R8 ;  /* 0x00000000082272ca */ /* 0x000fe400000e0000 */
[----:B------:R-:W-:Y:S01]  /*e830*/  R2UR UR21, R11 ;  /* 0x000000000b1572ca */ /* 0x000fe200000e0000 */
[----:B------:R-:W-:-:S05]  /*e840*/  IMAD.MOV.U32 R11, RZ, RZ, 0x40000040 ;  /* 0x40000040ff0b7424 */ /* 0x000fca00078e00ff */
[----:B------:R-:W-:Y:S01]  /*e850*/  R2UR UR25, R11 ;  /* 0x000000000b1972ca */ /* 0x000fe200000e0000 */
[----:B------:R-:W-:-:S05]  /*e860*/  IMAD.MOV.U32 R11, RZ, RZ, 0x40000040 ;  /* 0x40000040ff0b7424 */ /* 0x000fca00078e00ff */
[----:B------:R-:W-:Y:S02]  /*e870*/  R2UR UR29, R11 ;  /* 0x000000000b1d72ca */ /* 0x000fe400000e0000 */
[----:B--2---:R-:W-:Y:S02]  /*e880*/  LOP3.LUT R8, R5, 0x10000, RZ, 0xfc, !PT ;  /* 0x0001000005087812 */ /* 0x004fe400078efcff */
[----:B------:R-:W0:Y:S02]  /*e890*/  S2R R5, SR_TID.X ;  /* 0x0000000000057919 */ /* 0x000e240000002100 */
[C---:B------:R-:W-:Y:S01]  /*e8a0*/  R2UR UR4, R8.reuse ;  /* 0x00000000080472ca */ /* 0x040fe200000e0000 */
[----:B------:R-:W-:-:S05]  /*e8b0*/  VIADD R10, R8, 0x2 ;  /* 0x00000002080a7836 */ /* 0x000fca0000000000 */
[----:B------:R-:W-:Y:S01]  /*e8c0*/  R2UR UR8, R10 ;  /* 0x000000000a0872ca */ /* 0x000fe200000e0000 */
[----:B------:R-:W-:-:S05]  /*e8d0*/  VIADD R10, R8, 0x4 ;  /* 0x00000004080a7836 */ /* 0x000fca0000000000 */
[----:B------:R-:W-:Y:S01]  /*e8e0*/  R2UR UR12, R10 ;  /* 0x000000000a0c72ca */ /* 0x000fe200000e0000 */
[----:B------:R-:W-:Y:S01]  /*e8f0*/  HGMMA.64x96x16.F32.BF16 R88, gdesc[UR4].tnspB, R88, gsb0 ;  /* 0x41600000045879f0 */ /* 0x000fe20008001858 */
[----:B------:R-:W-:-:S05]  /*e900*/  VIADD R10, R8, 0x6 ;  /* 0x00000006080a7836 */ /* 0x000fca0000000000 */
[----:B------:R-:W-:Y:S01]  /*e910*/  R2UR UR16, R10 ;  /* 0x000000000a1072ca */ /* 0x000fe200000e0000 */
[----:B------:R-:W-:-:S05]  /*e920*/  VIADD R10, R8, 0x600 ;  /* 0x00000600080a7836 */ /* 0x000fca0000000000 */
[----:B------:R-:W-:Y:S01]  /*e930*/  R2UR UR20, R10 ;  /* 0x000000000a1472ca */ /* 0x000fe200000e0000 */
[----:B------:R-:W-:Y:S01]  /*e940*/  VIADD R10, R8, 0x602 ;  /* 0x00000602080a7836 */ /* 0x000fe20000000000 */
[----:B0-----:R-:W-:-:S04]  /*e950*/  SHF.R.U32.HI R0, RZ, 0x7, R5 ;  /* 0x00000007ff007819 */ /* 0x001fc80000011605 */
[----:B------:R-:W-:Y:S01]  /*e960*/  R2UR UR24, R10 ;  /* 0x000000000a1872ca */ /* 0x000fe200000e0000 */
[C---:B------:R-:W-:Y:S01]  /*e970*/  VIADD R10, R8.reuse, 0x604 ;  /* 0x00000604080a7836 */ /* 0x040fe20000000000 */
[----:B------:R-:W-:Y:S01]  /*e980*/  ISETP.GE.U32.AND P1, PT, R5, 0x180, PT ;  /* 0x000001800500780c */ /* 0x000fe20003f26070 */
[----:B------:R-:W-:Y:S02]  /*e990*/  VIADD R8, R8, 0x606 ;  /* 0x0000060608087836 */ /* 0x000fe40000000000 */
[----:B------:R-:W-:Y:S01]  /*e9a0*/  VIADD R0, R0, 0x9 ;  /* 0x0000000900007836 */ /* 0x000fe20000000000 */
[----:B------:R-:W-:Y:S02]  /*e9b0*/  R2UR UR28, R10 ;  /* 0x000000000a1c72ca */ /* 0x000fe400000e0000 */
[----:B------:R-:W-:Y:S02]  /*e9c0*/  R2UR UR32, R8 ;  /* 0x00000000082072ca */ /* 0x000fe400000e0000 */
[----:B------:R-:W-:Y:S01]  /*e9d0*/  SEL R0, R0, 0x9, !P1 ;  /* 0x0000000900007807 */ /* 0x000fe20004800000 */
[----:B------:R-:W-:-:S02]  /*e9e0*/  WARPGROUP.DEPBAR.LE gsb0, 0x0 ;  /* 0x00008000000079c5 */ /* 0x000fc40000010000 */
[----:B------:R-:W-:-:S06]  /*e9f0*/  WARPGROUP.ARRIVE ;  /* 0x00000000000079c5 */ /* 0x000fcc0000000000 */
[----:B------:R-:W-:Y:S03]  /*ea00*/  HGMMA.64x96x16.F32.BF16 R88, gdesc[UR8].tnspB, R88, gsb0 ;  /* 0x41600000085879f0 */ /* 0x000fe60008001858 */
[----:B------:R-:W-:Y:S02]  /*ea10*/  WARPGROUP.DEPBAR.LE gsb0, 0x0 ;  /* 0x00008000000079c5 */ /* 0x000fe40000010000 */
        /* <DEDUP_REMOVED lines=18> */
[----:B------:R0:W-:Y:S06]  /*eb40*/  BAR.ARV R0, 0x100 ;  /* 0x000400000000751d */ /* 0x0001ec0000002000 */
[----:B------:R-:W-:Y:S05]  /*eb50*/  @!P0 BRA `(.L_x_521) ;  /* 0x0000000000048947 */ /* 0x000fea0003800000 */
[----:B------:R-:W-:Y:S01]  /*eb60*/  BPT.TRAP 0x1 ;  /* 0x000000040000795c */ /* 0x000fe20000300000 */
.L_x_521:
[----:B0-----:R-:W-:Y:S01]  /*eb70*/  IMAD R0, R140, 0x8, R2 ;  /* 0x000000088c007824 */ /* 0x001fe200078e0202 */
[----:B------:R-:W-:Y:S01]  /*eb80*/  UMOV UR41, UR44 ;  /* 0x0000002c00297c82 */ /* 0x000fe20008000000 */
[----:B------:R-:W-:Y:S02]  /*eb90*/  IMAD.U32 R3, RZ, RZ, UR39 ;  /* 0x00000027ff037e24 */ /* 0x000fe4000f8e00ff */
[----:B------:R-:W-:-:S05]  /*eba0*/  VIADD R0, R0, 0x2d840 ;  /* 0x0002d84000007836 */ /* 0x000fca0000000000 */
[----:B------:R-:W-:-:S04]  /*ebb0*/  PRMT R0, R3, 0x654, R0 ;  /* 0x0000065403007816 */ /* 0x000fc80000000000 */
[----:B------:R0:W-:Y:S02]  /*ebc0*/  SYNCS.ARRIVE.TRANS64.RED.A1T0 RZ, [R0+URZ], RZ ;  /* 0x000000ff00ff79a7 */ /* 0x0001e4000810043f */
[----:B0-----:R-:W-:-:S04]  /*ebd0*/  FMNMX.FTZ R0, R24, R7, !PT ;  /* 0x0000000718007209 */ /* 0x001fc80007810000 */
        /* <DEDUP_REMOVED lines=71> */
[----:B0-----:R-:W-:Y:S01]  /*f050*/  FMNMX.FTZ R3, R3, R5, !PT ;  /* 0x0000000503037209 */ /* 0x001fe20007810000 */
[----:B------:R-:W-:-:S04]  /*f060*/  FMUL.FTZ R5, R0, UR41 ;  /* 0x0000002900057c20 */ /* 0x000fc80008410000 */
[----:B------:R-:W-:Y:S01]  /*f070*/  FADD.FTZ R7, -R3, R6 ;  /* 0x0000000603077221 */ /* 0x000fe20000010100 */
[----:B------:R-:W-:Y:S01]  /*f080*/  FMUL.FTZ R6, R8, UR41 ;  /* 0x0000002908067c20 */ /* 0x000fe20008410000 */
        /* <DEDUP_REMOVED lines=33> */
[----:B------:R-:W-:Y:S01]  /*f2a0*/  FMUL.FTZ R7, R7, UR41 ;  /* 0x0000002907077c20 */ /* 0x000fe20008410000 */
[----:B------:R-:W-:Y:S02]  /*f2b0*/  MUFU.EX2 R6, R6 ;  /* 0x0000000600067308 */ /* 0x000fe40000000800 */
        /* <DEDUP_REMOVED lines=36> */
[----:B------:R-:W-:-:S02]  /*f500*/  FFMA.FTZ R5, R87, UR41, -R5 ;  /* 0x0000002957057c23 */ /* 0x000fc40008010805 */
        /* <DEDUP_REMOVED lines=126> */
.L_x_522:
[----:B------:R-:W2:Y:S04]  /*fcf0*/  LDL R62, [R1+0x30] ;  /* 0x00003000013e7983 */ /* 0x000ea80000100800 */
[----:B------:R-:W3:Y:S01]  /*fd00*/  LDL R70, [R1+0x50] ;  /* 0x0000500001467983 */ /* 0x000ee20000100800 */
[----:B------:R-:W-:-:S03]  /*fd10*/  IMAD R4, R4, 0x8, R2 ;  /* 0x0000000804047824 */ /* 0x000fc600078e0202 */
[----:B------:R-:W4:Y:S04]  /*fd20*/  LDL R46, [R1+0x38] ;  /* 0x00003800012e7983 */ /* 0x000f280000100800 */
[----:B------:R-:W5:Y:S04]  /*fd30*/  LDL R38, [R1+0x34] ;  /* 0x0000340001267983 */ /* 0x000f680000100800 */
[----:B------:R-:W5:Y:S01]  /*fd40*/  LDL R54, [R1+0x54] ;  /* 0x0000540001367983 */ /* 0x000f620000100800 */
[----:B------:R-:W-:Y:S02]  /*fd50*/  VIADD R4, R4, 0x2d860 ;  /* 0x0002d86004047836 */ /* 0x000fe40000000000 */
[----:B------:R-:W-:-:S05]  /*fd60*/  IMAD.U32 R30, RZ, RZ, UR39 ;  /* 0x00000027ff1e7e24 */ /* 0x000fca000f8e00ff */
[----:B------:R-:W-:-:S04]  /*fd70*/  PRMT R4, R30, 0x654, R4 ;  /* 0x000006541e047816 */ /* 0x000fc80000000004 */
[----:B------:R0:W-:Y:S02]  /*fd80*/  SYNCS.ARRIVE.TRANS64.RED.A1T0 RZ, [R4+URZ], RZ ;  /* 0x000000ff04ff79a7 */ /* 0x0001e4000810043f */
[----:B0-----:R-:W5:Y:S01]  /*fd90*/  LDL R4, [R1+0x3c] ;  /* 0x00003c0001047983 */ /* 0x001f620000100800 */
[----:B------:R-:W-:Y:S02]  /*fda0*/  F2FP.BF16.F32.PACK_AB R24, R25, R24 ;  /* 0x000000181918723e */ /* 0x000fe400000010ff */
[----:B------:R-:W-:Y:S02]  /*fdb0*/  F2FP.BF16.F32.PACK_AB R25, R15, R26 ;  /* 0x0000001a0f19723e */ /* 0x000fe400000010ff */
[----:B------:R-:W-:Y:S02]  /*fdc0*/  F2FP.BF16.F32.PACK_AB R32, R33, R32 ;  /* 0x000000202120723e */ /* 0x000fe400000010ff */
[----:B------:R-:W-:Y:S02]  /*fdd0*/  F2FP.BF16.F32.PACK_AB R26, R29, R28 ;  /* 0x0000001c1d1a723e */ /* 0x000fe400000010ff */
[----:B------:R-:W-:-:S02]  /*fde0*/  F2FP.BF16.F32.PACK_AB R27, R31, R27 ;  /* 0x0000001b1f1b723e */ /* 0x000fc400000010ff */
[----:B------:R-:W-:Y:S02]  /*fdf0*/  F2FP.BF16.F32.PACK_AB R33, R14, R34 ;  /* 0x000000220e21723e */ /* 0x000fe400000010ff */
        /* <DEDUP_REMOVED lines=25> */
[----:B------:R-:W-:Y:S01]  /*ff90*/  F2FP.BF16.F32.PACK_AB R83, R5, R86 ;  /* 0x000000560553723e */ /* 0x000fe200000010ff */
        /* <DEDUP_REMOVED lines=48> */
[----:B------:R-:W-:-:S02]  /*102a0*/  IMAD.MOV.U32 R6, RZ, RZ, R3 ;  /* 0x000000ffff067224 */ /* 0x000fc400078e0003 */
[----:B------:R-:W-:Y:S02]  /*102b0*/  IMAD.MOV.U32 R7, RZ, RZ, R0 ;  /* 0x000000ffff077224 */ /* 0x000fe400078e0000 */
[----:B------:R-:W-:Y:S01]  /*102c0*/  IMAD.MOV.U32 R5, RZ, RZ, R151 ;  /* 0x000000ffff057224 */ /* 0x000fe200078e0097 */
[----:B--2---:R0:W-:Y:S04]  /*102d0*/  STSM.16.M88.4 [R62+0x21800], R24 ;  /* 0x021800183e007844 */ /* 0x0041e80000000200 */
[----:B---3--:R0:W-:Y:S04]  /*102e0*/  STSM.16.M88.4 [R70], R32 ;  /* 0x0000002046007844 */ /* 0x0081e80000000200 */
[----:B----4-:R0:W-:Y:S04]  /*102f0*/  STSM.16.M88.4 [R46], R40 ;  /* 0x000000282e007844 */ /* 0x0101e80000000200 */
[----:B-----5:R0:W-:Y:S04]  /*10300*/  STSM.16.M88.4 [R38], R48 ;  /* 0x0000003026007844 */ /* 0x0201e80000000200 */
[----:B------:R0:W-:Y:S04]  /*10310*/  STSM.16.M88.4 [R62+0x27800], R56 ;  /* 0x027800383e007844 */ /* 0x0001e80000000200 */
[----:B------:R0:W-:Y:S04]  /*10320*/  STSM.16.M88.4 [R54], R64 ;  /* 0x0000004036007844 */ /* 0x0001e80000000200 */
[----:B------:R0:W-:Y:S04]  /*10330*/  STSM.16.M88.4 [R46+0x6000], R72 ;  /* 0x006000482e007844 */ /* 0x0001e80000000200 */
[----:B------:R0:W-:Y:S01]  /*10340*/  STSM.16.M88.4 [R38+0x6000], R80 ;  /* 0x0060005026007844 */ /* 0x0001e20000000200 */
[----:B------:R-:W-:Y:S01]  /*10350*/  @!PT LDS RZ, [RZ] ;  /* 0x00000000fffff984 */ /* 0x000fe20000000800 */
[----:B------:R-:W-:Y:S01]  /*10360*/  @!PT LDS RZ, [RZ] ;  /* 0x00000000fffff984 */ /* 0x000fe20000000800 */
[----:B------:R-:W-:Y:S01]  /*10370*/  @!PT LDS RZ, [RZ] ;  /* 0x00000000fffff984 */ /* 0x000fe20000000800 */
[----:B------:R-:W-:Y:S01]  /*10380*/  @!PT LDS RZ, [RZ] ;  /* 0x00000000fffff984 */ /* 0x000fe20000000800 */
[----:B------:R1:W-:Y:S06]  /*10390*/  MEMBAR.ALL.CTA ;  /* 0x0000000000007992 */ /* 0x0003ec0000008000 */
[----:B-1----:R-:W1:Y:S01]  /*103a0*/  FENCE.VIEW.ASYNC.S ;  /* 0x00000000000073c6 */ /* 0x002e620000000000 */
[C---:B------:R-:W-:Y:S01]  /*103b0*/  ISETP.GT.AND P1, PT, R20.reuse, R4, PT ;  /* 0x000000041400720c */ /* 0x040fe20003f24270 */
[----:B------:R-:W-:-:S02]  /*103c0*/  VIADD R20, R20, 0xffffffff ;  /* 0xffffffff14147836 */ /* 0x000fc40000000000 */
[----:B------:R-:W-:Y:S01]  /*103d0*/  IMAD.MOV.U32 R4, RZ, RZ, R140 ;  /* 0x000000ffff047224 */ /* 0x000fe200078e008c */
[----:B-1----:R-:W-:-:S09]  /*103e0*/  NOP ;  /* 0x0000000000007918 */ /* 0x002fd20000000000 */
[----:B0-----:R-:W-:Y:S05]  /*103f0*/  @P1 BRA `(.L_x_523) ;  /* 0xffffffd800d41947 */ /* 0x001fea000383ffff */
.L_x_511:
[----:B------:R-:W-:Y:S05]  /*10400*/  WARPSYNC.ALL ;  /* 0x0000000000007948 */ /* 0x000fea0003800000 */
[----:B------:R-:W-:Y:S06]  /*10410*/  BAR.ARV 0x8, 0x200 ;  /* 0x0208000000007b1d */ /* 0x000fec0000002000 */
[----:B------:R-:W-:Y:S05]  /*10420*/  @!P0 BRA `(.L_x_524) ;  /* 0x0000000000048947 */ /* 0x000fea0003800000 */
[----:B------:R-:W-:Y:S01]  /*10430*/  BPT.TRAP 0x1 ;  /* 0x000000040000795c */ /* 0x000fe20000300000 */
.L_x_524:
[----:B------:R-:W-:Y:S01]  /*10440*/  IMAD R12, R140, 0x8, R2 ;  /* 0x000000088c0c7824 */ /* 0x000fe200078e0202 */
[----:B------:R-:W-:-:S04]  /*10450*/  SHF.L.U32 R7, R151, 0x1f, RZ ;  /* 0x0000001f97077819 */ /* 0x000fc800000006ff */
[----:B------:R0:W1:Y:S01]  /*10460*/  SYNCS.PHASECHK.TRANS64.TRYWAIT P1, [R12+URZ+0x2d850], R7 ;  /* 0x02d850070c0075a7 */ /* 0x000062000802017f */
[----:B------:R-:W-:Y:S05]  /*10470*/  @!P0 BRA `(.L_x_525) ;  /* 0x0000000000048947 */ /* 0x000fea0003800000 */
[----:B------:R-:W-:Y:S01]  /*10480*/  BPT.TRAP 0x1 ;  /* 0x000000040000795c */ /* 0x000fe20000300000 */
.L_x_525:
[----:B------:R-:W2:Y:S01]  /*10490*/  LDL.LU R4, [R1+0x48] ;  /* 0x0000480001047983 */ /* 0x000ea20000300800 */
[----:B------:R-:W-:Y:S02]  /*104a0*/  VIADD R2, R2, 0x400 ;  /* 0x0000040002027836 */ /* 0x000fe40000000000 */
[----:B------:R-:W-:-:S03]  /*104b0*/  IMAD.MOV.U32 R5, RZ, RZ, 0x40000040 ;  /* 0x40000040ff057424 */ /* 0x000fc600078e00ff */
[----:B------:R-:W-:-:S04]  /*104c0*/  SHF.R.U32.HI R2, RZ, 0x4, R2 ;  /* 0x00000004ff027819 */ /* 0x000fc80000011602 */
[----:B------:R-:W-:-:S04]  /*104d0*/  LOP3.LUT R2, R2, 0x3fff, RZ, 0xc0, !PT ;  /* 0x00003fff02027812 */ /* 0x000fc800078ec0ff */
[----:B------:R-:W-:Y:S02]  /*104e0*/  LOP3.LUT R9, R2, 0x2000000, RZ, 0xfc, !PT ;  /* 0x0200000002097812 */ /* 0x000fe400078efcff */
[----:B--2---:R-:W-:Y:S01]  /*104f0*/  LOP3.LUT R4, R4, 0x10000, RZ, 0xfc, !PT ;  /* 0x0001000004047812 */ /* 0x004fe200078efcff */
[----:B-1----:R-:W-:Y:S06]  /*10500*/  @P1 BRA `(.L_x_526) ;  /* 0x0000000000081947 */ /* 0x002fec0003800000 */
[----:B------:R-:W1:Y:S02]  /*10510*/  SYNCS.PHASECHK.TRANS64.TRYWAIT P1, [R12+URZ+0x2d850], R7 ;  /* 0x02d850070c0075a7 */ /* 0x000e64000802017f */
[----:B-1----:R-:W-:Y:S05]  /*10520*/  @!P1 BRA `(.L_x_527) ;  /* 0x000000b000d49947 */ /* 0x002fea0003800000 */
.L_x_526:
[----:B------:R-:W-:Y:S01]  /*10530*/  IMAD R6, R140, 0x600, R9 ;  /* 0x000006008c067824 */ /* 0x000fe200078e0209 */
[----:B------:R-:W-:Y:S05]  /*10540*/  WARPSYNC.ALL ;  /* 0x0000000000007948 */ /* 0x000fea0003800000 */
[----:B01----:R-:W-:Y:S01]  /*10550*/  IMAD.MOV.U32 R7, RZ, RZ, -0x7fffffe0 ;  /* 0x80000020ff077424 */ /* 0x003fe200078e00ff */
[C---:B------:R-:W-:Y:S01]  /*10560*/  R2UR UR4, R4.reuse ;  /* 0x00000000040472ca */ /* 0x040fe200000e0000 */
[----:B------:R-:W-:Y:S01]  /*10570*/  WARPGROUP.ARRIVE ;  /* 0x00000000000079c5 */ /* 0x000fe20000000000 */
[----:B------:R-:W-:Y:S01]  /*10580*/  R2UR UR5, R5 ;  /* 0x00000000050572ca */ /* 0x000fe200000e0000 */
[----:B------:R-:W-:Y:S01]  /*10590*/  VIADD R8, R4, 0x2 ;  /* 0x0000000204087836 */ /* 0x000fe20000000000 */
[C---:B------:R-:W-:Y:S01]  /*105a0*/  R2UR UR6, R6.reuse ;  /* 0x00000000060672ca */ /* 0x040fe200000e0000 */
[----:B------:R-:W-:Y:S01]  /*105b0*/  VIADD R10, R6, 0x40 ;  /* 0x00000040060a7836 */ /* 0x000fe20000000000 */
[----:B------:R-:W-:Y:S01]  /*105c0*/  R2UR UR7, R7 ;  /* 0x00000000070772ca */ /* 0x000fe200000e0000 */
[----:B------:R-:W-:Y:S01]  /*105d0*/  IMAD.MOV.U32 R9, RZ, RZ, 0x40000040 ;  /* 0x40000040ff097424 */ /* 0x000fe200078e00ff */
[----:B------:R-:W0:Y:S01]  /*105e0*/  SHFL.BFLY PT, R2, R141, 0x2, 0x1f ;  /* 0x0c401f008d027f89 */ /* 0x000e2200000e0000 */
[----:B------:R-:W-:-:S02]  /*105f0*/  IMAD.MOV.U32 R11, RZ, RZ, -0x7fffffe0 ;  /* 0x80000020ff0b7424 */ /* 0x000fc400078e00ff */
[----:B------:R-:W-:Y:S02]  /*10600*/  IMAD.MOV.U32 R5, RZ, RZ, 0x40000040 ;  /* 0x40000040ff057424 */ /* 0x000fe400078e00ff */
[----:B------:R-:W-:Y:S02]  /*10610*/  IMAD.MOV.U32 R7, RZ, RZ, -0x7fffffe0 ;  /* 0x80000020ff077424 */ /* 0x000fe400078e00ff */
[----:B------:R-:W-:Y:S02]  /*10620*/  IMAD.MOV.U32 R51, RZ, RZ, RZ ;  /* 0x000000ffff337224 */ /* 0x000fe400078e00ff */
[----:B------:R-:W-:Y:S02]  /*10630*/  IMAD.U32 R13, RZ, RZ, UR41 ;  /* 0x00000029ff0d7e24 */ /* 0x000fe4000f8e00ff */
[----:B------:R-:W-:Y:S01]  /*10640*/  HGMMA.64x96x16.F32.BF16 R88, gdesc[UR4].tnspB, R88, gsb0 ;  /* 0x41600000045879f0 */ /* 0x000fe20008001858 */
[----:B------:R-:W-:Y:S01]  /*10650*/  R2UR UR4, R8 ;  /* 0x00000000080472ca */ /* 0x000fe200000e0000 */
[----:B------:R-:W-:Y:S01]  /*10660*/  VIADD R8, R4, 0x4 ;  /* 0x0000000404087836 */ /* 0x000fe20000000000 */
[----:B------:R-:W-:Y:S01]  /*10670*/  R2UR UR5, R9 ;  /* 0x00000000090572ca */ /* 0x000fe200000e0000 */
[----:B------:R-:W-:Y:S01]  /*10680*/  IMAD.MOV.U32 R9, RZ, RZ, 0x40000040 ;  /* 0x40000040ff097424 */ /* 0x000fe200078e00ff */
[----:B------:R-:W-:Y:S01]  /*10690*/  R2UR UR6, R10 ;  /* 0x000000000a0672ca */ /* 0x000fe200000e0000 */
[----:B------:R-:W-:Y:S01]  /*106a0*/  VIADD R10, R6, 0x80 ;  /* 0x00000080060a7836 */ /* 0x000fe20000000000 */
[----:B------:R-:W-:Y:S01]  /*106b0*/  R2UR UR7, R11 ;  /* 0x000000000b0772ca */ /* 0x000fe200000e0000 */
[----:B------:R-:W-:Y:S01]  /*106c0*/  IMAD.MOV.U32 R11, RZ, RZ, -0x7fffffe0 ;  /* 0x80000020ff0b7424 */ /* 0x000fe200078e00ff */
[----:B------:R-:W-:-:S02]  /*106d0*/  WARPGROUP.DEPBAR.LE gsb0, 0x0 ;  /* 0x00008000000079c5 */ /* 0x000fc40000010000 */
[----:B------:R-:W-:-:S09]  /*106e0*/  WARPGROUP.ARRIVE ;  /* 0x00000000000079c5 */ /* 0x000fd20000000000 */
        /* <DEDUP_REMOVED lines=9> */
[----:B------:R-:W-:Y:S02]  /*10780*/  WARPGROUP.DEPBAR.LE gsb0, 0x0 ;  /* 0x00008000000079c5 */ /* 0x000fe40000010000 */
        /* <DEDUP_REMOVED lines=31> */
[----:B------:R-:W-:Y:S02]  /*10980*/  IMAD.MOV.U32 R11, RZ, RZ, -0x7fffffe0 ;  /* 0x80000020ff0b7424 */ /* 0x000fe400078e00ff */
[----:B------:R-:W-:-:S02]  /*10990*/  VIADD R4, R4, 0x606 ;  /* 0x0000060604047836 */ /* 0x000fc40000000000 */
[----:B------:R-:W-:Y:S01]  /*109a0*/  VIADD R6, R6, 0x1c0 ;  /* 0x000001c006067836 */ /* 0x000fe20000000000 */
[----:B------:R-:W-:Y:S02]  /*109b0*/  WARPGROUP.DEPBAR.LE gsb0, 0x0 ;  /* 0x00008000000079c5 */ /* 0x000fe40000010000 */
[----:B------:R-:W-:-:S06]  /*109c0*/  WARPGROUP.ARRIVE ;  /* 0x00000000000079c5 */ /* 0x000fcc0000000000 */
[----:B------:R-:W-:Y:S01]  /*109d0*/  HGMMA.64x96x16.F32.BF16 R88, gdesc[UR4].tnspB, R88, gsb0 ;  /* 0x41600000045879f0 */ /* 0x000fe20008001858 */
[----:B------:R-:W-:Y:S02]  /*109e0*/  R2UR UR4, R8 ;  /* 0x00000000080472ca */ /* 0x000fe400000e0000 */
[----:B------:R-:W-:Y:S02]  /*109f0*/  R2UR UR5, R9 ;  /* 0x00000000090572ca */ /* 0x000fe400000e0000 */
[----:B------:R-:W-:Y:S02]  /*10a00*/  R2UR UR6, R10 ;  /* 0x000000000a0672ca */ /* 0x000fe400000e0000 */
[----:B------:R-:W-:Y:S01]  /*10a10*/  R2UR UR7, R11 ;  /* 0x000000000b0772ca */ /* 0x000fe200000e0000 */
[----:B------:R-:W-:Y:S02]  /*10a20*/  WARPGROUP.DEPBAR.LE gsb0, 0x0 ;  /* 0x00008000000079c5 */ /* 0x000fe40000010000 */
[----:B------:R-:W-:-:S10]  /*10a30*/  WARPGROUP.ARRIVE ;  /* 0x00000000000079c5 */ /* 0x000fd40000000000 */
[----:B------:R-:W-:Y:S01]  /*10a40*/  HGMMA.64x96x16.F32.BF16 R88, gdesc[UR4].tnspB, R88, gsb0 ;  /* 0x41600000045879f0 */ /* 0x000fe20008001858 */
[----:B------:R-:W-:Y:S01]  /*10a50*/  R2UR UR4, R4 ;  /* 0x00000000040472ca */ /* 0x000fe200000e0000 */
[----:B0-----:R-:W-:Y:S01]  /*10a60*/  FADD.FTZ R4, R2, R141 ;  /* 0x0000008d02047221 */ /* 0x001fe20000010000 */
[----:B------:R-:W-:Y:S01]  /*10a70*/  R2UR UR5, R5 ;  /* 0x00000000050572ca */ /* 0x000fe200000e0000 */
[----:B------:R-:W-:Y:S01]  /*10a80*/  IMAD.MOV.U32 R2, RZ, RZ, RZ ;  /* 0x000000ffff027224 */ /* 0x000fe200078e00ff */
[----:B------:R-:W-:Y:S02]  /*10a90*/  R2UR UR6, R6 ;  /* 0x00000000060672ca */ /* 0x000fe400000e0000 */
[----:B------:R-:W-:Y:S01]  /*10aa0*/  R2UR UR7, R7 ;  /* 0x00000000070772ca */ /* 0x000fe200000e0000 */
[----:B------:R-:W0:Y:S04]  /*10ab0*/  SHFL.BFLY PT, R6, R21, 0x2, 0x1f ;  /* 0x0c401f0015067f89 */ /* 0x000e2800000e0000 */
[----:B------:R-:W1:Y:S01]  /*10ac0*/  SHFL.BFLY PT, R5, R4, 0x1, 0x1f ;  /* 0x0c201f0004057f89 */ /* 0x000e6200000e0000 */
[----:B0-----:R-:W-:Y:S01]  /*10ad0*/  FADD.FTZ R6, R6, R21 ;  /* 0x0000001506067221 */ /* 0x001fe20000010000 */
[----:B-1----:R-:W-:-:S04]  /*10ae0*/  FADD.FTZ R10, R4, R5 ;  /* 0x00000005040a7221 */ /* 0x002fc80000010000 */
[----:B------:R-:W0:Y:S01]  /*10af0*/  SHFL.BFLY PT, R7, R6, 0x1, 0x1f ;  /* 0x0c201f0006077f89 */ /* 0x000e2200000e0000 */
[----:B------:R-:W-:Y:S02]  /*10b00*/  IMAD.MOV.U32 R5, RZ, RZ, -0x800000 ;  /* 0xff800000ff057424 */ /* 0x000fe400078e00ff */
[----:B------:R-:W-:Y:S01]  /*10b10*/  IMAD.MOV.U32 R4, RZ, RZ, -0x800000 ;  /* 0xff800000ff047424 */ /* 0x000fe200078e00ff */
[----:B------:R-:W-:-:S13]  /*10b20*/  FSETP.NE.FTZ.AND P1, PT, R10, RZ, PT ;  /* 0x000000ff0a00720b */ /* 0x000fda0003f35000 */
[----:B------:R-:W1:Y:S01]  /*10b30*/  @P1 MUFU.LG2 R8, R10 ;  /* 0x0000000a00081308 */ /* 0x000e620000000c00 */
[----:B0-----:R-:W-:-:S07]  /*10b40*/  FADD.FTZ R11, R6, R7 ;  /* 0x00000007060b7221 */ /* 0x001fce0000010000 */
[----:B------:R-:W-:Y:S01]  /*10b50*/  @P1 MUFU.RCP R51, R10 ;  /* 0x0000000a00331308 */ /* 0x000fe20000001000 */
[----:B------:R-:W-:Y:S01]  /*10b60*/  IMAD.U32 R7, RZ, RZ, UR41 ;  /* 0x00000029ff077e24 */ /* 0x000fe2000f8e00ff */
[----:B------:R-:W-:-:S03]  /*10b70*/  FSETP.NE.FTZ.AND P2, PT, R11, RZ, PT ;  /* 0x000000ff0b00720b */ /* 0x000fc60003f55000 */
[----:B------:R-:W-:Y:S01]  /*10b80*/  @P1 FMUL.FTZ R7, R7, 0.69314718246459960938 ;  /* 0x3f31721807071820 */ /* 0x000fe20000410000 */
[----:B-1----:R-:W-:-:S04]  /*10b90*/  @P1 FMUL.FTZ R8, R8, 0.69314718246459960938 ;  /* 0x3f31721808081820 */ /* 0x002fc80000410000 */
[----:B------:R-:W-:-:S05]  /*10ba0*/  @P1 FFMA.FTZ R5, R7, R0, R8 ;  /* 0x0000000007051223 */ /* 0x000fca0000010008 */
[----:B------:R-:W0:Y:S01]  /*10bb0*/  @P2 MUFU.LG2 R9, R11 ;  /* 0x0000000b00092308 */ /* 0x000e220000000c00 */
[----:B------:R-:W-:-:S07]  /*10bc0*/  @P2 FMUL.FTZ R13, R13, 0.69314718246459960938 ;  /* 0x3f3172180d0d2820 */ /* 0x000fce0000410000 */
[----:B------:R1:W2:Y:S01]  /*10bd0*/  @P2 MUFU.RCP R2, R11 ;  /* 0x0000000b00022308 */ /* 0x0002a20000001000 */
[----:B0-----:R-:W-:-:S04]  /*10be0*/  @P2 FMUL.FTZ R6, R9, 0.69314718246459960938 ;  /* 0x3f31721809062820 */ /* 0x001fc80000410000 */
[----:B------:R-:W-:Y:S01]  /*10bf0*/  @P2 FFMA.FTZ R4, R13, R3, R6 ;  /* 0x000000030d042223 */ /* 0x000fe20000010006 */
[----:B------:R-:W-:Y:S02]  /*10c00*/  WARPGROUP.DEPBAR.LE gsb0, 0x0 ;  /* 0x00008000000079c5 */ /* 0x000fe40000010000 */
[----:B------:R-:W-:-:S06]  /*10c10*/  WARPGROUP.ARRIVE ;  /* 0x00000000000079c5 */ /* 0x000fcc0000000000 */
[----:B------:R-:W-:Y:S03]  /*10c20*/  HGMMA.64x96x16.F32.BF16 R88, gdesc[UR4].tnspB, R88, gsb0 ;  /* 0x41600000045879f0 */ /* 0x000fe60008001858 */
[----:B------:R-:W-:Y:S02]  /*10c30*/  WARPGROUP.DEPBAR.LE gsb0, 0x0 ;  /* 0x00008000000079c5 */ /* 0x000fe40000010000 */
[----:B-12---:R-:W-:Y:S05]  /*10c40*/  @!P0 BRA `(.L_x_528) ;  /* 0x0000000000048947 */ /* 0x006fea0003800000 */
[----:B------:R-:W-:Y:S01]  /*10c50*/  BPT.TRAP 0x1 ;  /* 0x000000040000795c */ /* 0x000fe20000300000 */
.L_x_528:
[----:B------:R-:W-:Y:S02]  /*10c60*/  VIADD R12, R12, 0x2d860 ;  /* 0x0002d8600c0c7836 */ /* 0x000fe40000000000 */
[-C--:B------:R-:W-:Y:S01]  /*10c70*/  FMUL.FTZ R6, R88, R51.reuse ;  /* 0x0000003358067220 */ /* 0x080fe20000410000 */
[----:B------:R-:W-:Y:S02]  /*10c80*/  IMAD.U32 R3, RZ, RZ, UR39 ;  /* 0x00000027ff037e24 */ /* 0x000fe4000f8e00ff */
[-C--:B------:R-:W-:Y:S01]  /*10c90*/  FMUL.FTZ R7, R89, R51.reuse ;  /* 0x0000003359077220 */ /* 0x080fe20000410000 */
[----:B------:R-:W-:Y:S02]  /*10ca0*/  VIADD R140, R140, 0x1 ;  /* 0x000000018c8c7836 */ /* 0x000fe40000000000 */
[-C--:B------:R-:W-:Y:S01]  /*10cb0*/  FMUL.FTZ R20, R92, R51.reuse ;  /* 0x000000335c147220 */ /* 0x080fe20000410000 */
[-C--:B------:R-:W-:Y:S01]  /*10cc0*/  FMUL.FTZ R21, R93, R51.reuse ;  /* 0x000000335d157220 */ /* 0x080fe20000410000 */
[----:B------:R-:W-:Y:S01]  /*10cd0*/  PRMT R12, R3, 0x654, R12 ;  /* 0x00000654030c7816 */ /* 0x000fe2000000000c */
[-C--:B------:R-:W-:Y:S01]  /*10ce0*/  FMUL.FTZ R32, R96, R51.reuse ;  /* 0x0000003360207220 */ /* 0x080fe20000410000 */
[----:B------:R-:W-:Y:S01]  /*10cf0*/  ISETP.NE.AND P1, PT, R140, 0x2, PT ;  /* 0x000000028c00780c */ /* 0x000fe20003f25270 */
[-C--:B------:R-:W-:Y:S01]  /*10d00*/  FMUL.FTZ R33, R97, R51.reuse ;  /* 0x0000003361217220 */ /* 0x080fe20000410000 */
[----:B------:R1:W-:Y:S01]  /*10d10*/  SYNCS.ARRIVE.TRANS64.RED.A1T0 RZ, [R12+URZ], RZ ;  /* 0x000000ff0cff79a7 */ /* 0x0003e2000810043f */
[-C--:B------:R-:W-:Y:S01]  /*10d20*/  FMUL.FTZ R34, R100, R51.reuse ;  /* 0x0000003364227220 */ /* 0x080fe20000410000 */
[----:B------:R-:W-:Y:S01]  /*10d30*/  SEL R0, RZ, 0x1, P1 ;  /* 0x00000001ff007807 */ /* 0x000fe20000800000 */
        /* <DEDUP_REMOVED lines=42> */
[----:B------:R-:W-:Y:S01]  /*10fe0*/  LOP3.LUT R151, R151, R0, RZ, 0x3c, !PT ;  /* 0x0000000097977212 */ /* 0x000fe200078e3cff */
[----:B------:R-:W-:Y:S01]  /*10ff0*/  UIADD3 UR37, UR37, 0x1, URZ ;  /* 0x0000000125257890 */ /* 0x000fe2000fffe03f */
[----:B-1----:R-:W-:-:S11]  /*11000*/  SEL R140, R140, RZ, P1 ;  /* 0x000000ff8c8c7207 */ /* 0x002fd60000800000 */
.L_x_469:
[----:B------:R-:W-:Y:S05]  /*11010*/  WARPSYNC.ALL ;  /* 0x0000000000007948 */ /* 0x000fea0003800000 */
[----:B------:R-:W1:Y:S08]  /*11020*/  S2UR UR39, SR_CgaCtaId ;  /* 0x00000000002779c3 */ /* 0x000e700000008800 */
[----:B------:R-:W-:Y:S06]  /*11030*/  BAR.SYNC.DEFER_BLOCKING 0x5, 0x200 ;  /* 0x0148000000007b1d */ /* 0x000fec0000010000 */
[----:B------:R-:W-:Y:S01]  /*11040*/  UMOV UR4, 0x400 ;  /* 0x0000040000047882 */ /* 0x000fe20000000000 */
[----:B------:R-:W-:Y:S01]  /*11050*/  BSSY B0, `(.L_x_529) ;  /* 0x00002b9000007945 */ /* 0x000fe20003800000 */
[----:B-1----:R-:W-:-:S06]  /*11060*/  ULEA UR4, UR39, UR4, 0x18 ;  /* 0x0000000427047291 */ /* 0x002fcc000f8ec03f */
[----:B------:R-:W-:-:S05]  /*11070*/  IMAD.U32 R2, RZ, RZ, UR4 ;  /* 0x00000004ff027e24 */ /* 0x000fca000f8e00ff */
[----:B------:R1:W2:Y:S01]  /*11080*/  LDS.128 R96, [R2+0x2d8d0] ;  /* 0x02d8d00002607984 */ /* 0x0002a20000000c00 */
[----:B------:R-:W-:Y:S06]  /*11090*/  BAR.ARV 0x4, 0x200 ;  /* 0x0108000000007b1d */ /* 0x000fec0000002000 */
[----:B------:R-:W-:Y:S05]  /*110a0*/  @P0 BRA `(.L_x_530) ;  /* 0x0000001c00f00947 */ /* 0x000fea0003800000 */
[----:B------:R-:W4:Y:S01]  /*110b0*/  LDL R0, [R1+0xd8] ;  /* 0x0000d80001007983 */ /* 0x000f220000100800 */
[----:B------:R-:W-:-:S03]  /*110c0*/  ULDC UR4, c[0x0][0xad4] ;  /* 0x0002b50000047ab9 */ /* 0x000fc60000000800 */
[----:B------:R-:W2:Y:S04]  /*110d0*/  LDL.LU R30, [R1+0x58] ;  /* 0x00005800011e7983 */ /* 0x000ea80000300800 */
[----:B------:R-:W2:Y:S04]  /*110e0*/  LDL.LU R81, [R1+0x60] ;  /* 0x0000600001517983 */ /* 0x000ea80000300800 */
[----:B------:R-:W2:Y:S01]  /*110f0*/  LDL.LU R80, [R1+0x64] ;  /* 0x0000640001507983 */ /* 0x000ea20000300800 */
[----:B------:R-:W0:Y:S01]  /*11100*/  S2R R3, SR_SWINHI ;  /* 0x0000000000037919 */ /* 0x000e220000002f00 */
[----:B------:R-:W-:-:S02]  /*11110*/  MOV R74, R2 ;  /* 0x00000002004a7202 */ /* 0x000fc40000000f00 */
[----:B0-----:R-:W-:-:S03]  /*11120*/  MOV R75, R3 ;  /* 0x00000003004b7202 */ /* 0x001fc60000000f00 */
[----:B----4-:R-:W-:-:S03]  /*11130*/  IMAD.WIDE R8, R0, 0x2, R74 ;  /* 0x0000000200087825 */ /* 0x010fc600078e024a */
[C---:B------:R-:W-:Y:S02]  /*11140*/  LOP3.LUT R3, R8.reuse, 0x180, RZ, 0xc0, !PT ;  /* 0x0000018008037812 */ /* 0x040fe400078ec0ff */
[C---:B------:R-:W-:Y:S02]  /*11150*/  IADD3 R10, P2, R8.reuse, 0x3020, RZ ;  /* 0x00003020080a7810 */ /* 0x040fe40007f5e0ff */
[----:B------:R-:W-:Y:S02]  /*11160*/  SHF.R.U64 R3, R3, 0x3, RZ ;  /* 0x0000000303037819 */ /* 0x000fe400000012ff */
[C---:B------:R-:W-:Y:S02]  /*11170*/  IADD3 R11, P4, R8.reuse, 0x20, RZ ;  /* 0x00000020080b7810 */ /* 0x040fe40007f9e0ff */
[C---:B---3--:R-:W-:Y:S02]  /*11180*/  IADD3 R31, P3, R8.reuse, 0x3000, RZ ;  /* 0x00003000081f7810 */ /* 0x048fe40007f7e0ff */
[----:B------:R-:W-:-:S02]  /*11190*/  IADD3 R12, P1, R8, 0x6000, RZ ;  /* 0x00006000080c7810 */ /* 0x000fc40007f3e0ff */
[----:B------:R-:W-:Y:S02]  /*111a0*/  IADD3 R77, P0, R8, 0x6020, RZ ;  /* 0x00006020084d7810 */ /* 0x000fe40007f1e0ff */
[----:B------:R-:W-:Y:S02]  /*111b0*/  LOP3.LUT R8, R3, R8, RZ, 0x3c, !PT ;  /* 0x0000000803087212 */ /* 0x000fe400078e3cff */
[----:B------:R-:W-:Y:S01]  /*111c0*/  LOP3.LUT R3, R10, 0x180, RZ, 0xc0, !PT ;  /* 0x000001800a037812 */ /* 0x000fe200078ec0ff */
[----:B------:R-:W-:Y:S01]  /*111d0*/  IMAD.X R15, RZ, RZ, R9, P0 ;  /* 0x000000ffff0f7224 */ /* 0x000fe200000e0609 */
[----:B--2---:R-:W-:Y:S02]  /*111e0*/  ISETP.NE.AND P0, PT, R30, RZ, PT ;  /* 0x000000ff1e00720c */ /* 0x004fe40003f05270 */
[----:B------:R-:W-:-:S04]  /*111f0*/  SHF.R.U64 R3, R3, 0x3, RZ ;  /* 0x0000000303037819 */ /* 0x000fc800000012ff */
[----:B------:R-:W-:Y:S02]  /*11200*/  LOP3.LUT R28, R3, R10, RZ, 0x3c, !PT ;  /* 0x0000000a031c7212 */ /* 0x000fe400078e3cff */
[----:B------:R-:W-:Y:S01]  /*11210*/  SEL R3, R30, UR4, P0 ;  /* 0x000000041e037c07 */ /* 0x000fe20008000000 */
[----:B------:R-:W-:Y:S05]  /*11220*/  WARPSYNC.ALL ;  /* 0x0000000000007948 */ /* 0x000fea0003800000 */
[----:B------:R-:W-:Y:S01]  /*11230*/  LOP3.LUT R0, R11, 0x180, RZ, 0xc0, !PT ;  /* 0x000001800b007812 */ /* 0x000fe200078ec0ff */
[--C-:B------:R-:W-:Y:S01]  /*11240*/  IMAD.X R25, RZ, RZ, R9.reuse, P4 ;  /* 0x000000ffff197224 */ /* 0x100fe200020e0609 */
[----:B------:R-:W-:Y:S01]  /*11250*/  LOP3.LUT R14, R77, 0x180, RZ, 0xc0, !PT ;  /* 0x000001804d0e7812 */ /* 0x000fe200078ec0ff */
[--C-:B------:R-:W-:Y:S01]  /*11260*/  IMAD.X R27, RZ, RZ, R9.reuse, P3 ;  /* 0x000000ffff1b7224 */ /* 0x100fe200018e0609 */
[----:B------:R-:W-:Y:S01]  /*11270*/  SHF.R.U64 R0, R0, 0x3, RZ ;  /* 0x0000000300007819 */ /* 0x000fe200000012ff */
[--C-:B------:R-:W-:Y:S01]  /*11280*/  IMAD.X R29, RZ, RZ, R9.reuse, P2 ;  /* 0x000000ffff1d7224 */ /* 0x100fe200010e0609 */
[----:B------:R-:W-:Y:S01]  /*11290*/  F2FP.BF16.F32.PACK_AB R10, R21, R20 ;  /* 0x00000014150a723e */ /* 0x000fe200000010ff */
[----:B------:R-:W-:Y:S01]  /*112a0*/  IMAD.X R13, RZ, RZ, R9, P1 ;  /* 0x000000ffff0d7224 */ /* 0x000fe200008e0609 */
[----:B------:R-:W-:Y:S01]  /*112b0*/  LOP3.LUT R24, R0, R11, RZ, 0x3c, !PT ;  /* 0x0000000b00187212 */ /* 0x000fe200078e3cff */
[----:B------:R-:W-:Y:S01]  /*112c0*/  ULDC.64 UR4, c[0x0][0xc00] ;  /* 0x0003000000047ab9 */ /* 0x000fe20000000a00 */
[----:B------:R-:W-:Y:S01]  /*112d0*/  LOP3.LUT R0, R31, 0x180, RZ, 0xc0, !PT ;  /* 0x000001801f007812 */ /* 0x000fe200078ec0ff */
[----:B------:R-:W-:Y:S01]  /*112e0*/  ULDC.64 UR6, c[0x0][0xc08] ;  /* 0x0003020000067ab9 */ /* 0x000fe20000000a00 */
[----:B------:R-:W-:-:S02]  /*112f0*/  LOP3.LUT R11, R12, 0x180, RZ, 0xc0, !PT ;  /* 0x000001800c0b7812 */ /* 0x000fc400078ec0ff */
[----:B------:R-:W-:Y:S02]  /*11300*/  SHF.R.U64 R0, R0, 0x3, RZ ;  /* 0x0000000300007819 */ /* 0x000fe400000012ff */
[----:B------:R-:W-:Y:S02]  /*11310*/  SHF.R.U64 R11, R11, 0x3, RZ ;  /* 0x000000030b0b7819 */ /* 0x000fe400000012ff */
[----:B------:R-:W-:Y:S02]  /*11320*/  LOP3.LUT R26, R0, R31, RZ, 0x3c, !PT ;  /* 0x0000001f001a7212 */ /* 0x000fe400078e3cff */
[----:B------:R-:W-:Y:S02]  /*11330*/  SHF.R.U64 R14, R14, 0x3, RZ ;  /* 0x000000030e0e7819 */ /* 0x000fe400000012ff */
[----:B------:R-:W-:Y:S02]  /*11340*/  LOP3.LUT R12, R11, R12, RZ, 0x3c, !PT ;  /* 0x0000000c0b0c7212 */ /* 0x000fe400078e3cff */
[----:B------:R-:W-:-:S02]  /*11350*/  MOV R31, R8 ;  /* 0x00000008001f7202 */ /* 0x000fc40000000f00 */
[----:B------:R-:W-:Y:S02]  /*11360*/  F2FP.BF16.F32.PACK_AB R8, R7, R6 ;  /* 0x000000060708723e */ /* 0x000fe400000010ff */
[----:B------:R-:W-:Y:S02]  /*11370*/  F2FP.BF16.F32.PACK_AB R9, R53, R52 ;  /* 0x000000343509723e */ /* 0x000fe400000010ff */
[----:B------:R-:W-:Y:S01]  /*11380*/  F2FP.BF16.F32.PACK_AB R11, R55, R54 ;  /* 0x00000036370b723e */ /* 0x000fe200000010ff */
[----:B------:R-:W-:Y:S01]  /*11390*/  BAR.SYNC.DEFER_BLOCKING 0x1, 0x180 ;  /* 0x0046000000007b1d */ /* 0x000fe20000010000 */
[----:B------:R-:W-:Y:S02]  /*113a0*/  MOV R79, R24 ;  /* 0x00000018004f7202 */ /* 0x000fe40000000f00 */
[----:B------:R-:W-:Y:S02]  /*113b0*/  MOV R0, R26 ;  /* 0x0000001a00007202 */ /* 0x000fe40000000f00 */
[----:B------:R-:W-:-:S02]  /*113c0*/  LOP3.LUT R14, R14, R77, RZ, 0x3c, !PT ;  /* 0x0000004d0e0e7212 */ /* 0x000fc400078e3cff */
[----:B------:R-:W-:Y:S02]  /*113d0*/  F2FP.BF16.F32.PACK_AB R24, R33, R32 ;  /* 0x000000202118723e */ /* 0x000fe400000010ff */
[----:B------:R-:W-:Y:S02]  /*113e0*/  F2FP.BF16.F32.PACK_AB R25, R57, R56 ;  /* 0x000000383919723e */ /* 0x000fe400000010ff */
[----:B------:R-:W-:Y:S02]  /*113f0*/  F2FP.BF16.F32.PACK_AB R26, R35, R34 ;  /* 0x00000022231a723e */ /* 0x000fe400000010ff */
[----:B------:R-:W-:Y:S02]  /*11400*/  F2FP.BF16.F32.PACK_AB R27, R59, R58 ;  /* 0x0000003a3b1b723e */ /* 0x000fe400000010ff */
[----:B------:R-:W-:Y:S02]  /*11410*/  MOV R78, R28 ;  /* 0x0000001c004e7202 */ /* 0x000fe40000000f00 */
[----:B------:R-:W-:-:S02]  /*11420*/  F2FP.BF16.F32.PACK_AB R28, R37, R36 ;  /* 0x00000024251c723e */ /* 0x000fc400000010ff */
[----:B------:R-:W-:Y:S02]  /*11430*/  F2FP.BF16.F32.PACK_AB R29, R61, R60 ;  /* 0x0000003c3d1d723e */ /* 0x000fe400000010ff */
[----:B------:R-:W-:Y:S01]  /*11440*/  F2FP.BF16.F32.PACK_AB R30, R39, R38 ;  /* 0x00000026271e723e */ /* 0x000fe200000010ff */
[----:B------:R0:W-:Y:S01]  /*11450*/  STSM.16.M88.4 [R31], R8 ;  /* 0x000000081f007844 */ /* 0x0001e20000000200 */
[----:B------:R-:W-:Y:S02]  /*11460*/  MOV R77, R12 ;  /* 0x0000000c004d7202 */ /* 0x000fe40000000f00 */
[----:B------:R-:W-:Y:S01]  /*11470*/  MOV R76, R14 ;  /* 0x0000000e004c7202 */ /* 0x000fe20000000f00 */
[----:B------:R2:W-:Y:S01]  /*11480*/  STSM.16.M88.4 [R79], R24 ;  /* 0x000000184f007844 */ /* 0x0005e20000000200 */
[----:B------:R-:W-:Y:S02]  /*11490*/  F2FP.BF16.F32.PACK_AB R12, R45, R44 ;  /* 0x0000002c2d0c723e */ /* 0x000fe400000010ff */
[----:B------:R-:W-:-:S02]  /*114a0*/  F2FP.BF16.F32.PACK_AB R13, R69, R68 ;  /* 0x00000044450d723e */ /* 0x000fc400000010ff */
[----:B------:R-:W-:Y:S02]  /*114b0*/  F2FP.BF16.F32.PACK_AB R14, R47, R46 ;  /* 0x0000002e2f0e723e */ /* 0x000fe400000010ff */
[----:B------:R-:W-:Y:S02]  /*114c0*/  F2FP.BF16.F32.PACK_AB R15, R71, R70 ;  /* 0x00000046470f723e */ /* 0x000fe400000010ff */
[----:B0-----:R-:W-:Y:S02]  /*114d0*/  F2FP.BF16.F32.PACK_AB R31, R63, R62 ;  /* 0x0000003e3f1f723e */ /* 0x001fe400000010ff */
[----:B------:R-:W-:Y:S02]  /*114e0*/  F2FP.BF16.F32.PACK_AB R8, R41, R40 ;  /* 0x000000282908723e */ /* 0x000fe400000010ff */
[----:B------:R-:W-:Y:S02]  /*114f0*/  F2FP.BF16.F32.PACK_AB R9, R65, R64 ;  /* 0x000000404109723e */ /* 0x000fe400000010ff */
[----:B------:R-:W-:-:S02]  /*11500*/  F2FP.BF16.F32.PACK_AB R10, R43, R42 ;  /* 0x0000002a2b0a723e */ /* 0x000fc400000010ff */
[----:B------:R-:W-:Y:S02]  /*11510*/  F2FP.BF16.F32.PACK_AB R11, R67, R66 ;  /* 0x00000042430b723e */ /* 0x000fe400000010ff */
[----:B--2---:R-:W-:Y:S02]  /*11520*/  F2FP.BF16.F32.PACK_AB R24, R49, R48 ;  /* 0x000000303118723e */ /* 0x004fe400000010ff */
[----:B------:R-:W-:Y:S02]  /*11530*/  F2FP.BF16.F32.PACK_AB R25, R73, R72 ;  /* 0x000000484919723e */ /* 0x000fe400000010ff */
[----:B------:R-:W-:Y:S02]  /*11540*/  F2FP.BF16.F32.PACK_AB R26, R51, R50 ;  /* 0x00000032331a723e */ /* 0x000fe400000010ff */
[----:B------:R-:W-:Y:S01]  /*11550*/  F2FP.BF16.F32.PACK_AB R27, R135, R134 ;  /* 0x00000086871b723e */ /* 0x000fe200000010ff */
[----:B------:R0:W-:Y:S04]  /*11560*/  STSM.16.M88.4 [R0], R28 ;  /* 0x0000001c00007844 */ /* 0x0001e80000000200 */
[----:B------:R2:W-:Y:S04]  /*11570*/  STSM.16.M88.4 [R78], R8 ;  /* 0x000000084e007844 */ /* 0x0005e80000000200 */
[----:B------:R3:W-:Y:S04]  /*11580*/  STSM.16.M88.4 [R77], R12 ;  /* 0x0000000c4d007844 */ /* 0x0007e80000000200 */
[----:B------:R4:W-:Y:S01]  /*11590*/  STSM.16.M88.4 [R76], R24 ;  /* 0x000000184c007844 */ /* 0x0009e20000000200 */
[----:B------:R-:W-:Y:S01]  /*115a0*/  BAR.SYNC.DEFER_BLOCKING 0x1, 0x180 ;  /* 0x0046000000007b1d */ /* 0x000fe20000010000 */
[----:B------:R-:W-:-:S04]  /*115b0*/  ISETP.NE.U32.AND P0, PT, RZ, UR4, PT ;  /* 0x00000004ff007c0c */ /* 0x000fc8000bf05070 */
[----:B------:R-:W-:Y:S02]  /*115c0*/  ISETP.NE.AND.EX P0, PT, RZ, UR5, PT, P0 ;  /* 0x00000005ff007c0c */ /* 0x000fe4000bf05300 */
[----:B0-----:R-:W-:Y:S01]  /*115d0*/  IADD3 R28, P1, R81, UR4, RZ ;  /* 0x00000004511c7c10 */ /* 0x001fe2000ff3e0ff */
[----:B------:R-:W-:Y:S01]  /*115e0*/  IMAD.MOV.U32 R0, RZ, RZ, RZ ;  /* 0x000000ffff007224 */ /* 0x000fe200078e00ff */
[----:B------:R-:W-:Y:S01]  /*115f0*/  ISETP.NE.U32.AND P3, PT, RZ, UR6, PT ;  /* 0x00000006ff007c0c */ /* 0x000fe2000bf65070 */
[----:B--2---:R-:W0:Y:S01]  /*11600*/  LDC R78, c[0x0][0xbe8] ;  /* 0x0002fa00ff4e7b82 */ /* 0x004e220000000800 */
[----:B------:R-:W-:-:S07]  /*11610*/  IADD3.X R29, R80, UR5, RZ, P1, !PT ;  /* 0x00000005501d7c10 */ /* 0x000fce0008ffe4ff */
[----:B------:R-:W5:Y:S01]  /*11620*/  @P0 LDG.E R0, desc[UR42][R28.64] ;  /* 0x0000002a1c000981 */ /* 0x000f62000c1e1900 */
[----:B------:R-:W-:Y:S01]  /*11630*/  ISETP.NE.AND.EX P3, PT, RZ, UR7, PT, P3 ;  /* 0x00000007ff007c0c */ /* 0x000fe2000bf65330 */
[----:B---3--:R-:W-:Y:S01]  /*11640*/  IMAD.MOV.U32 R14, RZ, RZ, 0x9b8 ;  /* 0x000009b8ff0e7424 */ /* 0x008fe200078e00ff */
[----:B------:R-:W-:-:S04]  /*11650*/  ISETP.GT.AND P2, PT, R3, 0x1, PT ;  /* 0x000000010300780c */ /* 0x000fc80003f44270 */
[----:B------:R-:W-:-:S07]  /*11660*/  SEL R14, R14, 0x978, P2 ;  /* 0x000009780e0e7807 */ /* 0x000fce0001000000 */
[----:B------:R-:W-:Y:S01]  /*11670*/  @P3 IADD3 R8, P1, R81, UR6, RZ ;  /* 0x0000000651083c10 */ /* 0x000fe2000ff3e0ff */
[----:B------:R-:W-:Y:S02]  /*11680*/  ULDC UR6, c[0x0][0xa88] ;  /* 0x0002a20000067ab9 */ /* 0x000fe40000000800 */
[----:B------:R-:W-:Y:S01]  /*11690*/  IMAD.U32 R31, RZ, RZ, UR6 ;  /* 0x00000006ff1f7e24 */ /* 0x000fe2000f8e00ff */
[----:B------:R-:W-:Y:S01]  /*116a0*/  @P3 IADD3.X R9, R80, UR7, RZ, P1, !PT ;  /* 0x0000000750093c10 */ /* 0x000fe20008ffe4ff */
[----:B------:R4:W2:Y:S04]  /*116b0*/  LDC.64 R10, c[0x0][R14+0x218] ;  /* 0x000086000e0a7b82 */ /* 0x0008a80000000a00 */
[----:B------:R3:W5:Y:S04]  /*116c0*/  @P3 LDG.E R31, desc[UR42][R8.64] ;  /* 0x0000002a081f3981 */ /* 0x000768000c1e1900 */
[----:B------:R4:W1:Y:S08]  /*116d0*/  LDC.64 R12, c[0x0][R14+0x228] ;  /* 0x00008a000e0c7b82 */ /* 0x0008700000000a00 */
[----:B---3--:R4:W3:Y:S01]  /*116e0*/  LDC.64 R8, c[0x0][R14+0x220] ;  /* 0x000088000e087b82 */ /* 0x0088e20000000a00 */
[----:B0-----:R-:W-:Y:S01]  /*116f0*/  ISETP.NE.AND P1, PT, R78, 0x1, PT ;  /* 0x000000014e00780c */ /* 0x001fe20003f25270 */
[----:B------:R-:W-:-:S12]  /*11700*/  @P3 BRA `(.L_x_531) ;  /* 0x0000000000103947 */ /* 0x000fd80003800000 */
[----:B------:R-:W-:Y:S05]  /*11710*/  @!P0 BRA `(.L_x_531) ;  /* 0x00000000000c8947 */ /* 0x000fea0003800000 */
[----:B----4-:R-:W4:Y:S04]  /*11720*/  LDG.E R24, desc[UR42][R28.64] ;  /* 0x0000002a1c187981 */ /* 0x010f28000c1e1900 */
[----:B-----5:R-:W4:Y:S02]  /*11730*/  LDG.E R31, desc[UR42][R28.64+0x4] ;  /* 0x0000042a1c1f7981 */ /* 0x020f24000c1e1900 */
[----:B----4-:R-:W-:-:S07]  /*11740*/  IMAD.IADD R31, R31, 0x1, -R24 ;  /* 0x000000011f1f7824 */ /* 0x010fce00078e0a18 */
.L_x_531:
[----:B------:R-:W3:Y:S01]  /*11750*/  LDL.LU R3, [R1+0x5c] ;  /* 0x00005c0001037983 */ /* 0x000ee20000300800 */
[----:B----4-:R-:W0:Y:S03]  /*11760*/  LDC.64 R14, c[0x0][R14+0x210] ;  /* 0x000084000e0e7b82 */ /* 0x010e260000000a00 */
[----:B------:R-:W4:Y:S04]  /*11770*/  LDL.LU R27, [R1+0x9c] ;  /* 0x00009c00011b7983 */ /* 0x000f280000300800 */
[----:B------:R-:W4:Y:S01]  /*11780*/  LDL R26, [R1+0xd4] ;  /* 0x0000d400011a7983 */ /* 0x000f220000100800 */
[----:B------:R-:W-:Y:S01]  /*11790*/  ISETP.NE.U32.AND P0, PT, RZ, UR4, PT ;  /* 0x00000004ff007c0c */ /* 0x000fe2000bf05070 */
[----:B------:R-:W1:Y:S02]  /*117a0*/  @P1 LDC R79, c[0x0][0xbec] ;  /* 0x0002fb00ff4f1b82 */ /* 0x000e640000000800 */
[----:B------:R-:W4:Y:S04]  /*117b0*/  LDL R82, [R1+0x68] ;  /* 0x0000680001527983 */ /* 0x000f280000100800 */
[----:B------:R-:W4:Y:S01]  /*117c0*/  LDL R80, [R1+0x74] ;  /* 0x0000740001507983 */ /* 0x000f220000100800 */
[----:B------:R-:W-:Y:S01]  /*117d0*/  ISETP.NE.AND.EX P0, PT, RZ, UR5, PT, P0 ;  /* 0x00000005ff007c0c */ /* 0x000fe2000bf05300 */
[----:B------:R-:W0:Y:S01]  /*117e0*/  @P1 LDC R81, c[0x0][0xbf0] ;  /* 0x0002fc00ff511b82 */ /* 0x000e220000000800 */
[-C--:B--2---:R-:W-:Y:S01]  /*117f0*/  IMAD R29, R11, R137.reuse, RZ ;  /* 0x000000890b1d7224 */ /* 0x084fe200078e02ff */
[----:B------:R-:W2:Y:S01]  /*11800*/  LDL R76, [R1+0xd0] ;  /* 0x0000d000014c7983 */ /* 0x000ea20000100800 */
[----:B------:R-:W-:-:S03]  /*11810*/  IMAD.WIDE.U32 R10, R10, R137, RZ ;  /* 0x000000890a0a7225 */ /* 0x000fc600078e00ff */
[----:B------:R-:W2:Y:S02]  /*11820*/  LDL R30, [R1+0xa4] ;  /* 0x0000a400011e7983 */ /* 0x000ea40000100800 */
[----:B------:R-:W1:Y:S01]  /*11830*/  LDC.64 R24, c[0x0][0xba8] ;  /* 0x0002ea00ff187b82 */ /* 0x000e620000000a00 */
[----:B------:R-:W-:-:S07]  /*11840*/  IMAD.IADD R28, R11, 0x1, R29 ;  /* 0x000000010b1c7824 */ /* 0x000fce00078e021d */
[----:B-1----:R-:W1:Y:S08]  /*11850*/  @!P2 LDC R24, c[0x0][0xb50] ;  /* 0x0002d400ff18ab82 */ /* 0x002e700000000800 */
[----:B------:R-:W1:Y:S01]  /*11860*/  @!P2 LDC R25, c[0x0][0xb54] ;  /* 0x0002d500ff19ab82 */ /* 0x000e620000000800 */
[----:B---3--:R-:W-:Y:S02]  /*11870*/  SEL R3, R3, RZ, !P0 ;  /* 0x000000ff03037207 */ /* 0x008fe40004000000 */
[----:B----4-:R-:W-:-:S03]  /*11880*/  SEL R27, R27, RZ, !P0 ;  /* 0x000000ff1b1b7207 */ /* 0x010fc60004000000 */
[----:B------:R-:W-:-:S04]  /*11890*/  IMAD R9, R9, R3, RZ ;  /* 0x0000000309097224 */ /* 0x000fc800078e02ff */
[C---:B------:R-:W-:Y:S02]  /*118a0*/  IMAD R77, R8.reuse, R27, R9 ;  /* 0x0000001b084d7224 */ /* 0x040fe400078e0209 */
[----:B------:R-:W-:-:S04]  /*118b0*/  IMAD.WIDE.U32 R8, R8, R3, RZ ;  /* 0x0000000308087225 */ /* 0x000fc800078e00ff */
[----:B------:R-:W-:Y:S01]  /*118c0*/  IMAD R26, R82, 0xc0, R26 ;  /* 0x000000c0521a7824 */ /* 0x000fe200078e021a */
[----:B-----5:R-:W-:-:S03]  /*118d0*/  IADD3 R10, P0, P3, R8, R10, R0 ;  /* 0x0000000a080a7210 */ /* 0x020fc60007b1e000 */
[----:B------:R-:W-:Y:S01]  /*118e0*/  @P1 IMAD.HI.U32 R8, R26, R79, RZ ;  /* 0x0000004f1a081227 */ /* 0x000fe200078e00ff */
[----:B------:R-:W-:-:S03]  /*118f0*/  SEL R27, R80, RZ, P2 ;  /* 0x000000ff501b7207 */ /* 0x000fc60001000000 */
[----:B------:R-:W-:Y:S02]  /*11900*/  IMAD.IADD R11, R9, 0x1, R77 ;  /* 0x00000001090b7824 */ /* 0x000fe400078e024d */
[----:B------:R-:W-:Y:S01]  /*11910*/  IMAD.MOV.U32 R9, RZ, RZ, R26 ;  /* 0x000000ffff097224 */ /* 0x000fe200078e001a */
[----:B0-----:R-:W-:Y:S01]  /*11920*/  @P1 SHF.R.U32.HI R9, RZ, R81, R8 ;  /* 0x00000051ff091219 */ /* 0x001fe20000011608 */
[-C--:B------:R-:W-:Y:S01]  /*11930*/  IMAD R29, R13, R27.reuse, RZ ;  /* 0x0000001b0d1d7224 */ /* 0x080fe200078e02ff */
[----:B------:R-:W-:Y:S01]  /*11940*/  SHF.R.S32.HI R77, RZ, 0x1f, R0 ;  /* 0x0000001fff4d7819 */ /* 0x000fe20000011400 */
[----:B------:R-:W-:Y:S01]  /*11950*/  IMAD.WIDE.U32 R12, R12, R27, RZ ;  /* 0x0000001b0c0c7225 */ /* 0x000fe200078e00ff */
[----:B------:R-:W-:-:S03]  /*11960*/  SHF.R.S32.HI R8, RZ, 0x1f, R9 ;  /* 0x0000001fff087819 */ /* 0x000fc60000011409 */
[----:B------:R-:W-:Y:S01]  /*11970*/  IMAD.MOV R27, RZ, RZ, -R9 ;  /* 0x000000ffff1b7224 */ /* 0x000fe200078e0a09 */
[----:B------:R-:W-:Y:S01]  /*11980*/  IADD3.X R11, R11, R28, R77, P0, P3 ;  /* 0x0000001c0b0b7210 */ /* 0x000fe200007e644d */
[----:B------:R-:W-:Y:S01]  /*11990*/  IMAD.IADD R29, R13, 0x1, R29 ;  /* 0x000000010d1d7824 */ /* 0x000fe200078e021d */
[----:B------:R-:W-:Y:S01]  /*119a0*/  IADD3 R12, P0, P3, R9, R10, R12 ;  /* 0x0000000a090c7210 */ /* 0x000fe20007b1e00c */
[----:B------:R-:W-:-:S03]  /*119b0*/  IMAD R9, R78, R27, R26 ;  /* 0x0000001b4e097224 */ /* 0x000fc600078e021a */
[----:B------:R-:W-:Y:S01]  /*119c0*/  IADD3.X R13, R8, R11, R29, P0, P3 ;  /* 0x0000000b080d7210 */ /* 0x000fe200007e641d */
[-C--:B------:R-:W-:Y:S01]  /*119d0*/  IMAD R8, R15, R9.reuse, RZ ;  /* 0x000000090f087224 */ /* 0x080fe200078e02ff */
[----:B------:R-:W-:Y:S01]  /*119e0*/  SHF.R.S32.HI R11, RZ, 0x1f, R9 ;  /* 0x0000001fff0b7819 */ /* 0x000fe20000011409 */
[----:B------:R-:W-:-:S04]  /*119f0*/  IMAD.WIDE.U32 R12, R14, R9, R12 ;  /* 0x000000090e0c7225 */ /* 0x000fc800078e000c */
[----:B------:R-:W-:-:S04]  /*11a00*/  IMAD R11, R14, R11, R8 ;  /* 0x0000000b0e0b7224 */ /* 0x000fc800078e0208 */
[----:B------:R-:W-:Y:S01]  /*11a10*/  IMAD.IADD R8, R13, 0x1, R11 ;  /* 0x000000010d087824 */ /* 0x000fe200078e020b */
[----:B-1----:R-:W-:-:S04]  /*11a20*/  LEA R13, P0, R12, R24, 0x2 ;  /* 0x000000180c0d7211 */ /* 0x002fc800078010ff */
[----:B------:R-:W-:Y:S01]  /*11a30*/  LEA.HI.X R12, R12, R25, R8, 0x2, P0 ;  /* 0x000000190c0c7211 */ /* 0x000fe200000f1408 */
[----:B------:R-:W-:Y:S01]  /*11a40*/  SHFL.IDX PT, R10, R13, 0x1, 0x1c1f ;  /* 0x003c1f000d0a7f89 */ /* 0x000fe200000e0000 */
[----:B--2---:R-:W-:-:S03]  /*11a50*/  IMAD R25, R82, 0xc0, R76 ;  /* 0x000000c052197824 */ /* 0x004fc600078e024c */
[----:B------:R-:W-:Y:S04]  /*11a60*/  SHFL.IDX PT, R8, R13, RZ, 0x1c1f ;  /* 0x001c1fff0d087589 */ /* 0x000fe800000e0000 */
[----:B------:R-:W0:Y:S04]  /*11a70*/  SHFL.IDX PT, R9, R12, RZ, 0x1c1f ;  /* 0x001c1fff0c097589 */ /* 0x000e2800000e0000 */
[----:B------:R-:W1:Y:S01]  /*11a80*/  SHFL.IDX PT, R11, R12, 0x1, 0x1c1f ;  /* 0x003c1f000c0b7f89 */ /* 0x000e6200000e0000 */
[----:B------:R-:W-:Y:S01]  /*11a90*/  IMAD R76, R31, R78, RZ ;  /* 0x0000004e1f4c7224 */ /* 0x000fe200078e02ff */
[----:B------:R-:W-:Y:S01]  /*11aa0*/  LOP3.LUT P0, RZ, R30, 0x3, RZ, 0xc0, !PT ;  /* 0x000000031eff7812 */ /* 0x000fe2000780c0ff */
[----:B------:R-:W-:-:S03]  /*11ab0*/  VIADD R24, R25, 0x8 ;  /* 0x0000000819187836 */ /* 0x000fc60000000000 */
[-C--:B------:R-:W-:Y:S02]  /*11ac0*/  ISETP.GE.OR P3, PT, R25, R76.reuse, P0 ;  /* 0x0000004c1900720c */ /* 0x080fe40000766670 */
[----:B------:R-:W-:-:S11]  /*11ad0*/  ISETP.GE.OR P0, PT, R24, R76, P0 ;  /* 0x0000004c1800720c */ /* 0x000fd60000706670 */
[----:B0-----:R0:W-:Y:S04]  /*11ae0*/  @!P3 ST.E desc[UR42][R8.64], R5 ;  /* 0x000000050800b985 */ /* 0x0011e8000c10192a */
[----:B-1----:R0:W-:Y:S01]  /*11af0*/  @!P0 ST.E desc[UR42][R10.64], R4 ;  /* 0x000000040a008985 */ /* 0x0021e2000c10192a */
[----:B------:R-:W-:Y:S05]  /*11b00*/  @P2 BRA `(.L_x_532) ;  /* 0x00000008002c2947 */ /* 0x000fea0003800000 */
[----:B------:R-:W1:Y:S01]  /*11b10*/  S2R R30, SR_TID.X ;  /* 0x00000000001e7919 */ /* 0x000e620000002100 */
[----:B0-----:R-:W0:Y:S01]  /*11b20*/  @P1 LDC R11, c[0x0][0xbec] ;  /* 0x0002fb00ff0b1b82 */ /* 0x001e220000000800 */
[----:B------:R-:W-:-:S07]  /*11b30*/  ULDC.64 UR4, c[0x0][0xaa0] ;  /* 0x0002a80000047ab9 */ /* 0x000fce0000000a00 */
[----:B------:R-:W2:Y:S01]  /*11b40*/  @P1 LDC R13, c[0x0][0xbf0] ;  /* 0x0002fc00ff0d1b82 */ /* 0x000ea20000000800 */
[----:B-1----:R-:W-:-:S05]  /*11b50*/  VIADD R4, R30, 0xffffff80 ;  /* 0xffffff801e047836 */ /* 0x002fca0000000000 */
[----:B------:R-:W-:-:S04]  /*11b60*/  SHF.R.S32.HI R5, RZ, 0x1f, R4 ;  /* 0x0000001fff057819 */ /* 0x000fc80000011404 */
[----:B------:R-:W-:-:S04]  /*11b70*/  LEA.HI R5, R5, R4, RZ, 0x2 ;  /* 0x0000000405057211 */ /* 0x000fc800078f10ff */
[----:B------:R-:W-:Y:S02]  /*11b80*/  LOP3.LUT R7, R5, 0xfffffffc, RZ, 0xc0, !PT ;  /* 0xfffffffc05077812 */ /* 0x000fe400078ec0ff */
[----:B------:R-:W-:-:S03]  /*11b90*/  SHF.R.S32.HI R10, RZ, 0x2, R5 ;  /* 0x00000002ff0a7819 */ /* 0x000fc60000011405 */
[----:B------:R-:W-:-:S04]  /*11ba0*/  IMAD.IADD R15, R4, 0x1, -R7 ;  /* 0x00000001040f7824 */ /* 0x000fc800078e0a07 */
[----:B------:R-:W-:-:S04]  /*11bb0*/  IMAD.SHL.U32 R45, R15, 0x8, RZ ;  /* 0x000000080f2d7824 */ /* 0x000fc800078e00ff */
[----:B------:R-:W-:-:S04]  /*11bc0*/  IMAD R5, R10, 0x20, R45 ;  /* 0x000000200a057824 */ /* 0x000fc800078e022d */
[----:B------:R-:W-:-:S04]  /*11bd0*/  IMAD.WIDE R74, R5, 0x2, R74 ;  /* 0x00000002054a7825 */ /* 0x000fc800078e024a */
[----:B------:R-:W-:Y:S01]  /*11be0*/  IMAD R77, R77, UR4, RZ ;  /* 0x000000044d4d7c24 */ /* 0x000fe2000f8e02ff */
[C---:B------:R-:W-:Y:S02]  /*11bf0*/  IADD3 R25, P0, R74.reuse, 0x1800, RZ ;  /* 0x000018004a197810 */ /* 0x040fe40007f1e0ff */
[C---:B------:R-:W-:Y:S02]  /*11c00*/  IADD3 R29, P2, R74.reuse, 0x3000, RZ ;  /* 0x000030004a1d7810 */ /* 0x040fe40007f5e0ff */
[C---:B------:R-:W-:Y:S02]  /*11c10*/  IADD3 R33, P3, R74.reuse, 0x4800, RZ ;  /* 0x000048004a217810 */ /* 0x040fe40007f7e0ff */
[----:B------:R-:W-:Y:S01]  /*11c20*/  IADD3 R37, P4, R74, 0x6000, RZ ;  /* 0x000060004a257810 */ /* 0x000fe20007f9e0ff */
[----:B------:R-:W-:Y:S01]  /*11c30*/  IMAD R77, R0, UR5, R77 ;  /* 0x00000005004d7c24 */ /* 0x000fe2000f8e024d */
[----:B------:R-:W-:Y:S01]  /*11c40*/  IADD3 R5, P5, R74, 0x7800, RZ ;  /* 0x000078004a057810 */ /* 0x000fe20007fbe0ff */
[----:B------:R-:W-:Y:S01]  /*11c50*/  IMAD.WIDE.U32 R8, R0, UR4, RZ ;  /* 0x0000000400087c25 */ /* 0x000fe2000f8e00ff */
[----:B------:R-:W-:Y:S01]  /*11c60*/  LOP3.LUT R24, R25, 0x180, RZ, 0xc0, !PT ;  /* 0x0000018019187812 */ /* 0x000fe200078ec0ff */
[----:B------:R-:W-:Y:S01]  /*11c70*/  ULDC.64 UR4, c[0x0][0xae8] ;  /* 0x0002ba0000047ab9 */ /* 0x000fe20000000a00 */
[----:B------:R-:W-:Y:S01]  /*11c80*/  LOP3.LUT R28, R29, 0x180, RZ, 0xc0, !PT ;  /* 0x000001801d1c7812 */ /* 0x000fe200078ec0ff */
[----:B------:R-:W-:Y:S01]  /*11c90*/  IMAD R0, R15, 0x60, R10 ;  /* 0x000000600f007824 */ /* 0x000fe200078e020a */
[----:B------:R-:W-:Y:S01]  /*11ca0*/  LOP3.LUT R32, R33, 0x180, RZ, 0xc0, !PT ;  /* 0x0000018021207812 */ /* 0x000fe200078ec0ff */
[----:B------:R-:W-:Y:S01]  /*11cb0*/  IMAD.X R41, RZ, RZ, R75, P5 ;  /* 0x000000ffff297224 */ /* 0x000fe200028e064b */
[----:B------:R-:W-:-:S02]  /*11cc0*/  LOP3.LUT R36, R37, 0x180, RZ, 0xc0, !PT ;  /* 0x0000018025247812 */ /* 0x000fc400078ec0ff */
[----:B------:R-:W-:Y:S01]  /*11cd0*/  LOP3.LUT R4, R5, 0x180, RZ, 0xc0, !PT ;  /* 0x0000018005047812 */ /* 0x000fe200078ec0ff */
[----:B------:R-:W-:Y:S01]  /*11ce0*/  IMAD R14, R82, 0xc0, R0 ;  /* 0x000000c0520e7824 */ /* 0x000fe200078e0200 */
[----:B------:R-:W-:Y:S01]  /*11cf0*/  LOP3.LUT R7, R74, 0x180, RZ, 0xc0, !PT ;  /* 0x000001804a077812 */ /* 0x000fe200078ec0ff */
[----:B------:R-:W-:Y:S01]  /*11d00*/  IMAD.IADD R9, R9, 0x1, R77 ;  /* 0x0000000109097824 */ /* 0x000fe200078e024d */
[----:B------:R-:W-:Y:S02]  /*11d10*/  SHF.R.U64 R24, R24, 0x3, RZ ;  /* 0x0000000318187819 */ /* 0x000fe400000012ff */
[----:B------:R-:W-:Y:S02]  /*11d20*/  SHF.R.U64 R28, R28, 0x3, RZ ;  /* 0x000000031c1c7819 */ /* 0x000fe400000012ff */
[----:B------:R-:W-:Y:S02]  /*11d30*/  SHF.R.U64 R32, R32, 0x3, RZ ;  /* 0x0000000320207819 */ /* 0x000fe400000012ff */
[----:B------:R-:W-:-:S02]  /*11d40*/  SHF.R.U64 R36, R36, 0x3, RZ ;  /* 0x0000000324247819 */ /* 0x000fc400000012ff */
[----:B------:R-:W-:Y:S01]  /*11d50*/  SHF.R.U64 R4, R4, 0x3, RZ ;  /* 0x0000000304047819 */ /* 0x000fe200000012ff */
[----:B0-----:R-:W-:Y:S01]  /*11d60*/  @P1 IMAD.HI.U32 R0, R14, R11, RZ ;  /* 0x0000000b0e001227 */ /* 0x001fe200078e00ff */
[----:B------:R-:W-:Y:S02]  /*11d70*/  SHF.R.U64 R7, R7, 0x3, RZ ;  /* 0x0000000307077819 */ /* 0x000fe400000012ff */
[----:B------:R-:W-:Y:S01]  /*11d80*/  LOP3.LUT R24, R24, R25, RZ, 0x3c, !PT ;  /* 0x0000001918187212 */ /* 0x000fe200078e3cff */
[----:B------:R-:W-:Y:S01]  /*11d90*/  IMAD.WIDE.U32 R8, R137, UR4, R8 ;  /* 0x0000000489087c25 */ /* 0x000fe2000f8e0008 */
[----:B------:R-:W-:Y:S02]  /*11da0*/  LOP3.LUT R28, R28, R29, RZ, 0x3c, !PT ;  /* 0x0000001d1c1c7212 */ /* 0x000fe400078e3cff */
        /* <DEDUP_REMOVED lines=8> */
[----:B------:R-:W-:Y:S01]  /*11e30*/  SHF.R.S32.HI R12, RZ, 0x1f, R3 ;  /* 0x0000001fff0c7819 */ /* 0x000fe20000011403 */
[----:B------:R-:W-:Y:S01]  /*11e40*/  IMAD.MOV.U32 R11, RZ, RZ, R14 ;  /* 0x000000ffff0b7224 */ /* 0x000fe200078e000e */
[----:B--2---:R-:W-:Y:S01]  /*11e50*/  @P1 SHF.R.U32.HI R11, RZ, R13, R0 ;  /* 0x0000000dff0b1219 */ /* 0x004fe20000011600 */
[----:B------:R-:W-:Y:S01]  /*11e60*/  IMAD R9, R137, UR5, R9 ;  /* 0x0000000589097c24 */ /* 0x000fe2000f8e0209 */
[----:B------:R-:W-:Y:S01]  /*11e70*/  ULDC.64 UR4, c[0x0][0xaf0] ;  /* 0x0002bc0000047ab9 */ /* 0x000fe20000000a00 */
[----:B------:R0:W5:Y:S01]  /*11e80*/  LD.E.128 R4, desc[UR42][R74.64] ;  /* 0x0000002a4a047980 */ /* 0x000162000c101d00 */
[----:B------:R-:W-:-:S03]  /*11e90*/  IMAD R12, R12, UR4, RZ ;  /* 0x000000040c0c7c24 */ /* 0x000fc6000f8e02ff */
[----:B------:R-:W5:Y:S01]  /*11ea0*/  LD.E.128 R24, desc[UR42][R24.64] ;  /* 0x0000002a18187980 */ /* 0x000f62000c101d00 */
[----:B------:R-:W-:-:S03]  /*11eb0*/  IMAD.MOV R21, RZ, RZ, -R11 ;  /* 0x000000ffff157224 */ /* 0x000fc600078e0a0b */
[----:B------:R-:W5:Y:S04]  /*11ec0*/  LD.E.128 R28, desc[UR42][R28.64] ;  /* 0x0000002a1c1c7980 */ /* 0x000f68000c101d00 */
[----:B------:R-:W5:Y:S04]  /*11ed0*/  LD.E.128 R32, desc[UR42][R32.64] ;  /* 0x0000002a20207980 */ /* 0x000f68000c101d00 */
[----:B------:R-:W5:Y:S04]  /*11ee0*/  LD.E.128 R36, desc[UR42][R36.64] ;  /* 0x0000002a24247980 */ /* 0x000f68000c101d00 */
[----:B------:R-:W5:Y:S01]  /*11ef0*/  LD.E.128 R40, desc[UR42][R40.64] ;  /* 0x0000002a28287980 */ /* 0x000f62000c101d00 */
[C---:B------:R-:W-:Y:S01]  /*11f00*/  IMAD R13, R3.reuse, UR5, R12 ;  /* 0x00000005030d7c24 */ /* 0x040fe2000f8e020c */
[----:B------:R-:W-:Y:S01]  /*11f10*/  SHF.R.S32.HI R0, RZ, 0x1f, R11 ;  /* 0x0000001fff007819 */ /* 0x000fe2000001140b */
[----:B------:R-:W-:Y:S01]  /*11f20*/  IMAD.WIDE.U32 R8, R3, UR4, R8 ;  /* 0x0000000403087c25 */ /* 0x000fe2000f8e0008 */
[----:B------:R-:W-:Y:S01]  /*11f30*/  @!PT LDS RZ, [RZ] ;  /* 0x00000000fffff984 */ /* 0x000fe20000000800 */
[----:B------:R-:W-:Y:S01]  /*11f40*/  @!PT LDS RZ, [RZ] ;  /* 0x00000000fffff984 */ /* 0x000fe20000000800 */
[----:B------:R-:W-:Y:S01]  /*11f50*/  @!PT LDS RZ, [RZ] ;  /* 0x00000000fffff984 */ /* 0x000fe20000000800 */
[----:B------:R-:W-:Y:S01]  /*11f60*/  @!PT LDS RZ, [RZ] ;  /* 0x00000000fffff984 */ /* 0x000fe20000000800 */
[----:B------:R1:W-:Y:S06]  /*11f70*/  MEMBAR.ALL.CTA ;  /* 0x0000000000007992 */ /* 0x0003ec0000008000 */
[----:B-1----:R-:W1:Y:S01]  /*11f80*/  FENCE.VIEW.ASYNC.S ;  /* 0x00000000000073c6 */ /* 0x002e620000000000 */
[----:B------:R-:W-:Y:S01]  /*11f90*/  ULDC.64 UR4, c[0x0][0xae0] ;  /* 0x0002b80000047ab9 */ /* 0x000fe20000000a00 */
[----:B------:R-:W-:-:S02]  /*11fa0*/  IMAD R21, R78, R21, R14 ;  /* 0x000000154e157224 */ /* 0x000fc400078e020e */
[----:B------:R-:W-:Y:S02]  /*11fb0*/  IMAD.IADD R9, R9, 0x1, R13 ;  /* 0x0000000109097824 */ /* 0x000fe400078e020d */
[----:B------:R-:W-:Y:S01]  /*11fc0*/  IMAD R0, R0, UR4, RZ ;  /* 0x0000000400007c24 */ /* 0x000fe2000f8e02ff */
[----:B------:R-:W-:Y:S01]  /*11fd0*/  SHF.R.S32.HI R3, RZ, 0x1f, R21 ;  /* 0x0000001fff037819 */ /* 0x000fe20000011415 */
[----:B------:R-:W-:-:S04]  /*11fe0*/  IMAD.WIDE.U32 R8, R11, UR4, R8 ;  /* 0x000000040b087c25 */ /* 0x000fc8000f8e0008 */
[----:B------:R-:W-:Y:S01]  /*11ff0*/  IMAD R11, R11, UR5, R0 ;  /* 0x000000050b0b7c24 */ /* 0x000fe2000f8e0200 */
[----:B------:R-:W-:Y:S01]  /*12000*/  ULDC.64 UR4, c[0x0][0xad8] ;  /* 0x0002b60000047ab9 */ /* 0x000fe20000000a00 */
[----:B------:R-:W-:Y:S02]  /*12010*/  VIADD R0, R2, 0x2d820 ;  /* 0x0002d82002007836 */ /* 0x000fe40000000000 */
[----:B------:R-:W-:Y:S02]  /*12020*/  IMAD R12, R3, UR4, RZ ;  /* 0x00000004030c7c24 */ /* 0x000fe4000f8e02ff */
[----:B------:R-:W-:Y:S01]  /*12030*/  IMAD.IADD R9, R9, 0x1, R11 ;  /* 0x0000000109097824 */ /* 0x000fe200078e020b */
[----:B------:R-:W-:Y:S01]  /*12040*/  PRMT R0, RZ, 0x654, R0 ;  /* 0x00000654ff007816 */ /* 0x000fe20000000000 */
[C---:B------:R-:W-:Y:S02]  /*12050*/  IMAD R3, R21.reuse, UR5, R12 ;  /* 0x0000000515037c24 */ /* 0x040fe4000f8e020c */
[----:B------:R-:W-:Y:S01]  /*12060*/  IMAD.WIDE.U32 R20, R21, UR4, R8 ;  /* 0x0000000415147c25 */ /* 0x000fe2000f8e0008 */
[----:B------:R-:W-:Y:S01]  /*12070*/  ULDC.64 UR4, c[0x0][0xa80] ;  /* 0x0002a00000047ab9 */ /* 0x000fe20000000a00 */
[----:B-1----:R1:W-:Y:S02]  /*12080*/  SYNCS.ARRIVE.TRANS64.RED.A1T0 RZ, [R0+URZ], RZ ;  /* 0x000000ff00ff79a7 */ /* 0x0023e4000810043f */
[----:B------:R-:W-:-:S02]  /*12090*/  IMAD.IADD R3, R21, 0x1, R3 ;  /* 0x0000000115037824 */ /* 0x000fc400078e0203 */
[C---:B------:R-:W-:Y:S02]  /*120a0*/  VIADD R44, R45.reuse, 0x20 ;  /* 0x000000202d2c7836 */ /* 0x040fe40000000000 */
[----:B------:R-:W-:Y:S01]  /*120b0*/  VIADD R47, R45, 0x40 ;  /* 0x000000402d2f7836 */ /* 0x000fe20000000000 */
[C---:B-1----:R-:W-:Y:S01]  /*120c0*/  LEA R0, P0, R20.reuse, UR4, 0x1 ;  /* 0x0000000414007c11 */ /* 0x042fe2000f8008ff */
[----:B------:R-:W-:Y:S01]  /*120d0*/  UMOV UR4, 0xffffffff ;  /* 0xffffffff00047882 */ /* 0x000fe20000000000 */
[----:B------:R-:W-:Y:S02]  /*120e0*/  SHF.R.S32.HI R46, RZ, 0x1f, R44 ;  /* 0x0000001fff2e7819 */ /* 0x000fe4000001142c */
[----:B------:R-:W-:Y:S02]  /*120f0*/  LEA.HI.X R20, R20, UR5, R3, 0x1, P0 ;  /* 0x0000000514147c11 */ /* 0x000fe400080f0c03 */
[----:B------:R-:W-:Y:S01]  /*12100*/  SHF.R.S32.HI R48, RZ, 0x1f, R47 ;  /* 0x0000001fff307819 */ /* 0x000fe2000001142f */
[----:B0-----:R-:W-:Y:S06]  /*12110*/  BRA.DIV UR4, `(.L_x_533) ;  /* 0x0000009604ec7947 */ /* 0x001fec000b800000 */
[----:B------:R0:W1:Y:S04]  /*12120*/  SHFL.IDX PT, R3, R20, RZ, 0x1c1f ;  /* 0x001c1fff14037589 */ /* 0x00006800000e0000 */
[----:B------:R0:W2:Y:S02]  /*12130*/  SHFL.IDX PT, R14, R0, RZ, 0x1c1f ;  /* 0x001c1fff000e7589 */ /* 0x0000a400000e0000 */
.L_x_707:
[----:B------:R-:W-:Y:S01]  /*12140*/  IMAD R21, R82, 0xc0, R10 ;  /* 0x000000c052157824 */ /* 0x000fe200078e020a */
[----:B------:R-:W-:Y:S04]  /*12150*/  BSSY B1, `(.L_x_534) ;  /* 0x0000010000017945 */ /* 0x000fe80003800000 */
[----:B------:R-:W-:-:S13]  /*12160*/  ISETP.GE.AND P0, PT, R21, R76, PT ;  /* 0x0000004c1500720c */ /* 0x000fda0003f06270 */
[----:B------:R-:W-:Y:S05]  /*12170*/  @P0 BRA `(.L_x_535) ;  /* 0x0000000000340947 */ /* 0x000fea0003800000 */
[----:B------:R-:W-:Y:S02]  /*12180*/  ULDC UR4, c[0x0][0xac8] ;  /* 0x0002b20000047ab9 */ /* 0x000fe40000000800 */
[----:B------:R-:W-:Y:S02]  /*12190*/  ISETP.GE.AND P0, PT, R45, UR4, PT ;  /* 0x000000042d007c0c */ /* 0x000fe4000bf06270 */
[----:B------:R-:W-:Y:S02]  /*121a0*/  ISETP.GE.AND P1, PT, R44, UR4, PT ;  /* 0x000000042c007c0c */ /* 0x000fe4000bf26270 */
[----:B------:R-:W-:-:S09]  /*121b0*/  ISETP.GE.AND P2, PT, R47, UR4, PT ;  /* 0x000000042f007c0c */ /* 0x000fd2000bf46270 */
[----:B-1----:R-:W-:Y:S02]  /*121c0*/  @!P0 IMAD.MOV.U32 R15, RZ, RZ, R3 ;  /* 0x000000ffff0f8224 */ /* 0x002fe400078e0003 */
[CC--:B--2---:R-:W-:Y:S02]  /*121d0*/  @!P1 LEA R10, P3, R44.reuse, R14.reuse, 0x1 ;  /* 0x0000000e2c0a9211 */ /* 0x0c4fe400078608ff */
[----:B------:R-:W-:Y:S01]  /*121e0*/  @!P2 LEA R8, P4, R47, R14, 0x1 ;  /* 0x0000000e2f08a211 */ /* 0x000fe200078808ff */
[----:B------:R-:W-:Y:S01]  /*121f0*/  @!P0 IMAD.WIDE R12, R45, 0x2, R14 ;  /* 0x000000022d0c8825 */ /* 0x000fe200078e020e */
[-C--:B------:R-:W-:Y:S02]  /*12200*/  @!P1 LEA.HI.X R11, R44, R3.reuse, R46, 0x1, P3 ;  /* 0x000000032c0b9211 */ /* 0x080fe400018f0c2e */
[----:B------:R-:W-:Y:S02]  /*12210*/  @!P2 LEA.HI.X R9, R47, R3, R48, 0x1, P4 ;  /* 0x000000032f09a211 */ /* 0x000fe400020f0c30 */
[----:B-----5:R3:W-:Y:S04]  /*12220*/  @!P0 ST.E.128 desc[UR42][R12.64], R4 ;  /* 0x000000040c008985 */ /* 0x0207e8000c101d2a */
[----:B------:R3:W-:Y:S04]  /*12230*/  @!P1 ST.E.128 desc[UR42][R10.64], R28 ;  /* 0x0000001c0a009985 */ /* 0x0007e8000c101d2a */
[----:B------:R3:W-:Y:S02]  /*12240*/  @!P2 ST.E.128 desc[UR42][R8.64], R36 ;  /* 0x000000240800a985 */ /* 0x0007e4000c101d2a */
.L_x_535:
[----:B------:R-:W-:Y:S05]  /*12250*/  BSYNC B1 ;  /* 0x0000000000017941 */ /* 0x000fea0003800000 */
.L_x_534:
[----:B------:R-:W-:-:S03]  /*12260*/  UMOV UR4, 0xffffffff ;  /* 0xffffffff00047882 */ /* 0x000fc60000000000 */
[----:B------:R-:W-:Y:S05]  /*12270*/  BRA.DIV UR4, `(.L_x_536) ;  /* 0x0000009604c87947 */ /* 0x000fea000b800000 */
[----:B-1----:R1:W4:Y:S04]  /*12280*/  SHFL.IDX PT, R3, R20, 0x1, 0x1c1f ;  /* 0x003c1f0014037f89 */ /* 0x00232800000e0000 */
[----:B--2---:R1:W2:Y:S02]  /*12290*/  SHFL.IDX PT, R14, R0, 0x1, 0x1c1f ;  /* 0x003c1f00000e7f89 */ /* 0x0042a400000e0000 */
.L_x_711:
[----:B---3-5:R-:W-:-:S05]  /*122a0*/  VIADD R5, R21, 0x60 ;  /* 0x0000006015057836 */ /* 0x028fca0000000000 */
[----:B------:R-:W-:-:S13]  /*122b0*/  ISETP.GE.AND P0, PT, R5, R76, PT ;  /* 0x0000004c0500720c */ /* 0x000fda0003f06270 */
[----:B------:R-:W-:Y:S05]  /*122c0*/  @P0 BRA `(.L_x_537) ;  /* 0x0000001800440947 */ /* 0x000fea0003800000 */
[----:B------:R-:W-:Y:S02]  /*122d0*/  ULDC UR4, c[0x0][0xac8] ;  /* 0x0002b20000047ab9 */ /* 0x000fe40000000800 */
[----:B------:R-:W-:Y:S02]  /*122e0*/  ISETP.GE.AND P1, PT, R45, UR4, PT ;  /* 0x000000042d007c0c */ /* 0x000fe4000bf26270 */
[----:B------:R-:W-:-:S11]  /*122f0*/  ISETP.GE.AND P2, PT, R44, UR4, PT ;  /* 0x000000042c007c0c */ /* 0x000fd6000bf46270 */
[----:B----4-:R-:W-:Y:S02]  /*12300*/  @!P1 IMAD.MOV.U32 R15, RZ, RZ, R3 ;  /* 0x000000ffff0f9224 */ /* 0x010fe400078e0003 */
[----:B--2---:R-:W-:Y:S01]  /*12310*/  @!P2 LEA R6, P0, R44, R14, 0x1 ;  /* 0x0000000e2c06a211 */ /* 0x004fe200078008ff */
[----:B------:R-:W-:-:S03]  /*12320*/  @!P1 IMAD.WIDE R4, R45, 0x2, R14 ;  /* 0x000000022d049825 */ /* 0x000fc600078e020e */
[----:B------:R-:W-:Y:S02]  /*12330*/  @!P2 LEA.HI.X R7, R44, R3, R46, 0x1, P0 ;  /* 0x000000032c07a211 */ /* 0x000fe400000f0c2e */
[----:B------:R-:W-:Y:S01]  /*12340*/  ISETP.GE.AND P0, PT, R47, UR4, PT ;  /* 0x000000042f007c0c */ /* 0x000fe2000bf06270 */
[----:B------:R2:W-:Y:S04]  /*12350*/  @!P1 ST.E.128 desc[UR42][R4.64], R24 ;  /* 0x0000001804009985 */ /* 0x0005e8000c101d2a */
[----:B------:R2:W-:Y:S08]  /*12360*/  @!P2 ST.E.128 desc[UR42][R6.64], R32 ;  /* 0x000000200600a985 */ /* 0x0005f0000c101d2a */
[----:B------:R-:W-:Y:S05]  /*12370*/  @P0 BRA `(.L_x_537) ;  /* 0x0000001800180947 */ /* 0x000fea0003800000 */
[----:B------:R-:W-:-:S04]  /*12380*/  LEA R14, P0, R47, R14, 0x1 ;  /* 0x0000000e2f0e7211 */ /* 0x000fc800078008ff */
[----:B------:R-:W-:-:S05]  /*12390*/  LEA.HI.X R15, R47, R3, R48, 0x1, P0 ;  /* 0x000000032f0f7211 */ /* 0x000fca00000f0c30 */
[----:B------:R3:W-:Y:S01]  /*123a0*/  ST.E.128 desc[UR42][R14.64], R40 ;  /* 0x000000280e007985 */ /* 0x0007e2000c101d2a */
[----:B------:R-:W-:Y:S05]  /*123b0*/  BRA `(.L_x_537) ;  /* 0x0000001800087947 */ /* 0x000fea0003800000 */
.L_x_532:
[----:B------:R-:W-:Y:S01]  /*123c0*/  ULDC.64 UR4, c[0x0][0xb08] ;  /* 0x0002c20000047ab9 */ /* 0x000fe20000000a00 */
[----:B0-----:R-:W0:Y:S01]  /*123d0*/  @P1 LDC R11, c[0x0][0xbec] ;  /* 0x0002fb00ff0b1b82 */ /* 0x001e220000000800 */
[----:B------:R-:W-:Y:S02]  /*123e0*/  IMAD R77, R77, UR4, RZ ;  /* 0x000000044d4d7c24 */ /* 0x000fe4000f8e02ff */
[----:B------:R-:W-:-:S04]  /*123f0*/  IMAD.WIDE.U32 R4, R0, UR4, RZ ;  /* 0x0000000400047c25 */ /* 0x000fc8000f8e00ff */
[----:B------:R-:W-:Y:S01]  /*12400*/  IMAD R77, R0, UR5, R77 ;  /* 0x00000005004d7c24 */ /* 0x000fe2000f8e024d */
[----:B------:R-:W1:Y:S01]  /*12410*/  @P1 LDC R8, c[0x0][0xbf0] ;  /* 0x0002fc00ff081b82 */ /* 0x000e620000000800 */
[----:B------:R-:W-:Y:S01]  /*12420*/  ULDC.64 UR4, c[0x0][0xb38] ;  /* 0x0002ce0000047ab9 */ /* 0x000fe20000000a00 */
[----:B------:R-:W-:Y:S01]  /*12430*/  SHF.R.S32.HI R0, RZ, 0x1f, R3 ;  /* 0x0000001fff007819 */ /* 0x000fe20000011403 */
[----:B------:R-:W-:Y:S02]  /*12440*/  IMAD.IADD R5, R5, 0x1, R77 ;  /* 0x0000000105057824 */ /* 0x000fe400078e024d */
[----:B------:R-:W-:-:S04]  /*12450*/  IMAD.WIDE.U32 R4, R137, UR4, R4 ;  /* 0x0000000489047c25 */ /* 0x000fc8000f8e0004 */
[----:B------:R-:W-:Y:S01]  /*12460*/  IMAD R5, R137, UR5, R5 ;  /* 0x0000000589057c24 */ /* 0x000fe2000f8e0205 */
[----:B------:R-:W-:Y:S02]  /*12470*/  ULDC.64 UR4, c[0x0][0xb40] ;  /* 0x0002d00000047ab9 */ /* 0x000fe40000000a00 */
[----:B------:R-:W-:Y:S02]  /*12480*/  IMAD R0, R0, UR4, RZ ;  /* 0x0000000400007c24 */ /* 0x000fe4000f8e02ff */
[----:B------:R-:W-:-:S04]  /*12490*/  IMAD.WIDE.U32 R4, R3, UR4, R4 ;  /* 0x0000000403047c25 */ /* 0x000fc8000f8e0004 */
[----:B------:R-:W-:Y:S01]  /*124a0*/  IMAD R9, R3, UR5, R0 ;  /* 0x0000000503097c24 */ /* 0x000fe2000f8e0200 */
[----:B------:R-:W-:Y:S01]  /*124b0*/  ULDC.64 UR4, c[0x0][0xb48] ;  /* 0x0002d20000047ab9 */ /* 0x000fe20000000a00 */
[----:B0-----:R-:W-:-:S04]  /*124c0*/  @P1 IMAD.HI.U32 R11, R26, R11, RZ ;  /* 0x0000000b1a0b1227 */ /* 0x001fc800078e00ff */
[----:B------:R-:W-:Y:S02]  /*124d0*/  IMAD.IADD R5, R5, 0x1, R9 ;  /* 0x0000000105057824 */ /* 0x000fe400078e0209 */
[----:B------:R-:W-:Y:S01]  /*124e0*/  IMAD.MOV.U32 R3, RZ, RZ, R26 ;  /* 0x000000ffff037224 */ /* 0x000fe200078e001a */
[----:B-1----:R-:W-:Y:S01]  /*124f0*/  @P1 SHF.R.U32.HI R3, RZ, R8, R11 ;  /* 0x00000008ff031219 */ /* 0x002fe2000001160b */
[----:B------:R-:W-:-:S03]  /*12500*/  IMAD.WIDE.U32 R4, R80, UR4, R4 ;  /* 0x0000000450047c25 */ /* 0x000fc6000f8e0004 */
[--C-:B------:R-:W-:Y:S01]  /*12510*/  SHF.R.S32.HI R0, RZ, 0x1f, R3.reuse ;  /* 0x0000001fff007819 */ /* 0x100fe20000011403 */
[----:B------:R-:W-:Y:S02]  /*12520*/  IMAD.MOV R9, RZ, RZ, -R3 ;  /* 0x000000ffff097224 */ /* 0x000fe400078e0a03 */
[----:B------:R-:W-:Y:S01]  /*12530*/  IMAD R5, R80, UR5, R5 ;  /* 0x0000000550057c24 */ /* 0x000fe2000f8e0205 */
[----:B------:R-:W-:Y:S01]  /*12540*/  ULDC.64 UR4, c[0x0][0xb30] ;  /* 0x0002cc0000047ab9 */ /* 0x000fe20000000a00 */
[----:B------:R-:W-:Y:S02]  /*12550*/  IMAD R9, R78, R9, R26 ;  /* 0x000000094e097224 */ /* 0x000fe400078e021a */
[----:B------:R-:W-:Y:S02]  /*12560*/  IMAD R0, R0, UR4, RZ ;  /* 0x0000000400007c24 */ /* 0x000fe4000f8e02ff */
[----:B------:R-:W-:-:S04]  /*12570*/  IMAD.WIDE.U32 R4, R3, UR4, R4 ;  /* 0x0000000403047c25 */ /* 0x000fc8000f8e0004 */
[----:B------:R-:W-:Y:S01]  /*12580*/  IMAD R11, R3, UR5, R0 ;  /* 0x00000005030b7c24 */ /* 0x000fe2000f8e0200 */
[----:B------:R-:W-:Y:S01]  /*12590*/  SHF.R.S32.HI R0, RZ, 0x1f, R9 ;  /* 0x0000001fff007819 */ /* 0x000fe20000011409 */
[----:B------:R-:W-:Y:S01]  /*125a0*/  ULDC.64 UR4, c[0x0][0xb28] ;  /* 0x0002ca0000047ab9 */ /* 0x000fe20000000a00 */
[----:B------:R-:W-:Y:S02]  /*125b0*/  VIADD R8, R2, 0x2d820 ;  /* 0x0002d82002087836 */ /* 0x000fe40000000000 */
[----:B------:R-:W-:Y:S02]  /*125c0*/  IMAD.IADD R5, R5, 0x1, R11 ;  /* 0x0000000105057824 */ /* 0x000fe400078e020b */
[----:B------:R-:W-:Y:S01]  /*125d0*/  IMAD R0, R0, UR4, RZ ;  /* 0x0000000400007c24 */ /* 0x000fe2000f8e02ff */
[----:B------:R-:W-:Y:S01]  /*125e0*/  PRMT R8, RZ, 0x654, R8 ;  /* 0x00000654ff087816 */ /* 0x000fe20000000008 */
[----:B------:R-:W-:-:S03]  /*125f0*/  IMAD.WIDE.U32 R4, R9, UR4, R4 ;  /* 0x0000000409047c25 */ /* 0x000fc6000f8e0004 */
[----:B------:R0:W-:Y:S01]  /*12600*/  SYNCS.ARRIVE.TRANS64.RED.A1T0 RZ, [R8+URZ], RZ ;  /* 0x000000ff08ff79a7 */ /* 0x0001e2000810043f */
[----:B------:R-:W-:Y:S01]  /*12610*/  IMAD R3, R9, UR5, R0 ;  /* 0x0000000509037c24 */ /* 0x000fe2000f8e0200 */
[----:B------:R-:W-:Y:S02]  /*12620*/  ULDC.64 UR4, c[0x0][0xb00] ;  /* 0x0002c00000047ab9 */ /* 0x000fe40000000a00 */
[----:B------:R-:W-:Y:S01]  /*12630*/  LEA R0, P0, R4, UR4, 0x2 ;  /* 0x0000000404007c11 */ /* 0x000fe2000f8010ff */
[----:B------:R-:W-:Y:S01]  /*12640*/  IMAD.IADD R3, R5, 0x1, R3 ;  /* 0x0000000105037824 */ /* 0x000fe200078e0203 */
[----:B------:R-:W-:-:S04]  /*12650*/  UMOV UR4, 0xffffffff ;  /* 0xffffffff00047882 */ /* 0x000fc80000000000 */
[----:B------:R-:W-:Y:S01]  /*12660*/  LEA.HI.X R26, R4, UR5, R3, 0x2, P0 ;  /* 0x00000005041a7c11 */ /* 0x000fe200080f1403 */
[----:B0-----:R-:W-:Y:S06]  /*12670*/  BRA.DIV UR4, `(.L_x_538) ;  /* 0x0000009604107947 */ /* 0x001fec000b800000 */
[----:B------:R0:W1:Y:S04]  /*12680*/  SHFL.IDX PT, R3, R26, RZ, 0x1c1f ;  /* 0x001c1fff1a037589 */ /* 0x00006800000e0000 */
[----:B------:R0:W2:Y:S02]  /*12690*/  SHFL.IDX PT, R14, R0, RZ, 0x1c1f ;  /* 0x001c1fff000e7589 */ /* 0x0000a400000e0000 */
.L_x_714:
[----:B------:R-:W-:Y:S01]  /*126a0*/  ISETP.GE.AND P0, PT, R25, R76, PT ;  /* 0x0000004c1900720c */ /* 0x000fe20003f06270 */
[----:B------:R-:W-:-:S12]  /*126b0*/  BSSY B1, `(.L_x_539) ;  /* 0x000004b000017945 */ /* 0x000fd80003800000 */
[----:B------:R-:W-:Y:S05]  /*126c0*/  @P0 BRA `(.L_x_540) ;  /* 0x0000000400240947 */ /* 0x000fea0003800000 */
[----:B------:R-:W3:Y:S01]  /*126d0*/  LDL R13, [R1+0x70] ;  /* 0x00007000010d7983 */ /* 0x000ee20000100800 */
[----:B------:R-:W-:-:S03]  /*126e0*/  ULDC UR4, c[0x0][0xac8] ;  /* 0x0002b20000047ab9 */ /* 0x000fc60000000800 */
[----:B------:R-:W4:Y:S04]  /*126f0*/  LDL R83, [R1+0x98] ;  /* 0x0000980001537983 */ /* 0x000f280000100800 */
[----:B------:R-:W5:Y:S04]  /*12700*/  LDL R81, [R1+0x94] ;  /* 0x0000940001517983 */ /* 0x000f680000100800 */
[----:B------:R-:W2:Y:S04]  /*12710*/  LDL R79, [R1+0x90] ;  /* 0x00009000014f7983 */ /* 0x000ea80000100800 */
        /* <DEDUP_REMOVED lines=15> */
[----:B------:R-:W2:Y:S01]  /*12810*/  LDL R11, [R1+0xa8] ;  /* 0x0000a800010b7983 */ /* 0x000ea20000100800 */
[----:B---3--:R-:W-:-:S02]  /*12820*/  ISETP.GE.AND P2, PT, R13, UR4, PT ;  /* 0x000000040d007c0c */ /* 0x008fc4000bf46270 */
[----:B----4-:R-:W-:Y:S02]  /*12830*/  ISETP.GE.AND P3, PT, R83, UR4, PT ;  /* 0x0000000453007c0c */ /* 0x010fe4000bf66270 */
[----:B-----5:R-:W-:-:S09]  /*12840*/  ISETP.GE.AND P0, PT, R81, UR4, PT ;  /* 0x0000000451007c0c */ /* 0x020fd2000bf06270 */
[----:B--2---:R-:W-:Y:S02]  /*12850*/  @!P2 IMAD.MOV.U32 R4, RZ, RZ, R14 ;  /* 0x000000ffff04a224 */ /* 0x004fe400078e000e */
[----:B-1----:R-:W-:Y:S01]  /*12860*/  @!P2 IMAD.MOV.U32 R5, RZ, RZ, R3 ;  /* 0x000000ffff05a224 */ /* 0x002fe200078e0003 */
[----:B------:R-:W-:Y:S01]  /*12870*/  ISETP.GE.AND P1, PT, R79, UR4, PT ;  /* 0x000000044f007c0c */ /* 0x000fe2000bf26270 */
[----:B------:R-:W-:Y:S01]  /*12880*/  @!P2 IMAD.WIDE R4, R13, 0x4, R4 ;  /* 0x000000040d04a825 */ /* 0x000fe200078e0204 */
[----:B------:R-:W-:-:S04]  /*12890*/  @!P3 LEA R8, P4, R83, R14, 0x2 ;  /* 0x0000000e5308b211 */ /* 0x000fc800078810ff */
[----:B------:R1:W-:Y:S01]  /*128a0*/  @!P2 ST.E.64 desc[UR42][R4.64], R6 ;  /* 0x000000060400a985 */ /* 0x0003e2000c101b2a */
[----:B------:R-:W-:Y:S02]  /*128b0*/  ISETP.GE.AND P2, PT, R77, UR4, PT ;  /* 0x000000044d007c0c */ /* 0x000fe4000bf46270 */
[----:B------:R-:W-:-:S05]  /*128c0*/  @!P3 LEA.HI.X R9, R83, R3, R84, 0x2, P4 ;  /* 0x000000035309b211 */ /* 0x000fca00020f1454 */
[----:B------:R-:W-:Y:S01]  /*128d0*/  @!P3 ST.E.64 desc[UR42][R8.64], R20 ;  /* 0x000000140800b985 */ /* 0x000fe2000c101b2a */
[----:B-1----:R-:W-:-:S04]  /*128e0*/  @!P0 LEA R4, P5, R81, R14, 0x2 ;  /* 0x0000000e51048211 */ /* 0x002fc800078a10ff */
[-C--:B------:R-:W-:Y:S02]  /*128f0*/  @!P0 LEA.HI.X R5, R81, R3.reuse, R82, 0x2, P5 ;  /* 0x0000000351058211 */ /* 0x080fe400028f1452 */
[----:B------:R-:W-:Y:S02]  /*12900*/  ISETP.GE.AND P3, PT, R74, UR4, PT ;  /* 0x000000044a007c0c */ /* 0x000fe4000bf66270 */
[C---:B------:R-:W-:Y:S01]  /*12910*/  @!P1 LEA R6, P4, R79.reuse, R14, 0x2 ;  /* 0x0000000e4f069211 */ /* 0x040fe200078810ff */
[----:B------:R1:W-:Y:S01]  /*12920*/  @!P0 ST.E.64 desc[UR42][R4.64], R32 ;  /* 0x0000002004008985 */ /* 0x0003e2000c101b2a */
[----:B------:R-:W-:Y:S02]  /*12930*/  ISETP.GE.AND P0, PT, R30, UR4, PT ;  /* 0x000000041e007c0c */ /* 0x000fe4000bf06270 */
[----:B------:R-:W-:-:S05]  /*12940*/  @!P1 LEA.HI.X R7, R79, R3, R80, 0x2, P4 ;  /* 0x000000034f079211 */ /* 0x000fca00020f1450 */
[----:B------:R2:W-:Y:S01]  /*12950*/  @!P1 ST.E.64 desc[UR42][R6.64], R34 ;  /* 0x0000002206009985 */ /* 0x0005e2000c101b2a */
[----:B-1----:R-:W-:-:S04]  /*12960*/  @!P2 LEA R4, P5, R77, R14, 0x2 ;  /* 0x0000000e4d04a211 */ /* 0x002fc800078a10ff */
[-C--:B------:R-:W-:Y:S02]  /*12970*/  @!P2 LEA.HI.X R5, R77, R3.reuse, R78, 0x2, P5 ;  /* 0x000000034d05a211 */ /* 0x080fe400028f144e */
[----:B------:R-:W-:Y:S02]  /*12980*/  ISETP.GE.AND P1, PT, R28, UR4, PT ;  /* 0x000000041c007c0c */ /* 0x000fe4000bf26270 */
[----:B--2---:R-:W-:Y:S01]  /*12990*/  @!P3 LEA R6, P5, R74, R14, 0x2 ;  /* 0x0000000e4a06b211 */ /* 0x004fe200078a10ff */
[----:B------:R1:W-:Y:S01]  /*129a0*/  @!P2 ST.E.64 desc[UR42][R4.64], R36 ;  /* 0x000000240400a985 */ /* 0x0003e2000c101b2a */
[----:B------:R-:W-:Y:S02]  /*129b0*/  ISETP.GE.AND P2, PT, R12, UR4, PT ;  /* 0x000000040c007c0c */ /* 0x000fe4000bf46270 */
[----:B------:R-:W-:Y:S02]  /*129c0*/  @!P3 LEA.HI.X R7, R74, R3, R75, 0x2, P5 ;  /* 0x000000034a07b211 */ /* 0x000fe400028f144b */
[----:B------:R-:W-:Y:S01]  /*129d0*/  ISETP.GE.AND P5, PT, R10, UR4, PT ;  /* 0x000000040a007c0c */ /* 0x000fe2000bfa6270 */
[----:B------:R-:W-:-:S02]  /*129e0*/  VIADD R13, R13, 0x58 ;  /* 0x000000580d0d7836 */ /* 0x000fc40000000000 */
[----:B------:R2:W-:Y:S01]  /*129f0*/  @!P3 ST.E.64 desc[UR42][R6.64], R38 ;  /* 0x000000260600b985 */ /* 0x0005e2000c101b2a */
[----:B-1----:R-:W-:-:S04]  /*12a00*/  @!P0 LEA R4, P4, R30, R14, 0x2 ;  /* 0x0000000e1e048211 */ /* 0x002fc800078810ff */
[-C--:B------:R-:W-:Y:S02]  /*12a10*/  @!P0 LEA.HI.X R5, R30, R3.reuse, R31, 0x2, P4 ;  /* 0x000000031e058211 */ /* 0x080fe400020f141f */
[----:B------:R-:W-:Y:S02]  /*12a20*/  ISETP.GE.AND P3, PT, R15, UR4, PT ;  /* 0x000000040f007c0c */ /* 0x000fe4000bf66270 */
[C---:B--2---:R-:W-:Y:S01]  /*12a30*/  @!P1 LEA R6, P4, R28.reuse, R14, 0x2 ;  /* 0x0000000e1c069211 */ /* 0x044fe200078810ff */
[----:B------:R1:W-:Y:S03]  /*12a40*/  @!P0 ST.E.64 desc[UR42][R4.64], R40 ;  /* 0x0000002804008985 */ /* 0x0003e6000c101b2a */
[----:B------:R-:W-:Y:S02]  /*12a50*/  @!P1 LEA.HI.X R7, R28, R3, R29, 0x2, P4 ;  /* 0x000000031c079211 */ /* 0x000fe400020f141d */
[----:B------:R-:W-:-:S02]  /*12a60*/  ISETP.GE.AND P4, PT, R13, UR4, PT ;  /* 0x000000040d007c0c */ /* 0x000fc4000bf86270 */
[----:B-1----:R-:W-:-:S04]  /*12a70*/  @!P2 LEA R4, P0, R12, R14, 0x2 ;  /* 0x0000000e0c04a211 */ /* 0x002fc800078010ff */
[-C--:B------:R-:W-:Y:S02]  /*12a80*/  @!P2 LEA.HI.X R5, R12, R3.reuse, R27, 0x2, P0 ;  /* 0x000000030c05a211 */ /* 0x080fe400000f141b */
[CC--:B------:R-:W-:Y:S02]  /*12a90*/  @!P5 LEA R8, P0, R10.reuse, R14.reuse, 0x2 ;  /* 0x0000000e0a08d211 */ /* 0x0c0fe400078010ff */
[----:B------:R-:W-:Y:S02]  /*12aa0*/  SHF.R.S32.HI R12, RZ, 0x1f, R15 ;  /* 0x0000001fff0c7819 */ /* 0x000fe4000001140f */
[----:B------:R-:W-:Y:S02]  /*12ab0*/  @!P5 LEA.HI.X R9, R10, R3, R11, 0x2, P0 ;  /* 0x000000030a09d211 */ /* 0x000fe400000f140b */
[----:B------:R-:W-:Y:S02]  /*12ac0*/  @!P3 LEA R10, P0, R15, R14, 0x2 ;  /* 0x0000000e0f0ab211 */ /* 0x000fe400078010ff */
[----:B------:R-:W-:-:S02]  /*12ad0*/  SHF.R.S32.HI R20, RZ, 0x1f, R13 ;  /* 0x0000001fff147819 */ /* 0x000fc4000001140d */
[-C--:B------:R-:W-:Y:S02]  /*12ae0*/  @!P3 LEA.HI.X R11, R15, R3.reuse, R12, 0x2, P0 ;  /* 0x000000030f0bb211 */ /* 0x080fe400000f140c */
[C---:B------:R-:W-:Y:S01]  /*12af0*/  @!P4 LEA R12, P0, R13.reuse, R14, 0x2 ;  /* 0x0000000e0d0cc211 */ /* 0x040fe200078010ff */
[----:B------:R3:W-:Y:S03]  /*12b00*/  @!P1 ST.E.64 desc[UR42][R6.64], R42 ;  /* 0x0000002a06009985 */ /* 0x0007e6000c101b2a */
[----:B------:R-:W-:Y:S01]  /*12b10*/  @!P4 LEA.HI.X R13, R13, R3, R20, 0x2, P0 ;  /* 0x000000030d0dc211 */ /* 0x000fe200000f1414 */
[----:B------:R3:W-:Y:S04]  /*12b20*/  @!P2 ST.E.64 desc[UR42][R4.64], R44 ;  /* 0x0000002c0400a985 */ /* 0x0007e8000c101b2a */
[----:B------:R3:W-:Y:S04]  /*12b30*/  @!P5 ST.E.64 desc[UR42][R8.64], R46 ;  /* 0x0000002e0800d985 */ /* 0x0007e8000c101b2a */
[----:B------:R3:W-:Y:S04]  /*12b40*/  @!P3 ST.E.64 desc[UR42][R10.64], R48 ;  /* 0x000000300a00b985 */ /* 0x0007e8000c101b2a */
[----:B------:R3:W-:Y:S02]  /*12b50*/  @!P4 ST.E.64 desc[UR42][R12.64], R50 ;  /* 0x000000320c00c985 */ /* 0x0007e4000c101b2a */
.L_x_540:
[----:B------:R-:W-:Y:S05]  /*12b60*/  BSYNC B1 ;  /* 0x0000000000017941 */ /* 0x000fea0003800000 */
.L_x_539:
[----:B------:R-:W-:-:S03]  /*12b70*/  UMOV UR4, 0xffffffff ;  /* 0xffffffff00047882 */ /* 0x000fc60000000000 */
[----:B------:R-:W-:Y:S05]  /*12b80*/  BRA.DIV UR4, `(.L_x_541) ;  /* 0x0000009204007947 */ /* 0x000fea000b800000 */
[----:B-1----:R1:W4:Y:S04]  /*12b90*/  SHFL.IDX PT, R3, R26, 0x1, 0x1c1f ;  /* 0x003c1f001a037f89 */ /* 0x00232800000e0000 */
[----:B--2---:R1:W2:Y:S02]  /*12ba0*/  SHFL.IDX PT, R14, R0, 0x1, 0x1c1f ;  /* 0x003c1f00000e7f89 */ /* 0x0042a400000e0000 */
.L_x_718:
[----:B------:R-:W-:-:S13]  /*12bb0*/  ISETP.GE.AND P0, PT, R24, R76, PT ;  /* 0x0000004c1800720c */ /* 0x000fda0003f06270 */
[----:B------:R-:W-:Y:S05]  /*12bc0*/  @P0 BRA `(.L_x_537) ;  /* 0x0000001000040947 */ /* 0x000fea0003800000 */
[----:B------:R-:W5:Y:S01]  /*12bd0*/  LDL R25, [R1+0x70] ;  /* 0x0000700001197983 */ /* 0x000f620000100800 */
[----:B------:R-:W-:-:S03]  /*12be0*/  ULDC UR4, c[0x0][0xac8] ;  /* 0x0002b20000047ab9 */ /* 0x000fc60000000800 */
[----:B---3--:R-:W3:Y:S04]  /*12bf0*/  LDL R12, [R1+0x98] ;  /* 0x00009800010c7983 */ /* 0x008ee80000100800 */
[----:B------:R-:W4:Y:S04]  /*12c00*/  LDL R10, [R1+0x94] ;  /* 0x00009400010a7983 */ /* 0x000f280000100800 */
[----:B------:R-:W2:Y:S04]  /*12c10*/  LDL R36, [R1+0x90] ;  /* 0x0000900001247983 */ /* 0x000ea80000100800 */
[----:B------:R-:W2:Y:S04]  /*12c20*/  LDL R13, [R1+0xc8] ;  /* 0x0000c800010d7983 */ /* 0x000ea80000100800 */
[----:B------:R-:W2:Y:S04]  /*12c30*/  LDL R34, [R1+0x8c] ;  /* 0x00008c0001227983 */ /* 0x000ea80000100800 */
[----:B------:R-:W2:Y:S04]  /*12c40*/  LDL R32, [R1+0x88] ;  /* 0x0000880001207983 */ /* 0x000ea80000100800 */
[----:B------:R-:W2:Y:S04]  /*12c50*/  LDL R11, [R1+0xc4] ;  /* 0x0000c400010b7983 */ /* 0x000ea80000100800 */
[----:B01----:R-:W2:Y:S04]  /*12c60*/  LDL R0, [R1+0x84] ;  /* 0x0000840001007983 */ /* 0x003ea80000100800 */
        /* <DEDUP_REMOVED lines=11> */
[----:B-----5:R-:W-:-:S02]  /*12d20*/  ISETP.GE.AND P3, PT, R25, UR4, PT ;  /* 0x0000000419007c0c */ /* 0x020fc4000bf66270 */
[----:B---3--:R-:W-:Y:S02]  /*12d30*/  ISETP.GE.AND P4, PT, R12, UR4, PT ;  /* 0x000000040c007c0c */ /* 0x008fe4000bf86270 */
[----:B----4-:R-:W-:-:S09]  /*12d40*/  ISETP.GE.AND P1, PT, R10, UR4, PT ;  /* 0x000000040a007c0c */ /* 0x010fd2000bf26270 */
[----:B------:R-:W-:Y:S01]  /*12d50*/  @!P3 IMAD.MOV.U32 R15, RZ, RZ, R3 ;  /* 0x000000ffff0fb224 */ /* 0x000fe200078e0003 */
[----:B--2---:R-:W-:Y:S01]  /*12d60*/  ISETP.GE.AND P2, PT, R36, UR4, PT ;  /* 0x0000000424007c0c */ /* 0x004fe2000bf46270 */
[----:B------:R-:W-:Y:S01]  /*12d70*/  @!P3 IMAD.WIDE R4, R25, 0x4, R14 ;  /* 0x000000041904b825 */ /* 0x000fe200078e020e */
[-C--:B------:R-:W-:Y:S02]  /*12d80*/  @!P4 LEA R6, P0, R12, R14.reuse, 0x2 ;  /* 0x0000000e0c06c211 */ /* 0x080fe400078010ff */
[----:B------:R-:W-:Y:S02]  /*12d90*/  @!P1 LEA R8, P5, R10, R14, 0x2 ;  /* 0x0000000e0a089211 */ /* 0x000fe400078a10ff */
[----:B------:R0:W-:Y:S01]  /*12da0*/  @!P3 ST.E.64 desc[UR42][R4.64], R52 ;  /* 0x000000340400b985 */ /* 0x0001e2000c101b2a */
[----:B------:R-:W-:Y:S02]  /*12db0*/  ISETP.GE.AND P3, PT, R34, UR4, PT ;  /* 0x0000000422007c0c */ /* 0x000fe4000bf66270 */
[----:B------:R-:W-:-:S02]  /*12dc0*/  @!P4 LEA.HI.X R7, R12, R3, R13, 0x2, P0 ;  /* 0x000000030c07c211 */ /* 0x000fc400000f140d */
[----:B------:R-:W-:Y:S02]  /*12dd0*/  ISETP.GE.AND P0, PT, R32, UR4, PT ;  /* 0x0000000420007c0c */ /* 0x000fe4000bf06270 */
[----:B------:R-:W-:Y:S01]  /*12de0*/  @!P1 LEA.HI.X R9, R10, R3, R11, 0x2, P5 ;  /* 0x000000030a099211 */ /* 0x000fe200028f140b */
[----:B------:R1:W-:Y:S01]  /*12df0*/  @!P4 ST.E.64 desc[UR42][R6.64], R54 ;  /* 0x000000360600c985 */ /* 0x0003e2000c101b2a */
[----:B------:R-:W-:-:S03]  /*12e00*/  @!P2 LEA R10, P4, R36, R14, 0x2 ;  /* 0x0000000e240aa211 */ /* 0x000fc600078810ff */
[----:B------:R2:W-:Y:S01]  /*12e10*/  @!P1 ST.E.64 desc[UR42][R8.64], R56 ;  /* 0x0000003808009985 */ /* 0x0005e2000c101b2a */
[----:B------:R-:W-:Y:S02]  /*12e20*/  ISETP.GE.AND P1, PT, R0, UR4, PT ;  /* 0x0000000400007c0c */ /* 0x000fe4000bf26270 */
[-C--:B------:R-:W-:Y:S02]  /*12e30*/  @!P2 LEA.HI.X R11, R36, R3.reuse, R37, 0x2, P4 ;  /* 0x00000003240ba211 */ /* 0x080fe400020f1425 */
[-C--:B------:R-:W-:Y:S02]  /*12e40*/  @!P3 LEA R12, P5, R34, R14.reuse, 0x2 ;  /* 0x0000000e220cb211 */ /* 0x080fe400078a10ff */
[----:B0-----:R-:W-:Y:S01]  /*12e50*/  @!P0 LEA R4, P4, R32, R14, 0x2 ;  /* 0x0000000e20048211 */ /* 0x001fe200078810ff */
[----:B------:R0:W-:Y:S01]  /*12e60*/  @!P2 ST.E.64 desc[UR42][R10.64], R58 ;  /* 0x0000003a0a00a985 */ /* 0x0001e2000c101b2a */
[----:B------:R-:W-:Y:S02]  /*12e70*/  @!P3 LEA.HI.X R13, R34, R3, R35, 0x2, P5 ;  /* 0x00000003220db211 */ /* 0x000fe400028f1423 */
[----:B------:R-:W-:-:S02]  /*12e80*/  ISETP.GE.AND P2, PT, R29, UR4, PT ;  /* 0x000000041d007c0c */ /* 0x000fc4000bf46270 */
[----:B------:R-:W-:Y:S01]  /*12e90*/  @!P0 LEA.HI.X R5, R32, R3, R33, 0x2, P4 ;  /* 0x0000000320058211 */ /* 0x000fe200020f1421 */
[----:B------:R3:W-:Y:S01]  /*12ea0*/  @!P3 ST.E.64 desc[UR42][R12.64], R60 ;  /* 0x0000003c0c00b985 */ /* 0x0007e2000c101b2a */
[----:B------:R-:W-:-:S03]  /*12eb0*/  ISETP.GE.AND P4, PT, R20, UR4, PT ;  /* 0x0000000414007c0c */ /* 0x000fc6000bf86270 */
[----:B------:R4:W-:Y:S01]  /*12ec0*/  @!P0 ST.E.64 desc[UR42][R4.64], R62 ;  /* 0x0000003e04008985 */ /* 0x0009e2000c101b2a */
[-C--:B-1----:R-:W-:Y:S02]  /*12ed0*/  @!P1 LEA R6, P5, R0, R14.reuse, 0x2 ;  /* 0x0000000e00069211 */ /* 0x082fe400078a10ff */
[----:B------:R-:W-:Y:S02]  /*12ee0*/  ISETP.GE.AND P3, PT, R27, UR4, PT ;  /* 0x000000041b007c0c */ /* 0x000fe4000bf66270 */
[----:B------:R-:W-:Y:S02]  /*12ef0*/  ISETP.GE.AND P0, PT, R26, UR4, PT ;  /* 0x000000041a007c0c */ /* 0x000fe4000bf06270 */
[----:B------:R-:W-:Y:S02]  /*12f00*/  @!P1 LEA.HI.X R7, R0, R3, R31, 0x2, P5 ;  /* 0x0000000300079211 */ /* 0x000fe400028f141f */
[----:B--2---:R-:W-:-:S03]  /*12f10*/  @!P2 LEA R8, P5, R29, R14, 0x2 ;  /* 0x0000000e1d08a211 */ /* 0x004fc600078a10ff */
[----:B------:R4:W-:Y:S01]  /*12f20*/  @!P1 ST.E.64 desc[UR42][R6.64], R64 ;  /* 0x0000004006009985 */ /* 0x0009e2000c101b2a */
[CC--:B0-----:R-:W-:Y:S02]  /*12f30*/  @!P4 LEA R10, P1, R20.reuse, R14.reuse, 0x2 ;  /* 0x0000000e140ac211 */ /* 0x0c1fe400078210ff */
[-C--:B------:R-:W-:Y:S02]  /*12f40*/  @!P2 LEA.HI.X R9, R29, R3.reuse, R30, 0x2, P5 ;  /* 0x000000031d09a211 */ /* 0x080fe400028f141e */
[-C--:B---3--:R-:W-:Y:S02]  /*12f50*/  @!P3 LEA R12, P5, R27, R14.reuse, 0x2 ;  /* 0x0000000e1b0cb211 */ /* 0x088fe400078a10ff */
[----:B------:R-:W-:Y:S02]  /*12f60*/  @!P4 LEA.HI.X R11, R20, R3, R21, 0x2, P1 ;  /* 0x00000003140bc211 */ /* 0x000fe400008f1415 */
[----:B------:R-:W-:Y:S02]  /*12f70*/  SHF.R.S32.HI R0, RZ, 0x1f, R26 ;  /* 0x0000001fff007819 */ /* 0x000fe4000001141a */
[----:B------:R-:W-:-:S02]  /*12f80*/  @!P0 LEA R20, P1, R26, R14, 0x2 ;  /* 0x0000000e1a148211 */ /* 0x000fc400078210ff */
[-C--:B------:R-:W-:Y:S02]  /*12f90*/  @!P3 LEA.HI.X R13, R27, R3.reuse, R28, 0x2, P5 ;  /* 0x000000031b0db211 */ /* 0x080fe400028f141c */
[----:B------:R-:W-:Y:S01]  /*12fa0*/  @!P0 LEA.HI.X R21, R26, R3, R0, 0x2, P1 ;  /* 0x000000031a158211 */ /* 0x000fe200008f1400 */
[----:B------:R-:W-:Y:S01]  /*12fb0*/  VIADD R0, R25, 0x58 ;  /* 0x0000005819007836 */ /* 0x000fe20000000000 */
[----:B------:R4:W-:Y:S04]  /*12fc0*/  @!P2 ST.E.64 desc[UR42][R8.64], R66 ;  /* 0x000000420800a985 */ /* 0x0009e8000c101b2a */
[----:B------:R4:W-:Y:S04]  /*12fd0*/  @!P4 ST.E.64 desc[UR42][R10.64], R68 ;  /* 0x000000440a00c985 */ /* 0x0009e8000c101b2a */
[----:B------:R4:W-:Y:S04]  /*12fe0*/  @!P3 ST.E.64 desc[UR42][R12.64], R70 ;  /* 0x000000460c00b985 */ /* 0x0009e8000c101b2a */
[----:B------:R4:W-:Y:S01]  /*12ff0*/  @!P0 ST.E.64 desc[UR42][R20.64], R72 ;  /* 0x0000004814008985 */ /* 0x0009e2000c101b2a */
[----:B------:R-:W-:-:S13]  /*13000*/  ISETP.GE.AND P0, PT, R0, UR4, PT ;  /* 0x0000000400007c0c */ /* 0x000fda000bf06270 */
[----:B----4-:R-:W-:Y:S05]  /*13010*/  @P0 BRA `(.L_x_537) ;  /* 0x0000000800f00947 */ /* 0x010fea0003800000 */
[----:B------:R-:W-:Y:S02]  /*13020*/  LEA R14, P0, R0, R14, 0x2 ;  /* 0x0000000e000e7211 */ /* 0x000fe400078010ff */
[----:B------:R-:W-:-:S04]  /*13030*/  SHF.R.S32.HI R4, RZ, 0x1f, R0 ;  /* 0x0000001fff047819 */ /* 0x000fc80000011400 */
[----:B------:R-:W-:-:S05]  /*13040*/  LEA.HI.X R15, R0, R3, R4, 0x2, P0 ;  /* 0x00000003000f7211 */ /* 0x000fca00000f1404 */
[----:B------:R0:W-:Y:S01]  /*13050*/  ST.E.64 desc[UR42][R14.64], R134 ;  /* 0x000000860e007985 */ /* 0x0001e2000c101b2a */
[----:B------:R-:W-:Y:S05]  /*13060*/  BRA `(.L_x_537) ;  /* 0x0000000800dc7947 */ /* 0x000fea0003800000 */
.L_x_530:
[----:B------:R-:W4:Y:S01]  /*13070*/  LDL.LU R6, [R1+0x60] ;  /* 0x0000600001067983 */ /* 0x000f220000300800 */
[----:B------:R-:W-:Y:S01]  /*13080*/  ULDC.64 UR6, c[0x0][0xc08] ;  /* 0x0003020000067ab9 */ /* 0x000fe20000000a00 */
[----:B------:R-:W-:Y:S02]  /*13090*/  ULDC.64 UR4, c[0x0][0xc00] ;  /* 0x0003000000047ab9 */ /* 0x000fe40000000a00 */
[----:B------:R-:W3:Y:S04]  /*130a0*/  LDL.LU R0, [R1+0x64] ;  /* 0x0000640001007983 */ /* 0x000ee80000300800 */
[----:B------:R-:W2:Y:S01]  /*130b0*/  LDL R8, [R1+0x58] ;  /* 0x0000580001087983 */ /* 0x000ea20000100800 */
[----:B------:R-:W-:Y:S01]  /*130c0*/  ISETP.NE.U32.AND P1, PT, RZ, UR6, PT ;  /* 0x00000006ff007c0c */ /* 0x000fe2000bf25070 */
[----:B------:R-:W-:Y:S01]  /*130d0*/  IMAD.MOV.U32 R3, RZ, RZ, RZ ;  /* 0x000000ffff037224 */ /* 0x000fe200078e00ff */
[----:B------:R-:W-:-:S02]  /*130e0*/  ISETP.NE.U32.AND P0, PT, RZ, UR4, PT ;  /* 0x00000004ff007c0c */ /* 0x000fc4000bf05070 */
[----:B------:R-:W-:Y:S02]  /*130f0*/  ISETP.NE.AND.EX P1, PT, RZ, UR7, PT, P1 ;  /* 0x00000007ff007c0c */ /* 0x000fe4000bf25310 */
[----:B------:R-:W-:Y:S01]  /*13100*/  ISETP.NE.AND.EX P0, PT, RZ, UR5, PT, P0 ;  /* 0x00000005ff007c0c */ /* 0x000fe2000bf05300 */
[----:B------:R-:W0:Y:S01]  /*13110*/  S2R R9, SR_TID.X ;  /* 0x0000000000097919 */ /* 0x000e220000002100 */
[----:B----4-:R-:W-:Y:S01]  /*13120*/  IADD3 R4, P2, R6, UR4, RZ ;  /* 0x0000000406047c10 */ /* 0x010fe2000ff5e0ff */
[----:B------:R-:W-:-:S03]  /*13130*/  ULDC UR4, c[0x0][0xa88] ;  /* 0x0002a20000047ab9 */ /* 0x000fc60000000800 */
[----:B---3--:R-:W-:-:S05]  /*13140*/  IADD3.X R5, R0, UR5, RZ, P2, !PT ;  /* 0x0000000500057c10 */ /* 0x008fca00097fe4ff */
[----:B------:R-:W-:Y:S01]  /*13150*/  @P1 IADD3 R6, P2, R6, UR6, RZ ;  /* 0x0000000606061c10 */ /* 0x000fe2000ff5e0ff */
[----:B------:R-:W-:Y:S01]  /*13160*/  IMAD.U32 R20, RZ, RZ, UR4 ;  /* 0x00000004ff147e24 */ /* 0x000fe2000f8e00ff */
[----:B------:R3:W5:Y:S02]  /*13170*/  @P0 LDG.E R3, desc[UR42][R4.64] ;  /* 0x0000002a04030981 */ /* 0x000764000c1e1900 */
[----:B------:R-:W-:-:S05]  /*13180*/  @P1 IADD3.X R7, R0, UR7, RZ, P2, !PT ;  /* 0x0000000700071c10 */ /* 0x000fca00097fe4ff */
[----:B------:R3:W5:Y:S01]  /*13190*/  @P1 LDG.E R20, desc[UR42][R6.64] ;  /* 0x0000002a06141981 */ /* 0x000762000c1e1900 */
[----:B--2---:R-:W-:Y:S01]  /*131a0*/  ISETP.NE.AND P2, PT, R8, RZ, PT ;  /* 0x000000ff0800720c */ /* 0x004fe20003f45270 */
[----:B0-----:R-:W-:-:S05]  /*131b0*/  VIADD R30, R9, 0xffffff80 ;  /* 0xffffff80091e7836 */ /* 0x001fca0000000000 */
[----:B------:R-:W-:-:S07]  /*131c0*/  ISETP.GT.AND P3, PT, R30, 0xbf, PT ;  /* 0x000000bf1e00780c */ /* 0x000fce0003f64270 */
[----:B------:R-:W0:Y:S02]  /*131d0*/  @!P2 LDC R8, c[0x0][0xad4] ;  /* 0x0002b500ff08ab82 */ /* 0x000e240000000800 */
[----:B0-----:R3:W-:Y:S01]  /*131e0*/  @!P2 STL [R1+0x58], R8 ;  /* 0x000058080100a387 */ /* 0x0017e20000100800 */
[----:B------:R-:W-:Y:S01]  /*131f0*/  ISETP.GT.AND P2, PT, R8, 0x1, PT ;  /* 0x000000010800780c */ /* 0x000fe20003f44270 */
[----:B------:R-:W-:-:S12]  /*13200*/  @P1 BRA `(.L_x_542) ;  /* 0x0000000000101947 */ /* 0x000fd80003800000 */
[----:B------:R-:W-:Y:S05]  /*13210*/  @!P0 BRA `(.L_x_542) ;  /* 0x00000000000c8947 */ /* 0x000fea0003800000 */
[----:B---3--:R-:W2:Y:S04]  /*13220*/  LDG.E R7, desc[UR42][R4.64] ;  /* 0x0000002a04077981 */ /* 0x008ea8000c1e1900 */
[----:B-----5:R-:W2:Y:S02]  /*13230*/  LDG.E R20, desc[UR42][R4.64+0x4] ;  /* 0x0000042a04147981 */ /* 0x020ea4000c1e1900 */
[----:B--2---:R-:W-:-:S07]  /*13240*/  IMAD.IADD R20, R20, 0x1, -R7 ;  /* 0x0000000114147824 */ /* 0x004fce00078e0a07 */
.L_x_542:
[----:B---3--:R-:W2:Y:S04]  /*13250*/  LDL.LU R4, [R1+0x5c] ;  /* 0x00005c0001047983 */ /* 0x008ea80000300800 */
[----:B------:R-:W3:Y:S01]  /*13260*/  LDL.LU R0, [R1+0x9c] ;  /* 0x00009c0001007983 */ /* 0x000ee20000300800 */
[----:B------:R-:W-:Y:S01]  /*13270*/  BSSY B1, `(.L_x_543) ;  /* 0x0000038000017945 */ /* 0x000fe20003800000 */
[----:B-----5:R-:W-:Y:S02]  /*13280*/  SHF.R.S32.HI R26, RZ, 0x1f, R3 ;  /* 0x0000001fff1a7819 */ /* 0x020fe40000011403 */
[----:B--2---:R-:W-:Y:S02]  /*13290*/  SEL R29, R4, RZ, !P0 ;  /* 0x000000ff041d7207 */ /* 0x004fe40004000000 */
[----:B---3--:R-:W-:Y:S01]  /*132a0*/  SEL R28, R0, RZ, !P0 ;  /* 0x000000ff001c7207 */ /* 0x008fe20004000000 */
[----:B------:R-:W-:Y:S06]  /*132b0*/  @P3 BRA `(.L_x_544) ;  /* 0x0000000000cc3947 */ /* 0x000fec0003800000 */
[----:B------:R-:W2:Y:S01]  /*132c0*/  LDL R0, [R1+0x68] ;  /* 0x0000680001007983 */ /* 0x000ea20000100800 */
[----:B------:R-:W0:Y:S02]  /*132d0*/  LDC R33, c[0x0][0xbe8] ;  /* 0x0002fa00ff217b82 */ /* 0x000e240000000800 */
[----:B0-----:R-:W-:Y:S02]  /*132e0*/  IMAD R4, R20, R33, RZ ;  /* 0x0000002114047224 */ /* 0x001fe400078e02ff */
[----:B--2---:R-:W-:-:S04]  /*132f0*/  IMAD R0, R0, 0xc0, R9 ;  /* 0x000000c000007824 */ /* 0x004fc800078e0209 */
[----:B------:R-:W-:-:S05]  /*13300*/  VIADD R31, R0, 0xffffff80 ;  /* 0xffffff80001f7836 */ /* 0x000fca0000000000 */
[----:B------:R-:W-:-:S13]  /*13310*/  ISETP.GE.AND P0, PT, R31, R4, PT ;  /* 0x000000041f00720c */ /* 0x000fda0003f06270 */
[----:B------:R-:W-:Y:S05]  /*13320*/  @P0 BRA `(.L_x_544) ;  /* 0x0000000000b00947 */ /* 0x000fea0003800000 */
[----:B------:R-:W2:Y:S01]  /*13330*/  LDL.LU R32, [R1+0x74] ;  /* 0x0000740001207983 */ /* 0x000ea20000300800 */
[----:B------:R-:W-:Y:S01]  /*13340*/  IMAD.MOV.U32 R24, RZ, RZ, 0x9b8 ;  /* 0x000009b8ff187424 */ /* 0x000fe200078e00ff */
[----:B------:R-:W-:Y:S01]  /*13350*/  ISETP.GT.AND P0, PT, R8, 0x1, PT ;  /* 0x000000010800780c */ /* 0x000fe20003f04270 */
[----:B------:R-:W0:Y:S01]  /*13360*/  LDC.64 R4, c[0x0][0xba8] ;  /* 0x0002ea00ff047b82 */ /* 0x000e220000000a00 */
[----:B------:R-:W-:Y:S01]  /*13370*/  ISETP.NE.AND P1, PT, R33, 0x1, PT ;  /* 0x000000012100780c */ /* 0x000fe20003f25270 */
[----:B------:R-:W-:Y:S01]  /*13380*/  IMAD.MOV.U32 R21, RZ, RZ, R31 ;  /* 0x000000ffff157224 */ /* 0x000fe200078e001f */
[----:B------:R-:W-:-:S05]  /*13390*/  SEL R24, R24, 0x978, P0 ;  /* 0x0000097818187807 */ /* 0x000fca0000000000 */
[----:B------:R-:W3:Y:S08]  /*133a0*/  LDC.64 R12, c[0x0][R24+0x220] ;  /* 0x00008800180c7b82 */ /* 0x000ef00000000a00 */
[----:B------:R-:W4:Y:S08]  /*133b0*/  LDC.64 R14, c[0x0][R24+0x218] ;  /* 0x00008600180e7b82 */ /* 0x000f300000000a00 */
[----:B------:R-:W5:Y:S08]  /*133c0*/  LDC.64 R8, c[0x0][R24+0x228] ;  /* 0x00008a0018087b82 */ /* 0x000f700000000a00 */
[----:B------:R-:W1:Y:S08]  /*133d0*/  @P1 LDC R0, c[0x0][0xbec] ;  /* 0x0002fb00ff001b82 */ /* 0x000e700000000800 */
[----:B------:R-:W5:Y:S08]  /*133e0*/  LDC.64 R6, c[0x0][R24+0x210] ;  /* 0x0000840018067b82 */ /* 0x000f700000000a00 */
[----:B------:R-:W5:Y:S01]  /*133f0*/  @P1 LDC R27, c[0x0][0xbf0] ;  /* 0x0002fc00ff1b1b82 */ /* 0x000f620000000800 */
[----:B-1----:R-:W-:-:S07]  /*13400*/  @P1 IMAD.HI.U32 R0, R31, R0, RZ ;  /* 0x000000001f001227 */ /* 0x002fce00078e00ff */
[----:B0-----:R-:W0:Y:S01]  /*13410*/  @!P0 LDC R4, c[0x0][0xb50] ;  /* 0x0002d400ff048b82 */ /* 0x001e220000000800 */
[-C--:B---3--:R-:W-:Y:S02]  /*13420*/  IMAD R13, R13, R29.reuse, RZ ;  /* 0x0000001d0d0d7224 */ /* 0x088fe400078e02ff */
[----:B------:R-:W-:-:S05]  /*13430*/  IMAD.WIDE.U32 R10, R12, R29, RZ ;  /* 0x0000001d0c0a7225 */ /* 0x000fca00078e00ff */
[----:B------:R-:W1:Y:S01]  /*13440*/  @!P0 LDC R5, c[0x0][0xb54] ;  /* 0x0002d500ff058b82 */ /* 0x000e620000000800 */
[-C--:B----4-:R-:W-:Y:S02]  /*13450*/  IMAD R25, R15, R137.reuse, RZ ;  /* 0x000000890f197224 */ /* 0x090fe400078e02ff */
[----:B------:R-:W-:Y:S01]  /*13460*/  IMAD.WIDE.U32 R14, R14, R137, RZ ;  /* 0x000000890e0e7225 */ /* 0x000fe200078e00ff */
[----:B-----5:R-:W-:-:S03]  /*13470*/  @P1 SHF.R.U32.HI R21, RZ, R27, R0 ;  /* 0x0000001bff151219 */ /* 0x020fc60000011600 */
[----:B------:R-:W-:Y:S01]  /*13480*/  IMAD R27, R12, R28, R13 ;  /* 0x0000001c0c1b7224 */ /* 0x000fe200078e020d */
[----:B------:R-:W-:Y:S01]  /*13490*/  IADD3 R14, P1, P3, R10, R14, R3 ;  /* 0x0000000e0a0e7210 */ /* 0x000fe20007b3e003 */
[----:B------:R-:W-:Y:S02]  /*134a0*/  IMAD.IADD R25, R15, 0x1, R25 ;  /* 0x000000010f197824 */ /* 0x000fe400078e0219 */
[----:B------:R-:W-:Y:S02]  /*134b0*/  IMAD.MOV R0, RZ, RZ, -R21 ;  /* 0x000000ffff007224 */ /* 0x000fe400078e0a15 */
[----:B------:R-:W-:Y:S02]  /*134c0*/  IMAD.IADD R27, R11, 0x1, R27 ;  /* 0x000000010b1b7824 */ /* 0x000fe400078e021b */
[----:B------:R-:W-:-:S03]  /*134d0*/  IMAD R11, R33, R0, R31 ;  /* 0x00000000210b7224 */ /* 0x000fc600078e021f */
[----:B------:R-:W-:Y:S02]  /*134e0*/  IADD3.X R0, R27, R25, R26, P1, P3 ;  /* 0x000000191b007210 */ /* 0x000fe40000fe641a */
[----:B--2---:R-:W-:-:S05]  /*134f0*/  SEL R13, R32, RZ, P0 ;  /* 0x000000ff200d7207 */ /* 0x004fca0000000000 */
[-C--:B------:R-:W-:Y:S02]  /*13500*/  IMAD R15, R9, R13.reuse, RZ ;  /* 0x0000000d090f7224 */ /* 0x080fe400078e02ff */
[----:B------:R-:W-:Y:S01]  /*13510*/  IMAD.WIDE.U32 R8, R8, R13, RZ ;  /* 0x0000000d08087225 */ /* 0x000fe200078e00ff */
[----:B------:R-:W-:-:S03]  /*13520*/  SHF.R.S32.HI R13, RZ, 0x1f, R11 ;  /* 0x0000001fff0d7819 */ /* 0x000fc6000001140b */
[----:B------:R-:W-:Y:S01]  /*13530*/  IMAD.IADD R15, R9, 0x1, R15 ;  /* 0x00000001090f7824 */ /* 0x000fe200078e020f */
[----:B------:R-:W-:Y:S02]  /*13540*/  IADD3 R8, P0, P1, R21, R14, R8 ;  /* 0x0000000e15087210 */ /* 0x000fe4000791e008 */
[----:B------:R-:W-:-:S04]  /*13550*/  SHF.R.S32.HI R21, RZ, 0x1f, R21 ;  /* 0x0000001fff157819 */ /* 0x000fc80000011415 */
[----:B------:R-:W-:Y:S01]  /*13560*/  IADD3.X R9, R21, R0, R15, P0, P1 ;  /* 0x0000000015097210 */ /* 0x000fe200007e240f */
[----:B------:R-:W-:Y:S02]  /*13570*/  IMAD R0, R7, R11, RZ ;  /* 0x0000000b07007224 */ /* 0x000fe400078e02ff */
[----:B------:R-:W-:Y:S02]  /*13580*/  IMAD.MOV.U32 R7, RZ, RZ, -0x800000 ;  /* 0xff800000ff077424 */ /* 0x000fe400078e00ff */
[C---:B------:R-:W-:Y:S02]  /*13590*/  IMAD R13, R6.reuse, R13, R0 ;  /* 0x0000000d060d7224 */ /* 0x040fe400078e0200 */
[----:B------:R-:W-:-:S04]  /*135a0*/  IMAD.WIDE.U32 R8, R6, R11, R8 ;  /* 0x0000000b06087225 */ /* 0x000fc800078e0008 */
[----:B------:R-:W-:Y:S01]  /*135b0*/  IMAD.IADD R0, R9, 0x1, R13 ;  /* 0x0000000109007824 */ /* 0x000fe200078e020d */
[----:B0-----:R-:W-:-:S04]  /*135c0*/  LEA R4, P0, R8, R4, 0x2 ;  /* 0x0000000408047211 */ /* 0x001fc800078010ff */
[----:B-1----:R-:W-:-:S05]  /*135d0*/  LEA.HI.X R5, R8, R5, R0, 0x2, P0 ;  /* 0x0000000508057211 */ /* 0x002fca00000f1400 */
[----:B------:R0:W-:Y:S04]  /*135e0*/  STG.E desc[UR42][R4.64], R7 ;  /* 0x0000000704007986 */ /* 0x0001e8000c10192a */
.L_x_544:
[----:B------:R-:W-:Y:S05]  /*135f0*/  BSYNC B1 ;  /* 0x0000000000017941 */ /* 0x000fea0003800000 */
.L_x_543:
[----:B------:R-:W-:Y:S05]  /*13600*/  @P2 BRA `(.L_x_537) ;  /* 0x0000000400742947 */ /* 0x000fea0003800000 */
[----:B------:R-:W2:Y:S01]  /*13610*/  LDL R27, [R1+0x68] ;  /* 0x00006800011b7983 */ /* 0x000ea20000100800 */
[----:B------:R-:W3:Y:S01]  /*13620*/  LDC R21, c[0x0][0xbe8] ;  /* 0x0002fa00ff157b82 */ /* 0x000ee20000000800 */
[----:B0-----:R-:W-:Y:S01]  /*13630*/  SHF.R.S32.HI R5, RZ, 0x1f, R30 ;  /* 0x0000001fff057819 */ /* 0x001fe2000001141e */
[----:B------:R-:W-:Y:S01]  /*13640*/  ULDC.64 UR4, c[0x0][0xaa0] ;  /* 0x0002a80000047ab9 */ /* 0x000fe20000000a00 */
[----:B------:R-:W-:Y:S01]  /*13650*/  ULDC.64 UR6, c[0x0][0xaf0] ;  /* 0x0002bc0000067ab9 */ /* 0x000fe20000000a00 */
[----:B------:R-:W-:Y:S01]  /*13660*/  IMAD R0, R26, UR4, RZ ;  /* 0x000000041a007c24 */ /* 0x000fe2000f8e02ff */
[----:B------:R-:W-:Y:S01]  /*13670*/  LEA.HI R6, R5, R30, RZ, 0x2 ;  /* 0x0000001e05067211 */ /* 0x000fe200078f10ff */
[----:B------:R-:W-:-:S03]  /*13680*/  IMAD.WIDE.U32 R4, R3, UR4, RZ ;  /* 0x0000000403047c25 */ /* 0x000fc6000f8e00ff */
[----:B------:R-:W-:Y:S01]  /*13690*/  LOP3.LUT R9, R6, 0xfffffffc, RZ, 0xc0, !PT ;  /* 0xfffffffc06097812 */ /* 0x000fe200078ec0ff */
[----:B------:R-:W-:Y:S01]  /*136a0*/  IMAD R7, R3, UR5, R0 ;  /* 0x0000000503077c24 */ /* 0x000fe2000f8e0200 */
[----:B------:R-:W-:Y:S01]  /*136b0*/  SHF.R.S32.HI R25, RZ, 0x2, R6 ;  /* 0x00000002ff197819 */ /* 0x000fe20000011406 */
[----:B------:R-:W-:Y:S01]  /*136c0*/  ULDC.64 UR4, c[0x0][0xae8] ;  /* 0x0002ba0000047ab9 */ /* 0x000fe20000000a00 */
[----:B------:R-:W-:Y:S02]  /*136d0*/  IMAD R6, R28, UR6, RZ ;  /* 0x000000061c067c24 */ /* 0x000fe4000f8e02ff */
[----:B------:R-:W-:Y:S02]  /*136e0*/  IMAD.IADD R30, R30, 0x1, -R9 ;  /* 0x000000011e1e7824 */ /* 0x000fe400078e0a09 */
[----:B------:R-:W-:Y:S02]  /*136f0*/  IMAD.IADD R5, R5, 0x1, R7 ;  /* 0x0000000105057824 */ /* 0x000fe400078e0207 */
[----:B------:R-:W-:-:S02]  /*13700*/  IMAD R0, R30, 0x60, R25 ;  /* 0x000000601e007824 */ /* 0x000fc400078e0219 */
[----:B------:R-:W-:Y:S01]  /*13710*/  IMAD.WIDE.U32 R4, R137, UR4, R4 ;  /* 0x0000000489047c25 */ /* 0x000fe2000f8e0004 */
[----:B---3--:R-:W-:-:S03]  /*13720*/  ISETP.NE.AND P0, PT, R21, 0x1, PT ;  /* 0x000000011500780c */ /* 0x008fc60003f05270 */
[----:B------:R-:W-:Y:S01]  /*13730*/  IMAD R5, R137, UR5, R5 ;  /* 0x0000000589057c24 */ /* 0x000fe2000f8e0205 */
[----:B------:R-:W-:Y:S01]  /*13740*/  ULDC.64 UR4, c[0x0][0xae0] ;  /* 0x0002b80000047ab9 */ /* 0x000fe20000000a00 */
[C---:B------:R-:W-:Y:S02]  /*13750*/  IMAD R7, R29.reuse, UR7, R6 ;  /* 0x000000071d077c24 */ /* 0x040fe4000f8e0206 */
[----:B------:R-:W-:-:S04]  /*13760*/  IMAD.WIDE.U32 R4, R29, UR6, R4 ;  /* 0x000000061d047c25 */ /* 0x000fc8000f8e0004 */
[----:B------:R-:W-:Y:S02]  /*13770*/  IMAD.IADD R5, R5, 0x1, R7 ;  /* 0x0000000105057824 */ /* 0x000fe400078e0207 */
[----:B------:R-:W0:Y:S08]  /*13780*/  @P0 LDC R8, c[0x0][0xbec] ;  /* 0x0002fb00ff080b82 */ /* 0x000e300000000800 */
[----:B------:R-:W3:Y:S01]  /*13790*/  @P0 LDC R11, c[0x0][0xbf0] ;  /* 0x0002fc00ff0b0b82 */ /* 0x000ee20000000800 */
[----:B--2---:R-:W-:-:S04]  /*137a0*/  IMAD R9, R27, 0xc0, R0 ;  /* 0x000000c01b097824 */ /* 0x004fc800078e0200 */
[----:B0-----:R-:W-:-:S04]  /*137b0*/  @P0 IMAD.HI.U32 R0, R9, R8, RZ ;  /* 0x0000000809000227 */ /* 0x001fc800078e00ff */
[----:B------:R-:W-:Y:S01]  /*137c0*/  IMAD.MOV.U32 R3, RZ, RZ, R9 ;  /* 0x000000ffff037224 */ /* 0x000fe200078e0009 */
[----:B---3--:R-:W-:-:S04]  /*137d0*/  @P0 SHF.R.U32.HI R3, RZ, R11, R0 ;  /* 0x0000000bff030219 */ /* 0x008fc80000011600 */
[--C-:B------:R-:W-:Y:S01]  /*137e0*/  SHF.R.S32.HI R0, RZ, 0x1f, R3.reuse ;  /* 0x0000001fff007819 */ /* 0x100fe20000011403 */
[----:B------:R-:W-:Y:S02]  /*137f0*/  IMAD.MOV R6, RZ, RZ, -R3 ;  /* 0x000000ffff067224 */ /* 0x000fe400078e0a03 */
[----:B------:R-:W-:-:S04]  /*13800*/  IMAD.WIDE.U32 R4, R3, UR4, R4 ;  /* 0x0000000403047c25 */ /* 0x000fc8000f8e0004 */
[----:B------:R-:W-:Y:S02]  /*13810*/  IMAD R0, R0, UR4, RZ ;  /* 0x0000000400007c24 */ /* 0x000fe4000f8e02ff */
[----:B------:R-:W-:Y:S02]  /*13820*/  IMAD R7, R21, R6, R9 ;  /* 0x0000000615077224 */ /* 0x000fe400078e0209 */
[----:B------:R-:W-:Y:S01]  /*13830*/  IMAD R9, R3, UR5, R0 ;  /* 0x0000000503097c24 */ /* 0x000fe2000f8e0200 */
[----:B------:R-:W-:Y:S02]  /*13840*/  ULDC.64 UR4, c[0x0][0xad8] ;  /* 0x0002b60000047ab9 */ /* 0x000fe40000000a00 */
[----:B------:R-:W-:Y:S01]  /*13850*/  SHF.R.S32.HI R0, RZ, 0x1f, R7 ;  /* 0x0000001fff007819 */ /* 0x000fe20000011407 */
[----:B------:R-:W-:Y:S02]  /*13860*/  IMAD.IADD R5, R5, 0x1, R9 ;  /* 0x0000000105057824 */ /* 0x000fe400078e0209 */
[----:B------:R-:W-:-:S02]  /*13870*/  IMAD.SHL.U32 R9, R30, 0x8, RZ ;  /* 0x000000081e097824 */ /* 0x000fc400078e00ff */
[----:B------:R-:W-:Y:S02]  /*13880*/  IMAD R0, R0, UR4, RZ ;  /* 0x0000000400007c24 */ /* 0x000fe4000f8e02ff */
[----:B------:R-:W-:-:S04]  /*13890*/  IMAD.WIDE.U32 R4, R7, UR4, R4 ;  /* 0x0000000407047c25 */ /* 0x000fc8000f8e0004 */
[----:B------:R-:W-:Y:S01]  /*138a0*/  IMAD R3, R7, UR5, R0 ;  /* 0x0000000507037c24 */ /* 0x000fe2000f8e0200 */
[----:B------:R-:W-:Y:S01]  /*138b0*/  ULDC.64 UR4, c[0x0][0xa80] ;  /* 0x0002a00000047ab9 */ /* 0x000fe20000000a00 */
[----:B------:R-:W-:Y:S01]  /*138c0*/  VIADD R7, R9, 0x20 ;  /* 0x0000002009077836 */ /* 0x000fe20000000000 */
[C---:B------:R-:W-:Y:S01]  /*138d0*/  LEA R0, P0, R4.reuse, UR4, 0x1 ;  /* 0x0000000404007c11 */ /* 0x040fe2000f8008ff */
[----:B------:R-:W-:Y:S01]  /*138e0*/  IMAD.IADD R3, R5, 0x1, R3 ;  /* 0x0000000105037824 */ /* 0x000fe200078e0203 */
[----:B------:R-:W-:Y:S01]  /*138f0*/  UMOV UR4, 0xffffffff ;  /* 0xffffffff00047882 */ /* 0x000fe20000000000 */
[----:B------:R-:W-:Y:S01]  /*13900*/  VIADD R10, R9, 0x40 ;  /* 0x00000040090a7836 */ /* 0x000fe20000000000 */
[----:B------:R-:W-:Y:S02]  /*13910*/  SHF.R.S32.HI R8, RZ, 0x1f, R7 ;  /* 0x0000001fff087819 */ /* 0x000fe40000011407 */
[----:B------:R-:W-:Y:S02]  /*13920*/  LEA.HI.X R4, R4, UR5, R3, 0x1, P0 ;  /* 0x0000000504047c11 */ /* 0x000fe400080f0c03 */
[----:B------:R-:W-:Y:S01]  /*13930*/  SHF.R.S32.HI R24, RZ, 0x1f, R10 ;  /* 0x0000001fff187819 */ /* 0x000fe2000001140a */
[----:B------:R-:W-:Y:S06]  /*13940*/  BRA.DIV UR4, `(.L_x_545) ;  /* 0x0000008204d87947 */ /* 0x000fec000b800000 */
[----:B------:R0:W2:Y:S04]  /*13950*/  SHFL.IDX PT, R3, R4, RZ, 0x1c1f ;  /* 0x001c1fff04037589 */ /* 0x0000a800000e0000 */
[----:B------:R0:W3:Y:S02]  /*13960*/  SHFL.IDX PT, R14, R0, RZ, 0x1c1f ;  /* 0x001c1fff000e7589 */ /* 0x0000e400000e0000 */
.L_x_721:
[----:B------:R-:W-:Y:S01]  /*13970*/  IMAD R21, R20, R21, RZ ;  /* 0x0000001514157224 */ /* 0x000fe200078e02ff */
[----:B------:R-:W-:Y:S01]  /*13980*/  BSSY B1, `(.L_x_546) ;  /* 0x0000011000017945 */ /* 0x000fe20003800000 */
[----:B------:R-:W-:-:S05]  /*13990*/  IMAD R6, R27, 0xc0, R25 ;  /* 0x000000c01b067824 */ /* 0x000fca00078e0219 */
[----:B------:R-:W-:-:S13]  /*139a0*/  ISETP.GE.AND P0, PT, R6, R21, PT ;  /* 0x000000150600720c */ /* 0x000fda0003f06270 */
[----:B------:R-:W-:Y:S05]  /*139b0*/  @P0 BRA `(.L_x_547) ;  /* 0x0000000000340947 */ /* 0x000fea0003800000 */
[----:B------:R-:W-:Y:S02]  /*139c0*/  ULDC UR4, c[0x0][0xac8] ;  /* 0x0002b20000047ab9 */ /* 0x000fe40000000800 */
[----:B------:R-:W-:Y:S02]  /*139d0*/  ISETP.GE.AND P2, PT, R9, UR4, PT ;  /* 0x0000000409007c0c */ /* 0x000fe4000bf46270 */
[----:B------:R-:W-:Y:S02]  /*139e0*/  ISETP.GE.AND P3, PT, R7, UR4, PT ;  /* 0x0000000407007c0c */ /* 0x000fe4000bf66270 */
[----:B------:R-:W-:-:S09]  /*139f0*/  ISETP.GE.AND P4, PT, R10, UR4, PT ;  /* 0x000000040a007c0c */ /* 0x000fd2000bf86270 */
[----:B--2---:R-:W-:Y:S02]  /*13a00*/  @!P2 IMAD.MOV.U32 R15, RZ, RZ, R3 ;  /* 0x000000ffff0fa224 */ /* 0x004fe400078e0003 */
[-C--:B---3--:R-:W-:Y:S02]  /*13a10*/  @!P3 LEA R26, P0, R7, R14.reuse, 0x1 ;  /* 0x0000000e071ab211 */ /* 0x088fe400078008ff */
[C---:B------:R-:W-:Y:S01]  /*13a20*/  @!P4 LEA R28, P1, R10.reuse, R14, 0x1 ;  /* 0x0000000e0a1cc211 */ /* 0x040fe200078208ff */
[----:B------:R-:W-:Y:S01]  /*13a30*/  @!P2 IMAD.WIDE R12, R9, 0x2, R14 ;  /* 0x00000002090ca825 */ /* 0x000fe200078e020e */
[-C--:B------:R-:W-:Y:S02]  /*13a40*/  @!P3 LEA.HI.X R27, R7, R3.reuse, R8, 0x1, P0 ;  /* 0x00000003071bb211 */ /* 0x080fe400000f0c08 */
[----:B------:R-:W-:Y:S02]  /*13a50*/  @!P4 LEA.HI.X R29, R10, R3, R24, 0x1, P1 ;  /* 0x000000030a1dc211 */ /* 0x000fe400008f0c18 */
[----:B------:R4:W-:Y:S04]  /*13a60*/  @!P2 ST.E.128 desc[UR42][R12.64], RZ ;  /* 0x000000ff0c00a985 */ /* 0x0009e8000c101d2a */
[----:B------:R4:W-:Y:S04]  /*13a70*/  @!P3 ST.E.128 desc[UR42][R26.64], RZ ;  /* 0x000000ff1a00b985 */ /* 0x0009e8000c101d2a */
[----:B------:R4:W-:Y:S02]  /*13a80*/  @!P4 ST.E.128 desc[UR42][R28.64], RZ ;  /* 0x000000ff1c00c985 */ /* 0x0009e4000c101d2a */
.L_x_547:
[----:B------:R-:W-:Y:S05]  /*13a90*/  BSYNC B1 ;  /* 0x0000000000017941 */ /* 0x000fea0003800000 */
.L_x_546:
[----:B------:R-:W-:-:S03]  /*13aa0*/  UMOV UR4, 0xffffffff ;  /* 0xffffffff00047882 */ /* 0x000fc60000000000 */
[----:B------:R-:W-:Y:S05]  /*13ab0*/  BRA.DIV UR4, `(.L_x_548) ;  /* 0x0000008204b07947 */ /* 0x000fea000b800000 */
[----:B--2---:R2:W0:Y:S04]  /*13ac0*/  SHFL.IDX PT, R3, R4, 0x1, 0x1c1f ;  /* 0x003c1f0004037f89 */ /* 0x00442800000e0000 */
[----:B---3--:R2:W3:Y:S02]  /*13ad0*/  SHFL.IDX PT, R14, R0, 0x1, 0x1c1f ;  /* 0x003c1f00000e7f89 */ /* 0x0084e400000e0000 */
.L_x_725:
[----:B0-2---:R-:W-:-:S05]  /*13ae0*/  VIADD R0, R6, 0x60 ;  /* 0x0000006006007836 */ /* 0x005fca0000000000 */
[----:B------:R-:W-:-:S13]  /*13af0*/  ISETP.GE.AND P0, PT, R0, R21, PT ;  /* 0x000000150000720c */ /* 0x000fda0003f06270 */
[----:B------:R-:W-:Y:S05]  /*13b00*/  @P0 BRA `(.L_x_537) ;  /* 0x0000000000340947 */ /* 0x000fea0003800000 */
[----:B------:R-:W-:Y:S02]  /*13b10*/  ULDC UR4, c[0x0][0xac8] ;  /* 0x0002b20000047ab9 */ /* 0x000fe40000000800 */
[----:B------:R-:W-:Y:S02]  /*13b20*/  ISETP.GE.AND P2, PT, R9, UR4, PT ;  /* 0x0000000409007c0c */ /* 0x000fe4000bf46270 */
[----:B------:R-:W-:Y:S02]  /*13b30*/  ISETP.GE.AND P3, PT, R7, UR4, PT ;  /* 0x0000000407007c0c */ /* 0x000fe4000bf66270 */
[----:B------:R-:W-:-:S09]  /*13b40*/  ISETP.GE.AND P4, PT, R10, UR4, PT ;  /* 0x000000040a007c0c */ /* 0x000fd2000bf86270 */
[----:B------:R-:W-:Y:S02]  /*13b50*/  @!P2 IMAD.MOV.U32 R15, RZ, RZ, R3 ;  /* 0x000000ffff0fa224 */ /* 0x000fe400078e0003 */
[-C--:B---3--:R-:W-:Y:S02]  /*13b60*/  @!P3 LEA R6, P0, R7, R14.reuse, 0x1 ;  /* 0x0000000e0706b211 */ /* 0x088fe400078008ff */
[C---:B----4-:R-:W-:Y:S01]  /*13b70*/  @!P4 LEA R12, P1, R10.reuse, R14, 0x1 ;  /* 0x0000000e0a0cc211 */ /* 0x050fe200078208ff */
[----:B------:R-:W-:Y:S01]  /*13b80*/  @!P2 IMAD.WIDE R4, R9, 0x2, R14 ;  /* 0x000000020904a825 */ /* 0x000fe200078e020e */
[-C--:B------:R-:W-:Y:S02]  /*13b90*/  @!P3 LEA.HI.X R7, R7, R3.reuse, R8, 0x1, P0 ;  /* 0x000000030707b211 */ /* 0x080fe400000f0c08 */
[----:B------:R-:W-:Y:S02]  /*13ba0*/  @!P4 LEA.HI.X R13, R10, R3, R24, 0x1, P1 ;  /* 0x000000030a0dc211 */ /* 0x000fe400008f0c18 */
[----:B------:R2:W-:Y:S04]  /*13bb0*/  @!P2 ST.E.128 desc[UR42][R4.64], RZ ;  /* 0x000000ff0400a985 */ /* 0x0005e8000c101d2a */
[----:B------:R2:W-:Y:S04]  /*13bc0*/  @!P3 ST.E.128 desc[UR42][R6.64], RZ ;  /* 0x000000ff0600b985 */ /* 0x0005e8000c101d2a */
[----:B------:R2:W-:Y:S02]  /*13bd0*/  @!P4 ST.E.128 desc[UR42][R12.64], RZ ;  /* 0x000000ff0c00c985 */ /* 0x0005e4000c101d2a */
.L_x_537:
[----:B------:R-:W-:Y:S05]  /*13be0*/  BSYNC B0 ;  /* 0x0000000000007941 */ /* 0x000fea0003800000 */
.L_x_529:
[----:B------:R-:W-:Y:S02]  /*13bf0*/  ULDC UR4, c[0x0][0xc3c] ;  /* 0x00030f0000047ab9 */ /* 0x000fe40000000800 */
[----:B------:R-:W-:-:S13]  /*13c00*/  ISETP.GE.AND P0, PT, R99, UR4, PT ;  /* 0x0000000463007c0c */ /* 0x000fda000bf06270 */
[----:B------:R-:W-:Y:S05]  /*13c10*/  @!P0 BRA `(.L_x_549) ;  /* 0xfffffed800688947 */ /* 0x000fea000383ffff */
[----:B------:R-:W-:Y:S05]  /*13c20*/  BRA `(.L_x_396) ;  /* 0x0000007000687947 */ /* 0x000fea0003800000 */
.L_x_394:
        /* <DEDUP_REMOVED lines=16> */
.L_x_550:
        /* <DEDUP_REMOVED lines=41> */
[----:B------:R-:W-:Y:S01]  /*13fc0*/  IMAD.MOV.U32 R6, RZ, RZ, R3 ;  /* 0x000000ffff067224 */ /* 0x000fe200078e0003 */
[----:B------:R-:W-:Y:S01]  /*13fd0*/  UMOV UR4, URZ ;  /* 0x0000003f00047c82 */ /* 0x000fe20008000000 */
[----:B------:R-:W-:-:S05]  /*13fe0*/  ULDC UR5, c[0x0][0xc38] ;  /* 0x00030e0000057ab9 */ /* 0x000fca0000000800 */
.L_x_554:
[----:B------:R-:W0:Y:S01]  /*13ff0*/  LDC R0, c[0x0][0xc3c] ;  /* 0x00030f00ff007b82 */ /* 0x000e220000000800 */
[----:B------:R-:W-:Y:S01]  /*14000*/  UIADD3 UR4, UR4, 0x1f, URZ ;  /* 0x0000001f04047890 */ /* 0x000fe2000fffe03f */
[----:B------:R-:W-:Y:S02]  /*14010*/  ULDC UR7, c[0x0][0xc3c] ;  /* 0x00030f0000077ab9 */ /* 0x000fe40000000800 */
[----:B------:R-:W-:-:S03]  /*14020*/  IMAD.U32 R27, RZ, RZ, UR7 ;  /* 0x00000007ff1b7e24 */ /* 0x000fc6000f8e00ff */
        /* <DEDUP_REMOVED lines=33> */
.L_x_552:
        /* <DEDUP_REMOVED lines=19> */
.L_x_555:
        /* <DEDUP_REMOVED lines=43> */
[----:B------:R-:W-:Y:S02]  /*14620*/  @!P1 IMAD.IADD R4, R4, 0x1, -R5 ;  /* 0x0000000104049824 */ /* 0x000fe400078e0a05 */
        /* <DEDUP_REMOVED lines=11> */
.L_x_553:
[----:B------:R-:W-:Y:S02]  /*146e0*/  IMAD.MOV.U32 R25, RZ, RZ, RZ ;  /* 0x000000ffff197224 */ /* 0x000fe400078e00ff */
[----:B------:R-:W-:Y:S02]  /*146f0*/  IMAD.U32 R24, RZ, RZ, UR6 ;  /* 0x00000006ff187e24 */ /* 0x000fe4000f8e00ff */
[----:B------:R-:W-:-:S07]  /*14700*/  IMAD.MOV.U32 R26, RZ, RZ, RZ ;  /* 0x000000ffff1a7224 */ /* 0x000fce00078e00ff */
.L_x_556:
[----:B------:R-:W-:-:S13]  /*14710*/  ISETP.NE.AND P0, PT, R7, RZ, PT ;  /* 0x000000ff0700720c */ /* 0x000fda0003f05270 */
[----:B------:R-:W0:Y:S01]  /*14720*/  @!P0 S2R R3, SR_CgaCtaId ;  /* 0x0000000000038919 */ /* 0x000e220000008800 */
[----:B------:R-:W-:-:S04]  /*14730*/  @!P0 MOV R0, 0x400 ;  /* 0x0000040000008802 */ /* 0x000fc80000000f00 */
[----:B0-----:R-:W-:-:S05]  /*14740*/  @!P0 LEA R0, R3, R0, 0x18 ;  /* 0x0000000003008211 */ /* 0x001fca00078ec0ff */
[----:B------:R0:W-:Y:S01]  /*14750*/  @!P0 STS.128 [R0+0x2d8d0], R24 ;  /* 0x02d8d01800008388 */ /* 0x0001e20000000c00 */
[----:B------:R-:W-:Y:S06]  /*14760*/  BAR.ARV 0x5, 0x200 ;  /* 0x0148000000007b1d */ /* 0x000fec0000002000 */
.L_x_551:
[----:B0-----:R-:W-:Y:S01]  /*14770*/  IMAD.MOV.U32 R0, RZ, RZ, 0x1 ;  /* 0x00000001ff007424 */ /* 0x001fe200078e00ff */
[----:B------:R-:W-:Y:S01]  /*14780*/  ULDC UR4, c[0x0][0xc3c] ;  /* 0x00030f0000047ab9 */ /* 0x000fe20000000800 */
[----:B------:R-:W-:Y:S01]  /*14790*/  IMAD.MOV.U32 R28, RZ, RZ, RZ ;  /* 0x000000ffff1c7224 */ /* 0x000fe200078e00ff */
[----:B-1----:R-:W-:Y:S02]  /*147a0*/  ISETP.GE.AND P0, PT, R27, UR4, PT ;  /* 0x000000041b007c0c */ /* 0x002fe4000bf06270 */
[----:B------:R0:W-:Y:S04]  /*147b0*/  STL [R1], R0 ;  /* 0x0000000001007387 */ /* 0x0001e80000100800 */
[----:B------:R0:W-:Y:S07]  /*147c0*/  STL [R1+0x4c], RZ ;  /* 0x00004cff01007387 */ /* 0x0001ee0000100800 */
[----:B------:R-:W-:Y:S05]  /*147d0*/  @P0 BRA `(.L_x_557) ;  /* 0x0000006000980947 */ /* 0x000fea0003800000 */
[----:B------:R-:W1:Y:S01]  /*147e0*/  S2R R7, SR_TID.X ;  /* 0x0000000000077919 */ /* 0x000e620000002100 */
[----:B------:R-:W2:Y:S01]  /*147f0*/  S2UR UR5, SR_CgaCtaId ;  /* 0x00000000000579c3 */ /* 0x000ea20000008800 */
[----:B------:R-:W-:Y:S01]  /*14800*/  UMOV UR4, 0x400 ;  /* 0x0000040000047882 */ /* 0x000fe20000000000 */
[----:B------:R-:W-:Y:S01]  /*14810*/  BSSY B8, `(.L_x_557) ;  /* 0x0000622000087945 */ /* 0x000fe20003800000 */
[----:B------:R-:W-:Y:S01]  /*14820*/  CS2R R28, SRZ ;  /* 0x00000000001c7805 */ /* 0x000fe2000001ff00 */
[----:B------:R-:W-:Y:S01]  /*14830*/  ULDC.64 UR40, c[0x0][0x198] ;  /* 0x0000660000287ab9 */ /* 0x000fe20000000a00 */
[----:B------:R-:W-:Y:S01]  /*14840*/  ULOP3.LUT UR38, UR36, 0x2, URZ, 0xfc, !UPT ;  /* 0x0000000224267892 */ /* 0x000fe2000f8efc3f */
[----:B------:R-:W-:Y:S01]  /*14850*/  ULDC UR37, c[0x0][0xc] ;  /* 0x0000030000257ab9 */ /* 0x000fe20000000800 */
[----:B--2---:R-:W-:-:S06]  /*14860*/  ULEA UR4, UR5, UR4, 0x18 ;  /* 0x0000000405047291 */ /* 0x004fcc000f8ec03f */
[----:B------:R-:W-:Y:S01]  /*14870*/  IMAD.U32 R16, RZ, RZ, UR4 ;  /* 0x00000004ff107e24 */ /* 0x000fe2000f8e00ff */
[C---:B-1----:R-:W-:Y:S01]  /*14880*/  LOP3.LUT R6, R7.reuse, 0x7f, RZ, 0xc0, !PT ;  /* 0x0000007f07067812 */ /* 0x042fe200078ec0ff */
[----:B0-----:R-:W-:-:S04]  /*14890*/  IMAD.SHL.U32 R0, R7, 0x8, RZ ;  /* 0x0000000807007824 */ /* 0x001fc800078e00ff */
[----:B------:R-:W-:Y:S01]  /*148a0*/  IMAD.SHL.U32 R4, R6, 0x8, RZ ;  /* 0x0000000806047824 */ /* 0x000fe200078e00ff */
[C---:B------:R-:W-:Y:S02]  /*148b0*/  LOP3.LUT R3, R0.reuse, 0x20, RZ, 0xc0, !PT ;  /* 0x0000002000037812 */ /* 0x040fe400078ec0ff */
[----:B------:R-:W-:Y:S02]  /*148c0*/  LOP3.LUT R2, R0, 0xd8, RZ, 0xc0, !PT ;  /* 0x000000d800027812 */ /* 0x000fe400078ec0ff */
[----:B------:R-:W-:Y:S01]  /*148d0*/  LOP3.LUT R3, R3, 0x300, R4, 0xf8, !PT ;  /* 0x0000030003037812 */ /* 0x000fe200078ef804 */
[----:B------:R-:W-:Y:S01]  /*148e0*/  IMAD.MOV.U32 R4, RZ, RZ, 0x1 ;  /* 0x00000001ff047424 */ /* 0x000fe200078e00ff */
[----:B------:R-:W-:Y:S02]  /*148f0*/  LOP3.LUT R2, R2, 0x18, R7, 0x78, !PT ;  /* 0x0000001802027812 */ /* 0x000fe400078e7807 */
[----:B------:R-:W-:Y:S02]  /*14900*/  LOP3.LUT R0, R0, 0x18, RZ, 0xc0, !PT ;  /* 0x0000001800007812 */ /* 0x000fe400078ec0ff */
[----:B------:R-:W-:Y:S01]  /*14910*/  LOP3.LUT R5, R3, R2, RZ, 0xfc, !PT ;  /* 0x0000000203057212 */ /* 0x000fe200078efcff */
[----:B------:R-:W-:Y:S01]  /*14920*/  IMAD.SHL.U32 R2, R7, 0x20, RZ ;  /* 0x0000002007027824 */ /* 0x000fe200078e00ff */
[----:B------:R-:W-:Y:S01]  /*14930*/  SHF.R.U32.HI R3, RZ, 0x2, R6 ;  /* 0x00000002ff037819 */ /* 0x000fe20000011606 */
[----:B------:R-:W-:-:S02]  /*14940*/  IMAD.MOV.U32 R6, RZ, RZ, 0x1 ;  /* 0x00000001ff067424 */ /* 0x000fc400078e00ff */
[----:B------:R-:W-:Y:S01]  /*14950*/  STL [R1+0x10], R5 ;  /* 0x0000100501007387 */ /* 0x000fe20000100800 */
[----:B------:R-:W-:-:S03]  /*14960*/  LOP3.LUT R2, R2, 0x60, RZ, 0xc0, !PT ;  /* 0x0000006002027812 */ /* 0x000fc600078ec0ff */
[----:B------:R-:W-:Y:S04]  /*14970*/  STL [R1+0x4c], RZ ;  /* 0x00004cff01007387 */ /* 0x000fe80000100800 */
[----:B------:R0:W-:Y:S04]  /*14980*/  STL [R1+0x4], R4 ;  /* 0x0000040401007387 */ /* 0x0001e80000100800 */
[----:B------:R1:W-:Y:S01]  /*14990*/  STL [R1], R6 ;  /* 0x0000000601007387 */ /* 0x0003e20000100800 */
[----:B0-----:R-:W-:Y:S02]  /*149a0*/  LOP3.LUT R4, R3, R2, RZ, 0xfc, !PT ;  /* 0x0000000203047212 */ /* 0x001fe400078efcff */
[----:B------:R-:W-:-:S02]  /*149b0*/  LOP3.LUT R3, R0, 0x20, RZ, 0xfc, !PT ;  /* 0x0000002000037812 */ /* 0x000fc400078efcff */
[----:B------:R-:W-:Y:S01]  /*149c0*/  LOP3.LUT R2, R0, 0x40, RZ, 0xfc, !PT ;  /* 0x0000004000027812 */ /* 0x000fe200078efcff */
[----:B------:R-:W-:-:S05]  /*149d0*/  IMAD R0, R5, 0x2, R16 ;  /* 0x0000000205007824 */ /* 0x000fca00078e0210 */
[----:B------:R1:W-:Y:S02]  /*149e0*/  STL [R1+0x30], R0 ;  /* 0x0000300001007387 */ /* 0x0003e40000100800 */
.L_x_660:
[----:B0-----:R-:W0:Y:S02]  /*149f0*/  LDC.64 R2, c[0x0][0xc88] ;  /* 0x00032200ff027b82 */ /* 0x001e240000000a00 */
[----:B0-----:R-:W-:-:S05]  /*14a00*/  IMAD.WIDE R2, R27, 0x4, R2 ;  /* 0x000000041b027825 */ /* 0x001fca00078e0202 */
[----:B--2---:R-:W2:Y:S01]  /*14a10*/  LDG.E R10, desc[UR42][R2.64] ;  /* 0x0000002a020a7981 */ /* 0x004ea2000c1e1900 */
[----:B------:R-:W-:Y:S05]  /*14a20*/  YIELD ;  /* 0x0000000000007946 */ /* 0x000fea0003800000 */
[----:B------:R-:W-:Y:S01]  /*14a30*/  ULDC.64 UR4, c[0x0][0xa28] ;  /* 0x00028a0000047ab9 */ /* 0x000fe20000000a00 */
[----:B-1----:R-:W-:Y:S01]  /*14a40*/  IMAD.MOV.U32 R9, RZ, RZ, RZ ;  /* 0x000000ffff097224 */ /* 0x002fe200078e00ff */
[----:B------:R-:W-:Y:S01]  /*14a50*/  ISETP.NE.U32.AND P0, PT, RZ, UR4, PT ;  /* 0x00000004ff007c0c */ /* 0x000fe2000bf05070 */
[----:B-1----:R-:W-:Y:S01]  /*14a60*/  IMAD.MOV.U32 R6, RZ, RZ, RZ ;  /* 0x000000ffff067224 */ /* 0x002fe200078e00ff */
[----:B------:R-:W-:Y:S01]  /*14a70*/  ULDC.64 UR8, c[0x0][0xa18] ;  /* 0x0002860000087ab9 */ /* 0x000fe20000000a00 */
[----:B------:R-:W-:Y:S01]  /*14a80*/  ULDC.64 UR6, c[0x0][0xa10] ;  /* 0x0002840000067ab9 */ /* 0x000fe20000000a00 */
[----:B------:R-:W-:-:S02]  /*14a90*/  ISETP.NE.AND.EX P0, PT, RZ, UR5, PT, P0 ;  /* 0x00000005ff007c0c */ /* 0x000fc4000bf05300 */
[----:B--2---:R-:W-:Y:S01]  /*14aa0*/  SHF.R.S32.HI R0, RZ, 0x1f, R10 ;  /* 0x0000001fff007819 */ /* 0x004fe2000001140a */
[----:B------:R-:W-:-:S10]  /*14ab0*/  IMAD.SHL.U32 R18, R10, 0x4, RZ ;  /* 0x000000040a127824 */ /* 0x000fd400078e00ff */
[C---:B------:R-:W-:Y:S01]  /*14ac0*/  @P0 LEA R2, P1, R10.reuse, UR4, 0x2 ;  /* 0x000000040a020c11 */ /* 0x040fe2000f8210ff */
[----:B------:R-:W-:Y:S03]  /*14ad0*/  STL [R1+0x8], R10 ;  /* 0x0000080a01007387 */ /* 0x000fe60000100800 */
[C-C-:B------:R-:W-:Y:S01]  /*14ae0*/  @P0 LEA.HI.X R3, R10.reuse, UR5, R0.reuse, 0x2, P1 ;  /* 0x000000050a030c11 */ /* 0x140fe200088f1400 */
[----:B------:R-:W-:Y:S01]  /*14af0*/  ULDC.64 UR4, c[0x0][0xa00] ;  /* 0x0002800000047ab9 */ /* 0x000fe20000000a00 */
[----:B------:R-:W-:Y:S01]  /*14b00*/  SHF.L.U64.HI R22, R10, 0x2, R0 ;  /* 0x000000020a167819 */ /* 0x000fe20000010200 */
[----:B------:R0:W-:Y:S04]  /*14b10*/  STL [R1+0x44], R0 ;  /* 0x0000440001007387 */ /* 0x0001e80000100800 */
[----:B------:R1:W2:Y:S01]  /*14b20*/  @P0 LDG.E R9, desc[UR42][R2.64] ;  /* 0x0000002a02090981 */ /* 0x0002a2000c1e1900 */
[----:B------:R-:W-:-:S02]  /*14b30*/  ISETP.NE.U32.AND P0, PT, RZ, UR4, PT ;  /* 0x00000004ff007c0c */ /* 0x000fc4000bf05070 */
[----:B------:R-:W-:Y:S02]  /*14b40*/  ISETP.NE.U32.AND P1, PT, RZ, UR8, PT ;  /* 0x00000008ff007c0c */ /* 0x000fe4000bf25070 */
[----:B------:R-:W-:Y:S01]  /*14b50*/  ISETP.NE.AND.EX P0, PT, RZ, UR5, PT, P0 ;  /* 0x00000005ff007c0c */ /* 0x000fe2000bf05300 */
[----:B0-----:R-:W-:Y:S01]  /*14b60*/  IMAD.MOV.U32 R0, RZ, RZ, RZ ;  /* 0x000000ffff007224 */ /* 0x001fe200078e00ff */
[----:B------:R-:W-:Y:S02]  /*14b70*/  ISETP.NE.AND.EX P1, PT, RZ, UR9, PT, P1 ;  /* 0x00000009ff007c0c */ /* 0x000fe4000bf25310 */
[----:B------:R-:W-:Y:S02]  /*14b80*/  ISETP.NE.U32.AND P2, PT, RZ, UR6, PT ;  /* 0x00000006ff007c0c */ /* 0x000fe4000bf45070 */
[----:B-1----:R-:W-:Y:S02]  /*14b90*/  IADD3 R2, P3, R18, UR4, RZ ;  /* 0x0000000412027c10 */ /* 0x002fe4000ff7e0ff */
[----:B------:R-:W-:-:S02]  /*14ba0*/  ISETP.NE.AND.EX P2, PT, RZ, UR7, PT, P2 ;  /* 0x00000007ff007c0c */ /* 0x000fc4000bf45320 */
[----:B------:R-:W-:Y:S02]  /*14bb0*/  IADD3.X R3, R22, UR5, RZ, P3, !PT ;  /* 0x0000000516037c10 */ /* 0x000fe40009ffe4ff */
[----:B------:R-:W-:-:S03]  /*14bc0*/  IADD3 R4, P4, R18, UR6, RZ ;  /* 0x0000000612047c10 */ /* 0x000fc6000ff9e0ff */
[----:B---3--:R-:W3:Y:S01]  /*14bd0*/  @P0 LDG.E R6, desc[UR42][R2.64] ;  /* 0x0000002a02060981 */ /* 0x008ee2000c1e1900 */
[----:B------:R-:W-:Y:S01]  /*14be0*/  ULDC UR4, c[0x0][0x288] ;  /* 0x0000a20000047ab9 */ /* 0x000fe20000000800 */
[----:B------:R-:W-:Y:S01]  /*14bf0*/  IADD3.X R5, R22, UR7, RZ, P4, !PT ;  /* 0x0000000716057c10 */ /* 0x000fe2000a7fe4ff */
[----:B------:R-:W-:Y:S01]  /*14c00*/  IMAD.U32 R8, RZ, RZ, UR4 ;  /* 0x00000004ff087e24 */ /* 0x000fe2000f8e00ff */
[----:B------:R-:W-:-:S03]  /*14c10*/  ULDC.64 UR4, c[0x0][0x418] ;  /* 0x0001060000047ab9 */ /* 0x000fc60000000a00 */
[----:B-----5:R-:W5:Y:S04]  /*14c20*/  @P2 LDG.E R0, desc[UR42][R4.64] ;  /* 0x0000002a04002981 */ /* 0x020f68000c1e1900 */
[----:B---3--:R0:W-:Y:S02]  /*14c30*/  STL [R1+0x34], R6 ;  /* 0x0000340601007387 */ /* 0x0081e40000100800 */
[----:B0-----:R-:W-:-:S04]  /*14c40*/  @P1 IADD3 R6, P3, R18, UR8, RZ ;  /* 0x0000000812061c10 */ /* 0x001fc8000ff7e0ff */
[----:B------:R-:W-:-:S05]  /*14c50*/  @P1 IADD3.X R7, R22, UR9, RZ, P3, !PT ;  /* 0x0000000916071c10 */ /* 0x000fca0009ffe4ff */
[----:B------:R0:W3:Y:S01]  /*14c60*/  @P1 LDG.E R8, desc[UR42][R6.64] ;  /* 0x0000002a06081981 */ /* 0x0000e2000c1e1900 */
[----:B------:R-:W-:-:S03]  /*14c70*/  UISETP.NE.U32.AND UP0, UPT, UR4, URZ, UPT ;  /* 0x0000003f0400728c */ /* 0x000fc6000bf05070 */
[----:B------:R-:W-:Y:S01]  /*14c80*/  ULDC UR4, c[0x0][0x424] ;  /* 0x0001090000047ab9 */ /* 0x000fe20000000800 */
[----:B------:R-:W-:-:S03]  /*14c90*/  UISETP.NE.AND.EX UP0, UPT, UR5, URZ, UPT, UP0 ;  /* 0x0000003f0500728c */ /* 0x000fc6000bf05300 */
[----:B------:R-:W-:Y:S01]  /*14ca0*/  ULDC UR5, c[0x0][0x2f0] ;  /* 0x0000bc0000057ab9 */ /* 0x000fe20000000800 */
[----:B------:R-:W-:-:S04]  /*14cb0*/  USEL UR4, UR4, 0x1, UP0 ;  /* 0x0000000104047887 */ /* 0x000fc80008000000 */
[----:B------:R-:W-:-:S03]  /*14cc0*/  UIMAD UR4, UR4, UR5, URZ ;  /* 0x00000005040472a4 */ /* 0x000fc6000f8e023f */
[----:B------:R-:W-:-:S03]  /*14cd0*/  ULDC UR5, c[0x0][0x348] ;  /* 0x0000d20000057ab9 */ /* 0x000fc60000000800 */
[----:B0-----:R-:W-:Y:S01]  /*14ce0*/  IMAD.U32 R7, RZ, RZ, UR4 ;  /* 0x00000004ff077e24 */ /* 0x001fe2000f8e00ff */
[----:B---3--:R0:W-:Y:S04]  /*14cf0*/  STL [R1+0x48], R8 ;  /* 0x0000480801007387 */ /* 0x0081e80000100800 */
[----:B--2---:R1:W-:Y:S01]  /*14d00*/  STL [R1+0x28], R9 ;  /* 0x0000280901007387 */ /* 0x0043e20000100800 */
[----:B0-----:R-:W-:Y:S01]  /*14d10*/  IMAD.U32 R8, RZ, RZ, UR5 ;  /* 0x00000005ff087e24 */ /* 0x001fe2000f8e00ff */
[----:B------:R-:W-:Y:S06]  /*14d20*/  @P1 BRA `(.L_x_558) ;  /* 0x0000000000141947 */ /* 0x000fec0003800000 */
[----:B------:R-:W-:Y:S05]  /*14d30*/  @!P0 BRA `(.L_x_558) ;  /* 0x0000000000108947 */ /* 0x000fea0003800000 */
[----:B------:R-:W2:Y:S04]  /*14d40*/  LDG.E R6, desc[UR42][R2.64] ;  /* 0x0000002a02067981 */ /* 0x000ea8000c1e1900 */
[----:B------:R-:W2:Y:S02]  /*14d50*/  LDG.E R2, desc[UR42][R2.64+0x4] ;  /* 0x0000042a02027981 */ /* 0x000ea4000c1e1900 */
[----:B--2---:R-:W-:-:S05]  /*14d60*/  IMAD.IADD R2, R2, 0x1, -R6 ;  /* 0x0000000102027824 */ /* 0x004fca00078e0a06 */
[----:B------:R0:W-:Y:S02]  /*14d70*/  STL [R1+0x48], R2 ;  /* 0x0000480201007387 */ /* 0x0001e40000100800 */
.L_x_558:
[----:B------:R-:W-:Y:S01]  /*14d80*/  IMAD.MOV.U32 R11, RZ, RZ, R10 ;  /* 0x000000ffff0b7224 */ /* 0x000fe200078e000a */
[----:B------:R-:W-:Y:S01]  /*14d90*/  ULDC.64 UR4, c[0x0][0xa20] ;  /* 0x0002880000047ab9 */ /* 0x000fe20000000a00 */
[C---:B------:R-:W-:Y:S02]  /*14da0*/  LOP3.LUT R6, R26.reuse, 0xff000000, RZ, 0xc0, !PT ;  /* 0xff0000001a067812 */ /* 0x040fe400078ec0ff */
[----:B------:R-:W-:Y:S01]  /*14db0*/  ISETP.NE.U32.AND P0, PT, RZ, UR4, PT ;  /* 0x00000004ff007c0c */ /* 0x000fe2000bf05070 */
[----:B------:R2:W-:Y:S01]  /*14dc0*/  STL [R1+0xc], R11 ;  /* 0x00000c0b01007387 */ /* 0x0005e20000100800 */
[----:B------:R-:W-:Y:S02]  /*14dd0*/  SHF.R.U32.HI R6, RZ, 0x8, R6 ;  /* 0x00000008ff067819 */ /* 0x000fe40000011606 */
[----:B------:R-:W-:Y:S02]  /*14de0*/  ISETP.NE.AND.EX P0, PT, RZ, UR5, PT, P0 ;  /* 0x00000005ff007c0c */ /* 0x000fe4000bf05300 */
[----:B0-----:R-:W-:-:S02]  /*14df0*/  LOP3.LUT R2, R26, 0xff0000, RZ, 0xc0, !PT ;  /* 0x00ff00001a027812 */ /* 0x001fc400078ec0ff */
[----:B------:R-:W-:Y:S02]  /*14e00*/  LOP3.LUT R17, R26, 0xffff, RZ, 0xc0, !PT ;  /* 0x0000ffff1a117812 */ /* 0x000fe400078ec0ff */
[----:B------:R-:W-:-:S07]  /*14e10*/  LEA.HI R6, R2, R6, RZ, 0x10 ;  /* 0x0000000602067211 */ /* 0x000fce00078f80ff */
[----:B--2---:R-:W-:Y:S05]  /*14e20*/  @!P0 BRA `(.L_x_559) ;  /* 0x0000000000108947 */ /* 0x004fea0003800000 */
[----:B------:R-:W-:-:S04]  /*14e30*/  IADD3 R2, P0, R18, UR4, RZ ;  /* 0x0000000412027c10 */ /* 0x000fc8000ff1e0ff */
[----:B------:R-:W-:-:S05]  /*14e40*/  IADD3.X R3, R22, UR5, RZ, P0, !PT ;  /* 0x0000000516037c10 */ /* 0x000fca00087fe4ff */
[----:B------:R0:W5:Y:S01]  /*14e50*/  LDG.E R7, desc[UR42][R2.64] ;  /* 0x0000002a02077981 */ /* 0x000162000c1e1900 */
[----:B------:R-:W-:Y:S05]  /*14e60*/  BRA `(.L_x_560) ;  /* 0x0000000000247947 */ /* 0x000fea0003800000 */
.L_x_559:
[----:B------:R-:W-:Y:S02]  /*14e70*/  ULDC.64 UR4, c[0x0][0xa08] ;  /* 0x0002820000047ab9 */ /* 0x000fe40000000a00 */
[----:B------:R-:W-:-:S04]  /*14e80*/  ISETP.NE.U32.AND P0, PT, RZ, UR4, PT ;  /* 0x00000004ff007c0c */ /* 0x000fc8000bf05070 */
[----:B------:R-:W-:-:S13]  /*14e90*/  ISETP.NE.AND.EX P0, PT, RZ, UR5, PT, P0 ;  /* 0x00000005ff007c0c */ /* 0x000fda000bf05300 */
[----:B------:R-:W-:Y:S05]  /*14ea0*/  @!P0 BRA `(.L_x_560) ;  /* 0x0000000000148947 */ /* 0x000fea0003800000 */
[----:B------:R-:W0:Y:S02]  /*14eb0*/  LDC.64 R2, c[0x0][0xa08] ;  /* 0x00028200ff027b82 */ /* 0x000e240000000a00 */
[----:B0-----:R-:W-:-:S05]  /*14ec0*/  IMAD.WIDE R2, R11, 0x4, R2 ;  /* 0x000000040b027825 */ /* 0x001fca00078e0202 */
[----:B------:R-:W2:Y:S04]  /*14ed0*/  LDG.E R7, desc[UR42][R2.64] ;  /* 0x0000002a02077981 */ /* 0x000ea8000c1e1900 */
[----:B------:R-:W2:Y:S02]  /*14ee0*/  LDG.E R2, desc[UR42][R2.64+0x4] ;  /* 0x0000042a02027981 */ /* 0x000ea4000c1e1900 */
[----:B--2---:R-:W-:-:S07]  /*14ef0*/  IMAD.IADD R7, R2, 0x1, -R7 ;  /* 0x0000000102077824 */ /* 0x004fce00078e0a07 */
.L_x_560:
[----:B0-----:R-:W2:Y:S04]  /*14f00*/  @P2 LDG.E R2, desc[UR42][R4.64] ;  /* 0x0000002a04022981 */ /* 0x001ea8000c1e1900 */
[----:B------:R0:W2:Y:S01]  /*14f10*/  @P2 LDG.E R4, desc[UR42][R4.64+0x4] ;  /* 0x0000042a04042981 */ /* 0x0000a2000c1e1900 */
[----:B------:R-:W-:Y:S01]  /*14f20*/  BSSY B0, `(.L_x_561) ;  /* 0x000002b000007945 */ /* 0x000fe20003800000 */
[----:B------:R-:W-:Y:S01]  /*14f30*/  LOP3.LUT R21, R6, 0xff, RZ, 0xc0, !PT ;  /* 0x000000ff06157812 */ /* 0x000fe200078ec0ff */
[----:B0----5:R-:W-:Y:S02]  /*14f40*/  IMAD.IADD R5, R7, 0x1, -R9 ;  /* 0x0000000107057824 */ /* 0x021fe400078e0a09 */
[----:B--2---:R-:W-:Y:S01]  /*14f50*/  @P2 IMAD.IADD R8, R4, 0x1, -R2 ;  /* 0x0000000104082824 */ /* 0x004fe200078e0a02 */
[----:B------:R-:W-:-:S03]  /*14f60*/  SHF.R.U32.HI R4, RZ, 0x10, R6 ;  /* 0x00000010ff047819 */ /* 0x000fc60000011606 */
[----:B------:R-:W-:-:S04]  /*14f70*/  IMAD.IADD R2, R5, 0x1, R8 ;  /* 0x0000000105027824 */ /* 0x000fc800078e0208 */
[C---:B------:R-:W-:Y:S01]  /*14f80*/  VIADD R20, R2.reuse, 0x7f ;  /* 0x0000007f02147836 */ /* 0x040fe20000000000 */
[----:B------:R-:W-:Y:S01]  /*14f90*/  ISETP.GE.AND P1, PT, R2, 0x1, PT ;  /* 0x000000010200780c */ /* 0x000fe20003f26270 */
[----:B------:R0:W-:Y:S03]  /*14fa0*/  STL [R1+0x20], R2 ;  /* 0x0000200201007387 */ /* 0x0001e60000100800 */
[----:B0-----:R-:W-:-:S04]  /*14fb0*/  SHF.R.S32.HI R2, RZ, 0x1f, R20 ;  /* 0x0000001fff027819 */ /* 0x001fc80000011414 */
[----:B------:R-:W-:Y:S01]  /*14fc0*/  LEA.HI R20, R2, R20, RZ, 0x7 ;  /* 0x0000001402147211 */ /* 0x000fe200078f38ff */
[----:B------:R-:W-:-:S03]  /*14fd0*/  IMAD.MOV.U32 R2, RZ, RZ, RZ ;  /* 0x000000ffff027224 */ /* 0x000fc600078e00ff */
[----:B------:R-:W-:Y:S01]  /*14fe0*/  SHF.R.S32.HI R20, RZ, 0x7, R20 ;  /* 0x00000007ff147819 */ /* 0x000fe20000011414 */
[----:B------:R-:W-:Y:S06]  /*14ff0*/  @!P1 BRA `(.L_x_562) ;  /* 0x0000000000749947 */ /* 0x000fec0003800000 */
[----:B------:R-:W-:Y:S01]  /*15000*/  ISETP.NE.AND P0, PT, R4, RZ, PT ;  /* 0x000000ff0400720c */ /* 0x000fe20003f05270 */
[----:B------:R-:W-:-:S03]  /*15010*/  ULDC UR4, c[0x0][0x9f0] ;  /* 0x00027c0000047ab9 */ /* 0x000fc60000000800 */
[----:B------:R-:W-:-:S04]  /*15020*/  SEL R6, R4, UR4, P0 ;  /* 0x0000000404067c07 */ /* 0x000fc80008000000 */
[----:B------:R-:W-:Y:S02]  /*15030*/  IABS R7, R6 ;  /* 0x0000000600077213 */ /* 0x000fe40000000000 */
[----:B-1----:R-:W-:Y:S02]  /*15040*/  IADD3 R9, R6, -0x1, R20 ;  /* 0xffffffff06097810 */ /* 0x002fe40007ffe014 */
        /* <DEDUP_REMOVED lines=12> */
[----:B------:R-:W-:-:S04]  /*15110*/  IMAD.MOV R2, RZ, RZ, -R2 ;  /* 0x000000ffff027224 */ /* 0x000fc800078e0a02 */
[----:B------:R-:W-:Y:S02]  /*15120*/  IMAD.MOV.U32 R9, RZ, RZ, R2 ;  /* 0x000000ffff097224 */ /* 0x000fe400078e0002 */
        /* <DEDUP_REMOVED lines=9> */
[----:B------:R-:W-:-:S07]  /*151c0*/  @!P3 LOP3.LUT R2, RZ, R6, RZ, 0x33, !PT ;  /* 0x00000006ff02b212 */ /* 0x000fce00078e33ff */
.L_x_562:
[----:B------:R-:W-:Y:S05]  /*151d0*/  BSYNC B0 ;  /* 0x0000000000007941 */ /* 0x000fea0003800000 */
.L_x_561:
[-C--:B------:R-:W-:Y:S01]  /*151e0*/  IMAD R3, R21, R2.reuse, RZ ;  /* 0x0000000215037224 */ /* 0x080fe200078e02ff */
[----:B------:R-:W-:Y:S04]  /*151f0*/  BSSY B0, `(.L_x_563) ;  /* 0x0000156000007945 */ /* 0x000fe80003800000 */
[C---:B------:R-:W-:Y:S01]  /*15200*/  VIADDMNMX R2, R3.reuse, R2, R20, PT ;  /* 0x0000000203027246 */ /* 0x040fe20003800114 */
[----:B------:R-:W-:-:S04]  /*15210*/  IMAD R3, R3, 0x80, -R5 ;  /* 0x0000008003037824 */ /* 0x000fc800078e0a05 */
[----:B------:R-:W-:Y:S01]  /*15220*/  IMAD R2, R2, 0x80, -R5 ;  /* 0x0000008002027824 */ /* 0x000fe200078e0a05 */
[----:B------:R-:W-:-:S04]  /*15230*/  VIMNMX R3, RZ, R3, !PT ;  /* 0x00000003ff037248 */ /* 0x000fc80007fe0100 */
[----:B------:R-:W-:-:S04]  /*15240*/  VIMNMX R2, R2, R8, PT ;  /* 0x0000000802027248 */ /* 0x000fc80003fe0100 */
[----:B------:R-:W-:Y:S02]  /*15250*/  ISETP.GT.AND P0, PT, R2, R3, PT ;  /* 0x000000030200720c */ /* 0x000fe40003f04270 */
[----:B------:R-:W-:-:S11]  /*15260*/  SHF.R.U32.HI R3, RZ, 0x7, R3 ;  /* 0x00000007ff037819 */ /* 0x000fd60000011603 */
[----:B------:R-:W-:-:S05]  /*15270*/  @P0 VIADD R2, R2, 0x7f ;  /* 0x0000007f02020836 */ /* 0x000fca0000000000 */
[----:B------:R-:W-:-:S04]  /*15280*/  @P0 SHF.R.S32.HI R5, RZ, 0x1f, R2 ;  /* 0x0000001fff050819 */ /* 0x000fc80000011402 */
[----:B------:R-:W-:Y:S01]  /*15290*/  @P0 LEA.HI R2, R5, R2, RZ, 0x7 ;  /* 0x0000000205020211 */ /* 0x000fe200078f38ff */
[----:B------:R-:W-:-:S03]  /*152a0*/  IMAD.MOV.U32 R5, RZ, RZ, R3 ;  /* 0x000000ffff057224 */ /* 0x000fc600078e0003 */
[----:B------:R-:W-:Y:S02]  /*152b0*/  @P0 SHF.R.S32.HI R5, RZ, 0x7, R2 ;  /* 0x00000007ff050819 */ /* 0x000fe40000011402 */
[----:B------:R-:W-:Y:S02]  /*152c0*/  PLOP3.LUT P0, PT, PT, PT, PT, 0x80, 0x0 ;  /* 0x000000000000781c */ /* 0x000fe40003f0f070 */
[----:B------:R-:W-:-:S13]  /*152d0*/  ISETP.GT.AND P3, PT, R5, R3, PT ;  /* 0x000000030500720c */ /* 0x000fda0003f64270 */
[----:B------:R-:W-:Y:S05]  /*152e0*/  @!P3 BRA `(.L_x_564) ;  /* 0x000000140018b947 */ /* 0x000fea0003800000 */
[----:B------:R-:W-:Y:S01]  /*152f0*/  UMOV UR4, 0xffffffff ;  /* 0xffffffff00047882 */ /* 0x000fe20000000000 */
[----:B------:R-:W-:Y:S02]  /*15300*/  SEL R2, R11, RZ, !P2 ;  /* 0x000000ff0b027207 */ /* 0x000fe40005000000 */
[----:B------:R-:W-:Y:S05]  /*15310*/  BRA.DIV UR4, `(.L_x_565) ;  /* 0x0000006a04e07947 */ /* 0x000fea000b800000 */
[----:B------:R-:W0:Y:S02]  /*15320*/  S2R R6, SR_TID.X ;  /* 0x0000000000067919 */ /* 0x000e240000002100 */
[----:B0-----:R-:W-:-:S04]  /*15330*/  SHF.R.U32.HI R6, RZ, 0x5, R6 ;  /* 0x00000005ff067819 */ /* 0x001fc80000011606 */
[----:B------:R-:W-:-:S05]  /*15340*/  LOP3.LUT R6, R6, 0x3, RZ, 0xc0, !PT ;  /* 0x0000000306067812 */ /* 0x000fca00078ec0ff */
[----:B------:R0:W2:Y:S02]  /*15350*/  SHFL.IDX PT, R14, R6, RZ, 0x1f ;  /* 0x00001fff060e7589 */ /* 0x0000a400000e0000 */
.L_x_728:
[----:B--2---:R-:W-:Y:S02]  /*15360*/  ISETP.NE.AND P0, PT, R14, RZ, PT ;  /* 0x000000ff0e00720c */ /* 0x004fe40003f05270 */
[----:B------:R-:W-:-:S11]  /*15370*/  PLOP3.LUT P6, PT, PT, PT, PT, 0x8, 0x0 ;  /* 0x000000000000781c */ /* 0x000fd60003fce170 */
[----:B------:R-:W-:Y:S05]  /*15380*/  @P0 BRA `(.L_x_566) ;  /* 0x00000000000c0947 */ /* 0x000fea0003800000 */
[----:B------:R-:W-:-:S03]  /*15390*/  UMOV UR4, 0xffffffff ;  /* 0xffffffff00047882 */ /* 0x000fc60000000000 */
[----:B------:R-:W-:Y:S05]  /*153a0*/  BRA.DIV UR4, `(.L_x_567) ;  /* 0x0000006a04f07947 */ /* 0x000fea000b800000 */
[----:B------:R-:W-:-:S13]  /*153b0*/  ELECT P6, URZ, PT ;  /* 0x00000000003f782f */ /* 0x000fda00038c0000 */
.L_x_566:
[----:B0-----:R-:W2:Y:S01]  /*153c0*/  LDL R6, [R1+0x4c] ;  /* 0x00004c0001067983 */ /* 0x001ea20000100800 */
[----:B------:R-:W-:Y:S01]  /*153d0*/  BSSY B1, `(.L_x_568) ;  /* 0x0000008000017945 */ /* 0x000fe20003800000 */
[----:B--2---:R-:W-:-:S05]  /*153e0*/  VIADD R6, R6, 0x1 ;  /* 0x0000000106067836 */ /* 0x004fca0000000000 */
[----:B------:R-:W-:-:S04]  /*153f0*/  LEA.HI R7, R6, R6, RZ, 0x1 ;  /* 0x0000000606077211 */ /* 0x000fc800078f08ff */
[----:B------:R-:W-:-:S05]  /*15400*/  LOP3.LUT R7, R7, 0xfffffffe, RZ, 0xc0, !PT ;  /* 0xfffffffe07077812 */ /* 0x000fca00078ec0ff */
[----:B------:R-:W-:-:S05]  /*15410*/  IMAD.IADD R6, R6, 0x1, -R7 ;  /* 0x0000000106067824 */ /* 0x000fca00078e0a07 */
[----:B------:R-:W-:-:S04]  /*15420*/  SHF.L.U32 R6, R6, 0x1f, RZ ;  /* 0x0000001f06067819 */ /* 0x000fc800000006ff */
[----:B------:R-:W0:Y:S02]  /*15430*/  SYNCS.PHASECHK.TRANS64.TRYWAIT P0, [R16+URZ+0x2d820], R6 ;  /* 0x02d82006100075a7 */ /* 0x000e24000800017f */
[----:B0-----:R-:W-:Y:S05]  /*15440*/  @!P0 BRA `(.L_x_569) ;  /* 0x0000006800e88947 */ /* 0x001fea0003800000 */
.L_x_731:
[----:B------:R-:W-:Y:S05]  /*15450*/  BSYNC B1 ;  /* 0x0000000000017941 */ /* 0x000fea0003800000 */
.L_x_568:
[----:B------:R-:W-:Y:S04]  /*15460*/  BSSY B1, `(.L_x_570) ;  /* 0x000008c000017945 */ /* 0x000fe80003800000 */
[----:B------:R-:W-:Y:S05]  /*15470*/  @!P6 BRA `(.L_x_571) ;  /* 0x000000080028e947 */ /* 0x000fea0003800000 */
[----:B------:R-:W2:Y:S01]  /*15480*/  LDL R8, [R1+0x4] ;  /* 0x0000040001087983 */ /* 0x000ea20000100800 */
[----:B-1----:R-:W-:Y:S01]  /*15490*/  IMAD R9, R29, 0x8, R16 ;  /* 0x000000081d097824 */ /* 0x002fe200078e0210 */
[----:B------:R-:W1:Y:S01]  /*154a0*/  S2R R7, SR_TID.X ;  /* 0x0000000000077919 */ /* 0x000e620000002100 */
[----:B------:R-:W-:Y:S01]  /*154b0*/  BSSY B2, `(.L_x_572) ;  /* 0x0000006000027945 */ /* 0x000fe20003800000 */
[----:B-1----:R-:W-:-:S04]  /*154c0*/  LOP3.LUT R7, R7, 0x7f, RZ, 0xc0, !PT ;  /* 0x0000007f07077812 */ /* 0x002fc800078ec0ff */
[----:B------:R-:W-:Y:S02]  /*154d0*/  ISETP.NE.AND P2, PT, R7, RZ, PT ;  /* 0x000000ff0700720c */ /* 0x000fe40003f45270 */
[----:B--2---:R-:W-:-:S04]  /*154e0*/  SHF.L.U32 R11, R8, 0x1f, RZ ;  /* 0x0000001f080b7819 */ /* 0x004fc800000006ff */
[----:B------:R-:W1:Y:S02]  /*154f0*/  SYNCS.PHASECHK.TRANS64.TRYWAIT P0, [R9+URZ+0x2d8a0], R11 ;  /* 0x02d8a00b090075a7 */ /* 0x000e64000800017f */
[----:B-1----:R-:W-:Y:S05]  /*15500*/  @!P0 BRA `(.L_x_573) ;  /* 0x0000006800cc8947 */ /* 0x002fea0003800000 */
.L_x_732:
[----:B------:R-:W-:Y:S05]  /*15510*/  BSYNC B2 ;  /* 0x0000000000027941 */ /* 0x000fea0003800000 */
.L_x_572:
[----:B------:R-:W-:Y:S04]  /*15520*/  BSSY B2, `(.L_x_574) ;  /* 0x0000009000027945 */ /* 0x000fe80003800000 */
[----:B------:R-:W-:Y:S05]  /*15530*/  @P2 BRA `(.L_x_575) ;  /* 0x00000000001c2947 */ /* 0x000fea0003800000 */
[----:B0-----:R-:W0:Y:S02]  /*15540*/  S2R R6, SR_TID.X ;  /* 0x0000000000067919 */ /* 0x001e240000002100 */
[----:B0-----:R-:W-:Y:S01]  /*15550*/  LOP3.LUT R7, R6, 0x1f, RZ, 0xc0, !PT ;  /* 0x0000001f06077812 */ /* 0x001fe200078ec0ff */
[----:B------:R-:W-:-:S03]  /*15560*/  IMAD.MOV.U32 R6, RZ, RZ, 0x6000 ;  /* 0x00006000ff067424 */ /* 0x000fc600078e00ff */
[----:B------:R-:W-:Y:S01]  /*15570*/  ISETP.NE.AND P0, PT, R7, RZ, PT ;  /* 0x000000ff0700720c */ /* 0x000fe20003f05270 */
[----:B------:R2:W-:-:S12]  /*15580*/  SYNCS.ARRIVE.TRANS64 RZ, [R9+URZ+0x2d890], R6 ;  /* 0x02d8900609ff79a7 */ /* 0x0005d8000800003f */
[----:B--2---:R-:W-:Y:S05]  /*15590*/  @!P0 BRA `(.L_x_575) ;  /* 0x0000000000048947 */ /* 0x004fea0003800000 */
[----:B------:R-:W-:Y:S01]  /*155a0*/  BPT.TRAP 0x1 ;  /* 0x000000040000795c */ /* 0x000fe20000300000 */
.L_x_575:
[----:B------:R-:W-:Y:S05]  /*155b0*/  BSYNC B2 ;  /* 0x0000000000027941 */ /* 0x000fea0003800000 */
.L_x_574:
[----:B------:R-:W-:Y:S01]  /*155c0*/  IMAD.MOV.U32 R14, RZ, RZ, RZ ;  /* 0x000000ffff0e7224 */ /* 0x000fe200078e00ff */
[----:B------:R-:W-:Y:S01]  /*155d0*/  UIADD3 UR4, UP0, UR40, 0x570, URZ ;  /* 0x0000057028047890 */ /* 0x000fe2000ff1e03f */
[----:B------:R-:W-:Y:S01]  /*155e0*/  IMAD R7, R5, 0x80, R0 ;  /* 0x0000008005077824 */ /* 0x000fe200078e0200 */
[----:B------:R-:W-:Y:S01]  /*155f0*/  PLOP3.LUT P0, PT, PT, PT, PT, 0x80, 0x0 ;  /* 0x000000000000781c */ /* 0x000fe20003f0f070 */
[----:B------:R-:W-:Y:S01]  /*15600*/  IMAD R8, R29, 0x6000, R16 ;  /* 0x000060001d087824 */ /* 0x000fe200078e0210 */
[----:B------:R-:W-:Y:S01]  /*15610*/  R2UR UR10, R14 ;  /* 0x000000000e0a72ca */ /* 0x000fe200000e0000 */
[----:B------:R-:W-:Y:S01]  /*15620*/  VIADD R7, R7, 0xffffff80 ;  /* 0xffffff8007077836 */ /* 0x000fe20000000000 */
[----:B------:R-:W-:Y:S01]  /*15630*/  UIADD3.X UR5, URZ, UR41, URZ, UP0, !UPT ;  /* 0x000000293f057290 */ /* 0x000fe200087fe43f */
[----:B0-----:R-:W-:Y:S01]  /*15640*/  VIADD R6, R9, 0x2d890 ;  /* 0x0002d89009067836 */ /* 0x001fe20000000000 */
[----:B------:R-:W-:Y:S01]  /*15650*/  UMOV UR6, 0x0 ;  /* 0x0000000000067882 */ /* 0x000fe20000000000 */
[----:B------:R-:W-:Y:S01]  /*15660*/  VIADD R10, R8, 0x15400 ;  /* 0x00015400080a7836 */ /* 0x000fe20000000000 */
[----:B------:R-:W-:-:S09]  /*15670*/  UMOV UR7, 0x12f00000 ;  /* 0x12f0000000077882 */ /* 0x000fd20000000000 */
.L_x_576:
[----:B------:R-:W-:-:S13]  /*15680*/  @P0 ELECT P3, URZ, PT ;  /* 0x00000000003f082f */ /* 0x000fda0003860000 */
[----:B------:R-:W-:Y:S02]  /*15690*/  @P3 R2UR UR13, R2 ;  /* 0x00000000020d32ca */ /* 0x000fe400000e0000 */
[----:B------:R-:W-:Y:S02]  /*156a0*/  @P3 R2UR UR12, R17 ;  /* 0x00000000110c32ca */ /* 0x000fe400000e0000 */
[----:B------:R-:W-:Y:S02]  /*156b0*/  @P3 R2UR UR11, R7 ;  /* 0x00000000070b32ca */ /* 0x000fe400000e0000 */
[----:B------:R-:W-:Y:S02]  /*156c0*/  @P3 R2UR UR9, R6 ;  /* 0x00000000060932ca */ /* 0x000fe400000e0000 */
[----:B------:R-:W-:Y:S02]  /*156d0*/  @P3 R2UR UR8, R10 ;  /* 0x000000000a0832ca */ /* 0x000fe400000e0000 */
[----:B------:R-:W-:-:S02]  /*156e0*/  @P3 PLOP3.LUT P0, PT, P3, PT, PT, 0x8, 0x0 ;  /* 0x000000000000381c */ /* 0x000fc40001f0e170 */
[----:B------:R-:W-:-:S09]  /*156f0*/  PLOP3.LUT P3, PT, PT, PT, PT, 0x8, 0x0 ;  /* 0x000000000000781c */ /* 0x000fd20003f6e170 */
[----:B------:R0:W-:Y:S02]  /*15700*/  UTMALDG.4D [UR8], [UR4], desc[UR6] ;  /* 0x00000608040075b4 */ /* 0x0001e40008019000 */
[----:B0-----:R-:W-:Y:S05]  /*15710*/  @P0 BRA.U.ANY `(.L_x_576) ;  /* 0xfffffffd00d80947 */ /* 0x001fea000393ffff */
[----:B------:R-:W-:Y:S01]  /*15720*/  IMAD.MOV.U32 R13, RZ, RZ, 0x20 ;  /* 0x00000020ff0d7424 */ /* 0x000fe200078e00ff */
[----:B------:R-:W-:Y:S01]  /*15730*/  PLOP3.LUT P0, PT, PT, PT, PT, 0x80, 0x0 ;  /* 0x000000000000781c */ /* 0x000fe20003f0f070 */
[----:B------:R-:W-:Y:S01]  /*15740*/  VIADD R10, R8, 0x17400 ;  /* 0x00017400080a7836 */ /* 0x000fe20000000000 */
[----:B------:R-:W-:Y:S01]  /*15750*/  UMOV UR6, 0x0 ;  /* 0x0000000000067882 */ /* 0x000fe20000000000 */
[----:B------:R-:W-:Y:S01]  /*15760*/  UMOV UR7, 0x12f00000 ;  /* 0x12f0000000077882 */ /* 0x000fe20000000000 */
[----:B------:R-:W-:-:S15]  /*15770*/  R2UR UR10, R13 ;  /* 0x000000000d0a72ca */ /* 0x000fde00000e0000 */
.L_x_577:
        /* <DEDUP_REMOVED lines=16> */
.L_x_578:
        /* <DEDUP_REMOVED lines=10> */
[----:B------:R-:W0:Y:S01]  /*15920*/  SYNCS.PHASECHK.TRANS64.TRYWAIT P0, [R9+URZ+0x2d8c0], R11 ;  /* 0x02d8c00b090075a7 */ /* 0x000e22000800017f */
[----:B------:R-:W-:Y:S04]  /*15930*/  BSSY B2, `(.L_x_579) ;  /* 0x0000002000027945 */ /* 0x000fe80003800000 */
[----:B0-----:R-:W-:Y:S05]  /*15940*/  @!P0 BRA `(.L_x_580) ;  /* 0x0000006400d08947 */ /* 0x001fea0003800000 */
.L_x_733:
[----:B------:R-:W-:Y:S05]  /*15950*/  BSYNC B2 ;  /* 0x0000000000027941 */ /* 0x000fea0003800000 */
.L_x_579:
[----:B------:R-:W-:Y:S01]  /*15960*/  BSSY B2, `(.L_x_581) ;  /* 0x000000b000027945 */ /* 0x000fe20003800000 */
[----:B------:R-:W-:Y:S02]  /*15970*/  IMAD.MOV.U32 R10, RZ, RZ, 0x0 ;  /* 0x00000000ff0a7424 */ /* 0x000fe400078e00ff */
[----:B01----:R-:W-:Y:S01]  /*15980*/  IMAD.MOV.U32 R11, RZ, RZ, 0x12f00000 ;  /* 0x12f00000ff0b7424 */ /* 0x003fe200078e00ff */
[----:B------:R-:W-:Y:S06]  /*15990*/  @P2 BRA `(.L_x_582) ;  /* 0x00000000001c2947 */ /* 0x000fec0003800000 */
[----:B------:R-:W0:Y:S02]  /*159a0*/  S2R R6, SR_TID.X ;  /* 0x0000000000067919 */ /* 0x000e240000002100 */
[----:B0-----:R-:W-:Y:S01]  /*159b0*/  LOP3.LUT R15, R6, 0x1f, RZ, 0xc0, !PT ;  /* 0x0000001f060f7812 */ /* 0x001fe200078ec0ff */
[----:B------:R-:W-:-:S03]  /*159c0*/  IMAD.MOV.U32 R6, RZ, RZ, 0x6000 ;  /* 0x00006000ff067424 */ /* 0x000fc600078e00ff */
[----:B------:R-:W-:Y:S01]  /*159d0*/  ISETP.NE.AND P0, PT, R15, RZ, PT ;  /* 0x000000ff0f00720c */ /* 0x000fe20003f05270 */
[----:B------:R0:W-:-:S12]  /*159e0*/  SYNCS.ARRIVE.TRANS64 RZ, [R9+URZ+0x2d8b0], R6 ;  /* 0x02d8b00609ff79a7 */ /* 0x0001d8000800003f */
[----:B0-----:R-:W-:Y:S05]  /*159f0*/  @!P0 BRA `(.L_x_582) ;  /* 0x0000000000048947 */ /* 0x001fea0003800000 */
[----:B------:R-:W-:Y:S01]  /*15a00*/  BPT.TRAP 0x1 ;  /* 0x000000040000795c */ /* 0x000fe20000300000 */
.L_x_582:
[----:B------:R-:W-:Y:S05]  /*15a10*/  BSYNC B2 ;  /* 0x0000000000027941 */ /* 0x000fea0003800000 */
.L_x_581:
[----:B------:R-:W-:Y:S01]  /*15a20*/  R2UR UR10, R14 ;  /* 0x000000000e0a72ca */ /* 0x000fe200000e0000 */
[----:B------:R-:W-:Y:S01]  /*15a30*/  UIADD3 UR4, UP0, UR40, 0x670, URZ ;  /* 0x0000067028047890 */ /* 0x000fe2000ff1e03f */
[----:B------:R-:W-:Y:S01]  /*15a40*/  R2UR UR6, R10 ;  /* 0x000000000a0672ca */ /* 0x000fe200000e0000 */
[----:B------:R-:W-:Y:S01]  /*15a50*/  VIADD R9, R9, 0x2d8b0 ;  /* 0x0002d8b009097836 */ /* 0x000fe20000000000 */
[----:B------:R-:W-:Y:S01]  /*15a60*/  R2UR UR7, R11 ;  /* 0x000000000b0772ca */ /* 0x000fe200000e0000 */
[----:B------:R-:W-:Y:S01]  /*15a70*/  VIADD R6, R8, 0x400 ;  /* 0x0000040008067836 */ /* 0x000fe20000000000 */
[----:B------:R-:W-:Y:S01]  /*15a80*/  PLOP3.LUT P0, PT, PT, PT, PT, 0x80, 0x0 ;  /* 0x000000000000781c */ /* 0x000fe20003f0f070 */
[----:B------:R-:W-:-:S12]  /*15a90*/  UIADD3.X UR5, URZ, UR41, URZ, UP0, !UPT ;  /* 0x000000293f057290 */ /* 0x000fd800087fe43f */
.L_x_583:
        /* <DEDUP_REMOVED lines=10> */
[----:B------:R-:W-:Y:S01]  /*15b40*/  R2UR UR10, R13 ;  /* 0x000000000d0a72ca */ /* 0x000fe200000e0000 */
[----:B------:R-:W-:Y:S01]  /*15b50*/  VIADD R6, R8, 0x2400 ;  /* 0x0000240008067836 */ /* 0x000fe20000000000 */
[----:B------:R-:W-:Y:S02]  /*15b60*/  R2UR UR6, R10 ;  /* 0x000000000a0672ca */ /* 0x000fe400000e0000 */
[----:B------:R-:W-:Y:S02]  /*15b70*/  R2UR UR7, R11 ;  /* 0x000000000b0772ca */ /* 0x000fe400000e0000 */
[----:B------:R-:W-:-:S13]  /*15b80*/  PLOP3.LUT P0, PT, PT, PT, PT, 0x80, 0x0 ;  /* 0x000000000000781c */ /* 0x000fda0003f0f070 */
.L_x_584:
        /* <DEDUP_REMOVED lines=15> */
.L_x_585:
        /* <DEDUP_REMOVED lines=9> */
[----:B--2---:R-:W-:Y:S05]  /*15d10*/  @P0 BRA.U.ANY `(.L_x_585) ;  /* 0xfffffffd00d80947 */ /* 0x004fea000393ffff */
.L_x_571:
[----:B------:R-:W-:Y:S05]  /*15d20*/  BSYNC B1 ;  /* 0x0000000000017941 */ /* 0x000fea0003800000 */
.L_x_570:
[----:B0-----:R-:W2:Y:S01]  /*15d30*/  LDL.LU R6, [R1+0x4] ;  /* 0x0000040001067983 */ /* 0x001ea20000300800 */
[----:B------:R-:W-:Y:S01]  /*15d40*/  VIADD R29, R29, 0x1 ;  /* 0x000000011d1d7836 */ /* 0x000fe20000000000 */
[----:B------:R-:W-:Y:S01]  /*15d50*/  PLOP3.LUT P0, PT, PT, PT, PT, 0x8, 0x0 ;  /* 0x000000000000781c */ /* 0x000fe20003f0e170 */
[----:B------:R-:W-:-:S03]  /*15d60*/  VIADD R10, R5, 0xfffffffe ;  /* 0xfffffffe050a7836 */ /* 0x000fc60000000000 */
[C---:B------:R-:W-:Y:S02]  /*15d70*/  ISETP.NE.AND P2, PT, R29.reuse, 0x2, PT ;  /* 0x000000021d00780c */ /* 0x040fe40003f45270 */
[----:B------:R-:W-:Y:S02]  /*15d80*/  ISETP.GE.AND P3, PT, R10, R3, PT ;  /* 0x000000030a00720c */ /* 0x000fe40003f66270 */
[----:B------:R-:W-:Y:S02]  /*15d90*/  SEL R5, RZ, 0x1, P2 ;  /* 0x00000001ff057807 */ /* 0x000fe40001000000 */
[----:B------:R-:W-:Y:S02]  /*15da0*/  SEL R29, R29, RZ, P2 ;  /* 0x000000ff1d1d7207 */ /* 0x000fe40001000000 */
[----:B--2---:R-:W-:-:S05]  /*15db0*/  LOP3.LUT R6, R6, R5, RZ, 0x3c, !PT ;  /* 0x0000000506067212 */ /* 0x004fca00078e3cff */
[----:B------:R0:W-:Y:S02]  /*15dc0*/  STL [R1+0x4], R6 ;  /* 0x0000040601007387 */ /* 0x0001e40000100800 */
[----:B------:R-:W-:Y:S05]  /*15dd0*/  @!P3 BRA `(.L_x_564) ;  /* 0x00000008005cb947 */ /* 0x000fea0003800000 */
.L_x_602:
[----:B------:R-:W-:Y:S05]  /*15de0*/  YIELD ;  /* 0x0000000000007946 */ /* 0x000fea0003800000 */
[----:B------:R-:W-:Y:S04]  /*15df0*/  BSSY B1, `(.L_x_586) ;  /* 0x000008b000017945 */ /* 0x000fe80003800000 */
[----:B--2---:R-:W-:Y:S05]  /*15e00*/  @!P6 BRA `(.L_x_587) ;  /* 0x000000080024e947 */ /* 0x004fea0003800000 */
[----:B0-----:R-:W2:Y:S01]  /*15e10*/  LDL R6, [R1+0x4] ;  /* 0x0000040001067983 */ /* 0x001ea20000100800 */
[----:B-1----:R-:W-:Y:S01]  /*15e20*/  IMAD R9, R29, 0x8, R16 ;  /* 0x000000081d097824 */ /* 0x002fe200078e0210 */
[----:B------:R-:W0:Y:S01]  /*15e30*/  S2R R5, SR_TID.X ;  /* 0x0000000000057919 */ /* 0x000e220000002100 */
[----:B------:R-:W-:Y:S01]  /*15e40*/  BSSY B2, `(.L_x_588) ;  /* 0x0000006000027945 */ /* 0x000fe20003800000 */
[----:B0-----:R-:W-:-:S04]  /*15e50*/  LOP3.LUT R5, R5, 0x7f, RZ, 0xc0, !PT ;  /* 0x0000007f05057812 */ /* 0x001fc800078ec0ff */
[----:B------:R-:W-:Y:S02]  /*15e60*/  ISETP.NE.AND P3, PT, R5, RZ, PT ;  /* 0x000000ff0500720c */ /* 0x000fe40003f65270 */
[----:B--2---:R-:W-:-:S04]  /*15e70*/  SHF.L.U32 R8, R6, 0x1f, RZ ;  /* 0x0000001f06087819 */ /* 0x004fc800000006ff */
[----:B------:R-:W0:Y:S02]  /*15e80*/  SYNCS.PHASECHK.TRANS64.TRYWAIT P2, [R9+URZ+0x2d8a0], R8 ;  /* 0x02d8a008090075a7 */ /* 0x000e24000804017f */
[----:B0-----:R-:W-:Y:S05]  /*15e90*/  @!P2 BRA `(.L_x_589) ;  /* 0x000000600090a947 */ /* 0x001fea0003800000 */
.L_x_734:
[----:B------:R-:W-:Y:S05]  /*15ea0*/  BSYNC B2 ;  /* 0x0000000000027941 */ /* 0x000fea0003800000 */
.L_x_588:
[----:B------:R-:W-:Y:S04]  /*15eb0*/  BSSY B2, `(.L_x_590) ;  /* 0x0000009000027945 */ /* 0x000fe80003800000 */
[----:B------:R-:W-:Y:S05]  /*15ec0*/  @P3 BRA `(.L_x_591) ;  /* 0x00000000001c3947 */ /* 0x000fea0003800000 */
[----:B------:R-:W1:Y:S02]  /*15ed0*/  S2R R5, SR_TID.X ;  /* 0x0000000000057919 */ /* 0x000e640000002100 */
[----:B-1----:R-:W-:Y:S01]  /*15ee0*/  LOP3.LUT R6, R5, 0x1f, RZ, 0xc0, !PT ;  /* 0x0000001f05067812 */ /* 0x002fe200078ec0ff */
[----:B------:R-:W-:-:S03]  /*15ef0*/  IMAD.MOV.U32 R5, RZ, RZ, 0x6000 ;  /* 0x00006000ff057424 */ /* 0x000fc600078e00ff */
[----:B------:R-:W-:Y:S01]  /*15f00*/  ISETP.NE.AND P2, PT, R6, RZ, PT ;  /* 0x000000ff0600720c */ /* 0x000fe20003f45270 */
[----:B------:R1:W-:-:S12]  /*15f10*/  SYNCS.ARRIVE.TRANS64 RZ, [R9+URZ+0x2d890], R5 ;  /* 0x02d8900509ff79a7 */ /* 0x0003d8000800003f */
[----:B-1----:R-:W-:Y:S05]  /*15f20*/  @!P2 BRA `(.L_x_591) ;  /* 0x000000000004a947 */ /* 0x002fea0003800000 */
[----:B------:R-:W-:Y:S01]  /*15f30*/  BPT.TRAP 0x1 ;  /* 0x000000040000795c */ /* 0x000fe20000300000 */
.L_x_591:
[----:B------:R-:W-:Y:S05]  /*15f40*/  BSYNC B2 ;  /* 0x0000000000027941 */ /* 0x000fea0003800000 */
.L_x_590:
        /* <DEDUP_REMOVED lines=8> */
[----:B------:R-:W-:Y:S01]  /*15fd0*/  VIADD R11, R7, 0x15400 ;  /* 0x00015400070b7836 */ /* 0x000fe20000000000 */
[----:B------:R-:W-:Y:S01]  /*15fe0*/  UMOV UR6, 0x0 ;  /* 0x0000000000067882 */ /* 0x000fe20000000000 */
[----:B------:R-:W-:-:S10]  /*15ff0*/  UMOV UR7, 0x12f00000 ;  /* 0x12f0000000077882 */ /* 0x000fd40000000000 */
.L_x_592:
        /* <DEDUP_REMOVED lines=9> */
[----:B-1----:R-:W-:Y:S05]  /*16090*/  @P2 BRA.U.ANY `(.L_x_592) ;  /* 0xfffffffd00d82947 */ /* 0x002fea000393ffff */
[----:B------:R-:W-:Y:S01]  /*160a0*/  IMAD.MOV.U32 R23, RZ, RZ, 0x20 ;  /* 0x00000020ff177424 */ /* 0x000fe200078e00ff */
[----:B------:R-:W-:Y:S01]  /*160b0*/  PLOP3.LUT P2, PT, PT, PT, PT, 0x80, 0x0 ;  /* 0x000000000000781c */ /* 0x000fe20003f4f070 */
[----:B------:R-:W-:Y:S01]  /*160c0*/  VIADD R11, R7, 0x17400 ;  /* 0x00017400070b7836 */ /* 0x000fe20000000000 */
[----:B------:R-:W-:Y:S01]  /*160d0*/  UMOV UR6, 0x0 ;  /* 0x0000000000067882 */ /* 0x000fe20000000000 */
[----:B------:R-:W-:Y:S01]  /*160e0*/  UMOV UR7, 0x12f00000 ;  /* 0x12f0000000077882 */ /* 0x000fe20000000000 */
[----:B------:R-:W-:-:S15]  /*160f0*/  R2UR UR10, R23 ;  /* 0x00000000170a72ca */ /* 0x000fde00000e0000 */
.L_x_593:
        /* <DEDUP_REMOVED lines=16> */
.L_x_594:
        /* <DEDUP_REMOVED lines=10> */
[----:B------:R-:W1:Y:S01]  /*162a0*/  SYNCS.PHASECHK.TRANS64.TRYWAIT P2, [R9+URZ+0x2d8c0], R8 ;  /* 0x02d8c008090075a7 */ /* 0x000e62000804017f */
[----:B------:R-:W-:Y:S04]  /*162b0*/  BSSY B2, `(.L_x_595) ;  /* 0x0000002000027945 */ /* 0x000fe80003800000 */
[----:B-1----:R-:W-:Y:S05]  /*162c0*/  @!P2 BRA `(.L_x_596) ;  /* 0x0000005c0098a947 */ /* 0x002fea0003800000 */
.L_x_735:
[----:B------:R-:W-:Y:S05]  /*162d0*/  BSYNC B2 ;  /* 0x0000000000027941 */ /* 0x000fea0003800000 */
.L_x_595:
[----:B------:R-:W-:Y:S01]  /*162e0*/  BSSY B2, `(.L_x_597) ;  /* 0x000000b000027945 */ /* 0x000fe20003800000 */
[----:B------:R-:W-:Y:S02]  /*162f0*/  IMAD.MOV.U32 R12, RZ, RZ, 0x0 ;  /* 0x00000000ff0c7424 */ /* 0x000fe400078e00ff */
[----:B------:R-:W-:Y:S01]  /*16300*/  IMAD.MOV.U32 R13, RZ, RZ, 0x12f00000 ;  /* 0x12f00000ff0d7424 */ /* 0x000fe200078e00ff */
[----:B------:R-:W-:Y:S06]  /*16310*/  @P3 BRA `(.L_x_598) ;  /* 0x00000000001c3947 */ /* 0x000fec0003800000 */
[----:B------:R-:W2:Y:S02]  /*16320*/  S2R R5, SR_TID.X ;  /* 0x0000000000057919 */ /* 0x000ea40000002100 */
[----:B--2---:R-:W-:Y:S01]  /*16330*/  LOP3.LUT R11, R5, 0x1f, RZ, 0xc0, !PT ;  /* 0x0000001f050b7812 */ /* 0x004fe200078ec0ff */
[----:B------:R-:W-:-:S03]  /*16340*/  IMAD.MOV.U32 R5, RZ, RZ, 0x6000 ;  /* 0x00006000ff057424 */ /* 0x000fc600078e00ff */
[----:B------:R-:W-:Y:S01]  /*16350*/  ISETP.NE.AND P2, PT, R11, RZ, PT ;  /* 0x000000ff0b00720c */ /* 0x000fe20003f45270 */
[----:B------:R2:W-:-:S12]  /*16360*/  SYNCS.ARRIVE.TRANS64 RZ, [R9+URZ+0x2d8b0], R5 ;  /* 0x02d8b00509ff79a7 */ /* 0x0005d8000800003f */
[----:B--2---:R-:W-:Y:S05]  /*16370*/  @!P2 BRA `(.L_x_598) ;  /* 0x000000000004a947 */ /* 0x004fea0003800000 */
[----:B------:R-:W-:Y:S01]  /*16380*/  BPT.TRAP 0x1 ;  /* 0x000000040000795c */ /* 0x000fe20000300000 */
.L_x_598:
[----:B------:R-:W-:Y:S05]  /*16390*/  BSYNC B2 ;  /* 0x0000000000027941 */ /* 0x000fea0003800000 */
.L_x_597:
[----:B------:R-:W-:Y:S01]  /*163a0*/  R2UR UR10, R14 ;  /* 0x000000000e0a72ca */ /* 0x000fe200000e0000 */
[----:B------:R-:W-:Y:S01]  /*163b0*/  UIADD3 UR4, UP0, UR40, 0x670, URZ ;  /* 0x0000067028047890 */ /* 0x000fe2000ff1e03f */
[----:B------:R-:W-:Y:S01]  /*163c0*/  R2UR UR6, R12 ;  /* 0x000000000c0672ca */ /* 0x000fe200000e0000 */
[----:B01----:R-:W-:Y:S01]  /*163d0*/  VIADD R9, R9, 0x2d8b0 ;  /* 0x0002d8b009097836 */ /* 0x003fe20000000000 */
[----:B------:R-:W-:Y:S01]  /*163e0*/  R2UR UR7, R13 ;  /* 0x000000000d0772ca */ /* 0x000fe200000e0000 */
[----:B------:R-:W-:Y:S01]  /*163f0*/  VIADD R5, R7, 0x400 ;  /* 0x0000040007057836 */ /* 0x000fe20000000000 */
[----:B------:R-:W-:Y:S01]  /*16400*/  PLOP3.LUT P2, PT, PT, PT, PT, 0x80, 0x0 ;  /* 0x000000000000781c */ /* 0x000fe20003f4f070 */
[----:B------:R-:W-:-:S12]  /*16410*/  UIADD3.X UR5, URZ, UR41, URZ, UP0, !UPT ;  /* 0x000000293f057290 */ /* 0x000fd800087fe43f */
.L_x_599:
        /* <DEDUP_REMOVED lines=15> */
.L_x_600:
        /* <DEDUP_REMOVED lines=15> */
.L_x_601:
        /* <DEDUP_REMOVED lines=10> */
.L_x_587:
[----:B------:R-:W-:Y:S05]  /*166a0*/  BSYNC B1 ;  /* 0x0000000000017941 */ /* 0x000fea0003800000 */
.L_x_586:
[----:B------:R-:W2:Y:S01]  /*166b0*/  LDL.LU R8, [R1+0x4] ;  /* 0x0000040001087983 */ /* 0x000ea20000300800 */
[----:B------:R-:W-:Y:S01]  /*166c0*/  VIADD R29, R29, 0x1 ;  /* 0x000000011d1d7836 */ /* 0x000fe20000000000 */
[C---:B------:R-:W-:Y:S01]  /*166d0*/  ISETP.GT.AND P3, PT, R10.reuse, R3, PT ;  /* 0x000000030a00720c */ /* 0x040fe20003f64270 */
[----:B------:R-:W-:-:S03]  /*166e0*/  VIADD R10, R10, 0xffffffff ;  /* 0xffffffff0a0a7836 */ /* 0x000fc60000000000 */
[----:B------:R-:W-:-:S04]  /*166f0*/  ISETP.NE.AND P2, PT, R29, 0x2, PT ;  /* 0x000000021d00780c */ /* 0x000fc80003f45270 */
[----:B------:R-:W-:Y:S02]  /*16700*/  SEL R5, RZ, 0x1, P2 ;  /* 0x00000001ff057807 */ /* 0x000fe40001000000 */
[----:B------:R-:W-:Y:S02]  /*16710*/  SEL R29, R29, RZ, P2 ;  /* 0x000000ff1d1d7207 */ /* 0x000fe40001000000 */
[----:B--2---:R-:W-:-:S05]  /*16720*/  LOP3.LUT R8, R8, R5, RZ, 0x3c, !PT ;  /* 0x0000000508087212 */ /* 0x004fca00078e3cff */
[----:B------:R2:W-:Y:S01]  /*16730*/  STL [R1+0x4], R8 ;  /* 0x0000040801007387 */ /* 0x0005e20000100800 */
[----:B------:R-:W-:Y:S05]  /*16740*/  @P3 BRA `(.L_x_602) ;  /* 0xfffffff400a43947 */ /* 0x000fea000383ffff */
.L_x_564:
[----:B------:R-:W-:Y:S05]  /*16750*/  BSYNC B0 ;  /* 0x0000000000007941 */ /* 0x000fea0003800000 */
.L_x_563:
[----:B------:R-:W-:Y:S05]  /*16760*/  @!P0 WARPSYNC.ALL ;  /* 0x0000000000008948 */ /* 0x000fea0003800000 */
[----:B------:R-:W-:Y:S01]  /*16770*/  @!P0 BAR.SYNC.DEFER_BLOCKING 0xc, 0x200 ;  /* 0x0308000000008b1d */ /* 0x000fe20000010000 */
[----:B------:R-:W-:-:S05]  /*16780*/  IMAD.MOV.U32 R0, RZ, RZ, RZ ;  /* 0x000000ffff007224 */ /* 0x000fca00078e00ff */
[----:B------:R-:W-:Y:S04]  /*16790*/  BSSY B0, `(.L_x_603) ;  /* 0x000001e000007945 */ /* 0x000fe80003800000 */
[----:B------:R-:W-:Y:S05]  /*167a0*/  @!P1 BRA `(.L_x_604) ;  /* 0x0000000000709947 */ /* 0x000fea0003800000 */
[----:B------:R-:W-:-:S13]  /*167b0*/  ISETP.NE.AND P0, PT, R4, RZ, PT ;  /* 0x000000ff0400720c */ /* 0x000fda0003f05270 */
[----:B------:R-:W3:Y:S02]  /*167c0*/  @!P0 LDC R4, c[0x0][0x9f0] ;  /* 0x00027c00ff048b82 */ /* 0x000ee40000000800 */
[-C--:B---3--:R-:W-:Y:S02]  /*167d0*/  IABS R0, R4.reuse ;  /* 0x0000000400007213 */ /* 0x088fe40000000000 */
[----:B0-----:R-:W-:Y:S02]  /*167e0*/  IABS R6, R4 ;  /* 0x0000000400067213 */ /* 0x001fe40000000000 */
[----:B------:R-:W0:Y:S03]  /*167f0*/  I2F.RP R2, R0 ;  /* 0x0000000000027306 */ /* 0x000e260000209400 */
[----:B------:R-:W-:-:S05]  /*16800*/  IMAD.MOV R6, RZ, RZ, -R6 ;  /* 0x000000ffff067224 */ /* 0x000fca00078e0a06 */
[----:B0-----:R-:W0:Y:S02]  /*16810*/  MUFU.RCP R2, R2 ;  /* 0x0000000200027308 */ /* 0x001e240000001000 */
[----:B0-----:R-:W-:-:S06]  /*16820*/  VIADD R2, R2, 0xffffffe ;  /* 0x0ffffffe02027836 */ /* 0x001fcc0000000000 */
[----:B------:R-:W0:Y:S02]  /*16830*/  F2I.FTZ.U32.TRUNC.NTZ R3, R2 ;  /* 0x0000000200037305 */ /* 0x000e24000021f000 */
[----:B0-----:R-:W-:-:S04]  /*16840*/  IMAD.MOV R2, RZ, RZ, -R3 ;  /* 0x000000ffff027224 */ /* 0x001fc800078e0a03 */
[----:B------:R-:W-:Y:S02]  /*16850*/  IMAD R5, R2, R0, RZ ;  /* 0x0000000002057224 */ /* 0x000fe400078e02ff */
[----:B------:R-:W-:-:S04]  /*16860*/  IMAD.MOV.U32 R2, RZ, RZ, RZ ;  /* 0x000000ffff027224 */ /* 0x000fc800078e00ff */
[----:B------:R-:W-:Y:S01]  /*16870*/  IMAD.HI.U32 R2, R3, R5, R2 ;  /* 0x0000000503027227 */ /* 0x000fe200078e0002 */
[----:B------:R-:W-:-:S04]  /*16880*/  IADD3 R5, R20, -0x1, R4 ;  /* 0xffffffff14057810 */ /* 0x000fc80007ffe004 */
[----:B------:R-:W-:Y:S02]  /*16890*/  IABS R3, R5 ;  /* 0x0000000500037213 */ /* 0x000fe40000000000 */
[----:B------:R-:W-:-:S03]  /*168a0*/  LOP3.LUT R5, R5, R4, RZ, 0x3c, !PT ;  /* 0x0000000405057212 */ /* 0x000fc600078e3cff */
[----:B------:R-:W-:Y:S01]  /*168b0*/  IMAD.HI.U32 R2, R2, R3, RZ ;  /* 0x0000000302027227 */ /* 0x000fe200078e00ff */
[----:B------:R-:W-:-:S03]  /*168c0*/  ISETP.GE.AND P2, PT, R5, RZ, PT ;  /* 0x000000ff0500720c */ /* 0x000fc60003f46270 */
        /* <DEDUP_REMOVED lines=10> */
.L_x_604:
[----:B------:R-:W-:Y:S05]  /*16970*/  BSYNC B0 ;  /* 0x0000000000007941 */ /* 0x000fea0003800000 */
.L_x_603:
[-C--:B------:R-:W-:Y:S01]  /*16980*/  IMAD R2, R21, R0.reuse, RZ ;  /* 0x0000000015027224 */ /* 0x080fe200078e02ff */
[----:B------:R-:W-:Y:S04]  /*16990*/  BSSY B7, `(.L_x_605) ;  /* 0x0000347000077945 */ /* 0x000fe80003800000 */
[----:B------:R-:W-:Y:S01]  /*169a0*/  VIADDMNMX R26, R2, R0, R20, PT ;  /* 0x00000000021a7246 */ /* 0x000fe20003800114 */
[----:B------:R3:W-:Y:S03]  /*169b0*/  STL [R1+0x24], R2 ;  /* 0x0000240201007387 */ /* 0x0007e60000100800 */
[----:B------:R-:W-:Y:S01]  /*169c0*/  ISETP.GT.AND P0, PT, R26, R2, PT ;  /* 0x000000021a00720c */ /* 0x000fe20003f04270 */
[----:B------:R3:W-:-:S12]  /*169d0*/  STL [R1+0x40], R26 ;  /* 0x0000401a01007387 */ /* 0x0007d80000100800 */
[----:B---3--:R-:W-:Y:S05]  /*169e0*/  @P0 BRA `(.L_x_606) ;  /* 0x0000000000440947 */ /* 0x008fea0003800000 */
[----:B------:R-:W3:Y:S02]  /*169f0*/  S2R R2, SR_TID.X ;  /* 0x0000000000027919 */ /* 0x000ee40000002100 */
[----:B---3--:R-:W-:-:S04]  /*16a00*/  LOP3.LUT R2, R2, 0x7f, RZ, 0xc0, !PT ;  /* 0x0000007f02027812 */ /* 0x008fc800078ec0ff */
[----:B------:R-:W-:-:S13]  /*16a10*/  ISETP.NE.AND P0, PT, R2, RZ, PT ;  /* 0x000000ff0200720c */ /* 0x000fda0003f05270 */
[----:B------:R-:W-:Y:S05]  /*16a20*/  @P0 BRA `(.L_x_607) ;  /* 0x0000003000f40947 */ /* 0x000fea0003800000 */
[----:B------:R-:W3:Y:S01]  /*16a30*/  S2R R5, SR_LANEID ;  /* 0x0000000000057919 */ /* 0x000ee20000000000 */
[----:B------:R-:W-:Y:S01]  /*16a40*/  VOTEU.ANY UR4, UPT, PT ;  /* 0x0000000000047886 */ /* 0x000fe200038e0100 */
[----:B------:R-:W4:Y:S01]  /*16a50*/  LDC.64 R2, c[0x0][0xc60] ;  /* 0x00031800ff027b82 */ /* 0x000f220000000a00 */
[----:B------:R-:W3:Y:S02]  /*16a60*/  FLO.U32 R0, UR4 ;  /* 0x0000000400007d00 */ /* 0x000ee400080e0000 */
[----:B---3--:R-:W-:-:S06]  /*16a70*/  ISETP.EQ.U32.AND P0, PT, R0, R5, PT ;  /* 0x000000050000720c */ /* 0x008fcc0003f02070 */
[----:B------:R-:W4:Y:S07]  /*16a80*/  POPC R5, UR4 ;  /* 0x0000000400057d09 */ /* 0x000f2e0008000000 */
[----:B----4-:R-:W3:Y:S01]  /*16a90*/  @P0 ATOMG.E.ADD.STRONG.GPU PT, R3, desc[UR42][R2.64], R5 ;  /* 0x00000005020309a8 */ /* 0x010ee200081ee1ea */
[----:B------:R-:W4:Y:S02]  /*16aa0*/  S2R R4, SR_LTMASK ;  /* 0x0000000000047919 */ /* 0x000f240000003900 */
[----:B----4-:R-:W-:-:S04]  /*16ab0*/  LOP3.LUT R4, R4, UR4, RZ, 0xc0, !PT ;  /* 0x0000000404047c12 */ /* 0x010fc8000f8ec0ff */
[----:B------:R-:W4:Y:S01]  /*16ac0*/  POPC R7, R4 ;  /* 0x0000000400077309 */ /* 0x000f220000000000 */
[----:B---3--:R-:W4:Y:S02]  /*16ad0*/  SHFL.IDX PT, R0, R3, R0, 0x1f ;  /* 0x00001f0003007589 */ /* 0x008f2400000e0000 */
[----:B----4-:R-:W-:Y:S01]  /*16ae0*/  IADD3 R24, R0, UR37, R7 ;  /* 0x0000002500187c10 */ /* 0x010fe2000fffe007 */
[----:B------:R-:W-:Y:S06]  /*16af0*/  BRA `(.L_x_607) ;  /* 0x0000003000c07947 */ /* 0x000fec0003800000 */
.L_x_606:
        /* <DEDUP_REMOVED lines=9> */
[----:B------:R-:W3:Y:S01]  /*16b90*/  LDC.64 R2, c[0x4][R2] ;  /* 0x0100000002027b82 */ /* 0x000ee20000000a00 */
[----:B------:R-:W-:Y:S02]  /*16ba0*/  IMAD.U32 R5, RZ, RZ, UR7 ;  /* 0x00000007ff057e24 */ /* 0x000fe4000f8e00ff */
[----:B0-----:R-:W-:Y:S02]  /*16bb0*/  IMAD.U32 R6, RZ, RZ, UR8 ;  /* 0x00000008ff067e24 */ /* 0x001fe4000f8e00ff */
[----:B------:R-:W-:-:S02]  /*16bc0*/  IMAD.U32 R7, RZ, RZ, UR9 ;  /* 0x00000009ff077e24 */ /* 0x000fc4000f8e00ff */
[----:B------:R-:W-:Y:S02]  /*16bd0*/  IMAD.U32 R10, RZ, RZ, UR4 ;  /* 0x00000004ff0a7e24 */ /* 0x000fe4000f8e00ff */
[----:B------:R-:W-:Y:S02]  /*16be0*/  IMAD.U32 R11, RZ, RZ, UR5 ;  /* 0x00000005ff0b7e24 */ /* 0x000fe4000f8e00ff */
[----:B--2---:R-:W-:Y:S02]  /*16bf0*/  IMAD.MOV.U32 R8, RZ, RZ, 0x70 ;  /* 0x00000070ff087424 */ /* 0x004fe400078e00ff */
[----:B------:R-:W-:Y:S02]  /*16c00*/  IMAD.MOV.U32 R12, RZ, RZ, 0x1 ;  /* 0x00000001ff0c7424 */ /* 0x000fe400078e00ff */
[----:B------:R-:W-:-:S07]  /*16c10*/  IMAD.MOV.U32 R13, RZ, RZ, RZ ;  /* 0x000000ffff0d7224 */ /* 0x000fce00078e00ff */
[----:B------:R-:W-:-:S07]  /*16c20*/  LEPC R20, `(.L_x_609) ;  /* 0x000000001014794e */ /* 0x000fce0000000000 */
[----:B-1-3--:R-:W-:Y:S05]  /*16c30*/  CALL.ABS.NOINC R2 ;  /* 0x0000000002007343 */ /* 0x00afea0003c00000 */
.L_x_609:
[----:B------:R-:W-:Y:S05]  /*16c40*/  BSYNC B6 ;  /* 0x0000000000067941 */ /* 0x000fea0003800000 */
.L_x_608:
        /* <DEDUP_REMOVED lines=8> */
[----:B------:R3:W4:Y:S01]  /*16cd0*/  LDC.64 R2, c[0x4][R23] ;  /* 0x0100000017027b82 */ /* 0x0007220000000a00 */
[----:B------:R-:W-:Y:S02]  /*16ce0*/  IMAD.U32 R4, RZ, RZ, UR6 ;  /* 0x00000006ff047e24 */ /* 0x000fe4000f8e00ff */
[----:B------:R-:W-:Y:S02]  /*16cf0*/  IMAD.U32 R5, RZ, RZ, UR7 ;  /* 0x00000007ff057e24 */ /* 0x000fe4000f8e00ff */
[----:B0-----:R-:W-:Y:S02]  /*16d00*/  IMAD.U32 R6, RZ, RZ, UR8 ;  /* 0x00000008ff067e24 */ /* 0x001fe4000f8e00ff */
[----:B------:R-:W-:-:S02]  /*16d10*/  IMAD.U32 R7, RZ, RZ, UR9 ;  /* 0x00000009ff077e24 */ /* 0x000fc4000f8e00ff */
[----:B------:R-:W-:Y:S02]  /*16d20*/  IMAD.U32 R10, RZ, RZ, UR4 ;  /* 0x00000004ff0a7e24 */ /* 0x000fe4000f8e00ff */
[----:B------:R-:W-:Y:S02]  /*16d30*/  IMAD.U32 R11, RZ, RZ, UR5 ;  /* 0x00000005ff0b7e24 */ /* 0x000fe4000f8e00ff */
[----:B--2---:R-:W-:Y:S02]  /*16d40*/  IMAD.MOV.U32 R8, RZ, RZ, 0x70 ;  /* 0x00000070ff087424 */ /* 0x004fe400078e00ff */
[----:B------:R-:W-:Y:S02]  /*16d50*/  IMAD.MOV.U32 R12, RZ, RZ, 0x1 ;  /* 0x00000001ff0c7424 */ /* 0x000fe400078e00ff */
[----:B---3--:R-:W-:-:S07]  /*16d60*/  IMAD.MOV.U32 R13, RZ, RZ, RZ ;  /* 0x000000ffff0d7224 */ /* 0x008fce00078e00ff */
[----:B------:R-:W-:-:S07]  /*16d70*/  LEPC R20, `(.L_x_612) ;  /* 0x000000001014794e */ /* 0x000fce0000000000 */
[----:B-1--4-:R-:W-:Y:S05]  /*16d80*/  CALL.ABS.NOINC R2 ;  /* 0x0000000002007343 */ /* 0x012fea0003c00000 */
.L_x_612:
        /* <DEDUP_REMOVED lines=15> */
.L_x_611:
[----:B------:R-:W-:Y:S05]  /*16e80*/  BSYNC B6 ;  /* 0x0000000000067941 */ /* 0x000fea0003800000 */
.L_x_610:
[----:B------:R-:W3:Y:S01]  /*16e90*/  LDL R20, [R1+0xc] ;  /* 0x00000c0001147983 */ /* 0x000ee20000100800 */
[----:B------:R-:W-:Y:S01]  /*16ea0*/  ULDC.64 UR4, c[0x0][0x9f8] ;  /* 0x00027e0000047ab9 */ /* 0x000fe20000000a00 */
[----:B------:R-:W-:Y:S01]  /*16eb0*/  IMAD.MOV.U32 R23, RZ, RZ, R26 ;  /* 0x000000ffff177224 */ /* 0x000fe200078e001a */
[----:B------:R-:W-:Y:S01]  /*16ec0*/  ISETP.NE.U32.AND P0, PT, RZ, UR4, PT ;  /* 0x00000004ff007c0c */ /* 0x000fe2000bf05070 */
[----:B------:R-:W4:Y:S01]  /*16ed0*/  LDL R26, [R1+0x20] ;  /* 0x00002000011a7983 */ /* 0x000f220000100800 */
[----:B------:R-:W0:Y:S02]  /*16ee0*/  LDC R5, c[0x0][0x430] ;  /* 0x00010c00ff057b82 */ /* 0x000e240000000800 */
[----:B------:R-:W-:Y:S01]  /*16ef0*/  ISETP.NE.AND.EX P0, PT, RZ, UR5, PT, P0 ;  /* 0x00000005ff007c0c */ /* 0x000fe2000bf05300 */
[----:B------:R-:W2:-:S12]  /*16f00*/  LDL R21, [R1+0x28] ;  /* 0x0000280001157983 */ /* 0x000e980000100800 */
[----:B------:R-:W-:Y:S01]  /*16f10*/  @P0 IADD3 R2, P1, R18, UR4, RZ ;  /* 0x0000000412020c10 */ /* 0x000fe2000ff3e0ff */
[----:B------:R-:W1:Y:S01]  /*16f20*/  S2R R4, SR_TID.X ;  /* 0x0000000000047919 */ /* 0x000e620000002100 */
[----:B------:R-:W1:Y:S02]  /*16f30*/  S2R R0, SR_TID.X ;  /* 0x0000000000007919 */ /* 0x000e640000002100 */
[----:B------:R-:W-:Y:S01]  /*16f40*/  @P0 IADD3.X R3, R22, UR5, RZ, P1, !PT ;  /* 0x0000000516030c10 */ /* 0x000fe20008ffe4ff */
[----:B------:R-:W-:Y:S01]  /*16f50*/  VIADD R23, R23, 0xffffffff ;  /* 0xffffffff17177836 */ /* 0x000fe20000000000 */
[----:B------:R-:W-:Y:S01]  /*16f60*/  ULDC UR4, c[0x0][0x2f4] ;  /* 0x0000bd0000047ab9 */ /* 0x000fe20000000800 */
[----:B0-----:R-:W-:Y:S02]  /*16f70*/  ISETP.NE.AND P1, PT, R5, 0x1, PT ;  /* 0x000000010500780c */ /* 0x001fe40003f25270 */
[----:B---3--:R0:W3:Y:S01]  /*16f80*/  @P0 LDG.E R20, desc[UR42][R2.64] ;  /* 0x0000002a02140981 */ /* 0x0080e2000c1e1900 */
[----:B-1----:R-:W-:Y:S01]  /*16f90*/  IMAD.SHL.U32 R4, R4, 0x20, RZ ;  /* 0x0000002004047824 */ /* 0x002fe200078e00ff */
[----:B------:R-:W-:-:S09]  /*16fa0*/  LOP3.LUT R0, R0, 0x7f, RZ, 0xc0, !PT ;  /* 0x0000007f00007812 */ /* 0x000fd200078ec0ff */
[----:B0-----:R-:W0:Y:S01]  /*16fb0*/  @P1 LDC R2, c[0x0][0x434] ;  /* 0x00010d00ff021b82 */ /* 0x001e220000000800 */
[----:B------:R-:W-:Y:S01]  /*16fc0*/  IMAD.SHL.U32 R10, R23, 0x80, RZ ;  /* 0x00000080170a7824 */ /* 0x000fe200078e00ff */
[----:B------:R-:W-:Y:S02]  /*16fd0*/  SHF.R.U32.HI R0, RZ, 0x2, R0 ;  /* 0x00000002ff007819 */ /* 0x000fe40000011600 */
[----:B------:R-:W-:-:S04]  /*16fe0*/  LOP3.LUT R4, R4, 0x60, RZ, 0xc0, !PT ;  /* 0x0000006004047812 */ /* 0x000fc800078ec0ff */
[----:B------:R-:W1:Y:S01]  /*16ff0*/  @P1 LDC R3, c[0x0][0x438] ;  /* 0x00010e00ff031b82 */ /* 0x000e620000000800 */
[----:B------:R-:W-:Y:S01]  /*17000*/  LOP3.LUT R0, R10, R0, R4, 0xfe, !PT ;  /* 0x000000000a007212 */ /* 0x000fe200078efe04 */
[----:B------:R-:W4:Y:S01]  /*17010*/  S2R R11, SR_TID.X ;  /* 0x00000000000b7919 */ /* 0x000f220000002100 */
[----:B------:R-:W-:Y:S01]  /*17020*/  LOP3.LUT R19, R19, 0xfffffff7, RZ, 0xc0, !PT ;  /* 0xfffffff713137812 */ /* 0x000fe200078ec0ff */
[----:B----4-:R-:W-:-:S05]  /*17030*/  IMAD.SHL.U32 R11, R11, 0x8, RZ ;  /* 0x000000080b0b7824 */ /* 0x010fca00078e00ff */
[----:B------:R-:W-:-:S04]  /*17040*/  LOP3.LUT R11, R11, 0x18, RZ, 0xc0, !PT ;  /* 0x000000180b0b7812 */ /* 0x000fc800078ec0ff */
[----:B------:R-:W-:Y:S01]  /*17050*/  LOP3.LUT R12, R11, 0x20, RZ, 0xfc, !PT ;  /* 0x000000200b0c7812 */ /* 0x000fe200078efcff */
[----:B------:R-:W-:Y:S01]  /*17060*/  UMOV UR5, 0xffffffff ;  /* 0xffffffff00057882 */ /* 0x000fe20000000000 */
[----:B---3--:R-:W-:Y:S01]  /*17070*/  @P0 STL [R1+0xc], R20 ;  /* 0x00000c1401000387 */ /* 0x008fe20000100800 */
[C---:B------:R-:W-:Y:S01]  /*17080*/  ISETP.GE.AND P0, PT, R0.reuse, R26, PT ;  /* 0x0000001a0000720c */ /* 0x040fe20003f06270 */
[----:B--2---:R-:W-:-:S04]  /*17090*/  IMAD.IADD R0, R0, 0x1, R21 ;  /* 0x0000000100007824 */ /* 0x004fc800078e0215 */
[----:B0-----:R-:W-:-:S04]  /*170a0*/  @P1 IMAD.HI.U32 R2, R0, R2, RZ ;  /* 0x0000000200021227 */ /* 0x001fc800078e00ff */
[----:B------:R-:W-:Y:S01]  /*170b0*/  IMAD.MOV.U32 R6, RZ, RZ, R0 ;  /* 0x000000ffff067224 */ /* 0x000fe200078e0000 */
[----:B-1----:R-:W-:-:S03]  /*170c0*/  @P1 SHF.R.U32.HI R6, RZ, R3, R2 ;  /* 0x00000003ff061219 */ /* 0x002fc60000011602 */
[----:B------:R-:W0:Y:S01]  /*170d0*/  @!P0 LDC.64 R2, c[0x0][0x428] ;  /* 0x00010a00ff028b82 */ /* 0x000e220000000a00 */
[----:B------:R-:W-:Y:S01]  /*170e0*/  SHF.R.S32.HI R8, RZ, 0x1f, R20 ;  /* 0x0000001fff087819 */ /* 0x000fe20000011414 */
[--C-:B------:R-:W-:Y:S01]  /*170f0*/  IMAD.MOV R4, RZ, RZ, -R6.reuse ;  /* 0x000000ffff047224 */ /* 0x100fe200078e0a06 */
[----:B------:R-:W-:-:S03]  /*17100*/  @!P0 SHF.R.S32.HI R7, RZ, 0x1f, R6 ;  /* 0x0000001fff078819 */ /* 0x000fc60000011406 */
[----:B------:R-:W-:Y:S02]  /*17110*/  IMAD R4, R5, R4, R0 ;  /* 0x0000000405047224 */ /* 0x000fe400078e0200 */
[-C--:B0-----:R-:W-:Y:S02]  /*17120*/  @!P0 IMAD R0, R8, R2.reuse, RZ ;  /* 0x0000000208008224 */ /* 0x081fe400078e02ff */
[----:B------:R-:W-:-:S04]  /*17130*/  @!P0 IMAD.WIDE.U32 R6, R20, R2, R6 ;  /* 0x0000000214068225 */ /* 0x000fc800078e0006 */
[----:B------:R-:W-:Y:S02]  /*17140*/  @!P0 IMAD R0, R20, R3, R0 ;  /* 0x0000000314008224 */ /* 0x000fe400078e0200 */
[----:B------:R-:W0:Y:S01]  /*17150*/  @!P0 LDC.64 R2, c[0x0][0x418] ;  /* 0x00010600ff028b82 */ /* 0x000e220000000a00 */
[----:B------:R-:W-:Y:S01]  /*17160*/  IMAD.U32 R5, RZ, RZ, UR38 ;  /* 0x00000026ff057e24 */ /* 0x000fe2000f8e00ff */
[----:B------:R0:W-:Y:S01]  /*17170*/  STL [R1+0x2c], R8 ;  /* 0x00002c0801007387 */ /* 0x0001e20000100800 */
[----:B------:R-:W-:-:S03]  /*17180*/  @!P0 IMAD.IADD R0, R7, 0x1, R0 ;  /* 0x0000000107008824 */ /* 0x000fc600078e0200 */
[----:B------:R-:W-:Y:S02]  /*17190*/  ISETP.NE.AND P2, PT, R5, 0x3, PT ;  /* 0x000000030500780c */ /* 0x000fe40003f45270 */
[----:B0-----:R-:W-:Y:S01]  /*171a0*/  @!P0 LEA R8, P1, R6, R2, 0x2 ;  /* 0x0000000206088211 */ /* 0x001fe200078210ff */
[----:B------:R-:W-:-:S03]  /*171b0*/  IMAD.MOV.U32 R2, RZ, RZ, RZ ;  /* 0x000000ffff027224 */ /* 0x000fc600078e00ff */
[----:B------:R-:W-:-:S05]  /*171c0*/  @!P0 LEA.HI.X R9, R6, R3, R0, 0x2, P1 ;  /* 0x0000000306098211 */ /* 0x000fca00008f1400 */
[----:B------:R0:W5:Y:S01]  /*171d0*/  @!P0 LDG.E R2, desc[UR42][R8.64] ;  /* 0x0000002a08028981 */ /* 0x000162000c1e1900 */
[----:B------:R-:W-:Y:S02]  /*171e0*/  ISETP.GE.AND P0, PT, R11, UR4, PT ;  /* 0x000000040b007c0c */ /* 0x000fe4000bf06270 */
[----:B------:R-:W-:-:S04]  /*171f0*/  @P2 LOP3.LUT R19, R19, 0x8, RZ, 0xfc, !PT ;  /* 0x0000000813132812 */ /* 0x000fc800078efcff */
        /* <DEDUP_REMOVED lines=10> */
.L_x_738:
[----:B------:R-:W-:Y:S05]  /*172a0*/  @!P2 BRA `(.L_x_614) ;  /* 0x000000000004a947 */ /* 0x000fea0003800000 */
[----:B------:R-:W-:Y:S01]  /*172b0*/  BPT.TRAP 0x1 ;  /* 0x000000040000795c */ /* 0x000fe20000300000 */
.L_x_614:
[----:B------:R-:W2:Y:S01]  /*172c0*/  LDL R5, [R1] ;  /* 0x0000000001057983 */ /* 0x000ea20000100800 */
[----:B------:R-:W-:Y:S01]  /*172d0*/  SHF.R.S32.HI R3, RZ, 0x1f, R4 ;  /* 0x0000001fff037819 */ /* 0x000fe20000011404 */
[----:B------:R-:W-:Y:S01]  /*172e0*/  ULDC.64 UR4, c[0x0][0x328] ;  /* 0x0000ca0000047ab9 */ /* 0x000fe20000000a00 */
[----:B-----5:R-:W-:Y:S01]  /*172f0*/  SHF.R.S32.HI R8, RZ, 0x1f, R2 ;  /* 0x0000001fff087819 */ /* 0x020fe20000011402 */
[----:B------:R-:W-:Y:S01]  /*17300*/  IMAD.WIDE.U32 R6, R4, UR4, RZ ;  /* 0x0000000404067c25 */ /* 0x000fe2000f8e00ff */
[----:B------:R-:W-:Y:S01]  /*17310*/  ULDC.64 UR6, c[0x0][0x318] ;  /* 0x0000c60000067ab9 */ /* 0x000fe20000000a00 */
[----:B------:R-:W-:Y:S02]  /*17320*/  BSSY B0, `(.L_x_615) ;  /* 0x0000012000007945 */ /* 0x000fe40003800000 */
[----:B------:R-:W-:-:S04]  /*17330*/  IMAD R0, R3, UR4, RZ ;  /* 0x0000000403007c24 */ /* 0x000fc8000f8e02ff */
        /* <DEDUP_REMOVED lines=8> */
[----:B------:R-:W-:Y:S02]  /*173c0*/  IMAD R0, R28, 0x8, R16 ;  /* 0x000000081c007824 */ /* 0x000fe400078e0210 */
[----:B------:R-:W-:-:S04]  /*173d0*/  IMAD.WIDE.U32 R6, R17, UR4, R6 ;  /* 0x0000000411067c25 */ /* 0x000fc8000f8e0006 */
[----:B------:R-:W-:Y:S01]  /*173e0*/  IMAD R22, R17, UR5, R7 ;  /* 0x0000000511167c24 */ /* 0x000fe2000f8e0207 */
[----:B------:R-:W-:-:S04]  /*173f0*/  LEA R18, P0, R6, UR6, 0x1 ;  /* 0x0000000606127c11 */ /* 0x000fc8000f8008ff */
[----:B------:R-:W-:Y:S02]  /*17400*/  LEA.HI.X R22, R6, UR7, R22, 0x1, P0 ;  /* 0x0000000706167c11 */ /* 0x000fe400080f0c16 */
[----:B--2---:R-:W-:-:S06]  /*17410*/  SHF.L.U32 R5, R5, 0x1f, RZ ;  /* 0x0000001f05057819 */ /* 0x004fcc00000006ff */
[----:B------:R-:W0:Y:S02]  /*17420*/  SYNCS.PHASECHK.TRANS64.TRYWAIT P0, [R0+URZ+0x2d840], R5 ;  /* 0x02d84005000075a7 */ /* 0x000e24000800017f */
[----:B0-----:R-:W-:Y:S05]  /*17430*/  @!P0 BRA `(.L_x_616) ;  /* 0x0000004c00848947 */ /* 0x001fea0003800000 */
.L_x_739:
[----:B------:R-:W-:Y:S05]  /*17440*/  BSYNC B0 ;  /* 0x0000000000007941 */ /* 0x000fea0003800000 */
.L_x_615:
[----:B------:R-:W2:Y:S01]  /*17450*/  LDL R9, [R1+0x10] ;  /* 0x0000100001097983 */ /* 0x000ea20000100800 */
[----:B------:R-:W-:Y:S01]  /*17460*/  ULDC.64 UR4, c[0x0][0x300] ;  /* 0x0000c00000047ab9 */ /* 0x000fe20000000a00 */
[----:B------:R-:W-:Y:S02]  /*17470*/  ULDC.64 UR6, c[0x0][0x2e8] ;  /* 0x0000ba0000067ab9 */ /* 0x000fe40000000a00 */
[----:B------:R-:W3:Y:S01]  /*17480*/  LDL R12, [R1+0x20] ;  /* 0x00002000010c7983 */ /* 0x000ee20000100800 */
[----:B------:R-:W1:Y:S01]  /*17490*/  S2R R6, SR_TID.X ;  /* 0x0000000000067919 */ /* 0x000e620000002100 */
[----:B------:R-:W-:-:S04]  /*174a0*/  IMAD R3, R3, UR4, RZ ;  /* 0x0000000403037c24 */ /* 0x000fc8000f8e02ff */
[C---:B------:R-:W-:Y:S02]  /*174b0*/  IMAD R3, R4.reuse, UR5, R3 ;  /* 0x0000000504037c24 */ /* 0x040fe4000f8e0203 */
[----:B0-----:R-:W-:Y:S01]  /*174c0*/  IMAD.WIDE.U32 R4, R4, UR4, RZ ;  /* 0x0000000404047c25 */ /* 0x001fe2000f8e00ff */
[----:B------:R-:W-:-:S03]  /*174d0*/  ULDC.64 UR4, c[0x0][0x310] ;  /* 0x0000c40000047ab9 */ /* 0x000fc60000000a00 */
[----:B------:R-:W-:Y:S02]  /*174e0*/  IMAD.IADD R5, R5, 0x1, R3 ;  /* 0x0000000105057824 */ /* 0x000fe400078e0203 */
[----:B------:R-:W-:Y:S01]  /*174f0*/  IMAD R8, R8, UR4, RZ ;  /* 0x0000000408087c24 */ /* 0x000fe2000f8e02ff */
[----:B-1----:R-:W-:-:S04]  /*17500*/  LOP3.LUT R6, R6, 0x7f, RZ, 0xc0, !PT ;  /* 0x0000007f06067812 */ /* 0x002fc800078ec0ff */
[----:B------:R-:W-:Y:S02]  /*17510*/  SHF.R.U32.HI R11, RZ, 0x2, R6 ;  /* 0x00000002ff0b7819 */ /* 0x000fe40000011606 */
[----:B------:R-:W0:Y:S01]  /*17520*/  S2R R6, SR_TID.X ;  /* 0x0000000000067919 */ /* 0x000e220000002100 */
[----:B------:R-:W-:-:S04]  /*17530*/  IMAD.WIDE.U32 R4, R2, UR4, R4 ;  /* 0x0000000402047c25 */ /* 0x000fc8000f8e0004 */
[----:B------:R-:W-:Y:S01]  /*17540*/  IMAD R2, R2, UR5, R8 ;  /* 0x0000000502027c24 */ /* 0x000fe2000f8e0208 */
[----:B------:R-:W-:-:S03]  /*17550*/  ULDC.64 UR4, c[0x0][0x308] ;  /* 0x0000c20000047ab9 */ /* 0x000fc60000000a00 */
[----:B------:R-:W-:Y:S02]  /*17560*/  IMAD.IADD R3, R5, 0x1, R2 ;  /* 0x0000000105037824 */ /* 0x000fe400078e0202 */
[----:B------:R-:W-:-:S04]  /*17570*/  IMAD.MOV.U32 R2, RZ, RZ, R4 ;  /* 0x000000ffff027224 */ /* 0x000fc800078e0004 */
[----:B------:R-:W-:Y:S01]  /*17580*/  IMAD.WIDE.U32 R4, R17, UR4, R2 ;  /* 0x0000000411047c25 */ /* 0x000fe2000f8e0002 */
[----:B------:R-:W-:-:S03]  /*17590*/  UMOV UR4, 0xffffffff ;  /* 0xffffffff00047882 */ /* 0x000fc60000000000 */
[----:B------:R-:W-:Y:S01]  /*175a0*/  IMAD R7, R17, UR5, R5 ;  /* 0x0000000511077c24 */ /* 0x000fe2000f8e0205 */
[----:B------:R-:W-:-:S04]  /*175b0*/  LEA R2, P0, R4, UR6, 0x1 ;  /* 0x0000000604027c11 */ /* 0x000fc8000f8008ff */
[----:B------:R-:W-:Y:S02]  /*175c0*/  LEA.HI.X R7, R4, UR7, R7, 0x1, P0 ;  /* 0x0000000704077c11 */ /* 0x000fe400080f0c07 */
[C---:B------:R-:W-:Y:S02]  /*175d0*/  LOP3.LUT P4, RZ, R19.reuse, 0x4, RZ, 0xc0, !PT ;  /* 0x0000000413ff7812 */ /* 0x040fe4000788c0ff */
[C---:B------:R-:W-:Y:S02]  /*175e0*/  LOP3.LUT P3, RZ, R19.reuse, 0x2, RZ, 0xc0, !PT ;  /* 0x0000000213ff7812 */ /* 0x040fe4000786c0ff */
[----:B------:R-:W-:Y:S01]  /*175f0*/  LOP3.LUT P2, RZ, R19, 0x1, RZ, 0xc0, !PT ;  /* 0x0000000113ff7812 */ /* 0x000fe2000784c0ff */
[----:B--2---:R-:W-:Y:S02]  /*17600*/  IMAD R8, R28, 0x3000, R9 ;  /* 0x000030001c087824 */ /* 0x004fe400078e0209 */
[----:B0-----:R-:W-:Y:S01]  /*17610*/  IMAD.SHL.U32 R9, R6, 0x8, RZ ;  /* 0x0000000806097824 */ /* 0x001fe200078e00ff */
[----:B---3--:R-:W-:-:S04]  /*17620*/  IADD3 R3, -R11, R12, -R10 ;  /* 0x0000000c0b037210 */ /* 0x008fc80007ffe90a */
[----:B------:R-:W-:Y:S02]  /*17630*/  LOP3.LUT R9, R9, 0x18, RZ, 0xc0, !PT ;  /* 0x0000001809097812 */ /* 0x000fe400078ec0ff */
[----:B------:R-:W-:Y:S01]  /*17640*/  ISETP.GE.AND P0, PT, R3, 0x1, PT ;  /* 0x000000010300780c */ /* 0x000fe20003f06270 */
[----:B------:R-:W-:-:S12]  /*17650*/  BRA.DIV UR4, `(.L_x_617) ;  /* 0x0000004e04107947 */ /* 0x000fd8000b800000 */
[----:B------:R-:W0:Y:S04]  /*17660*/  SHFL.IDX PT, R4, R2, RZ, 0x1c1f ;  /* 0x001c1fff02047589 */ /* 0x000e2800000e0000 */
[----:B------:R-:W1:Y:S01]  /*17670*/  SHFL.IDX PT, R6, R7, RZ, 0x1c1f ;  /* 0x001c1fff07067589 */ /* 0x000e6200000e0000 */
[----:B0-----:R-:W-:-:S05]  /*17680*/  @P0 LEA R5, P1, R9, R4, 0x1 ;  /* 0x0000000409050211 */ /* 0x001fca00078208ff */
[----:B-1----:R-:W-:Y:S01]  /*17690*/  @P0 IMAD.X R4, RZ, RZ, R6, P1 ;  /* 0x000000ffff040224 */ /* 0x002fe200008e0606 */
[----:B------:R-:W-:Y:S01]  /*176a0*/  ISETP.GE.AND P1, PT, R3, 0x21, PT ;  /* 0x000000210300780c */ /* 0x000fe20003f26270 */
[----:B------:R-:W-:-:S03]  /*176b0*/  @P0 IMAD R6, R8, 0x2, R16 ;  /* 0x0000000208060824 */ /* 0x000fc600078e0210 */
[----:B------:R-:W-:-:S04]  /*176c0*/  @P0 LOP3.LUT R5, R5, R4, RZ, 0x3c, !PT ;  /* 0x0000000405050212 */ /* 0x000fc800078e3cff */
[----:B------:R-:W-:-:S04]  /*176d0*/  @P0 LOP3.LUT R4, R5, R4, RZ, 0x3c, !PT ;  /* 0x0000000405040212 */ /* 0x000fc800078e3cff */
[----:B------:R-:W-:-:S05]  /*176e0*/  @P0 LOP3.LUT R5, R5, R4, RZ, 0x3c, !PT ;  /* 0x0000000405050212 */ /* 0x000fca00078e3cff */
[----:B------:R-:W-:Y:S01]  /*176f0*/  @!PT LDS RZ, [RZ] ;  /* 0x00000000fffff984 */ /* 0x000fe20000000800 */
[----:B------:R-:W-:Y:S04]  /*17700*/  @P0 LDGSTS.E.BYPASS.LTC128B.128 [R6+0x15400], desc[UR42][R4.64], !P4 ;  /* 0x1540000004060fae */ /* 0x000fe8000e101d6a */
[----:B------:R-:W-:Y:S04]  /*17710*/  @P0 LDGSTS.E.BYPASS.LTC128B.128 [R6+0x17400], desc[UR42][R4.64+0x40], !P3 ;  /* 0x1740004004060fae */ /* 0x000fe8000d901d6a */
[----:B------:R0:W-:Y:S04]  /*17720*/  @P0 LDGSTS.E.BYPASS.LTC128B.128 [R6+0x19400], desc[UR42][R4.64+0x80], !P2 ;  /* 0x1940008004060fae */ /* 0x0001e8000d101d6a */
[----:B0-----:R-:W0:Y:S04]  /*17730*/  SHFL.IDX PT, R4, R2, 0x1, 0x1c1f ;  /* 0x003c1f0002047f89 */ /* 0x001e2800000e0000 */
[----:B------:R-:W1:Y:S01]  /*17740*/  SHFL.IDX PT, R6, R7, 0x1, 0x1c1f ;  /* 0x003c1f0007067f89 */ /* 0x000e6200000e0000 */
[----:B0-----:R-:W-:-:S05]  /*17750*/  @P1 LEA R5, P0, R9, R4, 0x1 ;  /* 0x0000000409051211 */ /* 0x001fca00078008ff */
[----:B-1----:R-:W-:Y:S02]  /*17760*/  @P1 IMAD.X R4, RZ, RZ, R6, P0 ;  /* 0x000000ffff041224 */ /* 0x002fe400000e0606 */
[----:B------:R-:W-:-:S03]  /*17770*/  @P1 IMAD R6, R8, 0x2, R16 ;  /* 0x0000000208061824 */ /* 0x000fc600078e0210 */
[----:B------:R-:W-:-:S04]  /*17780*/  @P1 LOP3.LUT R5, R5, R4, RZ, 0x3c, !PT ;  /* 0x0000000405051212 */ /* 0x000fc800078e3cff */
[----:B------:R-:W-:-:S04]  /*17790*/  @P1 LOP3.LUT R4, R5, R4, RZ, 0x3c, !PT ;  /* 0x0000000405041212 */ /* 0x000fc800078e3cff */
[----:B------:R-:W-:-:S05]  /*177a0*/  @P1 LOP3.LUT R5, R5, R4, RZ, 0x3c, !PT ;  /* 0x0000000405051212 */ /* 0x000fca00078e3cff */
[----:B------:R-:W-:Y:S04]  /*177b0*/  @P1 LDGSTS.E.BYPASS.LTC128B.128 [R6+0x15c00], desc[UR42][R4.64], !P4 ;  /* 0x15c0000004061fae */ /* 0x000fe8000e101d6a */
[----:B------:R-:W-:Y:S04]  /*177c0*/  @P1 LDGSTS.E.BYPASS.LTC128B.128 [R6+0x17c00], desc[UR42][R4.64+0x40], !P3 ;  /* 0x17c0004004061fae */ /* 0x000fe8000d901d6a */
[----:B------:R0:W-:Y:S01]  /*177d0*/  @P1 LDGSTS.E.BYPASS.LTC128B.128 [R6+0x19c00], desc[UR42][R4.64+0x80], !P2 ;  /* 0x19c0008004061fae */ /* 0x0001e2000d101d6a */
[----:B------:R-:W-:-:S03]  /*177e0*/  ISETP.GE.AND P1, PT, R3, 0x41, PT ;  /* 0x000000410300780c */ /* 0x000fc60003f26270 */
[----:B0-----:R-:W0:Y:S04]  /*177f0*/  SHFL.IDX PT, R4, R2, 0x2, 0x1c1f ;  /* 0x005c1f0002047f89 */ /* 0x001e2800000e0000 */
[----:B------:R-:W1:Y:S04]  /*17800*/  SHFL.IDX PT, R6, R7, 0x2, 0x1c1f ;  /* 0x005c1f0007067f89 */ /* 0x000e6800000e0000 */
[----:B------:R-:W2:Y:S04]  /*17810*/  SHFL.IDX PT, R7, R7, 0x3, 0x1c1f ;  /* 0x007c1f0007077f89 */ /* 0x000ea800000e0000 */
[----:B------:R-:W3:Y:S01]  /*17820*/  SHFL.IDX PT, R2, R2, 0x3, 0x1c1f ;  /* 0x007c1f0002027f89 */ /* 0x000ee200000e0000 */
[----:B0-----:R-:W-:-:S05]  /*17830*/  @P1 LEA R5, P0, R9, R4, 0x1 ;  /* 0x0000000409051211 */ /* 0x001fca00078008ff */
[----:B-1----:R-:W-:Y:S02]  /*17840*/  @P1 IMAD.X R4, RZ, RZ, R6, P0 ;  /* 0x000000ffff041224 */ /* 0x002fe400000e0606 */
[----:B------:R-:W-:-:S03]  /*17850*/  @P1 IMAD R6, R8, 0x2, R16 ;  /* 0x0000000208061824 */ /* 0x000fc600078e0210 */
[----:B------:R-:W-:-:S04]  /*17860*/  @P1 LOP3.LUT R5, R5, R4, RZ, 0x3c, !PT ;  /* 0x0000000405051212 */ /* 0x000fc800078e3cff */
[----:B------:R-:W-:-:S04]  /*17870*/  @P1 LOP3.LUT R4, R5, R4, RZ, 0x3c, !PT ;  /* 0x0000000405041212 */ /* 0x000fc800078e3cff */
[----:B------:R-:W-:-:S05]  /*17880*/  @P1 LOP3.LUT R5, R5, R4, RZ, 0x3c, !PT ;  /* 0x0000000405051212 */ /* 0x000fca00078e3cff */
[----:B------:R1:W-:Y:S04]  /*17890*/  @P1 LDGSTS.E.BYPASS.LTC128B.128 [R6+0x16400], desc[UR42][R4.64], !P4 ;  /* 0x1640000004061fae */ /* 0x0003e8000e101d6a */
[----:B------:R1:W-:Y:S04]  /*178a0*/  @P1 LDGSTS.E.BYPASS.LTC128B.128 [R6+0x18400], desc[UR42][R4.64+0x40], !P3 ;  /* 0x1840004004061fae */ /* 0x0003e8000d901d6a */
[----:B--23--:R1:W-:Y:S02]  /*178b0*/  @P1 LDGSTS.E.BYPASS.LTC128B.128 [R6+0x1a400], desc[UR42][R4.64+0x80], !P2 ;  /* 0x1a40008004061fae */ /* 0x00c3e4000d101d6a */
.L_x_749:
[----:B------:R-:W-:-:S13]  /*178c0*/  ISETP.GE.AND P0, PT, R3, 0x61, PT ;  /* 0x000000610300780c */ /* 0x000fda0003f06270 */
[----:B------:R-:W-:Y:S01]  /*178d0*/  @P0 LEA R2, P1, R9, R2, 0x1 ;  /* 0x0000000209020211 */ /* 0x000fe200078208ff */
        /* <DEDUP_REMOVED lines=10> */
.L_x_618:
[----:B------:R-:W-:Y:S02]  /*17980*/  PLOP3.LUT P1, PT, P1, P0, PT, 0xa2, 0x0 ;  /* 0x000000000000781c */ /* 0x000fe40000f21472 */
[----:B------:R-:W-:-:S08]  /*17990*/  @P0 R2UR P1, UR4, R0 ;  /* 0x00000000000402ca */ /* 0x000fd00000020000 */
[----:B------:R-:W-:-:S05]  /*179a0*/  @P0 PLOP3.LUT P0, PT, P1, PT, PT, 0x80, 0x0 ;  /* 0x000000000000081c */ /* 0x000fca0000f0f070 */
[----:B------:R-:W-:Y:S01]  /*179b0*/  @!P1 SYNCS.ARRIVE.TRANS64.RED.A0T1 RZ, [UR4+0x2d830], RZ ;  /* 0x02d830ffffff99a7 */ /* 0x000fe20008200404 */
[----:B------:R-:W-:Y:S07]  /*179c0*/  @!P1 ARRIVES.LDGSTSBAR.64.TRANSCNT [UR4+0x2d830] ;  /* 0x02d83000ff0099b0 */ /* 0x000fee0008000a84 */
[----:B------:R-:W-:Y:S05]  /*179d0*/  @P0 BRA.U.ANY `(.L_x_618) ;  /* 0xfffffffd00e80947 */ /* 0x000fea000393ffff */
[----:B------:R-:W-:Y:S01]  /*179e0*/  NOP ;  /* 0x0000000000007918 */ /* 0x000fe20000000000 */
[----:B--2---:R-:W-:-:S05]  /*179f0*/  IMAD.U32 R2, RZ, RZ, UR38 ;  /* 0x00000026ff027e24 */ /* 0x004fca000f8e00ff */
[----:B------:R-:W-:-:S13]  /*17a00*/  ISETP.NE.AND P2, PT, R2, 0x3, PT ;  /* 0x000000030200780c */ /* 0x000fda0003f45270 */
[----:B------:R-:W-:Y:S05]  /*17a10*/  @!P2 BRA `(.L_x_619) ;  /* 0x000000000004a947 */ /* 0x000fea0003800000 */
[----:B------:R-:W-:Y:S01]  /*17a20*/  BPT.TRAP 0x1 ;  /* 0x000000040000795c */ /* 0x000fe20000300000 */
.L_x_619:
[----:B01----:R0:W5:Y:S01]  /*17a30*/  LDL.LU R4, [R1+0x34] ;  /* 0x0000340001047983 */ /* 0x0031620000300800 */
[----:B------:R0:W-:Y:S03]  /*17a40*/  SYNCS.ARRIVE.TRANS64.A1T0 RZ, [R0+URZ+0x2d830], RZ ;  /* 0x02d830ff00ff79a7 */ /* 0x0001e6000810003f */
[----:B------:R0:W5:Y:S04]  /*17a50*/  LDL.LU R6, [R1+0x8] ;  /* 0x0000080001067983 */ /* 0x0001680000300800 */
[----:B------:R0:W5:Y:S02]  /*17a60*/  LDL.LU R3, [R1+0x44] ;  /* 0x0000440001037983 */ /* 0x0001640000300800 */
[----:B------:R-:W-:Y:S05]  /*17a70*/  WARPSYNC.ALL ;  /* 0x0000000000007948 */ /* 0x000fea0003800000 */
[----:B------:R-:W-:Y:S01]  /*17a80*/  ULDC.64 UR4, c[0x0][0x298] ;  /* 0x0000a60000047ab9 */ /* 0x000fe20000000a00 */
[----:B------:R-:W-:Y:S01]  /*17a90*/  ULDC.64 UR6, c[0x0][0xa00] ;  /* 0x0002800000067ab9 */ /* 0x000fe20000000a00 */
[----:B0-----:R-:W-:Y:S01]  /*17aa0*/  VIADD R0, R16, 0xc400 ;  /* 0x0000c40010007836 */ /* 0x001fe20000000000 */
[----:B------:R-:W-:Y:S01]  /*17ab0*/  BAR.SYNC.DEFER_BLOCKING 0x8, 0x200 ;  /* 0x0208000000007b1d */ /* 0x000fe20000010000 */
[----:B------:R-:W-:-:S03]  /*17ac0*/  ISETP.NE.U32.AND P0, PT, RZ, UR6, PT ;  /* 0x00000006ff007c0c */ /* 0x000fc6000bf05070 */
[----:B------:R-:W-:Y:S02]  /*17ad0*/  LOP3.LUT P1, RZ, R0, 0x1bf, RZ, 0xc0, !PT ;  /* 0x000001bf00ff7812 */ /* 0x000fe4000782c0ff */
[----:B------:R-:W-:Y:S01]  /*17ae0*/  ISETP.NE.AND.EX P0, PT, RZ, UR7, PT, P0 ;  /* 0x00000007ff007c0c */ /* 0x000fe2000bf05300 */
[----:B------:R-:W-:Y:S01]  /*17af0*/  BSSY B6, `(.L_x_620) ;  /* 0x000001c000067945 */ /* 0x000fe20003800000 */
[----:B-----5:R-:W-:Y:S02]  /*17b00*/  SHF.R.S32.HI R2, RZ, 0x1f, R4 ;  /* 0x0000001fff027819 */ /* 0x020fe40000011404 */
[----:B------:R-:W-:-:S03]  /*17b10*/  SEL R26, R6, RZ, !P0 ;  /* 0x000000ff061a7207 */ /* 0x000fc60004000000 */
[----:B------:R-:W-:-:S04]  /*17b20*/  IMAD R2, R2, UR4, RZ ;  /* 0x0000000402027c24 */ /* 0x000fc8000f8e02ff */
[C---:B------:R-:W-:Y:S01]  /*17b30*/  IMAD R0, R4.reuse, UR5, R2 ;  /* 0x0000000504007c24 */ /* 0x040fe2000f8e0202 */
[----:B------:R-:W-:Y:S01]  /*17b40*/  SEL R2, R3, RZ, !P0 ;  /* 0x000000ff03027207 */ /* 0x000fe20004000000 */
[----:B------:R-:W-:-:S04]  /*17b50*/  IMAD.WIDE.U32 R4, R4, UR4, RZ ;  /* 0x0000000404047c25 */ /* 0x000fc8000f8e00ff */
[----:B------:R-:W-:Y:S01]  /*17b60*/  IMAD.IADD R0, R5, 0x1, R0 ;  /* 0x0000000105007824 */ /* 0x000fe200078e0200 */
[----:B------:R0:W-:Y:S04]  /*17b70*/  STL.64 [R1+0x38], R4 ;  /* 0x0000380401007387 */ /* 0x0001e80000100a00 */
[----:B------:R0:W-:Y:S04]  /*17b80*/  STL [R1+0x34], R2 ;  /* 0x0000340201007387 */ /* 0x0001e80000100800 */
[----:B------:R0:W-:Y:S01]  /*17b90*/  STL [R1+0x8], R0 ;  /* 0x0000080001007387 */ /* 0x0001e20000100800 */
        /* <DEDUP_REMOVED lines=17> */
.L_x_621:
[----:B------:R-:W-:Y:S05]  /*17cb0*/  BSYNC B6 ;  /* 0x0000000000067941 */ /* 0x000fea0003800000 */
.L_x_620:
[----:B0-----:R-:W2:Y:S01]  /*17cc0*/  LDL.LU R2, [R1+0x8] ;  /* 0x0000080001027983 */ /* 0x001ea20000300800 */
[----:B------:R-:W0:Y:S01]  /*17cd0*/  LDC R9, c[0x0][0x448] ;  /* 0x00011200ff097b82 */ /* 0x000e220000000800 */
[----:B------:R-:W-:Y:S01]  /*17ce0*/  ULDC.64 UR4, c[0x0][0x2d8] ;  /* 0x0000b60000047ab9 */ /* 0x000fe20000000a00 */
[----:B------:R-:W-:Y:S01]  /*17cf0*/  ULDC.64 UR6, c[0x0][0x2e0] ;  /* 0x0000b80000067ab9 */ /* 0x000fe20000000a00 */
[----:B------:R-:W3:Y:S01]  /*17d00*/  LDL.LU.64 R20, [R1+0x38] ;  /* 0x0000380001147983 */ /* 0x000ee20000300a00 */
[----:B------:R-:W-:-:S03]  /*17d10*/  ULDC.64 UR8, c[0x0][0x280] ;  /* 0x0000a00000087ab9 */ /* 0x000fc60000000a00 */
[----:B------:R-:W4:Y:S01]  /*17d20*/  LDL.LU R0, [R1+0x34] ;  /* 0x0000340001007983 */ /* 0x000f220000300800 */
[----:B0-----:R-:W-:-:S13]  /*17d30*/  ISETP.NE.AND P0, PT, R9, 0x1, PT ;  /* 0x000000010900780c */ /* 0x001fda0003f05270 */
[----:B------:R-:W0:Y:S08]  /*17d40*/  @P0 LDC R5, c[0x0][0x44c] ;  /* 0x00011300ff050b82 */ /* 0x000e300000000800 */
[----:B------:R-:W1:Y:S08]  /*17d50*/  @P0 LDC R6, c[0x0][0x450] ;  /* 0x00011400ff060b82 */ /* 0x000e700000000800 */
[----:B------:R-:W1:Y:S01]  /*17d60*/  @P0 LDC R8, c[0x0][0x450] ;  /* 0x00011400ff080b82 */ /* 0x000e620000000800 */
[----:B--2---:R-:W-:-:S02]  /*17d70*/  IMAD.MOV.U32 R3, RZ, RZ, R2 ;  /* 0x000000ffff037224 */ /* 0x004fc400078e0002 */
        /* <DEDUP_REMOVED lines=16> */
[----:B------:R2:W5:Y:S03]  /*17e80*/  LDL R21, [R1+0x48] ;  /* 0x0000480001157983 */ /* 0x0005660000100800 */
[----:B------:R-:W-:-:S04]  /*17e90*/  IMAD R0, R25, 0xc0, R20 ;  /* 0x000000c019007824 */ /* 0x000fc800078e0214 */
[----:B0-----:R-:W-:-:S04]  /*17ea0*/  @P0 IMAD.HI.U32 R5, R0, R5, RZ ;  /* 0x0000000500050227 */ /* 0x001fc800078e00ff */
[----:B------:R-:W-:Y:S01]  /*17eb0*/  IMAD.MOV.U32 R4, RZ, RZ, R0 ;  /* 0x000000ffff047224 */ /* 0x000fe200078e0000 */
[----:B-1----:R-:W-:-:S04]  /*17ec0*/  @P0 SHF.R.U32.HI R4, RZ, R6, R5 ;  /* 0x00000006ff040219 */ /* 0x002fc80000011605 */
[--C-:B------:R-:W-:Y:S01]  /*17ed0*/  SHF.R.S32.HI R5, RZ, 0x1f, R4.reuse ;  /* 0x0000001fff057819 */ /* 0x100fe20000011404 */
[----:B------:R-:W-:-:S04]  /*17ee0*/  IMAD.MOV R7, RZ, RZ, -R4 ;  /* 0x000000ffff077224 */ /* 0x000fc800078e0a04 */
[----:B------:R-:W-:-:S04]  /*17ef0*/  IMAD R5, R5, UR4, RZ ;  /* 0x0000000405057c24 */ /* 0x000fc8000f8e02ff */
[C---:B------:R-:W-:Y:S02]  /*17f00*/  IMAD R6, R4.reuse, UR5, R5 ;  /* 0x0000000504067c24 */ /* 0x040fe4000f8e0205 */
[----:B------:R-:W-:-:S04]  /*17f10*/  IMAD.WIDE.U32 R4, R4, UR4, R2 ;  /* 0x0000000404047c25 */ /* 0x000fc8000f8e0002 */
[----:B------:R-:W-:Y:S02]  /*17f20*/  IMAD.IADD R5, R5, 0x1, R6 ;  /* 0x0000000105057824 */ /* 0x000fe400078e0206 */
[----:B------:R-:W-:-:S05]  /*17f30*/  IMAD R6, R9, R7, R0 ;  /* 0x0000000709067224 */ /* 0x000fca00078e0200 */
[----:B------:R-:W-:Y:S01]  /*17f40*/  SHF.R.S32.HI R7, RZ, 0x1f, R6 ;  /* 0x0000001fff077819 */ /* 0x000fe20000011406 */
[----:B------:R-:W-:-:S04]  /*17f50*/  IMAD.WIDE.U32 R4, R6, UR6, R4 ;  /* 0x0000000606047c25 */ /* 0x000fc8000f8e0004 */
[----:B------:R-:W-:-:S04]  /*17f60*/  IMAD R7, R7, UR6, RZ ;  /* 0x0000000607077c24 */ /* 0x000fc8000f8e02ff */
[----:B------:R-:W-:Y:S02]  /*17f70*/  IMAD R6, R6, UR7, R7 ;  /* 0x0000000706067c24 */ /* 0x000fe4000f8e0207 */
[----:B------:R-:W0:Y:S01]  /*17f80*/  @P0 LDC R7, c[0x0][0x44c] ;  /* 0x00011300ff070b82 */ /* 0x000e220000000800 */
[----:B------:R-:W-:Y:S02]  /*17f90*/  VIADD R0, R0, 0x80 ;  /* 0x0000008000007836 */ /* 0x000fe40000000000 */
[----:B------:R-:W-:Y:S01]  /*17fa0*/  IMAD.IADD R6, R5, 0x1, R6 ;  /* 0x0000000105067824 */ /* 0x000fe200078e0206 */
[----:B------:R-:W-:-:S04]  /*17fb0*/  LEA R5, P1, R4, UR8, 0x1 ;  /* 0x0000000804057c11 */ /* 0x000fc8000f8208ff */
[----:B------:R-:W-:Y:S01]  /*17fc0*/  LEA.HI.X R4, R4, UR9, R6, 0x1, P1 ;  /* 0x0000000904047c11 */ /* 0x000fe200088f0c06 */
[----:B------:R-:W-:Y:S02]  /*17fd0*/  IMAD.MOV.U32 R6, RZ, RZ, R0 ;  /* 0x000000ffff067224 */ /* 0x000fe400078e0000 */
[----:B0-----:R-:W-:-:S05]  /*17fe0*/  @P0 IMAD.HI.U32 R7, R0, R7, RZ ;  /* 0x0000000700070227 */ /* 0x001fca00078e00ff */
[----:B------:R-:W-:Y:S02]  /*17ff0*/  @P0 SHF.R.U32.HI R6, RZ, R8, R7 ;  /* 0x00000008ff060219 */ /* 0x000fe40000011607 */
[----:B------:R2:W5:Y:S01]  /*18000*/  LDL R8, [R1+0x30] ;  /* 0x0000300001087983 */ /* 0x0005620000100800 */
[----:B------:R-:W0:Y:S02]  /*18010*/  S2R R13, SR_TID.X ;  /* 0x00000000000d7919 */ /* 0x000e240000002100 */
[----:B------:R-:W-:-:S04]  /*18020*/  IMAD.MOV R7, RZ, RZ, -R6 ;  /* 0x000000ffff077224 */ /* 0x000fc800078e0a06 */
[----:B------:R-:W-:Y:S01]  /*18030*/  IMAD R0, R9, R7, R0 ;  /* 0x0000000709007224 */ /* 0x000fe200078e0200 */
[----:B------:R-:W-:Y:S01]  /*18040*/  SHF.R.S32.HI R7, RZ, 0x1f, R6 ;  /* 0x0000001fff077819 */ /* 0x000fe20000011406 */
[----:B------:R-:W-:-:S04]  /*18050*/  IMAD.WIDE.U32 R2, R6, UR4, R2 ;  /* 0x0000000406027c25 */ /* 0x000fc8000f8e0002 */
[----:B------:R-:W-:Y:S01]  /*18060*/  IMAD R7, R7, UR4, RZ ;  /* 0x0000000407077c24 */ /* 0x000fe2000f8e02ff */
[----:B------:R-:W-:-:S03]  /*18070*/  ULDC UR4, c[0x0][0x2b8] ;  /* 0x0000ae0000047ab9 */ /* 0x000fc60000000800 */
[----:B------:R-:W-:Y:S01]  /*18080*/  IMAD R7, R6, UR5, R7 ;  /* 0x0000000506077c24 */ /* 0x000fe2000f8e0207 */
[----:B------:R-:W-:-:S03]  /*18090*/  SHF.R.S32.HI R6, RZ, 0x1f, R0 ;  /* 0x0000001fff067819 */ /* 0x000fc60000011400 */
[----:B------:R-:W-:Y:S02]  /*180a0*/  IMAD.IADD R3, R3, 0x1, R7 ;  /* 0x0000000103037824 */ /* 0x000fe400078e0207 */
[----:B------:R-:W-:Y:S02]  /*180b0*/  IMAD R6, R6, UR6, RZ ;  /* 0x0000000606067c24 */ /* 0x000fe4000f8e02ff */
[----:B------:R-:W-:-:S04]  /*180c0*/  IMAD.WIDE.U32 R2, R0, UR6, R2 ;  /* 0x0000000600027c25 */ /* 0x000fc8000f8e0002 */
[----:B------:R-:W-:Y:S02]  /*180d0*/  IMAD R6, R0, UR7, R6 ;  /* 0x0000000700067c24 */ /* 0x000fe4000f8e0206 */
[C---:B0-----:R-:W-:Y:S02]  /*180e0*/  IMAD.SHL.U32 R11, R13.reuse, 0x8, RZ ;  /* 0x000000080d0b7824 */ /* 0x041fe400078e00ff */
[----:B------:R-:W-:-:S03]  /*180f0*/  IMAD.SHL.U32 R10, R13, 0x8, RZ ;  /* 0x000000080d0a7824 */ /* 0x000fc600078e00ff */
[----:B------:R-:W-:Y:S01]  /*18100*/  LOP3.LUT R11, R11, 0x18, RZ, 0xc0, !PT ;  /* 0x000000180b0b7812 */ /* 0x000fe200078ec0ff */
[----:B------:R-:W-:Y:S01]  /*18110*/  IMAD.IADD R6, R3, 0x1, R6 ;  /* 0x0000000103067824 */ /* 0x000fe200078e0206 */
[----:B------:R-:W-:Y:S02]  /*18120*/  LEA R7, P0, R2, UR8, 0x1 ;  /* 0x0000000802077c11 */ /* 0x000fe4000f8008ff */
[C---:B------:R-:W-:Y:S02]  /*18130*/  LOP3.LUT R12, R11.reuse, 0x20, RZ, 0xfc, !PT ;  /* 0x000000200b0c7812 */ /* 0x040fe400078efcff */
[----:B------:R-:W-:Y:S02]  /*18140*/  LOP3.LUT R10, R10, 0x18, RZ, 0xc0, !PT ;  /* 0x000000180a0a7812 */ /* 0x000fe400078ec0ff */
[----:B------:R-:W-:Y:S01]  /*18150*/  LOP3.LUT R11, R11, 0x40, RZ, 0xfc, !PT ;  /* 0x000000400b0b7812 */ /* 0x000fe200078efcff */
[----:B------:R-:W-:Y:S01]  /*18160*/  UMOV UR5, 0xffffffff ;  /* 0xffffffff00057882 */ /* 0x000fe20000000000 */
[----:B------:R-:W-:-:S02]  /*18170*/  LEA.HI.X R6, R2, UR9, R6, 0x1, P0 ;  /* 0x0000000902067c11 */ /* 0x000fc400080f0c06 */
[----:B------:R-:W-:Y:S02]  /*18180*/  LOP3.LUT R20, R13, 0x7f, RZ, 0xc0, !PT ;  /* 0x0000007f0d147812 */ /* 0x000fe400078ec0ff */
[----:B------:R-:W-:Y:S02]  /*18190*/  ISETP.GE.AND P0, PT, R10, UR4, PT ;  /* 0x000000040a007c0c */ /* 0x000fe4000bf06270 */
[----:B------:R-:W-:Y:S02]  /*181a0*/  ISETP.GE.AND P1, PT, R12, UR4, PT ;  /* 0x000000040c007c0c */ /* 0x000fe4000bf26270 */
[----:B------:R-:W-:Y:S02]  /*181b0*/  ISETP.GE.AND P2, PT, R11, UR4, PT ;  /* 0x000000040b007c0c */ /* 0x000fe4000bf46270 */
[----:B------:R-:W-:Y:S01]  /*181c0*/  SHF.R.U32.HI R20, RZ, 0x2, R20 ;  /* 0x00000002ff147819 */ /* 0x000fe20000011614 */
[----:B--2---:R-:W-:Y:S10]  /*181d0*/  BRA.DIV UR5, `(.L_x_622) ;  /* 0x0000004605987947 */ /* 0x004ff4000b800000 */
[----:B------:R-:W0:Y:S01]  /*181e0*/  SHFL.IDX PT, R3, R5, RZ, 0x1c1f ;  /* 0x001c1fff05037589 */ /* 0x000e2200000e0000 */
[----:B-----5:R-:W-:Y:S02]  /*181f0*/  IMAD R0, R21, R9, RZ ;  /* 0x0000000915007224 */ /* 0x020fe400078e02ff */
[----:B------:R-:W-:Y:S01]  /*18200*/  IMAD R25, R25, 0xc0, R20 ;  /* 0x000000c019197824 */ /* 0x000fe200078e0214 */
[----:B------:R-:W1:Y:S04]  /*18210*/  SHFL.IDX PT, R2, R4, RZ, 0x1c1f ;  /* 0x001c1fff04027589 */ /* 0x000e6800000e0000 */
[----:B------:R-:W-:-:S13]  /*18220*/  ISETP.GE.AND P3, PT, R25, R0, PT ;  /* 0x000000001900720c */ /* 0x000fda0003f66270 */
[----:B0-----:R-:W-:-:S05]  /*18230*/  @!P3 LEA R3, P4, R10, R3, 0x1 ;  /* 0x000000030a03b211 */ /* 0x001fca00078808ff */
[----:B-1----:R-:W-:-:S05]  /*18240*/  @!P3 IMAD.X R2, RZ, RZ, R2, P4 ;  /* 0x000000ffff02b224 */ /* 0x002fca00020e0602 */
[----:B------:R-:W-:-:S04]  /*18250*/  @!P3 LOP3.LUT R3, R3, R2, RZ, 0x3c, !PT ;  /* 0x000000020303b212 */ /* 0x000fc800078e3cff */
[----:B------:R-:W-:-:S04]  /*18260*/  @!P3 LOP3.LUT R2, R3, R2, RZ, 0x3c, !PT ;  /* 0x000000020302b212 */ /* 0x000fc800078e3cff */
[----:B------:R-:W-:-:S05]  /*18270*/  @!P3 LOP3.LUT R3, R3, R2, RZ, 0x3c, !PT ;  /* 0x000000020303b212 */ /* 0x000fca00078e3cff */
[----:B------:R-:W-:Y:S01]  /*18280*/  @!PT LDS RZ, [RZ] ;  /* 0x00000000fffff984 */ /* 0x000fe20000000800 */
[----:B------:R-:W-:Y:S04]  /*18290*/  @!P3 LDGSTS.E.BYPASS.LTC128B.128 [R8+0xc400], desc[UR42][R2.64], !P0 ;  /* 0x0c4000000208bfae */ /* 0x000fe8000c101d6a */
[----:B------:R-:W-:Y:S04]  /*182a0*/  @!P3 LDGSTS.E.BYPASS.LTC128B.128 [R8+0xf400], desc[UR42][R2.64+0x40], !P1 ;  /* 0x0f4000400208bfae */ /* 0x000fe8000c901d6a */
[----:B------:R0:W-:Y:S02]  /*182b0*/  @!P3 LDGSTS.E.BYPASS.LTC128B.128 [R8+0x12400], desc[UR42][R2.64+0x80], !P2 ;  /* 0x124000800208bfae */ /* 0x0001e4000d101d6a */
[----:B0-----:R-:W-:-:S02]  /*182c0*/  VIADD R2, R25, 0x20 ;  /* 0x0000002019027836 */ /* 0x001fc40000000000 */
[----:B------:R-:W0:Y:S03]  /*182d0*/  SHFL.IDX PT, R3, R5, 0x1, 0x1c1f ;  /* 0x003c1f0005037f89 */ /* 0x000e2600000e0000 */
[----:B------:R-:W-:Y:S02]  /*182e0*/  ISETP.GE.AND P3, PT, R2, R0, PT ;  /* 0x000000000200720c */ /* 0x000fe40003f66270 */
[----:B------:R-:W1:Y:S11]  /*182f0*/  SHFL.IDX PT, R2, R4, 0x1, 0x1c1f ;  /* 0x003c1f0004027f89 */ /* 0x000e7600000e0000 */
[----:B0-----:R-:W-:-:S05]  /*18300*/  @!P3 LEA R3, P4, R10, R3, 0x1 ;  /* 0x000000030a03b211 */ /* 0x001fca00078808ff */
[----:B-1----:R-:W-:-:S05]  /*18310*/  @!P3 IMAD.X R2, RZ, RZ, R2, P4 ;  /* 0x000000ffff02b224 */ /* 0x002fca00020e0602 */
[----:B------:R-:W-:-:S04]  /*18320*/  @!P3 LOP3.LUT R3, R3, R2, RZ, 0x3c, !PT ;  /* 0x000000020303b212 */ /* 0x000fc800078e3cff */
[----:B------:R-:W-:-:S04]  /*18330*/  @!P3 LOP3.LUT R2, R3, R2, RZ, 0x3c, !PT ;  /* 0x000000020302b212 */ /* 0x000fc800078e3cff */
[----:B------:R-:W-:-:S05]  /*18340*/  @!P3 LOP3.LUT R3, R3, R2, RZ, 0x3c, !PT ;  /* 0x000000020303b212 */ /* 0x000fca00078e3cff */
[----:B------:R-:W-:Y:S04]  /*18350*/  @!P3 LDGSTS.E.BYPASS.LTC128B.128 [R8+0xcc00], desc[UR42][R2.64], !P0 ;  /* 0x0cc000000208bfae */ /* 0x000fe8000c101d6a */
[----:B------:R-:W-:Y:S04]  /*18360*/  @!P3 LDGSTS.E.BYPASS.LTC128B.128 [R8+0xfc00], desc[UR42][R2.64+0x40], !P1 ;  /* 0x0fc000400208bfae */ /* 0x000fe8000c901d6a */
[----:B------:R0:W-:Y:S02]  /*18370*/  @!P3 LDGSTS.E.BYPASS.LTC128B.128 [R8+0x12c00], desc[UR42][R2.64+0x80], !P2 ;  /* 0x12c000800208bfae */ /* 0x0001e4000d101d6a */
[----:B0-----:R-:W-:-:S02]  /*18380*/  VIADD R2, R25, 0x40 ;  /* 0x0000004019027836 */ /* 0x001fc40000000000 */
[----:B------:R-:W0:Y:S03]  /*18390*/  SHFL.IDX PT, R3, R5, 0x2, 0x1c1f ;  /* 0x005c1f0005037f89 */ /* 0x000e2600000e0000 */
[----:B------:R-:W-:Y:S01]  /*183a0*/  ISETP.GE.AND P3, PT, R2, R0, PT ;  /* 0x000000000200720c */ /* 0x000fe20003f66270 */
[----:B------:R-:W-:Y:S04]  /*183b0*/  SHFL.IDX PT, R5, R5, 0x3, 0x1c1f ;  /* 0x007c1f0005057f89 */ /* 0x000fe800000e0000 */
[----:B------:R-:W1:Y:S04]  /*183c0*/  SHFL.IDX PT, R2, R4, 0x2, 0x1c1f ;  /* 0x005c1f0004027f89 */ /* 0x000e6800000e0000 */
[----:B------:R-:W2:Y:S04]  /*183d0*/  SHFL.IDX PT, R4, R4, 0x3, 0x1c1f ;  /* 0x007c1f0004047f89 */ /* 0x000ea800000e0000 */
        /* <DEDUP_REMOVED lines=8> */
[----:B0-----:R-:W-:-:S05]  /*18460*/  VIADD R2, R25, 0x60 ;  /* 0x0000006019027836 */ /* 0x001fca0000000000 */
[----:B------:R-:W-:-:S13]  /*18470*/  ISETP.GE.AND P3, PT, R2, R0, PT ;  /* 0x000000000200720c */ /* 0x000fda0003f66270 */
[----:B------:R-:W-:-:S05]  /*18480*/  @!P3 LEA R2, P4, R10, R5, 0x1 ;  /* 0x000000050a02b211 */ /* 0x000fca00078808ff */
[----:B--2---:R-:W-:Y:S02]  /*18490*/  @!P3 IMAD.X R3, RZ, RZ, R4, P4 ;  /* 0x000000ffff03b224 */ /* 0x004fe400020e0604 */
[----:B------:R-:W-:-:S03]  /*184a0*/  VIADD R4, R25, 0x80 ;  /* 0x0000008019047836 */ /* 0x000fc60000000000 */
[----:B------:R-:W-:Y:S04]  /*184b0*/  @!P3 LDGSTS.E.BYPASS.LTC128B.128 [R8+0xdc00], desc[UR42][R2.64], !P0 ;  /* 0x0dc000000208bfae */ /* 0x000fe8000c101d6a */
[----:B------:R-:W-:Y:S04]  /*184c0*/  @!P3 LDGSTS.E.BYPASS.LTC128B.128 [R8+0x10c00], desc[UR42][R2.64+0x40], !P1 ;  /* 0x10c000400208bfae */ /* 0x000fe8000c901d6a */
[----:B------:R0:W-:Y:S01]  /*184d0*/  @!P3 LDGSTS.E.BYPASS.LTC128B.128 [R8+0x13c00], desc[UR42][R2.64+0x80], !P2 ;  /* 0x13c000800208bfae */ /* 0x0001e2000d101d6a */
[----:B------:R-:W-:-:S03]  /*184e0*/  ISETP.GE.AND P3, PT, R4, R0, PT ;  /* 0x000000000400720c */ /* 0x000fc60003f66270 */
[----:B0-----:R-:W0:Y:S04]  /*184f0*/  SHFL.IDX PT, R3, R7, RZ, 0x1c1f ;  /* 0x001c1fff07037589 */ /* 0x001e2800000e0000 */
[----:B------:R-:W1:Y:S04]  /*18500*/  SHFL.IDX PT, R2, R6, RZ, 0x1c1f ;  /* 0x001c1fff06027589 */ /* 0x000e6800000e0000 */
[----:B------:R-:W2:Y:S02]  /*18510*/  SHFL.IDX PT, R6, R6, 0x1, 0x1c1f ;  /* 0x003c1f0006067f89 */ /* 0x000ea400000e0000 */
[----:B0-----:R-:W-:-:S05]  /*18520*/  @!P3 LEA R3, P4, R10, R3, 0x1 ;  /* 0x000000030a03b211 */ /* 0x001fca00078808ff */
[----:B-1----:R-:W-:-:S05]  /*18530*/  @!P3 IMAD.X R2, RZ, RZ, R2, P4 ;  /* 0x000000ffff02b224 */ /* 0x002fca00020e0602 */
[----:B------:R-:W-:-:S04]  /*18540*/  @!P3 LOP3.LUT R3, R3, R2, RZ, 0x3c, !PT ;  /* 0x000000020303b212 */ /* 0x000fc800078e3cff */
[----:B------:R-:W-:-:S04]  /*18550*/  @!P3 LOP3.LUT R2, R3, R2, RZ, 0x3c, !PT ;  /* 0x000000020302b212 */ /* 0x000fc800078e3cff */
[----:B------:R-:W-:-:S05]  /*18560*/  @!P3 LOP3.LUT R3, R3, R2, RZ, 0x3c, !PT ;  /* 0x000000020303b212 */ /* 0x000fca00078e3cff */
[----:B------:R-:W-:Y:S04]  /*18570*/  @!P3 LDGSTS.E.BYPASS.LTC128B.128 [R8+0xe400], desc[UR42][R2.64], !P0 ;  /* 0x0e4000000208bfae */ /* 0x000fe8000c101d6a */
[----:B------:R-:W-:Y:S04]  /*18580*/  @!P3 LDGSTS.E.BYPASS.LTC128B.128 [R8+0x11400], desc[UR42][R2.64+0x40], !P1 ;  /* 0x114000400208bfae */ /* 0x000fe8000c901d6a */
[----:B------:R0:W-:Y:S04]  /*18590*/  @!P3 LDGSTS.E.BYPASS.LTC128B.128 [R8+0x14400], desc[UR42][R2.64+0x80], !P2 ;  /* 0x144000800208bfae */ /* 0x0001e8000d101d6a */
[----:B0-2---:R0:W1:Y:S02]  /*185a0*/  SHFL.IDX PT, R2, R7, 0x1, 0x1c1f ;  /* 0x003c1f0007027f89 */ /* 0x00506400000e0000 */
.L_x_762:
[----:B------:R-:W-:-:S05]  /*185b0*/  VIADD R25, R25, 0xa0 ;  /* 0x000000a019197836 */ /* 0x000fca0000000000 */
[----:B------:R-:W-:-:S13]  /*185c0*/  ISETP.GE.AND P3, PT, R25, R0, PT ;  /* 0x000000001900720c */ /* 0x000fda0003f66270 */
[----:B-1----:R-:W-:-:S05]  /*185d0*/  @!P3 LEA R2, P4, R10, R2, 0x1 ;  /* 0x000000020a02b211 */ /* 0x002fca00078808ff */
[----:B------:R-:W-:-:S05]  /*185e0*/  @!P3 IMAD.X R3, RZ, RZ, R6, P4 ;  /* 0x000000ffff03b224 */ /* 0x000fca00020e0606 */
[----:B------:R-:W-:Y:S01]  /*185f0*/  @!PT LDS RZ, [RZ] ;  /* 0x00000000fffff984 */ /* 0x000fe20000000800 */
[----:B------:R-:W-:Y:S01]  /*18600*/  @!PT LDS RZ, [RZ] ;  /* 0x00000000fffff984 */ /* 0x000fe20000000800 */
[----:B------:R-:W-:Y:S01]  /*18610*/  @!PT LDS RZ, [RZ] ;  /* 0x00000000fffff984 */ /* 0x000fe20000000800 */
[----:B------:R1:W-:Y:S01]  /*18620*/  @!P3 LDGSTS.E.BYPASS.LTC128B.128 [R8+0xec00], desc[UR42][R2.64], !P0 ;  /* 0x0ec000000208bfae */ /* 0x0003e2000c101d6a */
[----:B------:R-:W-:-:S03]  /*18630*/  PLOP3.LUT P0, PT, PT, PT, PT, 0x80, 0x0 ;  /* 0x000000000000781c */ /* 0x000fc60003f0f070 */
[----:B------:R1:W-:Y:S04]  /*18640*/  @!P3 LDGSTS.E.BYPASS.LTC128B.128 [R8+0x11c00], desc[UR42][R2.64+0x40], !P1 ;  /* 0x11c000400208bfae */ /* 0x0003e8000c901d6a */
[----:B------:R1:W-:Y:S01]  /*18650*/  @!P3 LDGSTS.E.BYPASS.LTC128B.128 [R8+0x14c00], desc[UR42][R2.64+0x80], !P2 ;  /* 0x14c000800208bfae */ /* 0x0003e2000d101d6a */
[----:B------:R-:W-:-:S05]  /*18660*/  NOP ;  /* 0x0000000000007918 */ /* 0x000fca0000000000 */
.L_x_623:
        /* <DEDUP_REMOVED lines=18> */
.L_x_763:
[----:B------:R-:W-:Y:S05]  /*18790*/  BSYNC B0 ;  /* 0x0000000000007941 */ /* 0x000fea0003800000 */
.L_x_624:
[----:B------:R-:W1:Y:S04]  /*187a0*/  LDL.LU R3, [R1+0x40] ;  /* 0x0000400001037983 */ /* 0x000e680000300800 */
[----:B------:R-:W2:Y:S01]  /*187b0*/  LDL R2, [R1+0x24] ;  /* 0x0000240001027983 */ /* 0x000ea20000100800 */
[----:B------:R-:W-:Y:S01]  /*187c0*/  BSSY B0, `(.L_x_626) ;  /* 0x00000f1000007945 */ /* 0x000fe20003800000 */
[----:B-1----:R-:W-:-:S05]  /*187d0*/  VIADD R0, R3, 0xfffffffe ;  /* 0xfffffffe03007836 */ /* 0x002fca0000000000 */
[----:B--2---:R-:W-:-:S13]  /*187e0*/  ISETP.GE.AND P0, PT, R0, R2, PT ;  /* 0x000000020000720c */ /* 0x004fda0003f06270 */
[----:B------:R-:W-:Y:S05]  /*187f0*/  @!P0 BRA `(.L_x_627) ;  /* 0x0000000c00b48947 */ /* 0x000fea0003800000 */
[----:B------:R-:W1:Y:S01]  /*18800*/  S2R R2, SR_TID.X ;  /* 0x0000000000027919 */ /* 0x000e620000002100 */
[----:B------:R-:W-:Y:S01]  /*18810*/  ULDC UR4, c[0x0][0x2f4] ;  /* 0x0000bd0000047ab9 */ /* 0x000fe20000000800 */
[----:B------:R-:W-:Y:S01]  /*18820*/  IMAD.MOV.U32 R10, RZ, RZ, R28 ;  /* 0x000000ffff0a7224 */ /* 0x000fe200078e001c */
[----:B------:R2:W5:Y:S04]  /*18830*/  LDL.LU R20, [R1] ;  /* 0x0000000001147983 */ /* 0x0005680000300800 */
[----:B------:R2:W-:Y:S01]  /*18840*/  STL [R1+0x8], R23 ;  /* 0x0000081701007387 */ /* 0x0005e20000100800 */
[----:B-1----:R-:W-:-:S05]  /*18850*/  IMAD.SHL.U32 R4, R2, 0x8, RZ ;  /* 0x0000000802047824 */ /* 0x002fca00078e00ff */
[----:B------:R-:W-:-:S04]  /*18860*/  LOP3.LUT R4, R4, 0x18, RZ, 0xc0, !PT ;  /* 0x0000001804047812 */ /* 0x000fc800078ec0ff */
[C---:B------:R-:W-:Y:S02]  /*18870*/  LOP3.LUT R3, R4.reuse, 0x20, RZ, 0xfc, !PT ;  /* 0x0000002004037812 */ /* 0x040fe400078efcff */
[C---:B------:R-:W-:Y:S02]  /*18880*/  LOP3.LUT R2, R4.reuse, 0x40, RZ, 0xfc, !PT ;  /* 0x0000004004027812 */ /* 0x040fe400078efcff */
[----:B------:R-:W-:Y:S02]  /*18890*/  ISETP.GE.AND P3, PT, R4, UR4, PT ;  /* 0x0000000404007c0c */ /* 0x000fe4000bf66270 */
[----:B------:R-:W-:Y:S02]  /*188a0*/  ISETP.GE.AND P2, PT, R3, UR4, PT ;  /* 0x0000000403007c0c */ /* 0x000fe4000bf46270 */
[----:B--2---:R-:W-:-:S13]  /*188b0*/  ISETP.GE.AND P1, PT, R2, UR4, PT ;  /* 0x0000000402007c0c */ /* 0x004fda000bf26270 */
.L_x_640:
[----:B------:R-:W2:Y:S01]  /*188c0*/  LDL R8, [R1+0x28] ;  /* 0x0000280001087983 */ /* 0x000ea20000100800 */
[----:B------:R-:W1:Y:S03]  /*188d0*/  LDC R9, c[0x0][0x430] ;  /* 0x00010c00ff097b82 */ /* 0x000e660000000800 */
[----:B0-----:R-:W3:Y:S04]  /*188e0*/  LDL R7, [R1+0x2c] ;  /* 0x00002c0001077983 */ /* 0x001ee80000100800 */
[----:B------:R-:W4:Y:S01]  /*188f0*/  LDL R6, [R1+0xc] ;  /* 0x00000c0001067983 */ /* 0x000f220000100800 */
[----:B------:R-:W0:Y:S01]  /*18900*/  S2R R2, SR_TID.X ;  /* 0x0000000000027919 */ /* 0x000e220000002100 */
[----:B-1----:R-:W-:-:S13]  /*18910*/  ISETP.NE.AND P0, PT, R9, 0x1, PT ;  /* 0x000000010900780c */ /* 0x002fda0003f05270 */
[----:B------:R-:W1:Y:S01]  /*18920*/  @P0 LDC R5, c[0x0][0x434] ;  /* 0x00010d00ff050b82 */ /* 0x000e620000000800 */
[----:B0-----:R-:W-:-:S04]  /*18930*/  LOP3.LUT R3, R2, 0x7f, RZ, 0xc0, !PT ;  /* 0x0000007f02037812 */ /* 0x001fc800078ec0ff */
[----:B------:R-:W-:-:S03]  /*18940*/  SHF.R.U32.HI R4, RZ, 0x2, R3 ;  /* 0x00000002ff047819 */ /* 0x000fc60000011603 */
[----:B------:R-:W0:Y:S01]  /*18950*/  @P0 LDC R3, c[0x0][0x438] ;  /* 0x00010e00ff030b82 */ /* 0x000e220000000800 */
[----:B------:R-:W-:Y:S02]  /*18960*/  IMAD.SHL.U32 R2, R2, 0x20, RZ ;  /* 0x0000002002027824 */ /* 0x000fe400078e00ff */
[----:B------:R-:W-:-:S03]  /*18970*/  IMAD R4, R0, 0x80, R4 ;  /* 0x0000008000047824 */ /* 0x000fc600078e0204 */
[----:B------:R-:W-:Y:S01]  /*18980*/  LOP3.LUT R2, R2, 0x60, RZ, 0xc0, !PT ;  /* 0x0000006002027812 */ /* 0x000fe200078ec0ff */
[----:B------:R-:W-:Y:S05]  /*18990*/  YIELD ;  /* 0x0000000000007946 */ /* 0x000fea0003800000 */
[----:B------:R-:W-:Y:S01]  /*189a0*/  ULDC.64 UR4, c[0x0][0x428] ;  /* 0x00010a0000047ab9 */ /* 0x000fe20000000a00 */
[----:B--2---:R-:W-:-:S05]  /*189b0*/  IADD3 R4, R2, R4, R8 ;  /* 0x0000000402047210 */ /* 0x004fca0007ffe008 */
[----:B-1----:R-:W-:-:S04]  /*189c0*/  @P0 IMAD.HI.U32 R5, R4, R5, RZ ;  /* 0x0000000504050227 */ /* 0x002fc800078e00ff */
[----:B------:R-:W-:Y:S01]  /*189d0*/  IMAD.MOV.U32 R2, RZ, RZ, R4 ;  /* 0x000000ffff027224 */ /* 0x000fe200078e0004 */
[----:B0-----:R-:W-:-:S05]  /*189e0*/  @P0 SHF.R.U32.HI R2, RZ, R3, R5 ;  /* 0x00000003ff020219 */ /* 0x001fca0000011605 */
[----:B------:R-:W-:-:S04]  /*189f0*/  IMAD.MOV R3, RZ, RZ, -R2 ;  /* 0x000000ffff037224 */ /* 0x000fc800078e0a02 */
[----:B------:R-:W-:Y:S01]  /*18a00*/  IMAD R9, R9, R3, R4 ;  /* 0x0000000309097224 */ /* 0x000fe200078e0204 */
[----:B------:R-:W-:Y:S01]  /*18a10*/  SHF.R.S32.HI R3, RZ, 0x1f, R2 ;  /* 0x0000001fff037819 */ /* 0x000fe20000011402 */
[----:B---3--:R-:W-:-:S04]  /*18a20*/  IMAD R4, R7, UR4, RZ ;  /* 0x0000000407047c24 */ /* 0x008fc8000f8e02ff */
[C---:B----4-:R-:W-:Y:S02]  /*18a30*/  IMAD R4, R6.reuse, UR5, R4 ;  /* 0x0000000506047c24 */ /* 0x050fe4000f8e0204 */
[----:B------:R-:W-:Y:S01]  /*18a40*/  IMAD.WIDE.U32 R2, R6, UR4, R2 ;  /* 0x0000000406027c25 */ /* 0x000fe2000f8e0002 */
[----:B------:R-:W-:-:S03]  /*18a50*/  ULDC.64 UR4, c[0x0][0x418] ;  /* 0x0001060000047ab9 */ /* 0x000fc60000000a00 */
[----:B------:R-:W-:Y:S01]  /*18a60*/  IMAD.IADD R3, R4, 0x1, R3 ;  /* 0x0000000104037824 */ /* 0x000fe200078e0203 */
[----:B------:R-:W-:-:S04]  /*18a70*/  LEA R4, P0, R2, UR4, 0x2 ;  /* 0x0000000402047c11 */ /* 0x000fc8000f8010ff */
[----:B------:R-:W-:-:S05]  /*18a80*/  LEA.HI.X R5, R2, UR5, R3, 0x2, P0 ;  /* 0x0000000502057c11 */ /* 0x000fca00080f1403 */
[----:B------:R-:W2:Y:S01]  /*18a90*/  LDG.E R8, desc[UR42][R4.64] ;  /* 0x0000002a04087981 */ /* 0x000ea2000c1e1900 */
[----:B------:R-:W-:-:S05]  /*18aa0*/  VIADD R28, R10, 0x1 ;  /* 0x000000010a1c7836 */ /* 0x000fca0000000000 */
[----:B------:R-:W-:-:S04]  /*18ab0*/  ISETP.NE.AND P0, PT, R28, 0x2, PT ;  /* 0x000000021c00780c */ /* 0x000fc80003f05270 */
[----:B------:R-:W-:-:S04]  /*18ac0*/  SEL R2, RZ, 0x1, P0 ;  /* 0x00000001ff027807 */ /* 0x000fc80000000000 */
[----:B-----5:R-:W-:Y:S01]  /*18ad0*/  LOP3.LUT R2, R20, R2, RZ, 0x3c, !PT ;  /* 0x0000000214027212 */ /* 0x020fe200078e3cff */
[----:B------:R-:W-:-:S04]  /*18ae0*/  IMAD.U32 R6, RZ, RZ, UR38 ;  /* 0x00000026ff067e24 */ /* 0x000fc8000f8e00ff */
[----:B------:R0:W-:Y:S01]  /*18af0*/  STL [R1], R2 ;  /* 0x0000000201007387 */ /* 0x0001e20000100800 */
[----:B------:R-:W-:Y:S01]  /*18b00*/  ISETP.NE.AND P4, PT, R6, 0x3, PT ;  /* 0x000000030600780c */ /* 0x000fe20003f85270 */
[----:B------:R-:W-:Y:S01]  /*18b10*/  IMAD.MOV.U32 R23, RZ, RZ, R0 ;  /* 0x000000ffff177224 */ /* 0x000fe200078e0000 */
[----:B------:R-:W-:Y:S02]  /*18b20*/  SEL R28, R28, RZ, P0 ;  /* 0x000000ff1c1c7207 */ /* 0x000fe40000000000 */
[----:B--2---:R-:W-:-:S09]  /*18b30*/  SHF.R.S32.HI R26, RZ, 0x1f, R8 ;  /* 0x0000001fff1a7819 */ /* 0x004fd20000011408 */
[----:B0-----:R-:W-:Y:S05]  /*18b40*/  @!P4 BRA `(.L_x_628) ;  /* 0x000000000004c947 */ /* 0x001fea0003800000 */
[----:B------:R-:W-:Y:S01]  /*18b50*/  BPT.TRAP 0x1 ;  /* 0x000000040000795c */ /* 0x000fe20000300000 */
.L_x_628:
[----:B------:R-:W-:Y:S01]  /*18b60*/  IMAD R5, R28, 0x8, R16 ;  /* 0x000000081c057824 */ /* 0x000fe200078e0210 */
[----:B------:R-:W-:Y:S01]  /*18b70*/  SHF.L.U32 R0, R2, 0x1f, RZ ;  /* 0x0000001f02007819 */ /* 0x000fe200000006ff */
[----:B------:R-:W-:Y:S03]  /*18b80*/  BSSY B1, `(.L_x_629) ;  /* 0x0000003000017945 */ /* 0x000fe60003800000 */
[----:B------:R-:W0:Y:S02]  /*18b90*/  SYNCS.PHASECHK.TRANS64.TRYWAIT P0, [R5+URZ+0x2d840], R0 ;  /* 0x02d84000050075a7 */ /* 0x000e24000800017f */
[----:B0-----:R-:W-:Y:S05]  /*18ba0*/  @!P0 BRA `(.L_x_630) ;  /* 0x0000004400488947 */ /* 0x001fea0003800000 */
.L_x_764:
[----:B------:R-:W-:Y:S05]  /*18bb0*/  BSYNC B1 ;  /* 0x0000000000017941 */ /* 0x000fea0003800000 */
.L_x_629:
[----:B------:R-:W2:Y:S01]  /*18bc0*/  LDL R4, [R1+0x10] ;  /* 0x0000100001047983 */ /* 0x000ea20000100800 */
        /* <DEDUP_REMOVED lines=18> */
[----:B------:R-:W-:-:S04]  /*18cf0*/  LEA R6, P0, R2, UR6, 0x1 ;  /* 0x0000000602067c11 */ /* 0x000fc8000f8008ff */
[----:B------:R-:W-:Y:S01]  /*18d00*/  LEA.HI.X R7, R2, UR7, R7, 0x1, P0 ;  /* 0x0000000702077c11 */ /* 0x000fe200080f0c07 */
[----:B--2---:R-:W-:Y:S01]  /*18d10*/  IMAD R4, R28, 0x3000, R4 ;  /* 0x000030001c047824 */ /* 0x004fe200078e0204 */
[----:B------:R-:W-:Y:S07]  /*18d20*/  BRA.DIV UR4, `(.L_x_631) ;  /* 0x0000004204fc7947 */ /* 0x000fee000b800000 */
        /* <DEDUP_REMOVED lines=29> */
.L_x_774:
        /* <DEDUP_REMOVED lines=11> */
.L_x_632:
[----:B------:R-:W-:Y:S02]  /*18fb0*/  PLOP3.LUT P4, PT, P4, P0, PT, 0xa2, 0x0 ;  /* 0x000000000000781c */ /* 0x000fe40002781472 */
[----:B------:R-:W-:-:S08]  /*18fc0*/  @P0 R2UR P4, UR4, R5 ;  /* 0x00000000050402ca */ /* 0x000fd00000080000 */
[----:B------:R-:W-:-:S05]  /*18fd0*/  @P0 PLOP3.LUT P0, PT, P4, PT, PT, 0x80, 0x0 ;  /* 0x000000000000081c */ /* 0x000fca000270f070 */
[----:B------:R-:W-:Y:S01]  /*18fe0*/  @!P4 SYNCS.ARRIVE.TRANS64.RED.A0T1 RZ, [UR4+0x2d830], RZ ;  /* 0x02d830ffffffc9a7 */ /* 0x000fe20008200404 */
[----:B------:R-:W-:Y:S07]  /*18ff0*/  @!P4 ARRIVES.LDGSTSBAR.64.TRANSCNT [UR4+0x2d830] ;  /* 0x02d83000ff00c9b0 */ /* 0x000fee0008000a84 */
[----:B------:R-:W-:Y:S05]  /*19000*/  @P0 BRA.U.ANY `(.L_x_632) ;  /* 0xfffffffd00e80947 */ /* 0x000fea000393ffff */
[----:B------:R-:W-:Y:S01]  /*19010*/  NOP ;  /* 0x0000000000007918 */ /* 0x000fe20000000000 */
[----:B-1----:R-:W-:-:S05]  /*19020*/  IMAD.U32 R2, RZ, RZ, UR38 ;  /* 0x00000026ff027e24 */ /* 0x002fca000f8e00ff */
[----:B------:R-:W-:-:S13]  /*19030*/  ISETP.NE.AND P5, PT, R2, 0x3, PT ;  /* 0x000000030200780c */ /* 0x000fda0003fa5270 */
[----:B------:R-:W-:Y:S05]  /*19040*/  @!P5 BRA `(.L_x_633) ;  /* 0x000000000004d947 */ /* 0x000fea0003800000 */
[----:B------:R-:W-:Y:S01]  /*19050*/  BPT.TRAP 0x1 ;  /* 0x000000040000795c */ /* 0x000fe20000300000 */
.L_x_633:
[----:B------:R1:W-:Y:S01]  /*19060*/  SYNCS.ARRIVE.TRANS64.A1T0 RZ, [R5+URZ+0x2d830], RZ ;  /* 0x02d830ff05ff79a7 */ /* 0x0003e2000810003f */
[----:B------:R-:W-:Y:S05]  /*19070*/  @!P5 BRA `(.L_x_634) ;  /* 0x000000000004d947 */ /* 0x000fea0003800000 */
[----:B------:R-:W-:Y:S01]  /*19080*/  BPT.TRAP 0x1 ;  /* 0x000000040000795c */ /* 0x000fe20000300000 */
.L_x_634:
[----:B------:R-:W-:Y:S01]  /*19090*/  SHF.L.U32 R2, R20, 0x1f, RZ ;  /* 0x0000001f14027819 */ /* 0x000fe200000006ff */
[----:B-1----:R-:W-:Y:S01]  /*190a0*/  IMAD R5, R10, 0x8, R16 ;  /* 0x000000080a057824 */ /* 0x002fe200078e0210 */
[----:B------:R-:W-:Y:S03]  /*190b0*/  BSSY B1, `(.L_x_635) ;  /* 0x0000003000017945 */ /* 0x000fe60003800000 */
[----:B------:R-:W1:Y:S02]  /*190c0*/  SYNCS.PHASECHK.TRANS64.TRYWAIT P0, [R5+URZ+0x2d860], R2 ;  /* 0x02d86002050075a7 */ /* 0x000e64000800017f */
[----:B-1----:R-:W-:Y:S05]  /*190d0*/  @!P0 BRA `(.L_x_636) ;  /* 0x0000004400648947 */ /* 0x002fea0003800000 */
.L_x_775:
[----:B------:R-:W-:Y:S05]  /*190e0*/  BSYNC B1 ;  /* 0x0000000000017941 */ /* 0x000fea0003800000 */
.L_x_635:
[----:B0-----:R-:W2:Y:S04]  /*190f0*/  LDL R7, [R1+0x20] ;  /* 0x0000200001077983 */ /* 0x001ea80000100800 */
[----:B------:R-:W2:Y:S04]  /*19100*/  LDL.LU R6, [R1+0x8] ;  /* 0x0000080001067983 */ /* 0x000ea80000300800 */
[----:B------:R-:W3:Y:S01]  /*19110*/  LDL R4, [R1+0x10] ;  /* 0x0000100001047983 */ /* 0x000ee20000100800 */
[----:B------:R-:W0:Y:S01]  /*19120*/  S2R R3, SR_TID.X ;  /* 0x0000000000037919 */ /* 0x000e220000002100 */
[----:B------:R-:W-:Y:S01]  /*19130*/  UMOV UR4, 0xffffffff ;  /* 0xffffffff00047882 */ /* 0x000fe20000000000 */
[----:B0-----:R-:W-:-:S04]  /*19140*/  LOP3.LUT R3, R3, 0x7f, RZ, 0xc0, !PT ;  /* 0x0000007f03037812 */ /* 0x001fc800078ec0ff */
[----:B------:R-:W-:Y:S01]  /*19150*/  SHF.R.U32.HI R3, RZ, 0x2, R3 ;  /* 0x00000002ff037819 */ /* 0x000fe20000011603 */
[----:B--2---:R-:W-:Y:S02]  /*19160*/  IMAD R6, R6, -0x80, R7 ;  /* 0xffffff8006067824 */ /* 0x004fe400078e0207 */
[----:B---3--:R-:W-:Y:S02]  /*19170*/  IMAD R4, R10, 0x3000, R4 ;  /* 0x000030000a047824 */ /* 0x008fe400078e0204 */
        /* <DEDUP_REMOVED lines=36> */
.L_x_785:
        /* <DEDUP_REMOVED lines=29> */
.L_x_638:
[----:B------:R-:W-:Y:S02]  /*19590*/  PLOP3.LUT P4, PT, P4, P0, PT, 0xa2, 0x0 ;  /* 0x000000000000781c */ /* 0x000fe40002781472 */
[----:B------:R-:W-:-:S08]  /*195a0*/  @P0 R2UR P4, UR4, R5 ;  /* 0x00000000050402ca */ /* 0x000fd00000080000 */
[----:B------:R-:W-:-:S05]  /*195b0*/  @P0 PLOP3.LUT P0, PT, P4, PT, PT, 0x80, 0x0 ;  /* 0x000000000000081c */ /* 0x000fca000270f070 */
[----:B------:R-:W-:Y:S01]  /*195c0*/  @!P4 SYNCS.ARRIVE.TRANS64.RED.A0T1 RZ, [UR4+0x2d850], RZ ;  /* 0x02d850ffffffc9a7 */ /* 0x000fe20008200404 */
[----:B------:R-:W-:Y:S07]  /*195d0*/  @!P4 ARRIVES.LDGSTSBAR.64.TRANSCNT [UR4+0x2d850] ;  /* 0x02d85000ff00c9b0 */ /* 0x000fee0008000a84 */
[----:B------:R-:W-:Y:S05]  /*195e0*/  @P0 BRA.U.ANY `(.L_x_638) ;  /* 0xfffffffd00e80947 */ /* 0x000fea000393ffff */
[----:B------:R-:W-:Y:S01]  /*195f0*/  NOP ;  /* 0x0000000000007918 */ /* 0x000fe20000000000 */
[----:B------:R-:W-:Y:S02]  /*19600*/  IMAD.U32 R2, RZ, RZ, UR38 ;  /* 0x00000026ff027e24 */ /* 0x000fe4000f8e00ff */
[----:B------:R-:W-:-:S03]  /*19610*/  IMAD.MOV.U32 R22, RZ, RZ, R0 ;  /* 0x000000ffff167224 */ /* 0x000fc600078e0000 */
[----:B------:R-:W-:-:S13]  /*19620*/  ISETP.NE.AND P5, PT, R2, 0x3, PT ;  /* 0x000000030200780c */ /* 0x000fda0003fa5270 */
[----:B------:R-:W-:Y:S05]  /*19630*/  @!P5 BRA `(.L_x_639) ;  /* 0x000000000004d947 */ /* 0x000fea0003800000 */
[----:B------:R-:W-:Y:S01]  /*19640*/  BPT.TRAP 0x1 ;  /* 0x000000040000795c */ /* 0x000fe20000300000 */
.L_x_639:
[----:B------:R-:W2:Y:S01]  /*19650*/  LDL R2, [R1+0x24] ;  /* 0x0000240001027983 */ /* 0x000ea20000100800 */
[----:B------:R1:W-:Y:S01]  /*19660*/  SYNCS.ARRIVE.TRANS64.A1T0 RZ, [R5+URZ+0x2d850], RZ ;  /* 0x02d850ff05ff79a7 */ /* 0x0003e2000810003f */
[----:B------:R-:W-:Y:S02]  /*19670*/  VIADD R0, R23, 0xffffffff ;  /* 0xffffffff17007836 */ /* 0x000fe40000000000 */
[----:B------:R1:W5:Y:S01]  /*19680*/  LDL R20, [R1] ;  /* 0x0000000001147983 */ /* 0x0003620000100800 */
[----:B------:R-:W-:-:S03]  /*19690*/  IMAD.MOV.U32 R10, RZ, RZ, R28 ;  /* 0x000000ffff0a7224 */ /* 0x000fc600078e001c */
[----:B------:R1:W-:Y:S01]  /*196a0*/  STL [R1+0x8], R23 ;  /* 0x0000081701007387 */ /* 0x0003e20000100800 */
[----:B--2---:R-:W-:-:S13]  /*196b0*/  ISETP.GT.AND P0, PT, R23, R2, PT ;  /* 0x000000021700720c */ /* 0x004fda0003f04270 */
[----:B-1----:R-:W-:Y:S05]  /*196c0*/  @P0 BRA `(.L_x_640) ;  /* 0xfffffff0007c0947 */ /* 0x002fea000383ffff */
.L_x_627:
[----:B------:R-:W-:Y:S05]  /*196d0*/  BSYNC B0 ;  /* 0x0000000000007941 */ /* 0x000fea0003800000 */
.L_x_626:
[----:B------:R-:W1:Y:S01]  /*196e0*/  S2R R2, SR_TID.X ;  /* 0x0000000000027919 */ /* 0x000e620000002100 */
[----:B------:R-:W-:Y:S01]  /*196f0*/  BSSY B0, `(.L_x_641) ;  /* 0x0000010000007945 */ /* 0x000fe20003800000 */
[----:B-1----:R-:W-:-:S04]  /*19700*/  LOP3.LUT R2, R2, 0x7f, RZ, 0xc0, !PT ;  /* 0x0000007f02027812 */ /* 0x002fc800078ec0ff */
[----:B------:R-:W-:-:S13]  /*19710*/  ISETP.NE.AND P0, PT, R2, RZ, PT ;  /* 0x000000ff0200720c */ /* 0x000fda0003f05270 */
[----:B------:R-:W-:Y:S05]  /*19720*/  @P0 BRA `(.L_x_642) ;  /* 0x0000000000300947 */ /* 0x000fea0003800000 */
[----:B------:R-:W1:Y:S01]  /*19730*/  S2R R5, SR_LANEID ;  /* 0x0000000000057919 */ /* 0x000e620000000000 */
[----:B------:R-:W-:Y:S01]  /*19740*/  VOTEU.ANY UR4, UPT, PT ;  /* 0x0000000000047886 */ /* 0x000fe200038e0100 */
[----:B------:R-:W2:Y:S01]  /*19750*/  LDC.64 R2, c[0x0][0xc60] ;  /* 0x00031800ff027b82 */ /* 0x000ea20000000a00 */
[----:B------:R-:W1:Y:S02]  /*19760*/  FLO.U32 R0, UR4 ;  /* 0x0000000400007d00 */ /* 0x000e6400080e0000 */
[----:B-1----:R-:W-:-:S06]  /*19770*/  ISETP.EQ.U32.AND P0, PT, R0, R5, PT ;  /* 0x000000050000720c */ /* 0x002fcc0003f02070 */
[----:B------:R-:W2:Y:S07]  /*19780*/  POPC R5, UR4 ;  /* 0x0000000400057d09 */ /* 0x000eae0008000000 */
[----:B--2---:R-:W2:Y:S01]  /*19790*/  @P0 ATOMG.E.ADD.STRONG.GPU PT, R3, desc[UR42][R2.64], R5 ;  /* 0x00000005020309a8 */ /* 0x004ea200081ee1ea */
[----:B------:R-:W1:Y:S02]  /*197a0*/  S2R R4, SR_LTMASK ;  /* 0x0000000000047919 */ /* 0x000e640000003900 */
[----:B-1----:R-:W-:-:S04]  /*197b0*/  LOP3.LUT R4, R4, UR4, RZ, 0xc0, !PT ;  /* 0x0000000404047c12 */ /* 0x002fc8000f8ec0ff */
[----:B0-----:R-:W0:Y:S01]  /*197c0*/  POPC R7, R4 ;  /* 0x0000000400077309 */ /* 0x001e220000000000 */
[----:B--2---:R-:W0:Y:S02]  /*197d0*/  SHFL.IDX PT, R0, R3, R0, 0x1f ;  /* 0x00001f0003007589 */ /* 0x004e2400000e0000 */
[----:B0-----:R-:W-:-:S07]  /*197e0*/  IADD3 R24, R0, UR37, R7 ;  /* 0x0000002500187c10 */ /* 0x001fce000fffe007 */
.L_x_642:
[----:B------:R-:W-:Y:S05]  /*197f0*/  BSYNC B0 ;  /* 0x0000000000007941 */ /* 0x000fea0003800000 */
.L_x_641:
[----:B------:R-:W-:-:S05]  /*19800*/  IMAD.U32 R0, RZ, RZ, UR38 ;  /* 0x00000026ff007e24 */ /* 0x000fca000f8e00ff */
[----:B------:R-:W-:-:S13]  /*19810*/  ISETP.NE.AND P0, PT, R0, 0x3, PT ;  /* 0x000000030000780c */ /* 0x000fda0003f05270 */
[----:B------:R-:W-:Y:S05]  /*19820*/  @!P0 BRA `(.L_x_643) ;  /* 0x0000000000048947 */ /* 0x000fea0003800000 */
[----:B------:R-:W-:Y:S01]  /*19830*/  BPT.TRAP 0x1 ;  /* 0x000000040000795c */ /* 0x000fe20000300000 */
.L_x_643:
[----:B------:R-:W2:Y:S04]  /*19840*/  LDL R3, [R1] ;  /* 0x0000000001037983 */ /* 0x000ea80000100800 */
[----:B------:R-:W3:Y:S01]  /*19850*/  LDL.LU R2, [R1+0x20] ;  /* 0x0000200001027983 */ /* 0x000ee20000300800 */
[----:B------:R-:W-:Y:S01]  /*19860*/  IMAD R0, R28, 0x8, R16 ;  /* 0x000000081c007824 */ /* 0x000fe200078e0210 */
[----:B------:R-:W-:Y:S01]  /*19870*/  BSSY B0, `(.L_x_644) ;  /* 0x0000005000007945 */ /* 0x000fe20003800000 */
[----:B--2---:R-:W-:-:S04]  /*19880*/  SHF.L.U32 R3, R3, 0x1f, RZ ;  /* 0x0000001f03037819 */ /* 0x004fc800000006ff */
[----:B------:R-:W1:Y:S01]  /*19890*/  SYNCS.PHASECHK.TRANS64.TRYWAIT P0, [R0+URZ+0x2d860], R3 ;  /* 0x02d86003000075a7 */ /* 0x000e62000800017f */
[----:B---3--:R-:W-:Y:S01]  /*198a0*/  IMAD R6, R23, -0x80, R2 ;  /* 0xffffff8017067824 */ /* 0x008fe200078e0202 */
[----:B-1----:R-:W-:Y:S06]  /*198b0*/  @!P0 BRA `(.L_x_645) ;  /* 0x0000004000e48947 */ /* 0x002fec0003800000 */
.L_x_786:
[----:B------:R-:W-:Y:S05]  /*198c0*/  BSYNC B0 ;  /* 0x0000000000007941 */ /* 0x000fea0003800000 */
.L_x_644:
[----:B------:R-:W2:Y:S02]  /*198d0*/  S2R R2, SR_TID.X ;  /* 0x0000000000027919 */ /* 0x000ea40000002100 */
[----:B--2---:R-:W-:-:S04]  /*198e0*/  LOP3.LUT R2, R2, 0x7f, RZ, 0xc0, !PT ;  /* 0x0000007f02027812 */ /* 0x004fc800078ec0ff */
[----:B------:R-:W-:Y:S02]  /*198f0*/  SHF.R.U32.HI R4, RZ, 0x2, R2 ;  /* 0x00000002ff047819 */ /* 0x000fe40000011602 */
[----:B------:R-:W2:Y:S01]  /*19900*/  LDL R2, [R1+0x10] ;  /* 0x0000100001027983 */ /* 0x000ea20000100800 */
[----:B------:R-:W-:Y:S02]  /*19910*/  UMOV UR4, 0xffffffff ;  /* 0xffffffff00047882 */ /* 0x000fe40000000000 */
[----:B------:R-:W-:Y:S02]  /*19920*/  IMAD.IADD R6, R6, 0x1, -R4 ;  /* 0x0000000106067824 */ /* 0x000fe400078e0a04 */
[----:B--2---:R-:W-:Y:S01]  /*19930*/  IMAD R4, R28, 0x3000, R2 ;  /* 0x000030001c047824 */ /* 0x004fe200078e0202 */
        /* <DEDUP_REMOVED lines=44> */
.L_x_796:
        /* <DEDUP_REMOVED lines=13> */
.L_x_647:
[----:B------:R-:W-:Y:S02]  /*19cd0*/  PLOP3.LUT P1, PT, P1, P0, PT, 0xa2, 0x0 ;  /* 0x000000000000781c */ /* 0x000fe40000f21472 */
[----:B------:R-:W-:-:S08]  /*19ce0*/  @P0 R2UR P1, UR4, R0 ;  /* 0x00000000000402ca */ /* 0x000fd00000020000 */
[----:B------:R-:W-:-:S05]  /*19cf0*/  @P0 PLOP3.LUT P0, PT, P1, PT, PT, 0x80, 0x0 ;  /* 0x000000000000081c */ /* 0x000fca0000f0f070 */
[----:B------:R-:W-:Y:S01]  /*19d00*/  @!P1 SYNCS.ARRIVE.TRANS64.RED.A0T1 RZ, [UR4+0x2d850], RZ ;  /* 0x02d850ffffff99a7 */ /* 0x000fe20008200404 */
[----:B------:R-:W-:Y:S07]  /*19d10*/  @!P1 ARRIVES.LDGSTSBAR.64.TRANSCNT [UR4+0x2d850] ;  /* 0x02d85000ff0099b0 */ /* 0x000fee0008000a84 */
[----:B------:R-:W-:Y:S05]  /*19d20*/  @P0 BRA.U.ANY `(.L_x_647) ;  /* 0xfffffffd00e80947 */ /* 0x000fea000393ffff */
[----:B------:R-:W-:Y:S01]  /*19d30*/  NOP ;  /* 0x0000000000007918 */ /* 0x000fe20000000000 */
[----:B0-----:R-:W-:-:S05]  /*19d40*/  IMAD.U32 R2, RZ, RZ, UR38 ;  /* 0x00000026ff027e24 */ /* 0x001fca000f8e00ff */
[----:B------:R-:W-:-:S13]  /*19d50*/  ISETP.NE.AND P2, PT, R2, 0x3, PT ;  /* 0x000000030200780c */ /* 0x000fda0003f45270 */
[----:B------:R-:W-:Y:S05]  /*19d60*/  @!P2 BRA `(.L_x_648) ;  /* 0x000000000004a947 */ /* 0x000fea0003800000 */
[----:B------:R-:W-:Y:S01]  /*19d70*/  BPT.TRAP 0x1 ;  /* 0x000000040000795c */ /* 0x000fe20000300000 */
.L_x_648:
[----:B------:R-:W2:Y:S01]  /*19d80*/  LDL.LU R2, [R1] ;  /* 0x0000000001027983 */ /* 0x000ea20000300800 */
[----:B------:R-:W-:Y:S01]  /*19d90*/  VIADD R28, R28, 0x1 ;  /* 0x000000011c1c7836 */ /* 0x000fe20000000000 */
[----:B------:R0:W-:Y:S04]  /*19da0*/  SYNCS.ARRIVE.TRANS64.A1T0 RZ, [R0+URZ+0x2d850], RZ ;  /* 0x02d850ff00ff79a7 */ /* 0x0001e8000810003f */
[----:B------:R-:W-:-:S04]  /*19db0*/  ISETP.NE.AND P0, PT, R28, 0x2, PT ;  /* 0x000000021c00780c */ /* 0x000fc80003f05270 */
[----:B0-----:R-:W-:Y:S02]  /*19dc0*/  SEL R0, RZ, 0x1, P0 ;  /* 0x00000001ff007807 */ /* 0x001fe40000000000 */
[----:B------:R-:W-:Y:S02]  /*19dd0*/  SEL R28, R28, RZ, P0 ;  /* 0x000000ff1c1c7207 */ /* 0x000fe40000000000 */
[----:B--2---:R-:W-:-:S05]  /*19de0*/  LOP3.LUT R2, R2, R0, RZ, 0x3c, !PT ;  /* 0x0000000002027212 */ /* 0x004fca00078e3cff */
[----:B------:R0:W-:Y:S02]  /*19df0*/  STL [R1], R2 ;  /* 0x0000000201007387 */ /* 0x0001e40000100800 */
.L_x_607:
[----:B------:R-:W-:Y:S05]  /*19e00*/  BSYNC B7 ;  /* 0x0000000000077941 */ /* 0x000fea0003800000 */
.L_x_605:
[----:B------:R-:W-:-:S13]  /*19e10*/  LOP3.LUT P0, RZ, R19, 0x10, RZ, 0xc0, !PT ;  /* 0x0000001013ff7812 */ /* 0x000fda000780c0ff */
[----:B------:R-:W-:Y:S05]  /*19e20*/  @!P0 BRA `(.L_x_649) ;  /* 0x0000000000248947 */ /* 0x000fea0003800000 */
[----:B------:R-:W-:Y:S05]  /*19e30*/  WARPSYNC.ALL ;  /* 0x0000000000007948 */ /* 0x000fea0003800000 */
[----:B------:R-:W3:Y:S08]  /*19e40*/  S2UR UR5, SR_CgaCtaId ;  /* 0x00000000000579c3 */ /* 0x000ef00000008800 */
[----:B------:R-:W-:Y:S06]  /*19e50*/  BAR.SYNC.DEFER_BLOCKING 0x5, 0x200 ;  /* 0x0148000000007b1d */ /* 0x000fec0000010000 */
[----:B------:R-:W-:-:S02]  /*19e60*/  UMOV UR4, 0x400 ;  /* 0x0000040000047882 */ /* 0x000fc40000000000 */
[----:B---3--:R-:W-:-:S06]  /*19e70*/  ULEA UR4, UR5, UR4, 0x18 ;  /* 0x0000000405047291 */ /* 0x008fcc000f8ec03f */
[----:B------:R-:W-:-:S05]  /*19e80*/  IMAD.U32 R16, RZ, RZ, UR4 ;  /* 0x00000004ff107e24 */ /* 0x000fca000f8e00ff */
[----:B------:R3:W4:Y:S01]  /*19e90*/  LDS.128 R24, [R16+0x2d8d0] ;  /* 0x02d8d00010187984 */ /* 0x0007220000000c00 */
[----:B------:R-:W-:Y:S06]  /*19ea0*/  BAR.ARV 0x4, 0x200 ;  /* 0x0108000000007b1d */ /* 0x000fec0000002000 */
[----:B------:R-:W-:Y:S05]  /*19eb0*/  BRA `(.L_x_650) ;  /* 0x0000000800d07947 */ /* 0x000fea0003800000 */
.L_x_649:
[----:B------:R-:W2:Y:S01]  /*19ec0*/  S2R R0, SR_TID.X ;  /* 0x0000000000007919 */ /* 0x000ea20000002100 */
[----:B------:R-:W-:Y:S01]  /*19ed0*/  UMOV UR4, 0xffffffff ;  /* 0xffffffff00047882 */ /* 0x000fe20000000000 */
[----:B--2---:R-:W-:-:S04]  /*19ee0*/  LOP3.LUT R8, R0, 0x1f, RZ, 0xc0, !PT ;  /* 0x0000001f00087812 */ /* 0x004fc800078ec0ff */
[----:B------:R-:W-:Y:S01]  /*19ef0*/  ISETP.NE.AND P0, PT, R8, 0x1f, PT ;  /* 0x0000001f0800780c */ /* 0x000fe20003f05270 */
[----:B------:R-:W-:-:S12]  /*19f00*/  BRA.DIV UR4, `(.L_x_651) ;  /* 0x0000004204d47947 */ /* 0x000fd8000b800000 */
[----:B-1----:R-:W-:Y:S01]  /*19f10*/  IMAD.IADD R9, R27, 0x1, R8 ;  /* 0x000000011b097824 */ /* 0x002fe200078e0208 */
[----:B------:R-:W-:-:S04]  /*19f20*/  ULDC UR4, c[0x0][0xc3c] ;  /* 0x00030f0000047ab9 */ /* 0x000fc80000000800 */
[----:B------:R-:W-:-:S13]  /*19f30*/  ISETP.GE.OR P1, PT, R9, UR4, !P0 ;  /* 0x0000000409007c0c */ /* 0x000fda000c726670 */
[----:B0-----:R-:W0:Y:S08]  /*19f40*/  @!P1 LDC.64 R2, c[0x0][0xc80] ;  /* 0x00032000ff029b82 */ /* 0x001e300000000a00 */
        /* <DEDUP_REMOVED lines=34> */
.L_x_806:
[----:B------:R-:W-:Y:S02]  /*1a170*/  ULDC UR4, c[0x0][0xc38] ;  /* 0x00030e0000047ab9 */ /* 0x000fe40000000800 */
[----:B------:R-:W-:-:S04]  /*1a180*/  IMAD.U32 R3, RZ, RZ, UR4 ;  /* 0x00000004ff037e24 */ /* 0x000fc8000f8e00ff */
[----:B-1----:R-:W-:-:S04]  /*1a190*/  IMAD R5, R14, R3, RZ ;  /* 0x000000030e057224 */ /* 0x002fc800078e02ff */
[----:B------:R-:W-:-:S05]  /*1a1a0*/  IMAD.IADD R6, R6, 0x1, R5 ;  /* 0x0000000106067824 */ /* 0x000fca00078e0205 */
[----:B------:R-:W-:-:S13]  /*1a1b0*/  ISETP.GT.AND P6, PT, R6, R0, PT ;  /* 0x000000000600720c */ /* 0x000fda0003fc4270 */
[----:B------:R-:W-:Y:S05]  /*1a1c0*/  @P6 BRA `(.L_x_652) ;  /* 0x0000000000a46947 */ /* 0x000fea0003800000 */
.L_x_655:
        /* <DEDUP_REMOVED lines=35> */
.L_x_814:
[----:B------:R-:W-:Y:S02]  /*1a400*/  ULDC UR4, c[0x0][0xc38] ;  /* 0x00030e0000047ab9 */ /* 0x000fe40000000800 */
[----:B------:R-:W-:-:S04]  /*1a410*/  IMAD.U32 R3, RZ, RZ, UR4 ;  /* 0x00000004ff037e24 */ /* 0x000fc8000f8e00ff */
[----:B-1----:R-:W-:-:S04]  /*1a420*/  IMAD R5, R14, R3, RZ ;  /* 0x000000030e057224 */ /* 0x002fc800078e02ff */
[----:B------:R-:W-:-:S05]  /*1a430*/  IMAD.IADD R6, R5, 0x1, R6 ;  /* 0x0000000105067824 */ /* 0x000fca00078e0206 */
[----:B------:R-:W-:-:S13]  /*1a440*/  ISETP.GT.AND P6, PT, R6, R0, PT ;  /* 0x000000000600720c */ /* 0x000fda0003fc4270 */
[----:B------:R-:W-:Y:S05]  /*1a450*/  @!P6 BRA `(.L_x_655) ;  /* 0xfffffffc005ce947 */ /* 0x000fea000383ffff */
.L_x_652:
        /* <DEDUP_REMOVED lines=9> */
.L_x_819:
[----:B------:R-:W-:-:S13]  /*1a4f0*/  ISETP.NE.AND P0, PT, R6, RZ, PT ;  /* 0x000000ff0600720c */ /* 0x000fda0003f05270 */
[----:B------:R-:W-:Y:S05]  /*1a500*/  @!P0 BRA `(.L_x_657) ;  /* 0x0000000000108947 */ /* 0x000fea0003800000 */
[----:B------:R-:W-:Y:S01]  /*1a510*/  UMOV UR4, 0xffffffff ;  /* 0xffffffff00047882 */ /* 0x000fe20000000000 */
[----:B------:R-:W-:Y:S02]  /*1a520*/  VIADD R12, R5, 0xffffffff ;  /* 0xffffffff050c7836 */ /* 0x000fe40000000000 */
[----:B------:R-:W-:Y:S05]  /*1a530*/  BRA.DIV UR4, `(.L_x_658) ;  /* 0x0000004604987947 */ /* 0x000fea000b800000 */
[----:B------:R4:W0:Y:S02]  /*1a540*/  SHFL.IDX PT, R24, R2, R12, 0x1f ;  /* 0x00001f0c02187589 */ /* 0x00082400000e0000 */
.L_x_657:
        /* <DEDUP_REMOVED lines=50> */
[----:B------:R-:W-:-:S06]  /*1a870*/  @P0 VIADD R2, R2, 0x1 ;  /* 0x0000000102020836 */ /* 0x000fcc0000000000 */
[----:B------:R-:W-:Y:S01]  /*1a880*/  @!P2 IMAD.MOV R2, RZ, RZ, -R2 ;  /* 0x000000ffff02a224 */ /* 0x000fe200078e0a02 */
[----:B------:R-:W-:-:S05]  /*1a890*/  @!P1 LOP3.LUT R2, RZ, R7, RZ, 0x33, !PT ;  /* 0x00000007ff029212 */ /* 0x000fca00078e33ff */
[----:B------:R-:W-:-:S04]  /*1a8a0*/  IMAD.MOV R0, RZ, RZ, -R2 ;  /* 0x000000ffff007224 */ /* 0x000fc800078e0a02 */
[C---:B------:R-:W-:Y:S02]  /*1a8b0*/  IMAD R6, R7.reuse, R0, R6 ;  /* 0x0000000007067224 */ /* 0x040fe400078e0206 */
[----:B------:R-:W-:-:S04]  /*1a8c0*/  IMAD R7, R7, 0x1000000, R2 ;  /* 0x0100000007077824 */ /* 0x000fc800078e0202 */
[----:B------:R-:W-:Y:S01]  /*1a8d0*/  IMAD R26, R6, 0x10000, R7 ;  /* 0x00010000061a7824 */ /* 0x000fe200078e0207 */
[----:B------:R-:W-:Y:S06]  /*1a8e0*/  BRA `(.L_x_659) ;  /* 0x00000000001c7947 */ /* 0x000fec0003800000 */
.L_x_653:
[----:B------:R-:W-:Y:S01]  /*1a8f0*/  UMOV UR4, URZ ;  /* 0x0000003f00047c82 */ /* 0x000fe20008000000 */
[----:B------:R-:W-:Y:S01]  /*1a900*/  UMOV UR5, URZ ;  /* 0x0000003f00057c82 */ /* 0x000fe20008000000 */
[----:B------:R-:W-:Y:S01]  /*1a910*/  ULDC UR6, c[0x0][0xc3c] ;  /* 0x00030f0000067ab9 */ /* 0x000fe20000000800 */
[----:B------:R-:W-:Y:S02]  /*1a920*/  IMAD.MOV.U32 R24, RZ, RZ, R0 ;  /* 0x000000ffff187224 */ /* 0x000fe400078e0000 */
[----:B------:R-:W-:Y:S02]  /*1a930*/  IMAD.U32 R25, RZ, RZ, UR4 ;  /* 0x00000004ff197e24 */ /* 0x000fe4000f8e00ff */
[----:B------:R-:W-:Y:S02]  /*1a940*/  IMAD.U32 R26, RZ, RZ, UR5 ;  /* 0x00000005ff1a7e24 */ /* 0x000fe4000f8e00ff */
[----:B------:R-:W-:-:S07]  /*1a950*/  IMAD.U32 R27, RZ, RZ, UR6 ;  /* 0x00000006ff1b7e24 */ /* 0x000fce000f8e00ff */
.L_x_659:
        /* <DEDUP_REMOVED lines=10> */
.L_x_650:
[----:B------:R-:W-:Y:S02]  /*1aa00*/  ULDC UR4, c[0x0][0xc3c] ;  /* 0x00030f0000047ab9 */ /* 0x000fe40000000800 */
[----:B----4-:R-:W-:-:S13]  /*1aa10*/  ISETP.GE.AND P0, PT, R27, UR4, PT ;  /* 0x000000041b007c0c */ /* 0x010fda000bf06270 */
[----:B------:R-:W-:Y:S05]  /*1aa20*/  @!P0 BRA `(.L_x_660) ;  /* 0xffffff9c00f08947 */ /* 0x000fea000383ffff */
[----:B------:R-:W-:Y:S05]  /*1aa30*/  BSYNC B8 ;  /* 0x0000000000087941 */ /* 0x000fea0003800000 */
.L_x_557:
[----:B0-----:R-:W4:Y:S01]  /*1aa40*/  LDL.LU R0, [R1+0x4c] ;  /* 0x00004c0001007983 */ /* 0x001f220000300800 */
[----:B------:R-:W-:Y:S01]  /*1aa50*/  BSSY B0, `(.L_x_661) ;  /* 0x000000b000007945 */ /* 0x000fe20003800000 */
[----:B-1----:R-:W0:Y:S01]  /*1aa60*/  S2R R5, SR_CgaCtaId ;  /* 0x0000000000057919 */ /* 0x002e220000008800 */
[----:B----4-:R-:W-:-:S05]  /*1aa70*/  VIADD R0, R0, 0x1 ;  /* 0x0000000100007836 */ /* 0x010fca0000000000 */
        /* <DEDUP_REMOVED lines=8> */
.L_x_822:
[----:B------:R-:W-:Y:S05]  /*1ab00*/  BSYNC B0 ;  /* 0x0000000000007941 */ /* 0x000fea0003800000 */
.L_x_661:
[----:B------:R-:W-:-:S03]  /*1ab10*/  UMOV UR4, 0xffffffff ;  /* 0xffffffff00047882 */ /* 0x000fc60000000000 */
[----:B------:R-:W-:Y:S05]  /*1ab20*/  BRA.DIV UR4, `(.L_x_663) ;  /* 0x0000004204587947 */ /* 0x000fea000b800000 */
[----:B0-----:R-:W0:Y:S02]  /*1ab30*/  S2R R0, SR_TID.X ;  /* 0x0000000000007919 */ /* 0x001e240000002100 */
[----:B0-----:R-:W-:-:S04]  /*1ab40*/  SHF.R.U32.HI R0, RZ, 0x5, R0 ;  /* 0x00000005ff007819 */ /* 0x001fc80000011600 */
[----:B------:R-:W-:-:S05]  /*1ab50*/  LOP3.LUT R0, R0, 0x3, RZ, 0xc0, !PT ;  /* 0x0000000300007812 */ /* 0x000fca00078ec0ff */
[----:B------:R0:W1:Y:S02]  /*1ab60*/  SHFL.IDX PT, R14, R0, RZ, 0x1f ;  /* 0x00001fff000e7589 */ /* 0x00006400000e0000 */
.L_x_825:
[----:B-1----:R-:W-:-:S13]  /*1ab70*/  ISETP.NE.AND P0, PT, R14, RZ, PT ;  /* 0x000000ff0e00720c */ /* 0x002fda0003f05270 */
[----:B------:R-:W-:Y:S05]  /*1ab80*/  @P0 BRA `(.L_x_396) ;  /* 0x0000000000900947 */ /* 0x000fea0003800000 */
[----:B------:R-:W-:-:S03]  /*1ab90*/  UMOV UR4, 0xffffffff ;  /* 0xffffffff00047882 */ /* 0x000fc60000000000 */
[----:B------:R-:W-:Y:S05]  /*1aba0*/  BRA.DIV UR4, `(.L_x_664) ;  /* 0x00000042046c7947 */ /* 0x000fea000b800000 */
[----:B------:R-:W-:-:S13]  /*1abb0*/  ELECT P6, URZ, PT ;  /* 0x00000000003f782f */ /* 0x000fda00038c0000 */
.L_x_828:
[----:B------:R-:W-:Y:S05]  /*1abc0*/  @!P6 BRA `(.L_x_396) ;  /* 0x000000000080e947 */ /* 0x000fea0003800000 */
[----:B------:R-:W-:-:S06]  /*1abd0*/  ULOP3.LUT UR4, UR36, 0x2, URZ, 0xfc, !UPT ;  /* 0x0000000224047892 */ /* 0x000fcc000f8efc3f */
[----:B0-----:R-:W-:-:S05]  /*1abe0*/  IMAD.U32 R0, RZ, RZ, UR4 ;  /* 0x00000004ff007e24 */ /* 0x001fca000f8e00ff */
[----:B------:R-:W-:-:S13]  /*1abf0*/  ISETP.NE.AND P0, PT, R0, 0x3, PT ;  /* 0x000000030000780c */ /* 0x000fda0003f05270 */
[----:B------:R-:W-:Y:S05]  /*1ac00*/  @!P0 BRA `(.L_x_665) ;  /* 0x0000000000048947 */ /* 0x000fea0003800000 */
[----:B------:R-:W-:Y:S01]  /*1ac10*/  BPT.TRAP 0x1 ;  /* 0x000000040000795c */ /* 0x000fe20000300000 */
.L_x_665:
[----:B------:R-:W4:Y:S01]  /*1ac20*/  LDL R0, [R1] ;  /* 0x0000000001007983 */ /* 0x000f220000100800 */
[C---:B------:R-:W-:Y:S02]  /*1ac30*/  IMAD R3, R28.reuse, 0x8, R5 ;  /* 0x000000081c037824 */ /* 0x040fe400078e0205 */
[----:B------:R-:W-:-:S05]  /*1ac40*/  VIADD R28, R28, 0x1 ;  /* 0x000000011c1c7836 */ /* 0x000fca0000000000 */
[----:B------:R-:W-:Y:S02]  /*1ac50*/  ISETP.NE.AND P2, PT, R28, 0x2, PT ;  /* 0x000000021c00780c */ /* 0x000fe40003f45270 */
[----:B----4-:R-:W-:Y:S02]  /*1ac60*/  SHF.L.U32 R2, R0, 0x1f, RZ ;  /* 0x0000001f00027819 */ /* 0x010fe400000006ff */
[----:B------:R-:W-:Y:S02]  /*1ac70*/  SEL R0, RZ, 0x1, P2 ;  /* 0x00000001ff007807 */ /* 0x000fe40001000000 */
[----:B------:R-:W0:Y:S02]  /*1ac80*/  SYNCS.PHASECHK.TRANS64.TRYWAIT P1, [R3+URZ+0x2d840], R2 ;  /* 0x02d84002030075a7 */ /* 0x000e24000802017f */
[----:B0-----:R-:W-:Y:S05]  /*1ac90*/  @!P1 BRA `(.L_x_666) ;  /* 0x0000004000509947 */ /* 0x001fea0003800000 */
.L_x_829:
[----:B------:R-:W4:Y:S01]  /*1aca0*/  LDL.LU R4, [R1] ;  /* 0x0000000001047983 */ /* 0x000f220000300800 */
[----:B------:R-:W-:Y:S02]  /*1acb0*/  SEL R28, R28, RZ, P2 ;  /* 0x000000ff1c1c7207 */ /* 0x000fe40001000000 */
[----:B----4-:R-:W-:Y:S01]  /*1acc0*/  LOP3.LUT R0, R4, R0, RZ, 0x3c, !PT ;  /* 0x0000000004007212 */ /* 0x010fe200078e3cff */
[----:B------:R-:W-:Y:S06]  /*1acd0*/  @!P0 BRA `(.L_x_667) ;  /* 0x0000000000048947 */ /* 0x000fec0003800000 */
[----:B------:R-:W-:Y:S01]  /*1ace0*/  BPT.TRAP 0x1 ;  /* 0x000000040000795c */ /* 0x000fe20000300000 */
.L_x_667:
[----:B------:R-:W-:Y:S01]  /*1acf0*/  IMAD R5, R28, 0x8, R5 ;  /* 0x000000081c057824 */ /* 0x000fe200078e0205 */
[----:B------:R-:W-:-:S04]  /*1ad00*/  SHF.L.U32 R0, R0, 0x1f, RZ ;  /* 0x0000001f00007819 */ /* 0x000fc800000006ff */
[----:B------:R-:W1:Y:S02]  /*1ad10*/  SYNCS.PHASECHK.TRANS64.TRYWAIT P1, [R5+URZ+0x2d840], R0 ;  /* 0x02d84000050075a7 */ /* 0x000e64000802017f */
[----:B-1----:R-:W-:Y:S05]  /*1ad20*/  @!P1 BRA `(.L_x_668) ;  /* 0x0000004000409947 */ /* 0x002fea0003800000 */
.L_x_830:
[----:B------:R-:W-:Y:S05]  /*1ad30*/  @!P0 BRA `(.L_x_669) ;  /* 0x0000000000048947 */ /* 0x000fea0003800000 */
[----:B------:R-:W-:Y:S01]  /*1ad40*/  BPT.TRAP 0x1 ;  /* 0x000000040000795c */ /* 0x000fe20000300000 */
.L_x_669:
[----:B------:R-:W4:Y:S02]  /*1ad50*/  SYNCS.PHASECHK.TRANS64.TRYWAIT P1, [R3+URZ+0x2d860], R2 ;  /* 0x02d86002030075a7 */ /* 0x000f24000802017f */
[----:B----4-:R-:W-:Y:S05]  /*1ad60*/  @!P1 BRA `(.L_x_670) ;  /* 0x0000004000449947 */ /* 0x010fea0003800000 */
.L_x_831:
[----:B------:R-:W-:Y:S05]  /*1ad70*/  @!P0 BRA `(.L_x_671) ;  /* 0x0000000000048947 */ /* 0x000fea0003800000 */
[----:B------:R-:W-:Y:S01]  /*1ad80*/  BPT.TRAP 0x1 ;  /* 0x000000040000795c */ /* 0x000fe20000300000 */
.L_x_671:
[----:B------:R0:W0:Y:S02]  /*1ad90*/  SYNCS.PHASECHK.TRANS64.TRYWAIT P0, [R5+URZ+0x2d860], R0 ;  /* 0x02d86000050075a7 */ /* 0x000024000800017f */
[----:B0-----:R-:W-:Y:S05]  /*1ada0*/  @!P0 NANOSLEEP.SYNCS 0x989680 ;  /* 0x009896800000895d */ /* 0x001fea0003900000 */
[----:B------:R-:W0:Y:S02]  /*1adb0*/  @!P0 SYNCS.PHASECHK.TRANS64 P0, [R5+URZ+0x2d860], R0 ;  /* 0x02d86000050085a7 */ /* 0x000e24000800007f */
[----:B0-----:R-:W-:Y:S05]  /*1adc0*/  @!P0 BRA `(.L_x_671) ;  /* 0xfffffffc00f08947 */ /* 0x001fea000383ffff */
.L_x_396:
[----:B------:R-:W-:Y:S05]  /*1add0*/  BSYNC B9 ;  /* 0x0000000000097941 */ /* 0x000fea0003800000 */
.L_x_393:
[----:B------:R-:W-:Y:S05]  /*1ade0*/  EXIT ;  /* 0x000000000000794d */ /* 0x000fea0003800000 */
.L_x_414:
[----:B0-----:R0:W1:Y:S02]  /*1adf0*/  SYNCS.PHASECHK.TRANS64.TRYWAIT P4, [R31+URZ+0x2d890], R79 ;  /* 0x02d8904f1f0075a7 */ /* 0x001064000808017f */
[----:B-1----:R-:W-:Y:S05]  /*1ae00*/  @!P4 NANOSLEEP.SYNCS 0x989680 ;  /* 0x009896800000c95d */ /* 0x002fea0003900000 */
[----:B------:R-:W1:Y:S02]  /*1ae10*/  @!P4 SYNCS.PHASECHK.TRANS64 P4, [R31+URZ+0x2d890], R79 ;  /* 0x02d8904f1f00c5a7 */ /* 0x000e64000808007f */
[----:B-1----:R-:W-:Y:S05]  /*1ae20*/  @!P4 BRA `(.L_x_414) ;  /* 0xfffffffc00f0c947 */ /* 0x002fea000383ffff */
[----:B------:R-:W-:Y:S05]  /*1ae30*/  BRA `(.L_x_672) ;  /* 0xfffffe8400a87947 */ /* 0x000fea000383ffff */
.L_x_415:
        /* <DEDUP_REMOVED lines=8> */
.L_x_674:
[----:B------:R-:W-:Y:S05]  /*1aec0*/  BSYNC B1 ;  /* 0x0000000000017941 */ /* 0x000fea0003800000 */
.L_x_673:
[----:B------:R-:W-:Y:S02]  /*1aed0*/  IMAD.MOV.U32 R13, RZ, RZ, R56 ;  /* 0x000000ffff0d7224 */ /* 0x000fe400078e0038 */
[----:B------:R-:W-:Y:S02]  /*1aee0*/  IMAD.MOV.U32 R12, RZ, RZ, RZ ;  /* 0x000000ffff0c7224 */ /* 0x000fe400078e00ff */
[----:B------:R-:W-:Y:S02]  /*1aef0*/  IMAD.MOV.U32 R11, RZ, RZ, 0x1e1f ;  /* 0x00001e1fff0b7424 */ /* 0x000fe400078e00ff */
[----:B------:R-:W-:Y:S02]  /*1af00*/  IMAD.MOV.U32 R15, RZ, RZ, -0x1 ;  /* 0xffffffffff0f7424 */ /* 0x000fe400078e00ff */
[----:B------:R-:W-:-:S07]  /*1af10*/  IMAD.MOV.U32 R57, RZ, RZ, R14 ;  /* 0x000000ffff397224 */ /* 0x000fce00078e000e */
[----:B------:R-:W-:Y:S05]  /*1af20*/  WARPSYNC.COLLECTIVE R15, `(.L_x_675) ;  /* 0x000000000f087348 */ /* 0x000fea0003c00000 */
[----:B------:R0:W1:Y:S02]  /*1af30*/  SHFL.IDX P6, R14, R13, R12, R11 ;  /* 0x0000000c0d0e7389 */ /* 0x00006400000c000b */
[----:B01----:R-:W-:Y:S01]  /*1af40*/  ENDCOLLECTIVE ;  /* 0x000000000000791b */ /* 0x003fe20003800000 */
.L_x_675:
[----:B------:R-:W-:Y:S01]  /*1af50*/  IMAD.MOV.U32 R56, RZ, RZ, R14 ;  /* 0x000000ffff387224 */ /* 0x000fe200078e000e */
[----:B------:R-:W-:Y:S06]  /*1af60*/  BRA `(.L_x_676) ;  /* 0xfffffe8400707947 */ /* 0x000fec000383ffff */
.L_x_443:
[----:B0-----:R0:W1:Y:S02]  /*1af70*/  SYNCS.PHASECHK.TRANS64.TRYWAIT P4, [R31+URZ+0x2d890], R79 ;  /* 0x02d8904f1f0075a7 */ /* 0x001064000808017f */
[----:B-1----:R-:W-:Y:S05]  /*1af80*/  @!P4 NANOSLEEP.SYNCS 0x989680 ;  /* 0x009896800000c95d */ /* 0x002fea0003900000 */
[----:B------:R-:W1:Y:S02]  /*1af90*/  @!P4 SYNCS.PHASECHK.TRANS64 P4, [R31+URZ+0x2d890], R79 ;  /* 0x02d8904f1f00c5a7 */ /* 0x000e64000808007f */
[----:B-1----:R-:W-:Y:S05]  /*1afa0*/  @!P4 BRA `(.L_x_443) ;  /* 0xfffffffc00f0c947 */ /* 0x002fea000383ffff */
[----:B------:R-:W-:Y:S05]  /*1afb0*/  BRA `(.L_x_677) ;  /* 0xfffffea000687947 */ /* 0x000fea000383ffff */
.L_x_444:
        /* <DEDUP_REMOVED lines=8> */
.L_x_679:
[----:B------:R-:W-:Y:S05]  /*1b040*/  BSYNC B1 ;  /* 0x0000000000017941 */ /* 0x000fea0003800000 */
.L_x_678:
        /* <DEDUP_REMOVED lines=8> */
.L_x_680:
[----:B------:R-:W-:Y:S01]  /*1b0d0*/  IMAD.MOV.U32 R82, RZ, RZ, R14 ;  /* 0x000000ffff527224 */ /* 0x000fe200078e000e */
[----:B------:R-:W-:Y:S06]  /*1b0e0*/  BRA `(.L_x_681) ;  /* 0xfffffea000307947 */ /* 0x000fec000383ffff */
.L_x_457:
[----:B0-----:R0:W1:Y:S02]  /*1b0f0*/  SYNCS.PHASECHK.TRANS64.TRYWAIT P3, [R31+URZ+0x2d890], R79 ;  /* 0x02d8904f1f0075a7 */ /* 0x001064000806017f */
[----:B-1----:R-:W-:Y:S05]  /*1b100*/  @!P3 NANOSLEEP.SYNCS 0x989680 ;  /* 0x009896800000b95d */ /* 0x002fea0003900000 */
[----:B------:R-:W1:Y:S02]  /*1b110*/  @!P3 SYNCS.PHASECHK.TRANS64 P3, [R31+URZ+0x2d890], R79 ;  /* 0x02d8904f1f00b5a7 */ /* 0x000e64000806007f */
[----:B-1----:R-:W-:Y:S05]  /*1b120*/  @!P3 BRA `(.L_x_457) ;  /* 0xfffffffc00f0b947 */ /* 0x002fea000383ffff */
[----:B------:R-:W-:Y:S05]  /*1b130*/  BRA `(.L_x_682) ;  /* 0xfffffeb800447947 */ /* 0x000fea000383ffff */
.L_x_458:
[----:B------:R-:W-:Y:S01]  /*1b140*/  BSSY B1, `(.L_x_683) ;  /* 0x0000007000017945 */ /* 0x000fe20003800000 */
[----:B------:R-:W-:Y:S02]  /*1b150*/  IMAD.MOV.U32 R12, RZ, RZ, RZ ;  /* 0x000000ffff0c7224 */ /* 0x000fe400078e00ff */
[----:B------:R-:W-:Y:S02]  /*1b160*/  IMAD.MOV.U32 R11, RZ, RZ, 0x1e1f ;  /* 0x00001e1fff0b7424 */ /* 0x000fe400078e00ff */
[----:B------:R-:W-:-:S07]  /*1b170*/  IMAD.MOV.U32 R15, RZ, RZ, -0x1 ;  /* 0xffffffffff0f7424 */ /* 0x000fce00078e00ff */
[----:B0-----:R-:W-:Y:S05]  /*1b180*/  WARPSYNC.COLLECTIVE R15, `(.L_x_684) ;  /* 0x000000000f087348 */ /* 0x001fea0003c00000 */
[----:B------:R1:W2:Y:S02]  /*1b190*/  SHFL.IDX P6, R14, R13, R12, R11 ;  /* 0x0000000c0d0e7389 */ /* 0x0002a400000c000b */
[----:B012---:R-:W-:Y:S01]  /*1b1a0*/  ENDCOLLECTIVE ;  /* 0x000000000000791b */ /* 0x007fe20003800000 */
.L_x_684:
[----:B------:R-:W-:Y:S05]  /*1b1b0*/  BSYNC B1 ;  /* 0x0000000000017941 */ /* 0x000fea0003800000 */
.L_x_683:
        /* <DEDUP_REMOVED lines=8> */
.L_x_685:
[----:B------:R-:W-:Y:S01]  /*1b240*/  IMAD.MOV.U32 R39, RZ, RZ, R14 ;  /* 0x000000ffff277224 */ /* 0x000fe200078e000e */
[----:B------:R-:W-:Y:S06]  /*1b250*/  BRA `(.L_x_686) ;  /* 0xfffffeb800607947 */ /* 0x000fec000383ffff */
.L_x_462:
[----:B------:R0:W0:Y:S02]  /*1b260*/  SYNCS.PHASECHK.TRANS64.TRYWAIT P2, [R31+URZ+0x2d8b0], R79 ;  /* 0x02d8b04f1f0075a7 */ /* 0x000024000804017f */
[----:B0-----:R-:W-:Y:S05]  /*1b270*/  @!P2 NANOSLEEP.SYNCS 0x989680 ;  /* 0x009896800000a95d */ /* 0x001fea0003900000 */
[----:B------:R-:W0:Y:S02]  /*1b280*/  @!P2 SYNCS.PHASECHK.TRANS64 P2, [R31+URZ+0x2d8b0], R79 ;  /* 0x02d8b04f1f00a5a7 */ /* 0x000e24000804007f */
[----:B0-----:R-:W-:Y:S05]  /*1b290*/  @!P2 BRA `(.L_x_462) ;  /* 0xfffffffc00f0a947 */ /* 0x001fea000383ffff */
[----:B------:R-:W-:Y:S05]  /*1b2a0*/  BRA `(.L_x_687) ;  /* 0xfffffebc00307947 */ /* 0x000fea000383ffff */
.L_x_470:
[----:B------:R-:W-:Y:S01]  /*1b2b0*/  BSSY B0, `(.L_x_688) ;  /* 0x0000007000007945 */ /* 0x000fe20003800000 */
[----:B------:R-:W-:Y:S02]  /*1b2c0*/  IMAD.MOV.U32 R12, RZ, RZ, RZ ;  /* 0x000000ffff0c7224 */ /* 0x000fe400078e00ff */
[----:B------:R-:W-:Y:S02]  /*1b2d0*/  IMAD.MOV.U32 R11, RZ, RZ, 0x1f ;  /* 0x0000001fff0b7424 */ /* 0x000fe400078e00ff */
[----:B------:R-:W-:-:S07]  /*1b2e0*/  IMAD.MOV.U32 R15, RZ, RZ, -0x1 ;  /* 0xffffffffff0f7424 */ /* 0x000fce00078e00ff */
[----:B0--3-5:R-:W-:Y:S05]  /*1b2f0*/  WARPSYNC.COLLECTIVE R15, `(.L_x_689) ;  /* 0x000000000f087348 */ /* 0x029fea0003c00000 */
[----:B------:R1:W2:Y:S02]  /*1b300*/  SHFL.IDX P6, R14, R13, R12, R11 ;  /* 0x0000000c0d0e7389 */ /* 0x0002a400000c000b */
[----:B0123-5:R-:W-:Y:S01]  /*1b310*/  ENDCOLLECTIVE ;  /* 0x000000000000791b */ /* 0x02ffe20003800000 */
.L_x_689:
[----:B------:R-:W-:Y:S05]  /*1b320*/  BSYNC B0 ;  /* 0x0000000000007941 */ /* 0x000fea0003800000 */
.L_x_688:
[----:B------:R0:W-:Y:S01]  /*1b330*/  STL [R1+0x40], R14 ;  /* 0x0000400e01007387 */ /* 0x0001e20000100800 */
[----:B------:R-:W-:Y:S05]  /*1b340*/  BRA `(.L_x_690) ;  /* 0xfffffec4007c7947 */ /* 0x000fea000383ffff */
.L_x_481:
[----:B------:R-:W-:Y:S01]  /*1b350*/  BSSY B1, `(.L_x_691) ;  /* 0x0000008000017945 */ /* 0x000fe20003800000 */
[----:B------:R-:W-:Y:S02]  /*1b360*/  IMAD.MOV.U32 R13, RZ, RZ, R25 ;  /* 0x000000ffff0d7224 */ /* 0x000fe400078e0019 */
[----:B------:R-:W-:Y:S02]  /*1b370*/  IMAD.MOV.U32 R12, RZ, RZ, RZ ;  /* 0x000000ffff0c7224 */ /* 0x000fe400078e00ff */
[----:B------:R-:W-:Y:S02]  /*1b380*/  IMAD.MOV.U32 R11, RZ, RZ, 0x1e1f ;  /* 0x00001e1fff0b7424 */ /* 0x000fe400078e00ff */
[----:B------:R-:W-:-:S07]  /*1b390*/  IMAD.MOV.U32 R15, RZ, RZ, -0x1 ;  /* 0xffffffffff0f7424 */ /* 0x000fce00078e00ff */
[----:B0--3--:R-:W-:Y:S05]  /*1b3a0*/  WARPSYNC.COLLECTIVE R15, `(.L_x_692) ;  /* 0x000000000f087348 */ /* 0x009fea0003c00000 */
[----:B0-----:R0:W1:Y:S02]  /*1b3b0*/  SHFL.IDX P6, R14, R13, R12, R11 ;  /* 0x0000000c0d0e7389 */ /* 0x00106400000c000b */
[----:B01-3--:R-:W-:Y:S01]  /*1b3c0*/  ENDCOLLECTIVE ;  /* 0x000000000000791b */ /* 0x00bfe20003800000 */
.L_x_692:
[----:B------:R-:W-:Y:S05]  /*1b3d0*/  BSYNC B1 ;  /* 0x0000000000017941 */ /* 0x000fea0003800000 */
.L_x_691:
        /* <DEDUP_REMOVED lines=8> */
.L_x_693:
[----:B------:R-:W-:Y:S02]  /*1b460*/  IMAD.MOV.U32 R13, RZ, RZ, R37 ;  /* 0x000000ffff0d7224 */ /* 0x000fe400078e0025 */
[----:B------:R-:W-:-:S07]  /*1b470*/  IMAD.MOV.U32 R38, RZ, RZ, R14 ;  /* 0x000000ffff267224 */ /* 0x000fce00078e000e */
[----:B------:R-:W-:Y:S05]  /*1b480*/  WARPSYNC.COLLECTIVE R15, `(.L_x_694) ;  /* 0x000000000f087348 */ /* 0x000fea0003c00000 */
[----:B------:R0:W1:Y:S02]  /*1b490*/  SHFL.IDX P6, R14, R13, R12, R11 ;  /* 0x0000000c0d0e7389 */ /* 0x00006400000c000b */
[----:B01----:R-:W-:Y:S01]  /*1b4a0*/  ENDCOLLECTIVE ;  /* 0x000000000000791b */ /* 0x003fe20003800000 */
.L_x_694:
[----:B------:R-:W-:Y:S02]  /*1b4b0*/  IMAD.MOV.U32 R13, RZ, RZ, R39 ;  /* 0x000000ffff0d7224 */ /* 0x000fe400078e0027 */
[----:B------:R-:W-:-:S07]  /*1b4c0*/  IMAD.MOV.U32 R0, RZ, RZ, R14 ;  /* 0x000000ffff007224 */ /* 0x000fce00078e000e */
[----:B------:R-:W-:Y:S05]  /*1b4d0*/  WARPSYNC.COLLECTIVE R15, `(.L_x_695) ;  /* 0x000000000f087348 */ /* 0x000fea0003c00000 */
[----:B------:R0:W1:Y:S02]  /*1b4e0*/  SHFL.IDX P6, R14, R13, R12, R11 ;  /* 0x0000000c0d0e7389 */ /* 0x00006400000c000b */
[----:B01----:R-:W-:Y:S01]  /*1b4f0*/  ENDCOLLECTIVE ;  /* 0x000000000000791b */ /* 0x003fe20003800000 */
.L_x_695:
[----:B------:R-:W-:Y:S01]  /*1b500*/  IMAD.MOV.U32 R39, RZ, RZ, R14 ;  /* 0x000000ffff277224 */ /* 0x000fe200078e000e */
[----:B------:R-:W-:Y:S06]  /*1b510*/  BRA `(.L_x_696) ;  /* 0xfffffec800847947 */ /* 0x000fec000383ffff */
.L_x_485:
[----:B0-----:R0:W1:Y:S02]  /*1b520*/  SYNCS.PHASECHK.TRANS64.TRYWAIT P0, [R2+URZ+0x2d800], R3 ;  /* 0x02d80003020075a7 */ /* 0x001064000800017f */
[----:B-1----:R-:W-:Y:S05]  /*1b530*/  @!P0 NANOSLEEP.SYNCS 0x989680 ;  /* 0x009896800000895d */ /* 0x002fea0003900000 */
[----:B------:R-:W1:Y:S02]  /*1b540*/  @!P0 SYNCS.PHASECHK.TRANS64 P0, [R2+URZ+0x2d800], R3 ;  /* 0x02d80003020085a7 */ /* 0x000e64000800007f */
[----:B-1----:R-:W-:Y:S05]  /*1b550*/  @!P0 BRA `(.L_x_485) ;  /* 0xfffffffc00f08947 */ /* 0x002fea000383ffff */
[----:B------:R-:W-:Y:S05]  /*1b560*/  BRA `(.L_x_697) ;  /* 0xfffffed000c87947 */ /* 0x000fea000383ffff */
.L_x_497:
        /* <DEDUP_REMOVED lines=8> */
.L_x_699:
[----:B------:R-:W-:Y:S05]  /*1b5f0*/  BSYNC B1 ;  /* 0x0000000000017941 */ /* 0x000fea0003800000 */
.L_x_698:
        /* <DEDUP_REMOVED lines=8> */
.L_x_700:
[----:B------:R-:W-:Y:S02]  /*1b680*/  IMAD.MOV.U32 R13, RZ, RZ, R37 ;  /* 0x000000ffff0d7224 */ /* 0x000fe400078e0025 */
[----:B------:R-:W-:-:S07]  /*1b690*/  IMAD.MOV.U32 R3, RZ, RZ, R14 ;  /* 0x000000ffff037224 */ /* 0x000fce00078e000e */
[----:B------:R-:W-:Y:S05]  /*1b6a0*/  WARPSYNC.COLLECTIVE R15, `(.L_x_701) ;  /* 0x000000000f087348 */ /* 0x000fea0003c00000 */
[----:B------:R0:W1:Y:S02]  /*1b6b0*/  SHFL.IDX P6, R14, R13, R12, R11 ;  /* 0x0000000c0d0e7389 */ /* 0x00006400000c000b */
[----:B01----:R-:W-:Y:S01]  /*1b6c0*/  ENDCOLLECTIVE ;  /* 0x000000000000791b */ /* 0x003fe20003800000 */
.L_x_701:
[----:B------:R-:W-:Y:S02]  /*1b6d0*/  IMAD.MOV.U32 R13, RZ, RZ, R39 ;  /* 0x000000ffff0d7224 */ /* 0x000fe400078e0027 */
[----:B------:R-:W-:-:S07]  /*1b6e0*/  IMAD.MOV.U32 R37, RZ, RZ, R14 ;  /* 0x000000ffff257224 */ /* 0x000fce00078e000e */
[----:B------:R-:W-:Y:S05]  /*1b6f0*/  WARPSYNC.COLLECTIVE R15, `(.L_x_702) ;  /* 0x000000000f087348 */ /* 0x000fea0003c00000 */
[----:B------:R0:W1:Y:S02]  /*1b700*/  SHFL.IDX P6, R14, R13, R12, R11 ;  /* 0x0000000c0d0e7389 */ /* 0x00006400000c000b */
[----:B01----:R-:W-:Y:S01]  /*1b710*/  ENDCOLLECTIVE ;  /* 0x000000000000791b */ /* 0x003fe20003800000 */
.L_x_702:
[----:B------:R-:W-:Y:S01]  /*1b720*/  IMAD.MOV.U32 R38, RZ, RZ, R14 ;  /* 0x000000ffff267224 */ /* 0x000fe200078e000e */
[----:B------:R-:W-:Y:S06]  /*1b730*/  BRA `(.L_x_703) ;  /* 0xfffffee400687947 */ /* 0x000fec000383ffff */
.L_x_501:
[----:B0-----:R0:W1:Y:S02]  /*1b740*/  SYNCS.PHASECHK.TRANS64.TRYWAIT P0, [R2+URZ+0x2d800], R3 ;  /* 0x02d80003020075a7 */ /* 0x001064000800017f */
[----:B-1----:R-:W-:Y:S05]  /*1b750*/  @!P0 NANOSLEEP.SYNCS 0x989680 ;  /* 0x009896800000895d */ /* 0x002fea0003900000 */
[----:B------:R-:W1:Y:S02]  /*1b760*/  @!P0 SYNCS.PHASECHK.TRANS64 P0, [R2+URZ+0x2d800], R3 ;  /* 0x02d80003020085a7 */ /* 0x000e64000800007f */
[----:B-1----:R-:W-:Y:S05]  /*1b770*/  @!P0 BRA `(.L_x_501) ;  /* 0xfffffffc00f08947 */ /* 0x002fea000383ffff */
[----:B------:R-:W-:Y:S05]  /*1b780*/  BRA `(.L_x_704) ;  /* 0xfffffeec001c7947 */ /* 0x000fea000383ffff */
.L_x_509:
[----:B-1----:R1:W3:Y:S02]  /*1b790*/  SYNCS.PHASECHK.TRANS64.TRYWAIT P1, [R8+URZ+0x2d830], R3 ;  /* 0x02d83003080075a7 */ /* 0x0022e4000802017f */
[----:B---3--:R-:W-:Y:S05]  /*1b7a0*/  @!P1 NANOSLEEP.SYNCS 0x989680 ;  /* 0x009896800000995d */ /* 0x008fea0003900000 */
[----:B------:R-:W3:Y:S02]  /*1b7b0*/  @!P1 SYNCS.PHASECHK.TRANS64 P1, [R8+URZ+0x2d830], R3 ;  /* 0x02d83003080095a7 */ /* 0x000ee4000802007f */
[----:B---3--:R-:W-:Y:S05]  /*1b7c0*/  @!P1 BRA `(.L_x_509) ;  /* 0xfffffffc00f09947 */ /* 0x008fea000383ffff */
[----:B------:R-:W-:Y:S05]  /*1b7d0*/  BRA `(.L_x_508) ;  /* 0xffffff0000e87947 */ /* 0x000fea000383ffff */
.L_x_516:
[----:B-1----:R1:W2:Y:S02]  /*1b7e0*/  SYNCS.PHASECHK.TRANS64.TRYWAIT P2, [R3+URZ+0x2d830], R0 ;  /* 0x02d83000030075a7 */ /* 0x0022a4000804017f */
[----:B--2---:R-:W-:Y:S05]  /*1b7f0*/  @!P2 NANOSLEEP.SYNCS 0x989680 ;  /* 0x009896800000a95d */ /* 0x004fea0003900000 */
[----:B------:R-:W2:Y:S02]  /*1b800*/  @!P2 SYNCS.PHASECHK.TRANS64 P2, [R3+URZ+0x2d830], R0 ;  /* 0x02d830000300a5a7 */ /* 0x000ea4000804007f */
[----:B--2---:R-:W-:Y:S05]  /*1b810*/  @!P2 BRA `(.L_x_516) ;  /* 0xfffffffc00f0a947 */ /* 0x004fea000383ffff */
[----:B------:R-:W-:Y:S05]  /*1b820*/  BRA `(.L_x_515) ;  /* 0xffffff28001c7947 */ /* 0x000fea000383ffff */
.L_x_520:
[----:B-1----:R1:W2:Y:S02]  /*1b830*/  SYNCS.PHASECHK.TRANS64.TRYWAIT P1, [R3+URZ+0x2d850], R0 ;  /* 0x02d85000030075a7 */ /* 0x0022a4000802017f */
[----:B--2---:R-:W-:Y:S05]  /*1b840*/  @!P1 NANOSLEEP.SYNCS 0x989680 ;  /* 0x009896800000995d */ /* 0x004fea0003900000 */
[----:B------:R-:W2:Y:S02]  /*1b850*/  @!P1 SYNCS.PHASECHK.TRANS64 P1, [R3+URZ+0x2d850], R0 ;  /* 0x02d85000030095a7 */ /* 0x000ea4000802007f */
[----:B--2---:R-:W-:Y:S05]  /*1b860*/  @!P1 BRA `(.L_x_520) ;  /* 0xfffffffc00f09947 */ /* 0x004fea000383ffff */
[----:B------:R-:W-:Y:S05]  /*1b870*/  BRA `(.L_x_517) ;  /* 0xffffff2c003c7947 */ /* 0x000fea000383ffff */
.L_x_527:
[----:B-1----:R1:W2:Y:S02]  /*1b880*/  SYNCS.PHASECHK.TRANS64.TRYWAIT P1, [R12+URZ+0x2d850], R7 ;  /* 0x02d850070c0075a7 */ /* 0x0022a4000802017f */
[----:B--2---:R-:W-:Y:S05]  /*1b890*/  @!P1 NANOSLEEP.SYNCS 0x989680 ;  /* 0x009896800000995d */ /* 0x004fea0003900000 */
[----:B------:R-:W2:Y:S02]  /*1b8a0*/  @!P1 SYNCS.PHASECHK.TRANS64 P1, [R12+URZ+0x2d850], R7 ;  /* 0x02d850070c0095a7 */ /* 0x000ea4000802007f */
[----:B--2---:R-:W-:Y:S05]  /*1b8b0*/  @!P1 BRA `(.L_x_527) ;  /* 0xfffffffc00f09947 */ /* 0x004fea000383ffff */
[----:B------:R-:W-:Y:S05]  /*1b8c0*/  BRA `(.L_x_526) ;  /* 0xffffff4c00187947 */ /* 0x000fea000383ffff */
.L_x_533:
[----:B------:R-:W-:Y:S02]  /*1b8d0*/  IMAD.MOV.U32 R13, RZ, RZ, R20 ;  /* 0x000000ffff0d7224 */ /* 0x000fe400078e0014 */
[----:B------:R-:W-:Y:S02]  /*1b8e0*/  IMAD.MOV.U32 R12, RZ, RZ, RZ ;  /* 0x000000ffff0c7224 */ /* 0x000fe400078e00ff */
[----:B------:R-:W-:Y:S02]  /*1b8f0*/  IMAD.MOV.U32 R11, RZ, RZ, 0x1c1f ;  /* 0x00001c1fff0b7424 */ /* 0x000fe400078e00ff */
[----:B------:R-:W-:-:S07]  /*1b900*/  IMAD.MOV.U32 R15, RZ, RZ, -0x1 ;  /* 0xffffffffff0f7424 */ /* 0x000fce00078e00ff */
[----:B-----5:R-:W-:Y:S05]  /*1b910*/  WARPSYNC.COLLECTIVE R15, `(.L_x_705) ;  /* 0x000000000f087348 */ /* 0x020fea0003c00000 */
[----:B------:R0:W1:Y:S02]  /*1b920*/  SHFL.IDX P6, R14, R13, R12, R11 ;  /* 0x0000000c0d0e7389 */ /* 0x00006400000c000b */
[----:B01---5:R-:W-:Y:S01]  /*1b930*/  ENDCOLLECTIVE ;  /* 0x000000000000791b */ /* 0x023fe20003800000 */
.L_x_705:
[----:B------:R-:W-:Y:S02]  /*1b940*/  IMAD.MOV.U32 R13, RZ, RZ, R0 ;  /* 0x000000ffff0d7224 */ /* 0x000fe400078e0000 */
[----:B------:R-:W-:-:S07]  /*1b950*/  IMAD.MOV.U32 R3, RZ, RZ, R14 ;  /* 0x000000ffff037224 */ /* 0x000fce00078e000e */
[----:B------:R-:W-:Y:S05]  /*1b960*/  WARPSYNC.COLLECTIVE R15, `(.L_x_706) ;  /* 0x000000000f087348 */ /* 0x000fea0003c00000 */
[----:B------:R0:W1:Y:S02]  /*1b970*/  SHFL.IDX P6, R14, R13, R12, R11 ;  /* 0x0000000c0d0e7389 */ /* 0x00006400000c000b */
[----:B01----:R-:W-:Y:S01]  /*1b980*/  ENDCOLLECTIVE ;  /* 0x000000000000791b */ /* 0x003fe20003800000 */
.L_x_706:
[----:B------:R-:W-:Y:S05]  /*1b990*/  BRA `(.L_x_707) ;  /* 0xffffff6400e87947 */ /* 0x000fea000383ffff */
.L_x_536:
[----:B------:R-:W-:Y:S01]  /*1b9a0*/  BSSY B1, `(.L_x_708) ;  /* 0x0000008000017945 */ /* 0x000fe20003800000 */
[----:B---3--:R-:W-:Y:S02]  /*1b9b0*/  IMAD.MOV.U32 R13, RZ, RZ, R20 ;  /* 0x000000ffff0d7224 */ /* 0x008fe400078e0014 */
[----:B------:R-:W-:Y:S02]  /*1b9c0*/  IMAD.MOV.U32 R12, RZ, RZ, 0x1 ;  /* 0x00000001ff0c7424 */ /* 0x000fe400078e00ff */
[----:B------:R-:W-:Y:S02]  /*1b9d0*/  IMAD.MOV.U32 R11, RZ, RZ, 0x1c1f ;  /* 0x00001c1fff0b7424 */ /* 0x000fe400078e00ff */
[----:B------:R-:W-:-:S07]  /*1b9e0*/  IMAD.MOV.U32 R15, RZ, RZ, -0x1 ;  /* 0xffffffffff0f7424 */ /* 0x000fce00078e00ff */
[----:B012--5:R-:W-:Y:S05]  /*1b9f0*/  WARPSYNC.COLLECTIVE R15, `(.L_x_709) ;  /* 0x000000000f087348 */ /* 0x027fea0003c00000 */
[----:B--2---:R2:W3:Y:S02]  /*1ba00*/  SHFL.IDX P6, R14, R13, R12, R11 ;  /* 0x0000000c0d0e7389 */ /* 0x0044e400000c000b */
[----:B0123-5:R-:W-:Y:S01]  /*1ba10*/  ENDCOLLECTIVE ;  /* 0x000000000000791b */ /* 0x02ffe20003800000 */
.L_x_709:
[----:B------:R-:W-:Y:S05]  /*1ba20*/  BSYNC B1 ;  /* 0x0000000000017941 */ /* 0x000fea0003800000 */
.L_x_708:
[----:B------:R-:W-:Y:S02]  /*1ba30*/  IMAD.MOV.U32 R13, RZ, RZ, R0 ;  /* 0x000000ffff0d7224 */ /* 0x000fe400078e0000 */
[----:B------:R-:W-:Y:S02]  /*1ba40*/  IMAD.MOV.U32 R12, RZ, RZ, 0x1 ;  /* 0x00000001ff0c7424 */ /* 0x000fe400078e00ff */
[----:B------:R-:W-:Y:S02]  /*1ba50*/  IMAD.MOV.U32 R11, RZ, RZ, 0x1c1f ;  /* 0x00001c1fff0b7424 */ /* 0x000fe400078e00ff */
[----:B------:R-:W-:Y:S02]  /*1ba60*/  IMAD.MOV.U32 R15, RZ, RZ, -0x1 ;  /* 0xffffffffff0f7424 */ /* 0x000fe400078e00ff */
[----:B------:R-:W-:-:S07]  /*1ba70*/  IMAD.MOV.U32 R3, RZ, RZ, R14 ;  /* 0x000000ffff037224 */ /* 0x000fce00078e000e */
[----:B------:R-:W-:Y:S05]  /*1ba80*/  WARPSYNC.COLLECTIVE R15, `(.L_x_710) ;  /* 0x000000000f087348 */ /* 0x000fea0003c00000 */
[----:B------:R0:W1:Y:S02]  /*1ba90*/  SHFL.IDX P6, R14, R13, R12, R11 ;  /* 0x0000000c0d0e7389 */ /* 0x00006400000c000b */
[----:B01----:R-:W-:Y:S01]  /*1baa0*/  ENDCOLLECTIVE ;  /* 0x000000000000791b */ /* 0x003fe20003800000 */
.L_x_710:
[----:B------:R-:W-:Y:S05]  /*1bab0*/  BRA `(.L_x_711) ;  /* 0xffffff6400f87947 */ /* 0x000fea000383ffff */
.L_x_538:
[----:B------:R-:W-:Y:S02]  /*1bac0*/  IMAD.MOV.U32 R13, RZ, RZ, R26 ;  /* 0x000000ffff0d7224 */ /* 0x000fe400078e001a */
[----:B------:R-:W-:Y:S02]  /*1bad0*/  IMAD.MOV.U32 R12, RZ, RZ, RZ ;  /* 0x000000ffff0c7224 */ /* 0x000fe400078e00ff */
[----:B------:R-:W-:Y:S02]  /*1bae0*/  IMAD.MOV.U32 R11, RZ, RZ, 0x1c1f ;  /* 0x00001c1fff0b7424 */ /* 0x000fe400078e00ff */
[----:B------:R-:W-:-:S07]  /*1baf0*/  IMAD.MOV.U32 R15, RZ, RZ, -0x1 ;  /* 0xffffffffff0f7424 */ /* 0x000fce00078e00ff */
[----:B------:R-:W-:Y:S05]  /*1bb00*/  WARPSYNC.COLLECTIVE R15, `(.L_x_712) ;  /* 0x000000000f087348 */ /* 0x000fea0003c00000 */
[----:B------:R0:W1:Y:S02]  /*1bb10*/  SHFL.IDX P6, R14, R13, R12, R11 ;  /* 0x0000000c0d0e7389 */ /* 0x00006400000c000b */
[----:B01----:R-:W-:Y:S01]  /*1bb20*/  ENDCOLLECTIVE ;  /* 0x000000000000791b */ /* 0x003fe20003800000 */
.L_x_712:
[----:B------:R-:W-:Y:S02]  /*1bb30*/  IMAD.MOV.U32 R13, RZ, RZ, R0 ;  /* 0x000000ffff0d7224 */ /* 0x000fe400078e0000 */
[----:B------:R-:W-:-:S07]  /*1bb40*/  IMAD.MOV.U32 R3, RZ, RZ, R14 ;  /* 0x000000ffff037224 */ /* 0x000fce00078e000e */
[----:B------:R-:W-:Y:S05]  /*1bb50*/  WARPSYNC.COLLECTIVE R15, `(.L_x_713) ;  /* 0x000000000f087348 */ /* 0x000fea0003c00000 */
[----:B------:R0:W1:Y:S02]  /*1bb60*/  SHFL.IDX P6, R14, R13, R12, R11 ;  /* 0x0000000c0d0e7389 */ /* 0x00006400000c000b */
[----:B01----:R-:W-:Y:S01]  /*1bb70*/  ENDCOLLECTIVE ;  /* 0x000000000000791b */ /* 0x003fe20003800000 */
.L_x_713:
[----:B------:R-:W-:Y:S05]  /*1bb80*/  BRA `(.L_x_714) ;  /* 0xffffff6800c47947 */ /* 0x000fea000383ffff */
.L_x_541:
[----:B------:R-:W-:Y:S01]  /*1bb90*/  BSSY B1, `(.L_x_715) ;  /* 0x0000008000017945 */ /* 0x000fe20003800000 */
[----:B---3--:R-:W-:Y:S02]  /*1bba0*/  IMAD.MOV.U32 R13, RZ, RZ, R26 ;  /* 0x000000ffff0d7224 */ /* 0x008fe400078e001a */
[----:B------:R-:W-:Y:S02]  /*1bbb0*/  IMAD.MOV.U32 R12, RZ, RZ, 0x1 ;  /* 0x00000001ff0c7424 */ /* 0x000fe400078e00ff */
[----:B------:R-:W-:Y:S02]  /*1bbc0*/  IMAD.MOV.U32 R11, RZ, RZ, 0x1c1f ;  /* 0x00001c1fff0b7424 */ /* 0x000fe400078e00ff */
[----:B------:R-:W-:-:S07]  /*1bbd0*/  IMAD.MOV.U32 R15, RZ, RZ, -0x1 ;  /* 0xffffffffff0f7424 */ /* 0x000fce00078e00ff */
[----:B012---:R-:W-:Y:S05]  /*1bbe0*/  WARPSYNC.COLLECTIVE R15, `(.L_x_716) ;  /* 0x000000000f087348 */ /* 0x007fea0003c00000 */
[----:B--2---:R2:W3:Y:S02]  /*1bbf0*/  SHFL.IDX P6, R14, R13, R12, R11 ;  /* 0x0000000c0d0e7389 */ /* 0x0044e400000c000b */
[----:B0123--:R-:W-:Y:S01]  /*1bc00*/  ENDCOLLECTIVE ;  /* 0x000000000000791b */ /* 0x00ffe20003800000 */
.L_x_716:
[----:B------:R-:W-:Y:S05]  /*1bc10*/  BSYNC B1 ;  /* 0x0000000000017941 */ /* 0x000fea0003800000 */
.L_x_715:
        /* <DEDUP_REMOVED lines=8> */
.L_x_717:
[----:B------:R-:W-:Y:S05]  /*1bca0*/  BRA `(.L_x_718) ;  /* 0xffffff6c00c07947 */ /* 0x000fea000383ffff */
.L_x_545:
[----:B------:R-:W-:Y:S02]  /*1bcb0*/  IMAD.MOV.U32 R13, RZ, RZ, R4 ;  /* 0x000000ffff0d7224 */ /* 0x000fe400078e0004 */
[----:B------:R-:W-:Y:S02]  /*1bcc0*/  IMAD.MOV.U32 R12, RZ, RZ, RZ ;  /* 0x000000ffff0c7224 */ /* 0x000fe400078e00ff */
[----:B------:R-:W-:Y:S02]  /*1bcd0*/  IMAD.MOV.U32 R11, RZ, RZ, 0x1c1f ;  /* 0x00001c1fff0b7424 */ /* 0x000fe400078e00ff */
[----:B------:R-:W-:-:S07]  /*1bce0*/  IMAD.MOV.U32 R15, RZ, RZ, -0x1 ;  /* 0xffffffffff0f7424 */ /* 0x000fce00078e00ff */
[----:B-1----:R-:W-:Y:S05]  /*1bcf0*/  WARPSYNC.COLLECTIVE R15, `(.L_x_719) ;  /* 0x000000000f087348 */ /* 0x002fea0003c00000 */
[----:B------:R0:W2:Y:S02]  /*1bd00*/  SHFL.IDX P6, R14, R13, R12, R11 ;  /* 0x0000000c0d0e7389 */ /* 0x0000a400000c000b */
[----:B012---:R-:W-:Y:S01]  /*1bd10*/  ENDCOLLECTIVE ;  /* 0x000000000000791b */ /* 0x007fe20003800000 */
.L_x_719:
[----:B------:R-:W-:Y:S02]  /*1bd20*/  IMAD.MOV.U32 R13, RZ, RZ, R0 ;  /* 0x000000ffff0d7224 */ /* 0x000fe400078e0000 */
[----:B------:R-:W-:-:S07]  /*1bd30*/  IMAD.MOV.U32 R3, RZ, RZ, R14 ;  /* 0x000000ffff037224 */ /* 0x000fce00078e000e */
[----:B------:R-:W-:Y:S05]  /*1bd40*/  WARPSYNC.COLLECTIVE R15, `(.L_x_720) ;  /* 0x000000000f087348 */ /* 0x000fea0003c00000 */
[----:B------:R0:W1:Y:S02]  /*1bd50*/  SHFL.IDX P6, R14, R13, R12, R11 ;  /* 0x0000000c0d0e7389 */ /* 0x00006400000c000b */
[----:B01----:R-:W-:Y:S01]  /*1bd60*/  ENDCOLLECTIVE ;  /* 0x000000000000791b */ /* 0x003fe20003800000 */
.L_x_720:
[----:B------:R-:W-:Y:S05]  /*1bd70*/  BRA `(.L_x_721) ;  /* 0xffffff7800fc7947 */ /* 0x000fea000383ffff */
.L_x_548:
[----:B------:R-:W-:Y:S01]  /*1bd80*/  BSSY B1, `(.L_x_722) ;  /* 0x0000008000017945 */ /* 0x000fe20003800000 */
[----:B----4-:R-:W-:Y:S02]  /*1bd90*/  IMAD.MOV.U32 R13, RZ, RZ, R4 ;  /* 0x000000ffff0d7224 */ /* 0x010fe400078e0004 */
[----:B------:R-:W-:Y:S02]  /*1bda0*/  IMAD.MOV.U32 R12, RZ, RZ, 0x1 ;  /* 0x00000001ff0c7424 */ /* 0x000fe400078e00ff */
[----:B------:R-:W-:Y:S02]  /*1bdb0*/  IMAD.MOV.U32 R11, RZ, RZ, 0x1c1f ;  /* 0x00001c1fff0b7424 */ /* 0x000fe400078e00ff */
[----:B------:R-:W-:-:S07]  /*1bdc0*/  IMAD.MOV.U32 R15, RZ, RZ, -0x1 ;  /* 0xffffffffff0f7424 */ /* 0x000fce00078e00ff */
[----:B0123--:R-:W-:Y:S05]  /*1bdd0*/  WARPSYNC.COLLECTIVE R15, `(.L_x_723) ;  /* 0x000000000f087348 */ /* 0x00ffea0003c00000 */
[----:B---3--:R3:W4:Y:S02]  /*1bde0*/  SHFL.IDX P6, R14, R13, R12, R11 ;  /* 0x0000000c0d0e7389 */ /* 0x00872400000c000b */
[----:B01234-:R-:W-:Y:S01]  /*1bdf0*/  ENDCOLLECTIVE ;  /* 0x000000000000791b */ /* 0x01ffe20003800000 */
.L_x_723:
[----:B------:R-:W-:Y:S05]  /*1be00*/  BSYNC B1 ;  /* 0x0000000000017941 */ /* 0x000fea0003800000 */
.L_x_722:
        /* <DEDUP_REMOVED lines=8> */
.L_x_724:
[----:B------:R-:W-:Y:S05]  /*1be90*/  BRA `(.L_x_725) ;  /* 0xffffff7c00107947 */ /* 0x000fea000383ffff */
.L_x_565:
        /* <DEDUP_REMOVED lines=8> */
[----:B-1----:R-:W-:Y:S05]  /*1bf20*/  WARPSYNC.COLLECTIVE R15, `(.L_x_727) ;  /* 0x000000000f087348 */ /* 0x002fea0003c00000 */
[----:B------:R0:W2:Y:S02]  /*1bf30*/  SHFL.IDX P6, R14, R13, R12, R11 ;  /* 0x0000000c0d0e7389 */ /* 0x0000a400000c000b */
[----:B012---:R-:W-:Y:S01]  /*1bf40*/  ENDCOLLECTIVE ;  /* 0x000000000000791b */ /* 0x007fe20003800000 */
.L_x_727:
[----:B------:R-:W-:Y:S05]  /*1bf50*/  BSYNC B1 ;  /* 0x0000000000017941 */ /* 0x000fea0003800000 */
.L_x_726:
[----:B------:R-:W-:Y:S05]  /*1bf60*/  BRA `(.L_x_728) ;  /* 0xffffff9000fc7947 */ /* 0x000fea000383ffff */
.L_x_567:
[----:B------:R-:W-:Y:S01]  /*1bf70*/  BSSY B1, `(.L_x_729) ;  /* 0x0000006000017945 */ /* 0x000fe20003800000 */
[----:B------:R-:W-:-:S07]  /*1bf80*/  IMAD.MOV.U32 R15, RZ, RZ, -0x1 ;  /* 0xffffffffff0f7424 */ /* 0x000fce00078e00ff */
[----:B01----:R-:W-:Y:S05]  /*1bf90*/  WARPSYNC.COLLECTIVE R15, `(.L_x_730) ;  /* 0x000000000f0c7348 */ /* 0x003fea0003c00000 */
[----:B------:R-:W-:Y:S02]  /*1bfa0*/  ELECT P6, UR62, PT ;  /* 0x00000000003e782f */ /* 0x000fe400038c0000 */
[----:B------:R-:W-:Y:S01]  /*1bfb0*/  MOV R14, UR62 ;  /* 0x0000003e000e7c02 */ /* 0x000fe20008000f00 */
[----:B01----:R-:W-:Y:S10]  /*1bfc0*/  ENDCOLLECTIVE ;  /* 0x000000000000791b */ /* 0x003ff40003800000 */
.L_x_730:
[----:B------:R-:W-:Y:S05]  /*1bfd0*/  BSYNC B1 ;  /* 0x0000000000017941 */ /* 0x000fea0003800000 */
.L_x_729:
[----:B------:R-:W-:Y:S05]  /*1bfe0*/  BRA `(.L_x_566) ;  /* 0xffffff9000f47947 */ /* 0x000fea000383ffff */
.L_x_569:
[----:B0-----:R0:W2:Y:S02]  /*1bff0*/  SYNCS.PHASECHK.TRANS64.TRYWAIT P0, [R16+URZ+0x2d820], R6 ;  /* 0x02d82006100075a7 */ /* 0x0010a4000800017f */
[----:B--2---:R-:W-:Y:S05]  /*1c000*/  @!P0 NANOSLEEP.SYNCS 0x989680 ;  /* 0x009896800000895d */ /* 0x004fea0003900000 */
[----:B------:R-:W2:Y:S02]  /*1c010*/  @!P0 SYNCS.PHASECHK.TRANS64 P0, [R16+URZ+0x2d820], R6 ;  /* 0x02d82006100085a7 */ /* 0x000ea4000800007f */
[----:B--2---:R-:W-:Y:S05]  /*1c020*/  @!P0 BRA `(.L_x_569) ;  /* 0xfffffffc00f08947 */ /* 0x004fea000383ffff */
[----:B------:R-:W-:Y:S05]  /*1c030*/  BRA `(.L_x_731) ;  /* 0xffffff9400047947 */ /* 0x000fea000383ffff */
.L_x_573:
[----:B-1----:R1:W2:Y:S02]  /*1c040*/  SYNCS.PHASECHK.TRANS64.TRYWAIT P0, [R9+URZ+0x2d8a0], R11 ;  /* 0x02d8a00b090075a7 */ /* 0x0022a4000800017f */
[----:B--2---:R-:W-:Y:S05]  /*1c050*/  @!P0 NANOSLEEP.SYNCS 0x989680 ;  /* 0x009896800000895d */ /* 0x004fea0003900000 */
[----:B------:R-:W2:Y:S02]  /*1c060*/  @!P0 SYNCS.PHASECHK.TRANS64 P0, [R9+URZ+0x2d8a0], R11 ;  /* 0x02d8a00b090085a7 */ /* 0x000ea4000800007f */
[----:B--2---:R-:W-:Y:S05]  /*1c070*/  @!P0 BRA `(.L_x_573) ;  /* 0xfffffffc00f08947 */ /* 0x004fea000383ffff */
[----:B------:R-:W-:Y:S05]  /*1c080*/  BRA `(.L_x_732) ;  /* 0xffffff9400207947 */ /* 0x000fea000383ffff */
.L_x_580:
[----:B0-----:R0:W2:Y:S02]  /*1c090*/  SYNCS.PHASECHK.TRANS64.TRYWAIT P0, [R9+URZ+0x2d8c0], R11 ;  /* 0x02d8c00b090075a7 */ /* 0x0010a4000800017f */
[----:B--2---:R-:W-:Y:S05]  /*1c0a0*/  @!P0 NANOSLEEP.SYNCS 0x989680 ;  /* 0x009896800000895d */ /* 0x004fea0003900000 */
[----:B------:R-:W2:Y:S02]  /*1c0b0*/  @!P0 SYNCS.PHASECHK.TRANS64 P0, [R9+URZ+0x2d8c0], R11 ;  /* 0x02d8c00b090085a7 */ /* 0x000ea4000800007f */
[----:B--2---:R-:W-:Y:S05]  /*1c0c0*/  @!P0 BRA `(.L_x_580) ;  /* 0xfffffffc00f08947 */ /* 0x004fea000383ffff */
[----:B------:R-:W-:Y:S05]  /*1c0d0*/  BRA `(.L_x_733) ;  /* 0xffffff98001c7947 */ /* 0x000fea000383ffff */
.L_x_589:
[----:B0-----:R0:W1:Y:S02]  /*1c0e0*/  SYNCS.PHASECHK.TRANS64.TRYWAIT P2, [R9+URZ+0x2d8a0], R8 ;  /* 0x02d8a008090075a7 */ /* 0x001064000804017f */
[----:B-1----:R-:W-:Y:S05]  /*1c0f0*/  @!P2 NANOSLEEP.SYNCS 0x989680 ;  /* 0x009896800000a95d */ /* 0x002fea0003900000 */
[----:B------:R-:W1:Y:S02]  /*1c100*/  @!P2 SYNCS.PHASECHK.TRANS64 P2, [R9+URZ+0x2d8a0], R8 ;  /* 0x02d8a0080900a5a7 */ /* 0x000e64000804007f */
[----:B-1----:R-:W-:Y:S05]  /*1c110*/  @!P2 BRA `(.L_x_589) ;  /* 0xfffffffc00f0a947 */ /* 0x002fea000383ffff */
[----:B------:R-:W-:Y:S05]  /*1c120*/  BRA `(.L_x_734) ;  /* 0xffffff9c005c7947 */ /* 0x000fea000383ffff */
.L_x_596:
[----:B-1----:R1:W2:Y:S02]  /*1c130*/  SYNCS.PHASECHK.TRANS64.TRYWAIT P2, [R9+URZ+0x2d8c0], R8 ;  /* 0x02d8c008090075a7 */ /* 0x0022a4000804017f */
[----:B--2---:R-:W-:Y:S05]  /*1c140*/  @!P2 NANOSLEEP.SYNCS 0x989680 ;  /* 0x009896800000a95d */ /* 0x004fea0003900000 */
[----:B------:R-:W2:Y:S02]  /*1c150*/  @!P2 SYNCS.PHASECHK.TRANS64 P2, [R9+URZ+0x2d8c0], R8 ;  /* 0x02d8c0080900a5a7 */ /* 0x000ea4000804007f */
[----:B--2---:R-:W-:Y:S05]  /*1c160*/  @!P2 BRA `(.L_x_596) ;  /* 0xfffffffc00f0a947 */ /* 0x004fea000383ffff */
[----:B------:R-:W-:Y:S05]  /*1c170*/  BRA `(.L_x_735) ;  /* 0xffffffa000547947 */ /* 0x000fea000383ffff */
.L_x_613:
[----:B------:R-:W0:Y:S01]  /*1c180*/  S2R R20, SR_TID.X ;  /* 0x0000000000147919 */ /* 0x000e220000002100 */
[----:B------:R-:W-:Y:S01]  /*1c190*/  BSSY B0, `(.L_x_736) ;  /* 0x000000a000007945 */ /* 0x000fe20003800000 */
[----:B------:R-:W-:Y:S02]  /*1c1a0*/  IMAD.MOV.U32 R12, RZ, RZ, RZ ;  /* 0x000000ffff0c7224 */ /* 0x000fe400078e00ff */
[----:B------:R-:W-:Y:S01]  /*1c1b0*/  IMAD.MOV.U32 R15, RZ, RZ, -0x1 ;  /* 0xffffffffff0f7424 */ /* 0x000fe200078e00ff */
[----:B0-----:R-:W-:-:S04]  /*1c1c0*/  SHF.R.U32.HI R11, RZ, 0x5, R20 ;  /* 0x00000005ff0b7819 */ /* 0x001fc80000011614 */
[----:B------:R-:W-:-:S05]  /*1c1d0*/  LOP3.LUT R11, R11, 0x3, RZ, 0xc0, !PT ;  /* 0x000000030b0b7812 */ /* 0x000fca00078ec0ff */
[----:B------:R-:W-:Y:S02]  /*1c1e0*/  IMAD.MOV.U32 R13, RZ, RZ, R11 ;  /* 0x000000ffff0d7224 */ /* 0x000fe400078e000b */
[----:B------:R-:W-:-:S07]  /*1c1f0*/  IMAD.MOV.U32 R11, RZ, RZ, 0x1f ;  /* 0x0000001fff0b7424 */ /* 0x000fce00078e00ff */
[----:B-----5:R-:W-:Y:S05]  /*1c200*/  WARPSYNC.COLLECTIVE R15, `(.L_x_737) ;  /* 0x000000000f087348 */ /* 0x020fea0003c00000 */
[----:B------:R0:W1:Y:S02]  /*1c210*/  SHFL.IDX P6, R14, R13, R12, R11 ;  /* 0x0000000c0d0e7389 */ /* 0x00006400000c000b */
[----:B01---5:R-:W-:Y:S01]  /*1c220*/  ENDCOLLECTIVE ;  /* 0x000000000000791b */ /* 0x023fe20003800000 */
.L_x_737:
[----:B------:R-:W-:Y:S05]  /*1c230*/  BSYNC B0 ;  /* 0x0000000000007941 */ /* 0x000fea0003800000 */
.L_x_736:
[----:B------:R-:W-:Y:S05]  /*1c240*/  BRA `(.L_x_738) ;  /* 0xffffffb000147947 */ /* 0x000fea000383ffff */
.L_x_616:
[----:B0-----:R0:W1:Y:S02]  /*1c250*/  SYNCS.PHASECHK.TRANS64.TRYWAIT P0, [R0+URZ+0x2d840], R5 ;  /* 0x02d84005000075a7 */ /* 0x001064000800017f */
[----:B-1----:R-:W-:Y:S05]  /*1c260*/  @!P0 NANOSLEEP.SYNCS 0x989680 ;  /* 0x009896800000895d */ /* 0x002fea0003900000 */
[----:B------:R-:W1:Y:S02]  /*1c270*/  @!P0 SYNCS.PHASECHK.TRANS64 P0, [R0+URZ+0x2d840], R5 ;  /* 0x02d84005000085a7 */ /* 0x000e64000800007f */
[----:B-1----:R-:W-:Y:S05]  /*1c280*/  @!P0 BRA `(.L_x_616) ;  /* 0xfffffffc00f08947 */ /* 0x002fea000383ffff */
[----:B------:R-:W-:Y:S05]  /*1c290*/  BRA `(.L_x_739) ;  /* 0xffffffb000687947 */ /* 0x000fea000383ffff */
.L_x_617:
        /* <DEDUP_REMOVED lines=8> */
.L_x_741:
[----:B------:R-:W-:Y:S05]  /*1c320*/  BSYNC B0 ;  /* 0x0000000000007941 */ /* 0x000fea0003800000 */
.L_x_740:
        /* <DEDUP_REMOVED lines=8> */
.L_x_742:
[----:B------:R-:W-:Y:S02]  /*1c3b0*/  IMAD.MOV.U32 R13, RZ, RZ, R7 ;  /* 0x000000ffff0d7224 */ /* 0x000fe400078e0007 */
[----:B------:R-:W-:Y:S02]  /*1c3c0*/  IMAD.MOV.U32 R12, RZ, RZ, 0x1 ;  /* 0x00000001ff0c7424 */ /* 0x000fe400078e00ff */
[----:B------:R-:W-:-:S07]  /*1c3d0*/  IMAD.MOV.U32 R4, RZ, RZ, R14 ;  /* 0x000000ffff047224 */ /* 0x000fce00078e000e */
[----:B------:R-:W-:Y:S05]  /*1c3e0*/  WARPSYNC.COLLECTIVE R15, `(.L_x_743) ;  /* 0x000000000f087348 */ /* 0x000fea0003c00000 */
[----:B------:R0:W1:Y:S02]  /*1c3f0*/  SHFL.IDX P6, R14, R13, R12, R11 ;  /* 0x0000000c0d0e7389 */ /* 0x00006400000c000b */
[----:B01----:R-:W-:Y:S01]  /*1c400*/  ENDCOLLECTIVE ;  /* 0x000000000000791b */ /* 0x003fe20003800000 */
.L_x_743:
[----:B------:R-:W-:-:S05]  /*1c410*/  @P0 LEA R5, P1, R9, R4, 0x1 ;  /* 0x0000000409050211 */ /* 0x000fca00078208ff */
[----:B------:R-:W-:Y:S01]  /*1c420*/  @P0 IMAD.X R4, RZ, RZ, R6, P1 ;  /* 0x000000ffff040224 */ /* 0x000fe200008e0606 */
[----:B------:R-:W-:Y:S01]  /*1c430*/  ISETP.GE.AND P1, PT, R3, 0x21, PT ;  /* 0x000000210300780c */ /* 0x000fe20003f26270 */
[----:B------:R-:W-:-:S03]  /*1c440*/  @P0 IMAD R6, R8, 0x2, R16 ;  /* 0x0000000208060824 */ /* 0x000fc600078e0210 */
        /* <DEDUP_REMOVED lines=14> */
.L_x_744:
[----:B------:R-:W-:Y:S02]  /*1c530*/  IMAD.MOV.U32 R13, RZ, RZ, R7 ;  /* 0x000000ffff0d7224 */ /* 0x000fe400078e0007 */
[----:B------:R-:W-:Y:S02]  /*1c540*/  IMAD.MOV.U32 R12, RZ, RZ, 0x2 ;  /* 0x00000002ff0c7424 */ /* 0x000fe400078e00ff */
[----:B------:R-:W-:-:S07]  /*1c550*/  IMAD.MOV.U32 R4, RZ, RZ, R14 ;  /* 0x000000ffff047224 */ /* 0x000fce00078e000e */
[----:B------:R-:W-:Y:S05]  /*1c560*/  WARPSYNC.COLLECTIVE R15, `(.L_x_745) ;  /* 0x000000000f087348 */ /* 0x000fea0003c00000 */
[----:B------:R0:W1:Y:S02]  /*1c570*/  SHFL.IDX P6, R14, R13, R12, R11 ;  /* 0x0000000c0d0e7389 */ /* 0x00006400000c000b */
[----:B01----:R-:W-:Y:S01]  /*1c580*/  ENDCOLLECTIVE ;  /* 0x000000000000791b */ /* 0x003fe20003800000 */
.L_x_745:
[----:B------:R-:W-:-:S05]  /*1c590*/  @P1 LEA R5, P0, R9, R4, 0x1 ;  /* 0x0000000409051211 */ /* 0x000fca00078008ff */
[----:B------:R-:W-:Y:S02]  /*1c5a0*/  @P1 IMAD.X R4, RZ, RZ, R6, P0 ;  /* 0x000000ffff041224 */ /* 0x000fe400000e0606 */
        /* <DEDUP_REMOVED lines=16> */
.L_x_746:
[----:B------:R-:W-:Y:S02]  /*1c6b0*/  IMAD.MOV.U32 R13, RZ, RZ, R7 ;  /* 0x000000ffff0d7224 */ /* 0x000fe400078e0007 */
[----:B------:R-:W-:Y:S02]  /*1c6c0*/  IMAD.MOV.U32 R12, RZ, RZ, 0x3 ;  /* 0x00000003ff0c7424 */ /* 0x000fe400078e00ff */
[----:B------:R-:W-:-:S07]  /*1c6d0*/  IMAD.MOV.U32 R4, RZ, RZ, R14 ;  /* 0x000000ffff047224 */ /* 0x000fce00078e000e */
[----:B------:R-:W-:Y:S05]  /*1c6e0*/  WARPSYNC.COLLECTIVE R15, `(.L_x_747) ;  /* 0x000000000f087348 */ /* 0x000fea0003c00000 */
[----:B------:R0:W1:Y:S02]  /*1c6f0*/  SHFL.IDX P6, R14, R13, R12, R11 ;  /* 0x0000000c0d0e7389 */ /* 0x00006400000c000b */
[----:B01----:R-:W-:Y:S01]  /*1c700*/  ENDCOLLECTIVE ;  /* 0x000000000000791b */ /* 0x003fe20003800000 */
.L_x_747:
[----:B------:R-:W-:-:S05]  /*1c710*/  @P1 LEA R5, P0, R9, R4, 0x1 ;  /* 0x0000000409051211 */ /* 0x000fca00078008ff */
[----:B------:R-:W-:Y:S02]  /*1c720*/  @P1 IMAD.X R4, RZ, RZ, R6, P0 ;  /* 0x000000ffff041224 */ /* 0x000fe400000e0606 */
[----:B------:R-:W-:-:S03]  /*1c730*/  @P1 IMAD R6, R8, 0x2, R16 ;  /* 0x0000000208061824 */ /* 0x000fc600078e0210 */
        /* <DEDUP_REMOVED lines=8> */
.L_x_748:
        /* <DEDUP_REMOVED lines=8> */
.L_x_622:
[----:B------:R-:W-:Y:S02]  /*1c840*/  IMAD.MOV.U32 R13, RZ, RZ, R4 ;  /* 0x000000ffff0d7224 */ /* 0x000fe400078e0004 */
[----:B------:R-:W-:Y:S02]  /*1c850*/  IMAD.MOV.U32 R12, RZ, RZ, RZ ;  /* 0x000000ffff0c7224 */ /* 0x000fe400078e00ff */
[----:B------:R-:W-:Y:S02]  /*1c860*/  IMAD.MOV.U32 R11, RZ, RZ, 0x1c1f ;  /* 0x00001c1fff0b7424 */ /* 0x000fe400078e00ff */
[----:B------:R-:W-:Y:S02]  /*1c870*/  IMAD.MOV.U32 R15, RZ, RZ, -0x1 ;  /* 0xffffffffff0f7424 */ /* 0x000fe400078e00ff */
[----:B-----5:R-:W-:Y:S02]  /*1c880*/  IMAD R0, R21, R9, RZ ;  /* 0x0000000915007224 */ /* 0x020fe400078e02ff */
[----:B------:R-:W-:-:S07]  /*1c890*/  IMAD R25, R25, 0xc0, R20 ;  /* 0x000000c019197824 */ /* 0x000fce00078e0214 */
[----:B------:R-:W-:Y:S05]  /*1c8a0*/  WARPSYNC.COLLECTIVE R15, `(.L_x_750) ;  /* 0x000000000f087348 */ /* 0x000fea0003c00000 */
[----:B------:R0:W1:Y:S02]  /*1c8b0*/  SHFL.IDX P6, R14, R13, R12, R11 ;  /* 0x0000000c0d0e7389 */ /* 0x00006400000c000b */
[----:B01----:R-:W-:Y:S01]  /*1c8c0*/  ENDCOLLECTIVE ;  /* 0x000000000000791b */ /* 0x003fe20003800000 */
.L_x_750:
[C---:B------:R-:W-:Y:S01]  /*1c8d0*/  VIADD R9, R25.reuse, 0x20 ;  /* 0x0000002019097836 */ /* 0x040fe20000000000 */
[----:B------:R-:W-:Y:S01]  /*1c8e0*/  ISETP.GE.AND P3, PT, R25, R0, PT ;  /* 0x000000001900720c */ /* 0x000fe20003f66270 */
[----:B------:R-:W-:Y:S02]  /*1c8f0*/  IMAD.MOV.U32 R13, RZ, RZ, R5 ;  /* 0x000000ffff0d7224 */ /* 0x000fe400078e0005 */
[----:B------:R-:W-:-:S10]  /*1c900*/  IMAD.MOV.U32 R2, RZ, RZ, R14 ;  /* 0x000000ffff027224 */ /* 0x000fd400078e000e */
[----:B------:R-:W-:Y:S05]  /*1c910*/  WARPSYNC.COLLECTIVE R15, `(.L_x_751) ;  /* 0x000000000f087348 */ /* 0x000fea0003c00000 */
[----:B------:R0:W1:Y:S02]  /*1c920*/  SHFL.IDX P6, R14, R13, R12, R11 ;  /* 0x0000000c0d0e7389 */ /* 0x00006400000c000b */
[----:B01----:R-:W-:Y:S01]  /*1c930*/  ENDCOLLECTIVE ;  /* 0x000000000000791b */ /* 0x003fe20003800000 */
.L_x_751:
[----:B------:R-:W-:Y:S02]  /*1c940*/  IMAD.MOV.U32 R13, RZ, RZ, R4 ;  /* 0x000000ffff0d7224 */ /* 0x000fe400078e0004 */
[----:B------:R-:W-:Y:S02]  /*1c950*/  IMAD.MOV.U32 R12, RZ, RZ, 0x1 ;  /* 0x00000001ff0c7424 */ /* 0x000fe400078e00ff */
[----:B------:R-:W-:-:S07]  /*1c960*/  IMAD.MOV.U32 R3, RZ, RZ, R14 ;  /* 0x000000ffff037224 */ /* 0x000fce00078e000e */
[----:B------:R-:W-:Y:S05]  /*1c970*/  WARPSYNC.COLLECTIVE R15, `(.L_x_752) ;  /* 0x000000000f087348 */ /* 0x000fea0003c00000 */
[----:B------:R0:W1:Y:S02]  /*1c980*/  SHFL.IDX P6, R14, R13, R12, R11 ;  /* 0x0000000c0d0e7389 */ /* 0x00006400000c000b */
[----:B01----:R-:W-:Y:S01]  /*1c990*/  ENDCOLLECTIVE ;  /* 0x000000000000791b */ /* 0x003fe20003800000 */
.L_x_752:
[----:B------:R-:W-:-:S05]  /*1c9a0*/  @!P3 LEA R3, P4, R10, R3, 0x1 ;  /* 0x000000030a03b211 */ /* 0x000fca00078808ff */
[----:B------:R-:W-:-:S05]  /*1c9b0*/  @!P3 IMAD.X R2, RZ, RZ, R2, P4 ;  /* 0x000000ffff02b224 */ /* 0x000fca00020e0602 */
[----:B------:R-:W-:Y:S01]  /*1c9c0*/  @!P3 LOP3.LUT R3, R3, R2, RZ, 0x3c, !PT ;  /* 0x000000020303b212 */ /* 0x000fe200078e3cff */
[----:B------:R-:W-:-:S03]  /*1c9d0*/  IMAD.MOV.U32 R13, RZ, RZ, R5 ;  /* 0x000000ffff0d7224 */ /* 0x000fc600078e0005 */
[----:B------:R-:W-:-:S04]  /*1c9e0*/  @!P3 LOP3.LUT R2, R3, R2, RZ, 0x3c, !PT ;  /* 0x000000020302b212 */ /* 0x000fc800078e3cff */
[----:B------:R-:W-:-:S05]  /*1c9f0*/  @!P3 LOP3.LUT R3, R3, R2, RZ, 0x3c, !PT ;  /* 0x000000020303b212 */ /* 0x000fca00078e3cff */
[----:B------:R-:W-:Y:S01]  /*1ca00*/  @!PT LDS RZ, [RZ] ;  /* 0x00000000fffff984 */ /* 0x000fe20000000800 */
[----:B------:R-:W-:Y:S01]  /*1ca10*/  @!PT LDS RZ, [RZ] ;  /* 0x00000000fffff984 */ /* 0x000fe20000000800 */
[----:B------:R-:W-:Y:S01]  /*1ca20*/  @!PT LDS RZ, [RZ] ;  /* 0x00000000fffff984 */ /* 0x000fe20000000800 */
[----:B------:R-:W-:Y:S04]  /*1ca30*/  @!P3 LDGSTS.E.BYPASS.LTC128B.128 [R8+0xc400], desc[UR42][R2.64], !P0 ;  /* 0x0c4000000208bfae */ /* 0x000fe8000c101d6a */
[----:B------:R-:W-:Y:S04]  /*1ca40*/  @!P3 LDGSTS.E.BYPASS.LTC128B.128 [R8+0xf400], desc[UR42][R2.64+0x40], !P1 ;  /* 0x0f4000400208bfae */ /* 0x000fe8000c901d6a */
[----:B------:R0:W-:Y:S01]  /*1ca50*/  @!P3 LDGSTS.E.BYPASS.LTC128B.128 [R8+0x12400], desc[UR42][R2.64+0x80], !P2 ;  /* 0x124000800208bfae */ /* 0x0001e2000d101d6a */
[----:B------:R-:W-:Y:S01]  /*1ca60*/  ISETP.GE.AND P3, PT, R9, R0, PT ;  /* 0x000000000900720c */ /* 0x000fe20003f66270 */
[----:B0-----:R-:W-:-:S12]  /*1ca70*/  IMAD.MOV.U32 R2, RZ, RZ, R14 ;  /* 0x000000ffff027224 */ /* 0x001fd800078e000e */
[----:B------:R-:W-:Y:S05]  /*1ca80*/  WARPSYNC.COLLECTIVE R15, `(.L_x_753) ;  /* 0x000000000f087348 */ /* 0x000fea0003c00000 */
[----:B------:R0:W1:Y:S02]  /*1ca90*/  SHFL.IDX P6, R14, R13, R12, R11 ;  /* 0x0000000c0d0e7389 */ /* 0x00006400000c000b */
[----:B01----:R-:W-:Y:S01]  /*1caa0*/  ENDCOLLECTIVE ;  /* 0x000000000000791b */ /* 0x003fe20003800000 */
.L_x_753:
[----:B------:R-:W-:Y:S02]  /*1cab0*/  IMAD.MOV.U32 R13, RZ, RZ, R4 ;  /* 0x000000ffff0d7224 */ /* 0x000fe400078e0004 */
[----:B------:R-:W-:Y:S02]  /*1cac0*/  IMAD.MOV.U32 R12, RZ, RZ, 0x2 ;  /* 0x00000002ff0c7424 */ /* 0x000fe400078e00ff */
[----:B------:R-:W-:-:S07]  /*1cad0*/  IMAD.MOV.U32 R3, RZ, RZ, R14 ;  /* 0x000000ffff037224 */ /* 0x000fce00078e000e */
[----:B------:R-:W-:Y:S05]  /*1cae0*/  WARPSYNC.COLLECTIVE R15, `(.L_x_754) ;  /* 0x000000000f087348 */ /* 0x000fea0003c00000 */
[----:B------:R0:W1:Y:S02]  /*1caf0*/  SHFL.IDX P6, R14, R13, R12, R11 ;  /* 0x0000000c0d0e7389 */ /* 0x00006400000c000b */
[----:B01----:R-:W-:Y:S01]  /*1cb00*/  ENDCOLLECTIVE ;  /* 0x000000000000791b */ /* 0x003fe20003800000 */
.L_x_754:
        /* <DEDUP_REMOVED lines=11> */
[----:B------:R0:W-:Y:S02]  /*1cbc0*/  @!P3 LDGSTS.E.BYPASS.LTC128B.128 [R8+0x12c00], desc[UR42][R2.64+0x80], !P2 ;  /* 0x12c000800208bfae */ /* 0x0001e4000d101d6a */
[----:B0-----:R-:W-:-:S05]  /*1cbd0*/  VIADD R2, R25, 0x40 ;  /* 0x0000004019027836 */ /* 0x001fca0000000000 */
[----:B------:R-:W-:Y:S01]  /*1cbe0*/  ISETP.GE.AND P3, PT, R2, R0, PT ;  /* 0x000000000200720c */ /* 0x000fe20003f66270 */
[----:B------:R-:W-:-:S12]  /*1cbf0*/  IMAD.MOV.U32 R2, RZ, RZ, R14 ;  /* 0x000000ffff027224 */ /* 0x000fd800078e000e */
[----:B------:R-:W-:Y:S05]  /*1cc00*/  WARPSYNC.COLLECTIVE R15, `(.L_x_755) ;  /* 0x000000000f087348 */ /* 0x000fea0003c00000 */
[----:B------:R0:W1:Y:S02]  /*1cc10*/  SHFL.IDX P6, R14, R13, R12, R11 ;  /* 0x0000000c0d0e7389 */ /* 0x00006400000c000b */
[----:B01----:R-:W-:Y:S01]  /*1cc20*/  ENDCOLLECTIVE ;  /* 0x000000000000791b */ /* 0x003fe20003800000 */
.L_x_755:
[----:B------:R-:W-:Y:S02]  /*1cc30*/  IMAD.MOV.U32 R13, RZ, RZ, R4 ;  /* 0x000000ffff0d7224 */ /* 0x000fe400078e0004 */
[----:B------:R-:W-:Y:S02]  /*1cc40*/  IMAD.MOV.U32 R12, RZ, RZ, 0x3 ;  /* 0x00000003ff0c7424 */ /* 0x000fe400078e00ff */
[----:B------:R-:W-:-:S07]  /*1cc50*/  IMAD.MOV.U32 R3, RZ, RZ, R14 ;  /* 0x000000ffff037224 */ /* 0x000fce00078e000e */
[----:B------:R-:W-:Y:S05]  /*1cc60*/  WARPSYNC.COLLECTIVE R15, `(.L_x_756) ;  /* 0x000000000f087348 */ /* 0x000fea0003c00000 */
[----:B------:R0:W1:Y:S02]  /*1cc70*/  SHFL.IDX P6, R14, R13, R12, R11 ;  /* 0x0000000c0d0e7389 */ /* 0x00006400000c000b */
[----:B01----:R-:W-:Y:S01]  /*1cc80*/  ENDCOLLECTIVE ;  /* 0x000000000000791b */ /* 0x003fe20003800000 */
.L_x_756:
[----:B------:R-:W-:-:S05]  /*1cc90*/  @!P3 LEA R3, P4, R10, R3, 0x1 ;  /* 0x000000030a03b211 */ /* 0x000fca00078808ff */
[----:B------:R-:W-:-:S05]  /*1cca0*/  @!P3 IMAD.X R2, RZ, RZ, R2, P4 ;  /* 0x000000ffff02b224 */ /* 0x000fca00020e0602 */
[----:B------:R-:W-:Y:S01]  /*1ccb0*/  @!P3 LOP3.LUT R3, R3, R2, RZ, 0x3c, !PT ;  /* 0x000000020303b212 */ /* 0x000fe200078e3cff */
[----:B------:R-:W-:-:S03]  /*1ccc0*/  IMAD.MOV.U32 R13, RZ, RZ, R5 ;  /* 0x000000ffff0d7224 */ /* 0x000fc600078e0005 */
[----:B------:R-:W-:-:S04]  /*1ccd0*/  @!P3 LOP3.LUT R2, R3, R2, RZ, 0x3c, !PT ;  /* 0x000000020302b212 */ /* 0x000fc800078e3cff */
[----:B------:R-:W-:Y:S01]  /*1cce0*/  @!P3 LOP3.LUT R3, R3, R2, RZ, 0x3c, !PT ;  /* 0x000000020303b212 */ /* 0x000fe200078e3cff */
[----:B------:R-:W-:-:S07]  /*1ccf0*/  IMAD.MOV.U32 R4, RZ, RZ, R14 ;  /* 0x000000ffff047224 */ /* 0x000fce00078e000e */
[----:B------:R-:W-:Y:S05]  /*1cd00*/  WARPSYNC.COLLECTIVE R15, `(.L_x_757) ;  /* 0x000000000f087348 */ /* 0x000fea0003c00000 */
[----:B------:R0:W1:Y:S02]  /*1cd10*/  SHFL.IDX P6, R14, R13, R12, R11 ;  /* 0x0000000c0d0e7389 */ /* 0x00006400000c000b */
[----:B01----:R-:W-:Y:S01]  /*1cd20*/  ENDCOLLECTIVE ;  /* 0x000000000000791b */ /* 0x003fe20003800000 */
.L_x_757:
[----:B------:R-:W-:Y:S01]  /*1cd30*/  @!PT LDS RZ, [RZ] ;  /* 0x00000000fffff984 */ /* 0x000fe20000000800 */
[----:B------:R-:W-:Y:S01]  /*1cd40*/  @!PT LDS RZ, [RZ] ;  /* 0x00000000fffff984 */ /* 0x000fe20000000800 */
[----:B------:R-:W-:Y:S01]  /*1cd50*/  @!PT LDS RZ, [RZ] ;  /* 0x00000000fffff984 */ /* 0x000fe20000000800 */
[----:B------:R-:W-:Y:S04]  /*1cd60*/  @!P3 LDGSTS.E.BYPASS.LTC128B.128 [R8+0xd400], desc[UR42][R2.64], !P0 ;  /* 0x0d4000000208bfae */ /* 0x000fe8000c101d6a */
[----:B------:R-:W-:Y:S04]  /*1cd70*/  @!P3 LDGSTS.E.BYPASS.LTC128B.128 [R8+0x10400], desc[UR42][R2.64+0x40], !P1 ;  /* 0x104000400208bfae */ /* 0x000fe8000c901d6a */
[----:B------:R0:W-:Y:S01]  /*1cd80*/  @!P3 LDGSTS.E.BYPASS.LTC128B.128 [R8+0x13400], desc[UR42][R2.64+0x80], !P2 ;  /* 0x134000800208bfae */ /* 0x0001e2000d101d6a */
[----:B------:R-:W-:Y:S02]  /*1cd90*/  IMAD.MOV.U32 R13, RZ, RZ, R6 ;  /* 0x000000ffff0d7224 */ /* 0x000fe400078e0006 */
[----:B------:R-:W-:-:S02]  /*1cda0*/  IMAD.MOV.U32 R12, RZ, RZ, RZ ;  /* 0x000000ffff0c7224 */ /* 0x000fc400078e00ff */
[----:B0-----:R-:W-:Y:S02]  /*1cdb0*/  VIADD R2, R25, 0x60 ;  /* 0x0000006019027836 */ /* 0x001fe40000000000 */
[----:B------:R-:W-:-:S07]  /*1cdc0*/  IMAD.MOV.U32 R5, RZ, RZ, R14 ;  /* 0x000000ffff057224 */ /* 0x000fce00078e000e */
[----:B------:R-:W-:Y:S05]  /*1cdd0*/  WARPSYNC.COLLECTIVE R15, `(.L_x_758) ;  /* 0x000000000f087348 */ /* 0x000fea0003c00000 */
[----:B------:R0:W1:Y:S02]  /*1cde0*/  SHFL.IDX P6, R14, R13, R12, R11 ;  /* 0x0000000c0d0e7389 */ /* 0x00006400000c000b */
[----:B01----:R-:W-:Y:S01]  /*1cdf0*/  ENDCOLLECTIVE ;  /* 0x000000000000791b */ /* 0x003fe20003800000 */
.L_x_758:
[----:B------:R-:W-:-:S13]  /*1ce00*/  ISETP.GE.AND P3, PT, R2, R0, PT ;  /* 0x000000000200720c */ /* 0x000fda0003f66270 */
[----:B------:R-:W-:Y:S01]  /*1ce10*/  @!P3 LEA R2, P4, R10, R5, 0x1 ;  /* 0x000000050a02b211 */ /* 0x000fe200078808ff */
[----:B------:R-:W-:-:S04]  /*1ce20*/  IMAD.MOV.U32 R13, RZ, RZ, R7 ;  /* 0x000000ffff0d7224 */ /* 0x000fc800078e0007 */
[----:B------:R-:W-:-:S05]  /*1ce30*/  @!P3 IMAD.X R3, RZ, RZ, R4, P4 ;  /* 0x000000ffff03b224 */ /* 0x000fca00020e0604 */
        /* <DEDUP_REMOVED lines=12> */
.L_x_759:
[----:B------:R-:W-:Y:S02]  /*1cf00*/  IMAD.MOV.U32 R13, RZ, RZ, R6 ;  /* 0x000000ffff0d7224 */ /* 0x000fe400078e0006 */
[----:B------:R-:W-:Y:S02]  /*1cf10*/  IMAD.MOV.U32 R12, RZ, RZ, 0x1 ;  /* 0x00000001ff0c7424 */ /* 0x000fe400078e00ff */
[----:B------:R-:W-:-:S07]  /*1cf20*/  IMAD.MOV.U32 R3, RZ, RZ, R14 ;  /* 0x000000ffff037224 */ /* 0x000fce00078e000e */
[----:B------:R-:W-:Y:S05]  /*1cf30*/  WARPSYNC.COLLECTIVE R15, `(.L_x_760) ;  /* 0x000000000f087348 */ /* 0x000fea0003c00000 */
[----:B------:R0:W1:Y:S02]  /*1cf40*/  SHFL.IDX P6, R14, R13, R12, R11 ;  /* 0x0000000c0d0e7389 */ /* 0x00006400000c000b */
[----:B01----:R-:W-:Y:S01]  /*1cf50*/  ENDCOLLECTIVE ;  /* 0x000000000000791b */ /* 0x003fe20003800000 */
.L_x_760:
        /* <DEDUP_REMOVED lines=10> */
.L_x_761:
[----:B------:R-:W-:Y:S01]  /*1d000*/  @!PT LDS RZ, [RZ] ;  /* 0x00000000fffff984 */ /* 0x000fe20000000800 */
[----:B------:R-:W-:Y:S01]  /*1d010*/  @!PT LDS RZ, [RZ] ;  /* 0x00000000fffff984 */ /* 0x000fe20000000800 */
[----:B------:R-:W-:Y:S01]  /*1d020*/  @!PT LDS RZ, [RZ] ;  /* 0x00000000fffff984 */ /* 0x000fe20000000800 */
[----:B------:R-:W-:Y:S04]  /*1d030*/  @!P3 LDGSTS.E.BYPASS.LTC128B.128 [R8+0xe400], desc[UR42][R2.64], !P0 ;  /* 0x0e4000000208bfae */ /* 0x000fe8000c101d6a */
[----:B------:R-:W-:Y:S04]  /*1d040*/  @!P3 LDGSTS.E.BYPASS.LTC128B.128 [R8+0x11400], desc[UR42][R2.64+0x40], !P1 ;  /* 0x114000400208bfae */ /* 0x000fe8000c901d6a */
[----:B------:R0:W-:Y:S02]  /*1d050*/  @!P3 LDGSTS.E.BYPASS.LTC128B.128 [R8+0x14400], desc[UR42][R2.64+0x80], !P2 ;  /* 0x144000800208bfae */ /* 0x0001e4000d101d6a */
[----:B0-----:R-:W-:Y:S01]  /*1d060*/  IMAD.MOV.U32 R2, RZ, RZ, R14 ;  /* 0x000000ffff027224 */ /* 0x001fe200078e000e */
[----:B------:R-:W-:Y:S06]  /*1d070*/  BRA `(.L_x_762) ;  /* 0xffffffb4004c7947 */ /* 0x000fec000383ffff */
.L_x_625:
[----:B-1----:R1:W2:Y:S02]  /*1d080*/  SYNCS.PHASECHK.TRANS64.TRYWAIT P0, [R16+URZ+0x2d820], R0 ;  /* 0x02d82000100075a7 */ /* 0x0022a4000800017f */
[----:B--2---:R-:W-:Y:S05]  /*1d090*/  @!P0 NANOSLEEP.SYNCS 0x989680 ;  /* 0x009896800000895d */ /* 0x004fea0003900000 */
[----:B------:R-:W2:Y:S02]  /*1d0a0*/  @!P0 SYNCS.PHASECHK.TRANS64 P0, [R16+URZ+0x2d820], R0 ;  /* 0x02d82000100085a7 */ /* 0x000ea4000800007f */
[----:B--2---:R-:W-:Y:S05]  /*1d0b0*/  @!P0 BRA `(.L_x_625) ;  /* 0xfffffffc00f08947 */ /* 0x004fea000383ffff */
[----:B------:R-:W-:Y:S05]  /*1d0c0*/  BRA `(.L_x_763) ;  /* 0xffffffb400b07947 */ /* 0x000fea000383ffff */
.L_x_630:
[----:B0-----:R0:W1:Y:S02]  /*1d0d0*/  SYNCS.PHASECHK.TRANS64.TRYWAIT P0, [R5+URZ+0x2d840], R0 ;  /* 0x02d84000050075a7 */ /* 0x001064000800017f */
[----:B-1----:R-:W-:Y:S05]  /*1d0e0*/  @!P0 NANOSLEEP.SYNCS 0x989680 ;  /* 0x009896800000895d */ /* 0x002fea0003900000 */
[----:B------:R-:W1:Y:S02]  /*1d0f0*/  @!P0 SYNCS.PHASECHK.TRANS64 P0, [R5+URZ+0x2d840], R0 ;  /* 0x02d84000050085a7 */ /* 0x000e64000800007f */
[----:B-1----:R-:W-:Y:S05]  /*1d100*/  @!P0 BRA `(.L_x_630) ;  /* 0xfffffffc00f08947 */ /* 0x002fea000383ffff */
[----:B------:R-:W-:Y:S05]  /*1d110*/  BRA `(.L_x_764) ;  /* 0xffffffb800a47947 */ /* 0x000fea000383ffff */
.L_x_631:
        /* <DEDUP_REMOVED lines=8> */
.L_x_766:
[----:B------:R-:W-:Y:S05]  /*1d1a0*/  BSYNC B1 ;  /* 0x0000000000017941 */ /* 0x000fea0003800000 */
.L_x_765:
        /* <DEDUP_REMOVED lines=13> */
.L_x_767:
[----:B------:R-:W-:Y:S02]  /*1d280*/  IMAD.MOV.U32 R13, RZ, RZ, R7 ;  /* 0x000000ffff0d7224 */ /* 0x000fe400078e0007 */
[----:B------:R-:W-:Y:S02]  /*1d290*/  IMAD.MOV.U32 R12, RZ, RZ, 0x1 ;  /* 0x00000001ff0c7424 */ /* 0x000fe400078e00ff */
[----:B------:R-:W-:Y:S02]  /*1d2a0*/  IMAD.SHL.U32 R21, R21, 0x8, RZ ;  /* 0x0000000815157824 */ /* 0x000fe400078e00ff */
[----:B------:R-:W-:-:S03]  /*1d2b0*/  IMAD.MOV.U32 R2, RZ, RZ, R14 ;  /* 0x000000ffff027224 */ /* 0x000fc600078e000e */
[----:B------:R-:W-:-:S07]  /*1d2c0*/  LOP3.LUT R21, R21, 0x18, RZ, 0xc0, !PT ;  /* 0x0000001815157812 */ /* 0x000fce00078ec0ff */
[----:B------:R-:W-:Y:S05]  /*1d2d0*/  WARPSYNC.COLLECTIVE R15, `(.L_x_768) ;  /* 0x000000000f087348 */ /* 0x000fea0003c00000 */
[----:B------:R0:W1:Y:S02]  /*1d2e0*/  SHFL.IDX P6, R14, R13, R12, R11 ;  /* 0x0000000c0d0e7389 */ /* 0x00006400000c000b */
[----:B01----:R-:W-:Y:S01]  /*1d2f0*/  ENDCOLLECTIVE ;  /* 0x000000000000791b */ /* 0x003fe20003800000 */
.L_x_768:
        /* <DEDUP_REMOVED lines=14> */
.L_x_769:
[----:B------:R-:W-:Y:S02]  /*1d3e0*/  IMAD.MOV.U32 R13, RZ, RZ, R7 ;  /* 0x000000ffff0d7224 */ /* 0x000fe400078e0007 */
[----:B------:R-:W-:Y:S02]  /*1d3f0*/  IMAD.MOV.U32 R12, RZ, RZ, 0x2 ;  /* 0x00000002ff0c7424 */ /* 0x000fe400078e00ff */
[----:B------:R-:W-:-:S07]  /*1d400*/  IMAD.MOV.U32 R2, RZ, RZ, R14 ;  /* 0x000000ffff027224 */ /* 0x000fce00078e000e */
[----:B------:R-:W-:Y:S05]  /*1d410*/  WARPSYNC.COLLECTIVE R15, `(.L_x_770) ;  /* 0x000000000f087348 */ /* 0x000fea0003c00000 */
[----:B------:R0:W1:Y:S02]  /*1d420*/  SHFL.IDX P6, R14, R13, R12, R11 ;  /* 0x0000000c0d0e7389 */ /* 0x00006400000c000b */
[----:B01----:R-:W-:Y:S01]  /*1d430*/  ENDCOLLECTIVE ;  /* 0x000000000000791b */ /* 0x003fe20003800000 */
.L_x_770:
        /* <DEDUP_REMOVED lines=13> */
.L_x_771:
[----:B------:R-:W-:Y:S02]  /*1d510*/  IMAD.MOV.U32 R13, RZ, RZ, R7 ;  /* 0x000000ffff0d7224 */ /* 0x000fe400078e0007 */
[----:B------:R-:W-:Y:S02]  /*1d520*/  IMAD.MOV.U32 R12, RZ, RZ, 0x3 ;  /* 0x00000003ff0c7424 */ /* 0x000fe400078e00ff */
[----:B------:R-:W-:-:S07]  /*1d530*/  IMAD.MOV.U32 R2, RZ, RZ, R14 ;  /* 0x000000ffff027224 */ /* 0x000fce00078e000e */
[----:B------:R-:W-:Y:S05]  /*1d540*/  WARPSYNC.COLLECTIVE R15, `(.L_x_772) ;  /* 0x000000000f087348 */ /* 0x000fea0003c00000 */
[----:B------:R0:W1:Y:S02]  /*1d550*/  SHFL.IDX P6, R14, R13, R12, R11 ;  /* 0x0000000c0d0e7389 */ /* 0x00006400000c000b */
[----:B01----:R-:W-:Y:S01]  /*1d560*/  ENDCOLLECTIVE ;  /* 0x000000000000791b */ /* 0x003fe20003800000 */
.L_x_772:
        /* <DEDUP_REMOVED lines=14> */
.L_x_773:
[----:B------:R-:W-:Y:S01]  /*1d650*/  IMAD.MOV.U32 R2, RZ, RZ, R14 ;  /* 0x000000ffff027224 */ /* 0x000fe200078e000e */
[----:B------:R-:W-:Y:S06]  /*1d660*/  BRA `(.L_x_774) ;  /* 0xffffffb800247947 */ /* 0x000fec000383ffff */
.L_x_636:
[----:B-1----:R1:W2:Y:S02]  /*1d670*/  SYNCS.PHASECHK.TRANS64.TRYWAIT P0, [R5+URZ+0x2d860], R2 ;  /* 0x02d86002050075a7 */ /* 0x0022a4000800017f */
[----:B--2---:R-:W-:Y:S05]  /*1d680*/  @!P0 NANOSLEEP.SYNCS 0x989680 ;  /* 0x009896800000895d */ /* 0x004fea0003900000 */
[----:B------:R-:W2:Y:S02]  /*1d690*/  @!P0 SYNCS.PHASECHK.TRANS64 P0, [R5+URZ+0x2d860], R2 ;  /* 0x02d86002050085a7 */ /* 0x000ea4000800007f */
[----:B--2---:R-:W-:Y:S05]  /*1d6a0*/  @!P0 BRA `(.L_x_636) ;  /* 0xfffffffc00f08947 */ /* 0x004fea000383ffff */
[----:B------:R-:W-:Y:S05]  /*1d6b0*/  BRA `(.L_x_775) ;  /* 0xffffffb800887947 */ /* 0x000fea000383ffff */
.L_x_637:
        /* <DEDUP_REMOVED lines=8> */
.L_x_777:
[----:B------:R-:W-:Y:S05]  /*1d740*/  BSYNC B1 ;  /* 0x0000000000017941 */ /* 0x000fea0003800000 */
.L_x_776:
        /* <DEDUP_REMOVED lines=9> */
.L_x_778:
[----:B------:R-:W-:Y:S02]  /*1d7e0*/  IMAD.MOV.U32 R13, RZ, RZ, R22 ;  /* 0x000000ffff0d7224 */ /* 0x000fe400078e0016 */
[----:B------:R-:W-:Y:S02]  /*1d7f0*/  IMAD.MOV.U32 R12, RZ, RZ, 0x1 ;  /* 0x00000001ff0c7424 */ /* 0x000fe400078e00ff */
[----:B------:R-:W-:-:S07]  /*1d800*/  IMAD.MOV.U32 R2, RZ, RZ, R14 ;  /* 0x000000ffff027224 */ /* 0x000fce00078e000e */
[----:B------:R-:W-:Y:S05]  /*1d810*/  WARPSYNC.COLLECTIVE R15, `(.L_x_779) ;  /* 0x000000000f087348 */ /* 0x000fea0003c00000 */
[----:B------:R0:W1:Y:S02]  /*1d820*/  SHFL.IDX P6, R14, R13, R12, R11 ;  /* 0x0000000c0d0e7389 */ /* 0x00006400000c000b */
[----:B01----:R-:W-:Y:S01]  /*1d830*/  ENDCOLLECTIVE ;  /* 0x000000000000791b */ /* 0x003fe20003800000 */
.L_x_779:
        /* <DEDUP_REMOVED lines=16> */
.L_x_780:
[----:B------:R-:W-:Y:S02]  /*1d940*/  IMAD.MOV.U32 R13, RZ, RZ, R22 ;  /* 0x000000ffff0d7224 */ /* 0x000fe400078e0016 */
[----:B------:R-:W-:Y:S02]  /*1d950*/  IMAD.MOV.U32 R12, RZ, RZ, 0x2 ;  /* 0x00000002ff0c7424 */ /* 0x000fe400078e00ff */
[----:B------:R-:W-:-:S07]  /*1d960*/  IMAD.MOV.U32 R2, RZ, RZ, R14 ;  /* 0x000000ffff027224 */ /* 0x000fce00078e000e */
[----:B------:R-:W-:Y:S05]  /*1d970*/  WARPSYNC.COLLECTIVE R15, `(.L_x_781) ;  /* 0x000000000f087348 */ /* 0x000fea0003c00000 */
[----:B------:R0:W1:Y:S02]  /*1d980*/  SHFL.IDX P6, R14, R13, R12, R11 ;  /* 0x0000000c0d0e7389 */ /* 0x00006400000c000b */
[----:B01----:R-:W-:Y:S01]  /*1d990*/  ENDCOLLECTIVE ;  /* 0x000000000000791b */ /* 0x003fe20003800000 */
.L_x_781:
        /* <DEDUP_REMOVED lines=16> */
.L_x_782:
[----:B------:R-:W-:Y:S02]  /*1daa0*/  IMAD.MOV.U32 R13, RZ, RZ, R22 ;  /* 0x000000ffff0d7224 */ /* 0x000fe400078e0016 */
[----:B------:R-:W-:Y:S02]  /*1dab0*/  IMAD.MOV.U32 R12, RZ, RZ, 0x3 ;  /* 0x00000003ff0c7424 */ /* 0x000fe400078e00ff */
[----:B------:R-:W-:-:S07]  /*1dac0*/  IMAD.MOV.U32 R2, RZ, RZ, R14 ;  /* 0x000000ffff027224 */ /* 0x000fce00078e000e */
[----:B------:R-:W-:Y:S05]  /*1dad0*/  WARPSYNC.COLLECTIVE R15, `(.L_x_783) ;  /* 0x000000000f087348 */ /* 0x000fea0003c00000 */
[----:B------:R0:W1:Y:S02]  /*1dae0*/  SHFL.IDX P6, R14, R13, R12, R11 ;  /* 0x0000000c0d0e7389 */ /* 0x00006400000c000b */
[----:B01----:R-:W-:Y:S01]  /*1daf0*/  ENDCOLLECTIVE ;  /* 0x000000000000791b */ /* 0x003fe20003800000 */
.L_x_783:
        /* <DEDUP_REMOVED lines=13> */
.L_x_784:
        /* <DEDUP_REMOVED lines=8> */
.L_x_645:
[----:B-1----:R1:W2:Y:S02]  /*1dc50*/  SYNCS.PHASECHK.TRANS64.TRYWAIT P0, [R0+URZ+0x2d860], R3 ;  /* 0x02d86003000075a7 */ /* 0x0022a4000800017f */
[----:B--2---:R-:W-:Y:S05]  /*1dc60*/  @!P0 NANOSLEEP.SYNCS 0x989680 ;  /* 0x009896800000895d */ /* 0x004fea0003900000 */
[----:B------:R-:W2:Y:S02]  /*1dc70*/  @!P0 SYNCS.PHASECHK.TRANS64 P0, [R0+URZ+0x2d860], R3 ;  /* 0x02d86003000085a7 */ /* 0x000ea4000800007f */
[----:B--2---:R-:W-:Y:S05]  /*1dc80*/  @!P0 BRA `(.L_x_645) ;  /* 0xfffffffc00f08947 */ /* 0x004fea000383ffff */
[----:B------:R-:W-:Y:S05]  /*1dc90*/  BRA `(.L_x_786) ;  /* 0xffffffbc00087947 */ /* 0x000fea000383ffff */
.L_x_646:
[----:B------:R-:W-:Y:S01]  /*1dca0*/  BSSY B0, `(.L_x_787) ;  /* 0x0000008000007945 */ /* 0x000fe20003800000 */
[----:B------:R-:W-:Y:S02]  /*1dcb0*/  IMAD.MOV.U32 R13, RZ, RZ, R22 ;  /* 0x000000ffff0d7224 */ /* 0x000fe400078e0016 */
[----:B------:R-:W-:Y:S02]  /*1dcc0*/  IMAD.MOV.U32 R12, RZ, RZ, RZ ;  /* 0x000000ffff0c7224 */ /* 0x000fe400078e00ff */
[----:B------:R-:W-:Y:S02]  /*1dcd0*/  IMAD.MOV.U32 R11, RZ, RZ, 0x1c1f ;  /* 0x00001c1fff0b7424 */ /* 0x000fe400078e00ff */
[----:B------:R-:W-:-:S07]  /*1dce0*/  IMAD.MOV.U32 R15, RZ, RZ, -0x1 ;  /* 0xffffffffff0f7424 */ /* 0x000fce00078e00ff */
[----:B01---5:R-:W-:Y:S05]  /*1dcf0*/  WARPSYNC.COLLECTIVE R15, `(.L_x_788) ;  /* 0x000000000f087348 */ /* 0x023fea0003c00000 */
[----:B------:R2:W3:Y:S02]  /*1dd00*/  SHFL.IDX P6, R14, R13, R12, R11 ;  /* 0x0000000c0d0e7389 */ /* 0x0004e400000c000b */
[----:B0123-5:R-:W-:Y:S01]  /*1dd10*/  ENDCOLLECTIVE ;  /* 0x000000000000791b */ /* 0x02ffe20003800000 */
.L_x_788:
[----:B------:R-:W-:Y:S05]  /*1dd20*/  BSYNC B0 ;  /* 0x0000000000007941 */ /* 0x000fea0003800000 */
.L_x_787:
[----:B------:R-:W0:Y:S01]  /*1dd30*/  S2R R2, SR_TID.X ;  /* 0x0000000000027919 */ /* 0x000e220000002100 */
[----:B------:R-:W-:Y:S02]  /*1dd40*/  IMAD.MOV.U32 R13, RZ, RZ, R18 ;  /* 0x000000ffff0d7224 */ /* 0x000fe400078e0012 */
[----:B------:R-:W-:Y:S02]  /*1dd50*/  IMAD.MOV.U32 R12, RZ, RZ, RZ ;  /* 0x000000ffff0c7224 */ /* 0x000fe400078e00ff */
[----:B------:R-:W-:Y:S02]  /*1dd60*/  IMAD.MOV.U32 R11, RZ, RZ, 0x1c1f ;  /* 0x00001c1fff0b7424 */ /* 0x000fe400078e00ff */
[----:B------:R-:W-:Y:S02]  /*1dd70*/  IMAD.MOV.U32 R15, RZ, RZ, -0x1 ;  /* 0xffffffffff0f7424 */ /* 0x000fe400078e00ff */
[----:B------:R-:W-:Y:S02]  /*1dd80*/  IMAD.MOV.U32 R3, RZ, RZ, R14 ;  /* 0x000000ffff037224 */ /* 0x000fe400078e000e */
[----:B------:R-:W-:-:S07]  /*1dd90*/  IMAD R4, R4, 0x2, R16 ;  /* 0x0000000204047824 */ /* 0x000fce00078e0210 */
[----:B0-----:R-:W-:Y:S05]  /*1dda0*/  WARPSYNC.COLLECTIVE R15, `(.L_x_789) ;  /* 0x000000000f087348 */ /* 0x001fea0003c00000 */
[----:B------:R1:W2:Y:S02]  /*1ddb0*/  SHFL.IDX P6, R14, R13, R12, R11 ;  /* 0x0000000c0d0e7389 */ /* 0x0002a400000c000b */
[----:B012---:R-:W-:Y:S01]  /*1ddc0*/  ENDCOLLECTIVE ;  /* 0x000000000000791b */ /* 0x007fe20003800000 */
.L_x_789:
        /* <DEDUP_REMOVED lines=17> */
.L_x_790:
        /* <DEDUP_REMOVED lines=14> */
.L_x_791:
[----:B------:R-:W-:Y:S02]  /*1dfc0*/  IMAD.MOV.U32 R13, RZ, RZ, R22 ;  /* 0x000000ffff0d7224 */ /* 0x000fe400078e0016 */
[----:B------:R-:W-:Y:S01]  /*1dfd0*/  IMAD.MOV.U32 R12, RZ, RZ, 0x2 ;  /* 0x00000002ff0c7424 */ /* 0x000fe200078e00ff */
[----:B------:R-:W-:-:S13]  /*1dfe0*/  IADD3 R2, P4, R14, R5, RZ ;  /* 0x000000050e027210 */ /* 0x000fda0007f9e0ff */
[----:B------:R-:W-:Y:S05]  /*1dff0*/  WARPSYNC.COLLECTIVE R15, `(.L_x_792) ;  /* 0x000000000f087348 */ /* 0x000fea0003c00000 */
[----:B------:R0:W1:Y:S02]  /*1e000*/  SHFL.IDX P6, R14, R13, R12, R11 ;  /* 0x0000000c0d0e7389 */ /* 0x00006400000c000b */
[----:B01----:R-:W-:Y:S01]  /*1e010*/  ENDCOLLECTIVE ;  /* 0x000000000000791b */ /* 0x003fe20003800000 */
.L_x_792:
        /* <DEDUP_REMOVED lines=15> */
.L_x_793:
[----:B------:R-:W-:Y:S02]  /*1e110*/  IMAD.MOV.U32 R13, RZ, RZ, R22 ;  /* 0x000000ffff0d7224 */ /* 0x000fe400078e0016 */
[----:B------:R-:W-:Y:S01]  /*1e120*/  IMAD.MOV.U32 R12, RZ, RZ, 0x3 ;  /* 0x00000003ff0c7424 */ /* 0x000fe200078e00ff */
[----:B------:R-:W-:-:S13]  /*1e130*/  IADD3 R2, P4, R14, R5, RZ ;  /* 0x000000050e027210 */ /* 0x000fda0007f9e0ff */
[----:B------:R-:W-:Y:S05]  /*1e140*/  WARPSYNC.COLLECTIVE R15, `(.L_x_794) ;  /* 0x000000000f087348 */ /* 0x000fea0003c00000 */
[----:B------:R0:W1:Y:S02]  /*1e150*/  SHFL.IDX P6, R14, R13, R12, R11 ;  /* 0x0000000c0d0e7389 */ /* 0x00006400000c000b */
[----:B01----:R-:W-:Y:S01]  /*1e160*/  ENDCOLLECTIVE ;  /* 0x000000000000791b */ /* 0x003fe20003800000 */
.L_x_794:
        /* <DEDUP_REMOVED lines=14> */
.L_x_795:
[----:B------:R-:W-:Y:S05]  /*1e250*/  BRA `(.L_x_796) ;  /* 0xffffffb800687947 */ /* 0x000fea000383ffff */
.L_x_651:
        /* <DEDUP_REMOVED lines=8> */
.L_x_798:
[----:B------:R-:W-:Y:S05]  /*1e2e0*/  BSYNC B0 ;  /* 0x0000000000007941 */ /* 0x000fea0003800000 */
.L_x_797:
        /* <DEDUP_REMOVED lines=9> */
.L_x_799:
        /* <DEDUP_REMOVED lines=17> */
[----:B------:R-:W-:-:S02]  /*1e490*/  IMAD.MOV.U32 R7, RZ, RZ, RZ ;  /* 0x000000ffff077224 */ /* 0x000fc400078e00ff */
[----:B---3--:R-:W-:Y:S01]  /*1e4a0*/  @!P1 IMAD.MOV.U32 R7, RZ, RZ, R5 ;  /* 0x000000ffff079224 */ /* 0x008fe200078e0005 */
[----:B------:R-:W-:-:S03]  /*1e4b0*/  ISETP.NE.AND P1, PT, R8, RZ, PT ;  /* 0x000000ff0800720c */ /* 0x000fc60003f25270 */
[----:B------:R-:W-:-:S10]  /*1e4c0*/  IMAD R13, R7, R4, RZ ;  /* 0x00000004070d7224 */ /* 0x000fd400078e02ff */
[----:B------:R-:W-:Y:S05]  /*1e4d0*/  WARPSYNC.COLLECTIVE R15, `(.L_x_800) ;  /* 0x000000000f087348 */ /* 0x000fea0003c00000 */
[----:B------:R0:W1:Y:S02]  /*1e4e0*/  SHFL.UP P6, R14, R13, R12, R11 ;  /* 0x0400000c0d0e7389 */ /* 0x00006400000c000b */
[----:B01----:R-:W-:Y:S01]  /*1e4f0*/  ENDCOLLECTIVE ;  /* 0x000000000000791b */ /* 0x003fe20003800000 */
.L_x_800:
[----:B------:R-:W-:Y:S01]  /*1e500*/  IMAD.MOV.U32 R12, RZ, RZ, 0x2 ;  /* 0x00000002ff0c7424 */ /* 0x000fe200078e00ff */
[----:B------:R-:W-:-:S05]  /*1e510*/  SEL R14, R14, RZ, P1 ;  /* 0x000000ff0e0e7207 */ /* 0x000fca0000800000 */
[----:B------:R-:W-:-:S04]  /*1e520*/  IMAD.IADD R5, R13, 0x1, R14 ;  /* 0x000000010d057824 */ /* 0x000fc800078e020e */
[----:B------:R-:W-:-:S07]  /*1e530*/  IMAD.MOV.U32 R13, RZ, RZ, R5 ;  /* 0x000000ffff0d7224 */ /* 0x000fce00078e0005 */
[----:B------:R-:W-:Y:S05]  /*1e540*/  WARPSYNC.COLLECTIVE R15, `(.L_x_801) ;  /* 0x000000000f087348 */ /* 0x000fea0003c00000 */
[----:B------:R0:W1:Y:S02]  /*1e550*/  SHFL.UP P6, R14, R13, R12, R11 ;  /* 0x0400000c0d0e7389 */ /* 0x00006400000c000b */
[----:B01----:R-:W-:Y:S01]  /*1e560*/  ENDCOLLECTIVE ;  /* 0x000000000000791b */ /* 0x003fe20003800000 */
.L_x_801:
[----:B------:R-:W-:Y:S01]  /*1e570*/  IMAD.MOV.U32 R12, RZ, RZ, 0x4 ;  /* 0x00000004ff0c7424 */ /* 0x000fe200078e00ff */
[----:B------:R-:W-:-:S05]  /*1e580*/  SEL R2, R14, RZ, P2 ;  /* 0x000000ff0e027207 */ /* 0x000fca0001000000 */
[----:B------:R-:W-:-:S04]  /*1e590*/  IMAD.IADD R2, R5, 0x1, R2 ;  /* 0x0000000105027824 */ /* 0x000fc800078e0202 */
[----:B------:R-:W-:-:S07]  /*1e5a0*/  IMAD.MOV.U32 R13, RZ, RZ, R2 ;  /* 0x000000ffff0d7224 */ /* 0x000fce00078e0002 */
[----:B------:R-:W-:Y:S05]  /*1e5b0*/  WARPSYNC.COLLECTIVE R15, `(.L_x_802) ;  /* 0x000000000f087348 */ /* 0x000fea0003c00000 */
[----:B------:R0:W1:Y:S02]  /*1e5c0*/  SHFL.UP P6, R14, R13, R12, R11 ;  /* 0x0400000c0d0e7389 */ /* 0x00006400000c000b */
[----:B01----:R-:W-:Y:S01]  /*1e5d0*/  ENDCOLLECTIVE ;  /* 0x000000000000791b */ /* 0x003fe20003800000 */
.L_x_802:
[----:B------:R-:W-:Y:S01]  /*1e5e0*/  IMAD.MOV.U32 R12, RZ, RZ, 0x8 ;  /* 0x00000008ff0c7424 */ /* 0x000fe200078e00ff */
[----:B------:R-:W-:-:S05]  /*1e5f0*/  SEL R3, R14, RZ, P3 ;  /* 0x000000ff0e037207 */ /* 0x000fca0001800000 */
[----:B------:R-:W-:-:S04]  /*1e600*/  IMAD.IADD R3, R2, 0x1, R3 ;  /* 0x0000000102037824 */ /* 0x000fc800078e0203 */
[----:B------:R-:W-:-:S07]  /*1e610*/  IMAD.MOV.U32 R13, RZ, RZ, R3 ;  /* 0x000000ffff0d7224 */ /* 0x000fce00078e0003 */
[----:B------:R-:W-:Y:S05]  /*1e620*/  WARPSYNC.COLLECTIVE R15, `(.L_x_803) ;  /* 0x000000000f087348 */ /* 0x000fea0003c00000 */
[----:B------:R0:W1:Y:S02]  /*1e630*/  SHFL.UP P6, R14, R13, R12, R11 ;  /* 0x0400000c0d0e7389 */ /* 0x00006400000c000b */
[----:B01----:R-:W-:Y:S01]  /*1e640*/  ENDCOLLECTIVE ;  /* 0x000000000000791b */ /* 0x003fe20003800000 */
.L_x_803:
[----:B------:R-:W-:Y:S01]  /*1e650*/  IMAD.MOV.U32 R12, RZ, RZ, 0x10 ;  /* 0x00000010ff0c7424 */ /* 0x000fe200078e00ff */
[----:B------:R-:W-:-:S05]  /*1e660*/  SEL R14, R14, RZ, P4 ;  /* 0x000000ff0e0e7207 */ /* 0x000fca0002000000 */
[----:B------:R-:W-:-:S04]  /*1e670*/  IMAD.IADD R5, R3, 0x1, R14 ;  /* 0x0000000103057824 */ /* 0x000fc800078e020e */
[----:B------:R-:W-:-:S07]  /*1e680*/  IMAD.MOV.U32 R13, RZ, RZ, R5 ;  /* 0x000000ffff0d7224 */ /* 0x000fce00078e0005 */
[----:B------:R-:W-:Y:S05]  /*1e690*/  WARPSYNC.COLLECTIVE R15, `(.L_x_804) ;  /* 0x000000000f087348 */ /* 0x000fea0003c00000 */
[----:B------:R0:W1:Y:S02]  /*1e6a0*/  SHFL.UP P6, R14, R13, R12, R11 ;  /* 0x0400000c0d0e7389 */ /* 0x00006400000c000b */
[----:B01----:R-:W-:Y:S01]  /*1e6b0*/  ENDCOLLECTIVE ;  /* 0x000000000000791b */ /* 0x003fe20003800000 */
.L_x_804:
        /* <DEDUP_REMOVED lines=8> */
.L_x_805:
[----:B------:R-:W-:Y:S05]  /*1e740*/  BRA `(.L_x_806) ;  /* 0xffffffb800887947 */ /* 0x000fea000383ffff */
.L_x_654:
[----:B------:R-:W-:Y:S01]  /*1e750*/  BSSY B0, `(.L_x_807) ;  /* 0x0000007000007945 */ /* 0x000fe20003800000 */
[----:B------:R-:W-:Y:S02]  /*1e760*/  IMAD.MOV.U32 R12, RZ, RZ, 0x1 ;  /* 0x00000001ff0c7424 */ /* 0x000fe400078e00ff */
[----:B------:R-:W-:Y:S02]  /*1e770*/  IMAD.MOV.U32 R11, RZ, RZ, RZ ;  /* 0x000000ffff0b7224 */ /* 0x000fe400078e00ff */
[----:B------:R-:W-:-:S07]  /*1e780*/  IMAD.MOV.U32 R15, RZ, RZ, -0x1 ;  /* 0xffffffffff0f7424 */ /* 0x000fce00078e00ff */
[----:B-----5:R-:W-:Y:S05]  /*1e790*/  WARPSYNC.COLLECTIVE R15, `(.L_x_808) ;  /* 0x000000000f087348 */ /* 0x020fea0003c00000 */
[----:B------:R0:W1:Y:S02]  /*1e7a0*/  SHFL.UP P6, R14, R13, R12, R11 ;  /* 0x0400000c0d0e7389 */ /* 0x00006400000c000b */
[----:B01---5:R-:W-:Y:S01]  /*1e7b0*/  ENDCOLLECTIVE ;  /* 0x000000000000791b */ /* 0x023fe20003800000 */
.L_x_808:
[----:B------:R-:W-:Y:S05]  /*1e7c0*/  BSYNC B0 ;  /* 0x0000000000007941 */ /* 0x000fea0003800000 */
.L_x_807:
        /* <DEDUP_REMOVED lines=8> */
.L_x_809:
[----:B------:R-:W-:Y:S01]  /*1e850*/  IMAD.MOV.U32 R12, RZ, RZ, 0x4 ;  /* 0x00000004ff0c7424 */ /* 0x000fe200078e00ff */
[----:B------:R-:W-:-:S05]  /*1e860*/  SEL R14, R14, RZ, P2 ;  /* 0x000000ff0e0e7207 */ /* 0x000fca0001000000 */
[----:B------:R-:W-:-:S04]  /*1e870*/  IMAD.IADD R3, R13, 0x1, R14 ;  /* 0x000000010d037824 */ /* 0x000fc800078e020e */
[----:B------:R-:W-:-:S07]  /*1e880*/  IMAD.MOV.U32 R13, RZ, RZ, R3 ;  /* 0x000000ffff0d7224 */ /* 0x000fce00078e0003 */
[----:B------:R-:W-:Y:S05]  /*1e890*/  WARPSYNC.COLLECTIVE R15, `(.L_x_810) ;  /* 0x000000000f087348 */ /* 0x000fea0003c00000 */
[----:B------:R0:W1:Y:S02]  /*1e8a0*/  SHFL.UP P6, R14, R13, R12, R11 ;  /* 0x0400000c0d0e7389 */ /* 0x00006400000c000b */
[----:B01----:R-:W-:Y:S01]  /*1e8b0*/  ENDCOLLECTIVE ;  /* 0x000000000000791b */ /* 0x003fe20003800000 */
.L_x_810:
[----:B------:R-:W-:Y:S01]  /*1e8c0*/  IMAD.MOV.U32 R12, RZ, RZ, 0x8 ;  /* 0x00000008ff0c7424 */ /* 0x000fe200078e00ff */
[----:B------:R-:W-:-:S05]  /*1e8d0*/  SEL R14, R14, RZ, P3 ;  /* 0x000000ff0e0e7207 */ /* 0x000fca0001800000 */
[----:B------:R-:W-:-:S04]  /*1e8e0*/  IMAD.IADD R5, R3, 0x1, R14 ;  /* 0x0000000103057824 */ /* 0x000fc800078e020e */
[----:B------:R-:W-:-:S07]  /*1e8f0*/  IMAD.MOV.U32 R13, RZ, RZ, R5 ;  /* 0x000000ffff0d7224 */ /* 0x000fce00078e0005 */
[----:B------:R-:W-:Y:S05]  /*1e900*/  WARPSYNC.COLLECTIVE R15, `(.L_x_811) ;  /* 0x000000000f087348 */ /* 0x000fea0003c00000 */
[----:B------:R0:W1:Y:S02]  /*1e910*/  SHFL.UP P6, R14, R13, R12, R11 ;  /* 0x0400000c0d0e7389 */ /* 0x00006400000c000b */
[----:B01----:R-:W-:Y:S01]  /*1e920*/  ENDCOLLECTIVE ;  /* 0x000000000000791b */ /* 0x003fe20003800000 */
.L_x_811:
[----:B------:R-:W-:Y:S01]  /*1e930*/  IMAD.MOV.U32 R12, RZ, RZ, 0x10 ;  /* 0x00000010ff0c7424 */ /* 0x000fe200078e00ff */
[----:B------:R-:W-:-:S05]  /*1e940*/  SEL R8, R14, RZ, P4 ;  /* 0x000000ff0e087207 */ /* 0x000fca0002000000 */
[----:B------:R-:W-:-:S04]  /*1e950*/  IMAD.IADD R8, R5, 0x1, R8 ;  /* 0x0000000105087824 */ /* 0x000fc800078e0208 */
[----:B------:R-:W-:-:S07]  /*1e960*/  IMAD.MOV.U32 R13, RZ, RZ, R8 ;  /* 0x000000ffff0d7224 */ /* 0x000fce00078e0008 */
[----:B------:R-:W-:Y:S05]  /*1e970*/  WARPSYNC.COLLECTIVE R15, `(.L_x_812) ;  /* 0x000000000f087348 */ /* 0x000fea0003c00000 */
[----:B------:R0:W1:Y:S02]  /*1e980*/  SHFL.UP P6, R14, R13, R12, R11 ;  /* 0x0400000c0d0e7389 */ /* 0x00006400000c000b */
[----:B01----:R-:W-:Y:S01]  /*1e990*/  ENDCOLLECTIVE ;  /* 0x000000000000791b */ /* 0x003fe20003800000 */
.L_x_812:
        /* <DEDUP_REMOVED lines=8> */
.L_x_813:
[----:B------:R-:W-:Y:S05]  /*1ea20*/  BRA `(.L_x_814) ;  /* 0xffffffb800747947 */ /* 0x000fea000383ffff */
.L_x_656:
[----:B------:R-:W-:Y:S01]  /*1ea30*/  BSSY B0, `(.L_x_815) ;  /* 0x0000006000007945 */ /* 0x000fe20003800000 */
[----:B------:R-:W-:Y:S01]  /*1ea40*/  PLOP3.LUT P6, PT, P6, PT, PT, 0x8, 0x0 ;  /* 0x000000000000781c */ /* 0x000fe200037ce170 */
[----:B------:R-:W-:-:S12]  /*1ea50*/  IMAD.MOV.U32 R15, RZ, RZ, -0x1 ;  /* 0xffffffffff0f7424 */ /* 0x000fd800078e00ff */
[----:B0----5:R-:W-:Y:S05]  /*1ea60*/  WARPSYNC.COLLECTIVE R15, `(.L_x_816) ;  /* 0x000000000f087348 */ /* 0x021fea0003c00000 */
[----:B------:R-:W-:Y:S01]  /*1ea70*/  VOTE.ANY R14, PT, P6 ;  /* 0x00000000000e7806 */ /* 0x000fe200030e0100 */
[----:B0----5:R-:W-:Y:S06]  /*1ea80*/  ENDCOLLECTIVE ;  /* 0x000000000000791b */ /* 0x021fec0003800000 */
.L_x_816:
[----:B------:R-:W-:Y:S05]  /*1ea90*/  BSYNC B0 ;  /* 0x0000000000007941 */ /* 0x000fea0003800000 */
.L_x_815:
        /* <DEDUP_REMOVED lines=9> */
.L_x_817:
[----:B------:R-:W-:Y:S02]  /*1eb30*/  IMAD.MOV.U32 R13, RZ, RZ, R7 ;  /* 0x000000ffff0d7224 */ /* 0x000fe400078e0007 */
[----:B------:R-:W-:-:S07]  /*1eb40*/  IMAD.MOV.U32 R4, RZ, RZ, R14 ;  /* 0x000000ffff047224 */ /* 0x000fce00078e000e */
[----:B------:R-:W-:Y:S05]  /*1eb50*/  WARPSYNC.COLLECTIVE R15, `(.L_x_818) ;  /* 0x000000000f087348 */ /* 0x000fea0003c00000 */
[----:B------:R0:W1:Y:S02]  /*1eb60*/  SHFL.IDX P6, R14, R13, R12, R11 ;  /* 0x0000000c0d0e7389 */ /* 0x00006400000c000b */
[----:B01----:R-:W-:Y:S01]  /*1eb70*/  ENDCOLLECTIVE ;  /* 0x000000000000791b */ /* 0x003fe20003800000 */
.L_x_818:
[----:B------:R-:W-:Y:S01]  /*1eb80*/  IMAD.MOV.U32 R7, RZ, RZ, R14 ;  /* 0x000000ffff077224 */ /* 0x000fe200078e000e */
[----:B------:R-:W-:Y:S06]  /*1eb90*/  BRA `(.L_x_819) ;  /* 0xffffffb800547947 */ /* 0x000fec000383ffff */
.L_x_658:
[----:B------:R-:W-:Y:S01]  /*1eba0*/  BSSY B0, `(.L_x_820) ;  /* 0x0000007000007945 */ /* 0x000fe20003800000 */
[----:B------:R-:W-:Y:S02]  /*1ebb0*/  IMAD.MOV.U32 R13, RZ, RZ, R2 ;  /* 0x000000ffff0d7224 */ /* 0x000fe400078e0002 */
[----:B------:R-:W-:Y:S02]  /*1ebc0*/  IMAD.MOV.U32 R11, RZ, RZ, 0x1f ;  /* 0x0000001fff0b7424 */ /* 0x000fe400078e00ff */
[----:B------:R-:W-:-:S07]  /*1ebd0*/  IMAD.MOV.U32 R15, RZ, RZ, -0x1 ;  /* 0xffffffffff0f7424 */ /* 0x000fce00078e00ff */
[----:B0123-5:R-:W-:Y:S05]  /*1ebe0*/  WARPSYNC.COLLECTIVE R15, `(.L_x_821) ;  /* 0x000000000f087348 */ /* 0x02ffea0003c00000 */
[----:B------:R4:W0:Y:S02]  /*1ebf0*/  SHFL.IDX P6, R14, R13, R12, R11 ;  /* 0x0000000c0d0e7389 */ /* 0x00082400000c000b */
[----:B012345:R-:W-:Y:S01]  /*1ec00*/  ENDCOLLECTIVE ;  /* 0x000000000000791b */ /* 0x03ffe20003800000 */
.L_x_821:
[----:B------:R-:W-:Y:S05]  /*1ec10*/  BSYNC B0 ;  /* 0x0000000000007941 */ /* 0x000fea0003800000 */
.L_x_820:
[----:B------:R-:W-:Y:S01]  /*1ec20*/  IMAD.MOV.U32 R24, RZ, RZ, R14 ;  /* 0x000000ffff187224 */ /* 0x000fe200078e000e */
[----:B------:R-:W-:Y:S06]  /*1ec30*/  BRA `(.L_x_657) ;  /* 0xffffffb800447947 */ /* 0x000fec000383ffff */
.L_x_662:
[----:B0-----:R0:W1:Y:S02]  /*1ec40*/  SYNCS.PHASECHK.TRANS64.TRYWAIT P0, [R5+URZ+0x2d820], R0 ;  /* 0x02d82000050075a7 */ /* 0x001064000800017f */
[----:B-1----:R-:W-:Y:S05]  /*1ec50*/  @!P0 NANOSLEEP.SYNCS 0x989680 ;  /* 0x009896800000895d */ /* 0x002fea0003900000 */
[----:B------:R-:W1:Y:S02]  /*1ec60*/  @!P0 SYNCS.PHASECHK.TRANS64 P0, [R5+URZ+0x2d820], R0 ;  /* 0x02d82000050085a7 */ /* 0x000e64000800007f */
[----:B-1----:R-:W-:Y:S05]  /*1ec70*/  @!P0 BRA `(.L_x_662) ;  /* 0xfffffffc00f08947 */ /* 0x002fea000383ffff */
[----:B------:R-:W-:Y:S05]  /*1ec80*/  BRA `(.L_x_822) ;  /* 0xffffffbc009c7947 */ /* 0x000fea000383ffff */
.L_x_663:
        /* <DEDUP_REMOVED lines=8> */
[----:B0-23-5:R-:W-:Y:S05]  /*1ed10*/  WARPSYNC.COLLECTIVE R15, `(.L_x_824) ;  /* 0x000000000f087348 */ /* 0x02dfea0003c00000 */
[----:B------:R1:W4:Y:S02]  /*1ed20*/  SHFL.IDX P6, R14, R13, R12, R11 ;  /* 0x0000000c0d0e7389 */ /* 0x00032400000c000b */
[----:B012345:R-:W-:Y:S01]  /*1ed30*/  ENDCOLLECTIVE ;  /* 0x000000000000791b */ /* 0x03ffe20003800000 */
.L_x_824:
[----:B------:R-:W-:Y:S05]  /*1ed40*/  BSYNC B0 ;  /* 0x0000000000007941 */ /* 0x000fea0003800000 */
.L_x_823:
[----:B------:R-:W-:Y:S05]  /*1ed50*/  BRA `(.L_x_825) ;  /* 0xffffffbc00847947 */ /* 0x000fea000383ffff */
.L_x_664:
[----:B------:R-:W-:Y:S01]  /*1ed60*/  BSSY B0, `(.L_x_826) ;  /* 0x0000006000007945 */ /* 0x000fe20003800000 */
[----:B------:R-:W-:-:S07]  /*1ed70*/  IMAD.MOV.U32 R15, RZ, RZ, -0x1 ;  /* 0xffffffffff0f7424 */ /* 0x000fce00078e00ff */
[----:B0-23-5:R-:W-:Y:S05]  /*1ed80*/  WARPSYNC.COLLECTIVE R15, `(.L_x_827) ;  /* 0x000000000f0c7348 */ /* 0x02dfea0003c00000 */
[----:B------:R-:W-:Y:S02]  /*1ed90*/  ELECT P6, UR62, PT ;  /* 0x00000000003e782f */ /* 0x000fe400038c0000 */
[----:B------:R-:W-:Y:S01]  /*1eda0*/  MOV R14, UR62 ;  /* 0x0000003e000e7c02 */ /* 0x000fe20008000f00 */
[----:B0-23-5:R-:W-:Y:S10]  /*1edb0*/  ENDCOLLECTIVE ;  /* 0x000000000000791b */ /* 0x02dff40003800000 */
.L_x_827:
[----:B------:R-:W-:Y:S05]  /*1edc0*/  BSYNC B0 ;  /* 0x0000000000007941 */ /* 0x000fea0003800000 */
.L_x_826:
[----:B------:R-:W-:Y:S05]  /*1edd0*/  BRA `(.L_x_828) ;  /* 0xffffffbc00787947 */ /* 0x000fea000383ffff */
.L_x_666:
[----:B0-----:R0:W1:Y:S02]  /*1ede0*/  SYNCS.PHASECHK.TRANS64.TRYWAIT P1, [R3+URZ+0x2d840], R2 ;  /* 0x02d84002030075a7 */ /* 0x001064000802017f */
[----:B-1----:R-:W-:Y:S05]  /*1edf0*/  @!P1 NANOSLEEP.SYNCS 0x989680 ;  /* 0x009896800000995d */ /* 0x002fea0003900000 */
[----:B------:R-:W1:Y:S02]  /*1ee00*/  @!P1 SYNCS.PHASECHK.TRANS64 P1, [R3+URZ+0x2d840], R2 ;  /* 0x02d84002030095a7 */ /* 0x000e64000802007f */
[----:B-1----:R-:W-:Y:S05]  /*1ee10*/  @!P1 BRA `(.L_x_666) ;  /* 0xfffffffc00f09947 */ /* 0x002fea000383ffff */
[----:B------:R-:W-:Y:S05]  /*1ee20*/  BRA `(.L_x_829) ;  /* 0xffffffbc009c7947 */ /* 0x000fea000383ffff */
.L_x_668:
[----:B-1----:R1:W4:Y:S02]  /*1ee30*/  SYNCS.PHASECHK.TRANS64.TRYWAIT P1, [R5+URZ+0x2d840], R0 ;  /* 0x02d84000050075a7 */ /* 0x002324000802017f */
[----:B----4-:R-:W-:Y:S05]  /*1ee40*/  @!P1 NANOSLEEP.SYNCS 0x989680 ;  /* 0x009896800000995d */ /* 0x010fea0003900000 */
[----:B------:R-:W4:Y:S02]  /*1ee50*/  @!P1 SYNCS.PHASECHK.TRANS64 P1, [R5+URZ+0x2d840], R0 ;  /* 0x02d84000050095a7 */ /* 0x000f24000802007f */
[----:B----4-:R-:W-:Y:S05]  /*1ee60*/  @!P1 BRA `(.L_x_668) ;  /* 0xfffffffc00f09947 */ /* 0x010fea000383ffff */
[----:B------:R-:W-:Y:S05]  /*1ee70*/  BRA `(.L_x_830) ;  /* 0xffffffbc00ac7947 */ /* 0x000fea000383ffff */
.L_x_670:
[----:B----4-:R4:W0:Y:S02]  /*1ee80*/  SYNCS.PHASECHK.TRANS64.TRYWAIT P1, [R3+URZ+0x2d860], R2 ;  /* 0x02d86002030075a7 */ /* 0x010824000802017f */
[----:B0-----:R-:W-:Y:S05]  /*1ee90*/  @!P1 NANOSLEEP.SYNCS 0x989680 ;  /* 0x009896800000995d */ /* 0x001fea0003900000 */
[----:B------:R-:W0:Y:S02]  /*1eea0*/  @!P1 SYNCS.PHASECHK.TRANS64 P1, [R3+URZ+0x2d860], R2 ;  /* 0x02d86002030095a7 */ /* 0x000e24000802007f */
[----:B0-----:R-:W-:Y:S05]  /*1eeb0*/  @!P1 BRA `(.L_x_670) ;  /* 0xfffffffc00f09947 */ /* 0x001fea000383ffff */
[----:B------:R-:W-:Y:S05]  /*1eec0*/  BRA `(.L_x_831) ;  /* 0xffffffbc00a87947 */ /* 0x000fea000383ffff */
.L_x_832:
        /* <DEDUP_REMOVED lines=11> */
.L_x_2782:


//--------------------- .text._ZN7cutlass13device_kernelIN5flash11enable_sm90INS1_16FlashAttnFwdSm90INS1_25CollectiveMainloopFwdSm90ILi2EN4cute5tupleIJNS5_1CILi1EEES8_S8_EEENS6_IJNS7_ILi192EEENS7_ILi128EEENS7_ILi96EEEEEELi96ENS_10bfloat16_tEfNS_4arch4Sm90ELb0ELb1ELb0ELb0ELb1ELb0ELb0ELb0ELb1ELb1ELb1ELb0EEENS1_21CollectiveEpilogueFwdINS6_IJSA_SC_SB_EEES9_SE_SG_Li384ELb0ELb1ELb1ELb0EEENS1_19SingleTileSchedulerILb0ELb1ELb1ELi192EEEEEEEEEvNT_6ParamsE --------------------------
	.section	.text._ZN7cutlass13device_kernelIN5flash11enable_sm90INS1_16FlashAttnFwdSm90INS1_25CollectiveMainloopFwdSm90ILi2EN4cute5tupleIJNS5_1CILi1EEES8_S8_EEENS6_IJNS7_ILi192EEENS7_ILi128EEENS7_ILi96EEEEEELi96ENS_10bfloat16_tEfNS_4arch4Sm90ELb0ELb1ELb0ELb0ELb1ELb0ELb0ELb0ELb1ELb1ELb1ELb0EEENS1_21CollectiveEpilogueFwdINS6_IJSA_SC_SB_EEES9_SE_SG_Li384ELb0ELb1ELb1ELb0EEENS1_19SingleTileSchedulerILb0ELb1ELb1ELi192EEEEEEEEEvNT_6ParamsE,"ax",@progbits
	.align	128
.text._ZN7cutlass13device_kernelIN5flash11enable_sm90INS1_16FlashAttnFwdSm90INS1_25CollectiveMainloopFwdSm90ILi2EN4cute5tupleIJNS5_1CILi1EEES8_S8_EEENS6_IJNS7_ILi192EEENS7_ILi128EEENS7_ILi96EEEEEELi96ENS_10bfloat16_tEfNS_4arch4Sm90ELb0ELb1ELb0ELb0ELb1ELb0ELb0ELb0ELb1ELb1ELb1ELb0EEENS1_21CollectiveEpilogueFwdINS6_IJSA_SC_SB_EEES9_SE_SG_Li384ELb0ELb1ELb1ELb0EEENS1_19SingleTileSchedulerILb0ELb1ELb1ELi192EEEEEEEEEvNT_6ParamsE:
        .type           _ZN7cutlass13device_kernelIN5flash11enable_sm90INS1_16FlashAttnFwdSm90INS1_25CollectiveMainloopFwdSm90ILi2EN4cute5tupleIJNS5_1CILi1EEES8_S8_EEENS6_IJNS7_ILi192EEENS7_ILi128EEENS7_ILi96EEEEEELi96ENS_10bfloat16_tEfNS_4arch4Sm90ELb0ELb1ELb0ELb0ELb1ELb0ELb0ELb0ELb1ELb1ELb1ELb0EEENS1_21CollectiveEpilogueFwdINS6_IJSA_SC_SB_EEES9_SE_SG_Li384ELb0ELb1ELb1ELb0EEENS1_19SingleTileSchedulerILb0ELb1ELb1ELi192EEEEEEEEEvNT_6ParamsE,@function
        .size           _ZN7cutlass13device_kernelIN5flash11enable_sm90INS1_16FlashAttnFwdSm90INS1_25CollectiveMainloopFwdSm90ILi2EN4cute5tupleIJNS5_1CILi1EEES8_S8_EEENS6_IJNS7_ILi192EEENS7_ILi128EEENS7_ILi96EEEEEELi96ENS_10bfloat16_tEfNS_4arch4Sm90ELb0ELb1ELb0ELb0ELb1ELb0ELb0ELb0ELb1ELb1ELb1ELb0EEENS1_21CollectiveEpilogueFwdINS6_IJSA_SC_SB_EEES9_SE_SG_Li384ELb0ELb1ELb1ELb0EEENS1_19SingleTileSchedulerILb0ELb1ELb1ELi192EEEEEEEEEvNT_6ParamsE,(.L_x_2783 - _ZN7cutlass13device_kernelIN5flash11enable_sm90INS1_16FlashAttnFwdSm90INS1_25CollectiveMainloopFwdSm90ILi2EN4cute5tupleIJNS5_1CILi1EEES8_S8_EEENS6_IJNS7_ILi192EEENS7_ILi128EEENS7_ILi96EEEEEELi96ENS_10bfloat16_tEfNS_4arch4Sm90ELb0ELb1ELb0ELb0ELb1ELb0ELb0ELb0ELb1ELb1ELb1ELb0EEENS1_21CollectiveEpilogueFwdINS6_IJSA_SC_SB_EEES9_SE_SG_Li384ELb0ELb1ELb1ELb0EEENS1_19SingleTileSchedulerILb0ELb1ELb1ELi192EEEEEEEEEvNT_6ParamsE)
        .other          _ZN7cutlass13device_kernelIN5flash11enable_sm90INS1_16FlashAttnFwdSm90INS1_25CollectiveMainloopFwdSm90ILi2EN4cute5tupleIJNS5_1CILi1EEES8_S8_EEENS6_IJNS7_ILi192EEENS7_ILi128EEENS7_ILi96EEEEEELi96ENS_10bfloat16_tEfNS_4arch4Sm90ELb0ELb1ELb0ELb0ELb1ELb0ELb0ELb0ELb1ELb1ELb1ELb0EEENS1_21CollectiveEpilogueFwdINS6_IJSA_SC_SB_EEES9_SE_SG_Li384ELb0ELb1ELb1ELb0EEENS1_19SingleTileSchedulerILb0ELb1ELb1ELi192EEEEEEEEEvNT_6ParamsE,@"STO_CUDA_ENTRY STV_DEFAULT"
_ZN7cutlass13device_kernelIN5flash11enable_sm90INS1_16FlashAttnFwdSm90INS1_25CollectiveMainloopFwdSm90ILi2EN4cute5tupleIJNS5_1CILi1EEES8_S8_EEENS6_IJNS7_ILi192EEENS7_ILi128EEENS7_ILi96EEEEEELi96ENS_10bfloat16_tEfNS_4arch4Sm90ELb0ELb1ELb0ELb0ELb1ELb0ELb0ELb0ELb1ELb1ELb1ELb0EEENS1_21CollectiveEpilogueFwdINS6_IJSA_SC_SB_EEES9_SE_SG_Li384ELb0ELb1ELb1ELb0EEENS1_19SingleTileSchedulerILb0ELb1ELb1ELi192EEEEEEEEEvNT_6ParamsE:
        /* <DEDUP_REMOVED lines=9> */
[----:B------:R-:W1:Y:S01]  /*0090*/  SHFL.IDX PT, R3, R3, RZ, 0x1f ;  /* 0x00001fff03037589 */ /* 0x000e6200000e0000 */
        /* <DEDUP_REMOVED lines=35> */
.L_x_833:
        /* <DEDUP_REMOVED lines=22> */
.L_x_834:
        /* <DEDUP_REMOVED lines=18> */
.L_x_835:
        /* <DEDUP_REMOVED lines=22> */
.L_x_836:
[----:B------:R-:W5:Y:S01]  /*06b0*/  SHFL.IDX PT, R2, R0, RZ, 0x1f ;  /* 0x00001fff00027589 */ /* 0x000f6200000e0000 */
[----:B------:R-:W-:Y:S01]  /*06c0*/  R2UR UR9, R3 ;  /* 0x00000000030972ca */ /* 0x000fe200000e0000 */
        /* <DEDUP_REMOVED lines=21> */
.L_x_837:
[----:B------:R-:W-:Y:S01]  /*0820*/  UISETP.NE.AND UP0, UPT, UR9, URZ, UPT ;  /* 0x0000003f0900728c */ /* 0x000fe2000bf05270 */
[----:B------:R-:W-:Y:S01]  /*0830*/  NOP ;  /* 0x0000000000007918 */ /* 0x000fe20000000000 */
[----:B0-----:R-:W-:Y:S01]  /*0840*/  UMOV UR4, 0x1 ;  /* 0x0000000100047882 */ /* 0x001fe20000000000 */
[----:B------:R-:W-:Y:S01]  /*0850*/  ULDC.64 UR36, c[0x0][0x208] ;  /* 0x0000820000247ab9 */ /* 0x000fe20000000a00 */
[----:B------:R-:W-:Y:S01]  /*0860*/  USEL UR4, UR4, 0x2, !UP0 ;  /* 0x0000000204047887 */ /* 0x000fe2000c000000 */
[----:B------:R-:W-:Y:S01]  /*0870*/  BSSY B6, `(.L_x_838) ;  /* 0x00012ff000067945 */ /* 0x000fe20003800000 */
[----:B-1234-:R-:W-:Y:S01]  /*0880*/  BAR.SYNC.DEFER_BLOCKING 0x0 ;  /* 0x0000000000007b1d */ /* 0x01efe20000010000 */
[----:B------:R-:W-:-:S03]  /*0890*/  PLOP3.LUT P0, PT, PT, PT, UP0, 0x80, 0x0 ;  /* 0x000000000000781c */ /* 0x000fc60003f0f008 */
[----:B------:R-:W-:-:S05]  /*08a0*/  IMAD.U32 R2, RZ, RZ, UR4 ;  /* 0x00000004ff027e24 */ /* 0x000fca000f8e00ff */
[----:B------:R0:W-:Y:S05]  /*08b0*/  STL [R1+0xc], R2 ;  /* 0x00000c0201007387 */ /* 0x0001ea0000100800 */
[----:B------:R-:W-:Y:S05]  /*08c0*/  @!P0 BRA `(.L_x_839) ;  /* 0x000000f000488947 */ /* 0x000fea0003800000 */
.L_x_840:
[----:B------:R-:W-:-:S08]  /*08d0*/  NOP ;  /* 0x0000000000007918 */ /* 0x000fd00000000000 */
[----:B------:R-:W1:Y:S02]  /*08e0*/  USETMAXREG.TRY_ALLOC.CTAPOOL UP0, 0xa0 ;  /* 0x000000a0000079c8 */ /* 0x000e640008000600 */
[----:B-1----:R-:W-:-:S13]  /*08f0*/  PLOP3.LUT P0, PT, PT, PT, UP0, 0x80, 0x0 ;  /* 0x000000000000781c */ /* 0x002fda0003f0f008 */
[----:B------:R-:W-:Y:S05]  /*0900*/  @!P0 BRA `(.L_x_840) ;  /* 0xfffffffc00f08947 */ /* 0x000fea000383ffff */
[----:B------:R-:W1:Y:S01]  /*0910*/  S2R R3, SR_TID.X ;  /* 0x0000000000037919 */ /* 0x000e620000002100 */
[----:B------:R-:W2:Y:S01]  /*0920*/  S2UR UR6, SR_CTAID.Y ;  /* 0x00000000000679c3 */ /* 0x000ea20000002600 */
[----:B------:R-:W-:Y:S02]  /*0930*/  ULDC UR7, c[0x0][0xc50] ;  /* 0x0003140000077ab9 */ /* 0x000fe40000000800 */
[----:B------:R-:W-:-:S05]  /*0940*/  UISETP.NE.AND UP0, UPT, UR7, 0x1, UPT ;  /* 0x000000010700788c */ /* 0x000fca000bf05270 */
[----:B------:R-:W3:Y:S06]  /*0950*/  S2UR UR8, SR_CTAID.Z ;  /* 0x00000000000879c3 */ /* 0x000eec0000002700 */
[----:B------:R-:W-:Y:S01]  /*0960*/  @UP0 ULDC UR4, c[0x0][0xc54] ;  /* 0x0003150000040ab9 */ /* 0x000fe20000000800 */
[----:B------:R-:W-:Y:S01]  /*0970*/  @UP0 ULDC UR9, c[0x0][0xc58] ;  /* 0x0003160000090ab9 */ /* 0x000fe20000000800 */
[----:B--2---:R-:W-:Y:S02]  /*0980*/  UIMAD.WIDE.U32 UR4, UR6, UR4, URZ ;  /* 0x00000004060472a5 */ /* 0x004fe4000f8e003f */
[----:B------:R-:W-:-:S02]  /*0990*/  UMOV UR10, UR6 ;  /* 0x00000006000a7c82 */ /* 0x000fc40008000000 */
[----:B------:R-:W-:Y:S01]  /*09a0*/  @UP0 USHF.R.U32.HI UR10, URZ, UR9, UR5 ;  /* 0x000000093f0a0299 */ /* 0x000fe20008011605 */
[----:B-1----:R-:W-:-:S03]  /*09b0*/  LOP3.LUT R0, R3, 0xffffff80, RZ, 0xc0, !PT ;  /* 0xffffff8003007812 */ /* 0x002fc600078ec0ff */
[----:B------:R-:W-:Y:S01]  /*09c0*/  UIADD3 UR4, -UR10, URZ, URZ ;  /* 0x0000003f0a047290 */ /* 0x000fe2000fffe13f */
[----:B------:R-:W-:Y:S06]  /*09d0*/  BAR.ARV 0x8, 0x200 ;  /* 0x0208000000007b1d */ /* 0x000fec0000002000 */
[----:B------:R-:W-:Y:S01]  /*09e0*/  ISETP.NE.AND P0, PT, R0, 0x80, PT ;  /* 0x000000800000780c */ /* 0x000fe20003f05270 */
[----:B------:R-:W-:Y:S01]  /*09f0*/  IMAD.U32 R0, RZ, RZ, UR10 ;  /* 0x0000000aff007e24 */ /* 0x000fe2000f8e00ff */
[----:B------:R-:W-:-:S04]  /*0a00*/  UIMAD UR6, UR7, UR4, UR6 ;  /* 0x00000004070672a4 */ /* 0x000fc8000f8e0206 */
[----:B------:R1:W-:Y:S07]  /*0a10*/  STL [R1+0x4], R0 ;  /* 0x0000040001007387 */ /* 0x0003ee0000100800 */
[----:B------:R-:W-:Y:S06]  /*0a20*/  @!P0 BAR.ARV 0x9, 0x100 ;  /* 0x0244000000008b1d */ /* 0x000fec0000002000 */
[----:B---3--:R-:W-:-:S13]  /*0a30*/  ISETP.LE.AND P0, PT, RZ, UR8, PT ;  /* 0x00000008ff007c0c */ /* 0x008fda000bf03270 */
[----:B-1----:R-:W-:Y:S05]  /*0a40*/  @!P0 BRA `(.L_x_841) ;  /* 0x0000012c00848947 */ /* 0x002fea0003800000 */
[----:B------:R-:W1:Y:S01]  /*0a50*/  LDC.64 R6, c[0x0][0x418] ;  /* 0x00010600ff067b82 */ /* 0x000e620000000a00 */
[----:B------:R-:W-:Y:S01]  /*0a60*/  ULDC UR4, c[0x0][0x448] ;  /* 0x0001120000047ab9 */ /* 0x000fe20000000800 */
[----:B------:R-:W-:Y:S01]  /*0a70*/  VIADD R16, R3, 0xffffff80 ;  /* 0xffffff8003107836 */ /* 0x000fe20000000000 */
[----:B------:R-:W-:-:S04]  /*0a80*/  UISETP.NE.AND UP0, UPT, UR4, 0x1, UPT ;  /* 0x000000010400788c */ /* 0x000fc8000bf05270 */
[----:B------:R-:W-:Y:S01]  /*0a90*/  UP2UR UR4, UPR, URZ, 0x1 ;  /* 0x000000013f047883 */ /* 0x000fe20008000000 */
[----:B0-----:R-:W0:Y:S05]  /*0aa0*/  LDC R2, c[0x0][0x288] ;  /* 0x0000a200ff027b82 */ /* 0x001e2a0000000800 */
[----:B------:R-:W-:Y:S01]  /*0ab0*/  IMAD.U32 R143, RZ, RZ, UR4 ;  /* 0x00000004ff8f7e24 */ /* 0x000fe2000f8e00ff */
[----:B------:R-:W-:Y:S01]  /*0ac0*/  @UP0 ULDC UR9, c[0x0][0x44c] ;  /* 0x0001130000090ab9 */ /* 0x000fe20000000800 */
[----:B------:R-:W-:Y:S01]  /*0ad0*/  @UP0 ULDC UR11, c[0x0][0x450] ;  /* 0x00011400000b0ab9 */ /* 0x000fe20000000800 */
[----:B------:R-:W2:Y:S01]  /*0ae0*/  LDC R17, c[0x0][0x424] ;  /* 0x00010900ff117b82 */ /* 0x000ea20000000800 */
[----:B------:R-:W-:-:S07]  /*0af0*/  ULDC.64 UR4, c[0x0][0x9e0] ;  /* 0x0002780000047ab9 */ /* 0x000fce0000000a00 */
[----:B------:R-:W3:Y:S01]  /*0b00*/  S2UR UR40, SR_CTAID.X ;  /* 0x00000000002879c3 */ /* 0x000ee20000002500 */
[----:B-1----:R-:W-:-:S04]  /*0b10*/  ISETP.NE.U32.AND P0, PT, R6, RZ, PT ;  /* 0x000000ff0600720c */ /* 0x002fc80003f05070 */
[----:B------:R-:W-:-:S03]  /*0b20*/  ISETP.NE.AND.EX P0, PT, R7, RZ, PT, P0 ;  /* 0x000000ff0700720c */ /* 0x000fc60003f05300 */
[----:B------:R-:W1:Y:S01]  /*0b30*/  LDC R4, c[0x0][0x2f0] ;  /* 0x0000bc00ff047b82 */ /* 0x000e620000000800 */
[----:B0-----:R-:W-:Y:S02]  /*0b40*/  IADD3 R0, -R2, 0x1, RZ ;  /* 0x0000000102007810 */ /* 0x001fe40007ffe1ff */
[----:B--2---:R-:W-:Y:S01]  /*0b50*/  SEL R17, R17, 0x1, P0 ;  /* 0x0000000111117807 */ /* 0x004fe20000000000 */
[----:B---3--:R-:W-:-:S04]  /*0b60*/  UIMAD UR40, UR40, 0xc0, URZ ;  /* 0x000000c0282878a4 */ /* 0x008fc8000f8e023f */
[----:B------:R-:W-:Y:S02]  /*0b70*/  @UP0 UIADD3 UR8, UR40, 0xbf, URZ ;  /* 0x000000bf28080890 */ /* 0x000fe4000fffe03f */
[----:B------:R-:W-:Y:S01]  /*0b80*/  UIADD3 UR7, UR40, 0xbf, URZ ;  /* 0x000000bf28077890 */ /* 0x000fe2000fffe03f */
[----:B-1----:R-:W-:Y:S01]  /*0b90*/  IMAD R0, R17, R4, R0 ;  /* 0x0000000411007224 */ /* 0x002fe200078e0200 */
[----:B------:R-:W-:-:S04]  /*0ba0*/  UIMAD.WIDE.U32 UR8, UR8, UR9, URZ ;  /* 0x00000009080872a5 */ /* 0x000fc8000f8e003f */
[----:B------:R-:W-:Y:S01]  /*0bb0*/  R2UR UR10, R0 ;  /* 0x00000000000a72ca */ /* 0x000fe200000e0000 */
[----:B------:R-:W-:Y:S02]  /*0bc0*/  @UP0 USHF.R.U32.HI UR7, URZ, UR11, UR9 ;  /* 0x0000000b3f070299 */ /* 0x000fe40008011609 */
[----:B------:R-:W-:-:S04]  /*0bd0*/  UISETP.GE.AND UP0, UPT, UR5, 0x1, UPT ;  /* 0x000000010500788c */ /* 0x000fc8000bf06270 */
[----:B------:R-:W-:Y:S02]  /*0be0*/  UP2UR UR39, UPR, URZ, 0x1 ;  /* 0x000000013f277883 */ /* 0x000fe40008000000 */
[----:B------:R-:W-:-:S04]  /*0bf0*/  PLOP3.LUT P0, PT, PT, PT, UP0, 0x40, 0x0 ;  /* 0x000000000000781c */ /* 0x000fc80003f0e808 */
[----:B------:R-:W-:-:S04]  /*0c00*/  UIADD3 UR7, UR10, UR7, URZ ;  /* 0x000000070a077290 */ /* 0x000fc8000fffe03f */
[----:B------:R-:W-:-:S06]  /*0c10*/  UIADD3 UR4, UR7, UR4, URZ ;  /* 0x0000000407047290 */ /* 0x000fcc000fffe03f */
[----:B------:R-:W-:Y:S01]  /*0c20*/  IMAD.U32 R0, RZ, RZ, UR4 ;  /* 0x00000004ff007e24 */ /* 0x000fe2000f8e00ff */
[----:B------:R-:W-:Y:S06]  /*0c30*/  @P0 BRA `(.L_x_842) ;  /* 0x0000000000400947 */ /* 0x000fec0003800000 */
[----:B------:R-:W-:Y:S01]  /*0c40*/  ISETP.LT.AND P0, PT, RZ, UR7, PT ;  /* 0x00000007ff007c0c */ /* 0x000fe2000bf01270 */
[----:B------:R-:W-:-:S12]  /*0c50*/  UIADD3 UR4, UR7, -0x1, URZ ;  /* 0xffffffff07047890 */ /* 0x000fd8000fffe03f */
[----:B------:R-:W-:Y:S05]  /*0c60*/  @P0 BRA `(.L_x_843) ;  /* 0x00000000001c0947 */ /* 0x000fea0003800000 */
[----:B------:R-:W-:Y:S02]  /*0c70*/  UISETP.NE.AND UP0, UPT, UR5, 0x1, UPT ;  /* 0x000000010500788c */ /* 0x000fe4000bf05270 */
[----:B------:R-:W-:-:S09]  /*0c80*/  UIADD3 UR4, -UR7, URZ, URZ ;  /* 0x0000003f07047290 */ /* 0x000fd2000fffe13f */
[----:B------:R-:W-:Y:S02]  /*0c90*/  @UP0 ULDC.64 UR10, c[0x0][0x9e8] ;  /* 0x00027a00000a0ab9 */ /* 0x000fe40000000a00 */
[----:B------:R-:W-:-:S04]  /*0ca0*/  UIMAD.WIDE.U32 UR8, UR4, UR10, URZ ;  /* 0x0000000a040872a5 */ /* 0x000fc8000f8e003f */
[----:B------:R-:W-:-:S04]  /*0cb0*/  @UP0 USHF.R.U32.HI UR4, URZ, UR11, UR9 ;  /* 0x0000000b3f040299 */ /* 0x000fc80008011609 */
[----:B------:R-:W-:Y:S01]  /*0cc0*/  ULOP3.LUT UR4, URZ, UR4, URZ, 0x33, !UPT ;  /* 0x000000043f047292 */ /* 0x000fe2000f8e333f */
[----:B------:R-:W-:Y:S11]  /*0cd0*/  BRA `(.L_x_844) ;  /* 0x0000000000107947 */ /* 0x000ff60003800000 */
.L_x_843:
[----:B------:R-:W-:-:S11]  /*0ce0*/  UISETP.NE.AND UP0, UPT, UR5, 0x1, UPT ;  /* 0x000000010500788c */ /* 0x000fd6000bf05270 */
[----:B------:R-:W-:Y:S02]  /*0cf0*/  @UP0 ULDC.64 UR10, c[0x0][0x9e8] ;  /* 0x00027a00000a0ab9 */ /* 0x000fe40000000a00 */
[----:B------:R-:W-:-:S04]  /*0d00*/  UIMAD.WIDE.U32 UR8, UR4, UR10, URZ ;  /* 0x0000000a040872a5 */ /* 0x000fc8000f8e003f */
[----:B------:R-:W-:-:S12]  /*0d10*/  @UP0 USHF.R.U32.HI UR4, URZ, UR11, UR9 ;  /* 0x0000000b3f040299 */ /* 0x000fd80008011609 */
.L_x_844:
[----:B------:R-:W-:-:S06]  /*0d20*/  UIMAD UR4, UR4, UR5, UR5 ;  /* 0x00000005040472a4 */ /* 0x000fcc000f8e0205 */
[----:B------:R-:W-:-:S07]  /*0d30*/  VIMNMX R0, R0, UR4, PT ;  /* 0x0000000400007c48 */ /* 0x000fce000bfe0100 */
.L_x_842:
[----:B------:R-:W-:Y:S01]  /*0d40*/  R2UR UR4, R143 ;  /* 0x000000008f0472ca */ /* 0x000fe200000e0000 */
[CC--:B------:R-:W-:Y:S02]  /*0d50*/  IMAD R19, R17.reuse, R4.reuse, -R2 ;  /* 0x0000000411137224 */ /* 0x0c0fe400078e0a02 */
[----:B------:R-:W-:Y:S02]  /*0d60*/  VIADD R2, R0, 0x7f ;  /* 0x0000007f00027836 */ /* 0x000fe40000000000 */
[----:B------:R-:W-:Y:S01]  /*0d70*/  IMAD R0, R17, R4, 0x7f ;  /* 0x0000007f11007424 */ /* 0x000fe200078e0204 */
[----:B------:R-:W-:Y:S02]  /*0d80*/  R2UR UR7, R19 ;  /* 0x00000000130772ca */ /* 0x000fe400000e0000 */
[----:B------:R-:W-:Y:S02]  /*0d90*/  SHF.R.S32.HI R5, RZ, 0x1f, R2 ;  /* 0x0000001fff057819 */ /* 0x000fe40000011402 */
[----:B------:R-:W-:-:S02]  /*0da0*/  SHF.R.S32.HI R3, RZ, 0x1f, R0 ;  /* 0x0000001fff037819 */ /* 0x000fc40000011400 */
[----:B------:R-:W-:Y:S01]  /*0db0*/  LEA.HI R5, R5, R2, RZ, 0x7 ;  /* 0x0000000205057211 */ /* 0x000fe200078f38ff */
[----:B------:R-:W-:Y:S01]  /*0dc0*/  UISETP.NE.AND UP0, UPT, UR4, URZ, UPT ;  /* 0x0000003f0400728c */ /* 0x000fe2000bf05270 */
[----:B------:R-:W-:Y:S02]  /*0dd0*/  LEA.HI R3, R3, R0, RZ, 0x7 ;  /* 0x0000000003037211 */ /* 0x000fe400078f38ff */
[----:B------:R-:W-:Y:S01]  /*0de0*/  UMOV UR4, UR40 ;  /* 0x0000002800047c82 */ /* 0x000fe20008000000 */
[----:B------:R-:W-:Y:S02]  /*0df0*/  SHF.R.S32.HI R0, RZ, 0x7, R5 ;  /* 0x00000007ff007819 */ /* 0x000fe40000011405 */
[----:B------:R-:W-:-:S04]  /*0e00*/  SHF.R.S32.HI R3, RZ, 0x7, R3 ;  /* 0x00000007ff037819 */ /* 0x000fc80000011403 */
[----:B------:R-:W-:Y:S01]  /*0e10*/  VIMNMX R18, R3, R0, PT ;  /* 0x0000000003127248 */ /* 0x000fe20003fe0100 */
[----:B------:R-:W-:Y:S01]  /*0e20*/  @UP0 ULDC UR8, c[0x0][0x44c] ;  /* 0x0001130000080ab9 */ /* 0x000fe20000000800 */
[----:B------:R-:W-:Y:S01]  /*0e30*/  @UP0 ULDC UR10, c[0x0][0x450] ;  /* 0x00011400000a0ab9 */ /* 0x000fe20000000800 */
[----:B------:R-:W-:-:S04]  /*0e40*/  UIMAD.WIDE.U32 UR8, UR40, UR8, URZ ;  /* 0x00000008280872a5 */ /* 0x000fc8000f8e003f */
[----:B------:R-:W-:Y:S02]  /*0e50*/  @UP0 USHF.R.U32.HI UR4, URZ, UR10, UR9 ;  /* 0x0000000a3f040299 */ /* 0x000fe40008011609 */
[----:B------:R-:W-:Y:S02]  /*0e60*/  UISETP.GE.AND UP0, UPT, UR5, 0x1, UPT ;  /* 0x000000010500788c */ /* 0x000fe4000bf06270 */
[----:B------:R-:W-:-:S03]  /*0e70*/  UIADD3 UR4, UR7, UR4, URZ ;  /* 0x0000000407047290 */ /* 0x000fc6000fffe03f */
[----:B------:R-:W-:Y:S01]  /*0e80*/  ULDC UR7, c[0x0][0x9dc] ;  /* 0x0002770000077ab9 */ /* 0x000fe20000000800 */
[----:B------:R-:W-:Y:S01]  /*0e90*/  PLOP3.LUT P0, PT, PT, PT, UP0, 0x40, 0x0 ;  /* 0x000000000000781c */ /* 0x000fe20003f0e808 */
[----:B------:R-:W-:-:S12]  /*0ea0*/  UIADD3 UR7, UR4, -UR7, URZ ;  /* 0x8000000704077290 */ /* 0x000fd8000fffe03f */
[----:B------:R-:W-:Y:S05]  /*0eb0*/  @P0 BRA `(.L_x_845) ;  /* 0x0000000000440947 */ /* 0x000fea0003800000 */
[----:B------:R-:W-:-:S06]  /*0ec0*/  UISETP.GT.AND UP0, UPT, UR4, -0x1, UPT ;  /* 0xffffffff0400788c */ /* 0x000fcc000bf04270 */
[----:B------:R-:W-:-:S13]  /*0ed0*/  PLOP3.LUT P0, PT, PT, PT, UP0, 0x80, 0x0 ;  /* 0x000000000000781c */ /* 0x000fda0003f0f008 */
[----:B------:R-:W-:Y:S05]  /*0ee0*/  @P0 BRA `(.L_x_846) ;  /* 0x00000000001c0947 */ /* 0x000fea0003800000 */
[----:B------:R-:W-:Y:S02]  /*0ef0*/  UISETP.NE.AND UP0, UPT, UR5, 0x1, UPT ;  /* 0x000000010500788c */ /* 0x000fe4000bf05270 */
[----:B------:R-:W-:-:S09]  /*0f00*/  ULOP3.LUT UR4, URZ, UR4, URZ, 0x33, !UPT ;  /* 0x000000043f047292 */ /* 0x000fd2000f8e333f */
[----:B------:R-:W-:Y:S02]  /*0f10*/  @UP0 ULDC.64 UR10, c[0x0][0x9e8] ;  /* 0x00027a00000a0ab9 */ /* 0x000fe40000000a00 */
[----:B------:R-:W-:-:S04]  /*0f20*/  UIMAD.WIDE.U32 UR8, UR4, UR10, URZ ;  /* 0x0000000a040872a5 */ /* 0x000fc8000f8e003f */
[----:B------:R-:W-:-:S04]  /*0f30*/  @UP0 USHF.R.U32.HI UR4, URZ, UR11, UR9 ;  /* 0x0000000b3f040299 */ /* 0x000fc80008011609 */
[----:B------:R-:W-:Y:S01]  /*0f40*/  ULOP3.LUT UR4, URZ, UR4, URZ, 0x33, !UPT ;  /* 0x000000043f047292 */ /* 0x000fe2000f8e333f */
[----:B------:R-:W-:Y:S11]  /*0f50*/  BRA `(.L_x_847) ;  /* 0x0000000000107947 */ /* 0x000ff60003800000 */
.L_x_846:
[----:B------:R-:W-:-:S11]  /*0f60*/  UISETP.NE.AND UP0, UPT, UR5, 0x1, UPT ;  /* 0x000000010500788c */ /* 0x000fd6000bf05270 */
[----:B------:R-:W-:Y:S02]  /*0f70*/  @UP0 ULDC.64 UR10, c[0x0][0x9e8] ;  /* 0x00027a00000a0ab9 */ /* 0x000fe40000000a00 */
[----:B------:R-:W-:-:S04]  /*0f80*/  UIMAD.WIDE.U32 UR8, UR4, UR10, URZ ;  /* 0x0000000a040872a5 */ /* 0x000fc8000f8e003f */
[----:B------:R-:W-:-:S12]  /*0f90*/  @UP0 USHF.R.U32.HI UR4, URZ, UR11, UR9 ;  /* 0x0000000b3f040299 */ /* 0x000fd80008011609 */
.L_x_847:
[----:B------:R-:W-:-:S04]  /*0fa0*/  UIMAD UR4, UR4, UR5, URZ ;  /* 0x00000005040472a4 */ /* 0x000fc8000f8e023f */
[----:B------:R-:W-:-:S04]  /*0fb0*/  UISETP.LT.AND UP0, UPT, UR7, UR4, UPT ;  /* 0x000000040700728c */ /* 0x000fc8000bf01270 */
[----:B------:R-:W-:-:S12]  /*0fc0*/  USEL UR7, UR7, UR4, !UP0 ;  /* 0x0000000407077287 */ /* 0x000fd8000c000000 */
.L_x_845:
[----:B------:R-:W-:Y:S02]  /*0fd0*/  USHF.R.S32.HI UR4, URZ, 0x1f, UR7 ;  /* 0x0000001f3f047899 */ /* 0x000fe40008011407 */
[----:B------:R-:W-:Y:S02]  /*0fe0*/  USHF.R.U32.HI UR11, URZ, 0x10, UR6 ;  /* 0x000000103f0b7899 */ /* 0x000fe40008011606 */
[----:B------:R-:W-:Y:S02]  /*0ff0*/  ULEA.HI UR4, UR4, UR7, URZ, 0x7 ;  /* 0x0000000704047291 */ /* 0x000fe4000f8f383f */
[----:B------:R-:W-:Y:S02]  /*1000*/  ULOP3.LUT UR7, UR6, 0xffff, URZ, 0xc0, !UPT ;  /* 0x0000ffff06077892 */ /* 0x000fe4000f8ec03f */
[----:B------:R-:W-:-:S04]  /*1010*/  USHF.R.S32.HI UR4, URZ, 0x7, UR4 ;  /* 0x000000073f047899 */ /* 0x000fc80008011404 */
[----:B------:R-:W-:-:S04]  /*1020*/  UISETP.LT.AND UP0, UPT, URZ, UR4, UPT ;  /* 0x000000043f00728c */ /* 0x000fc8000bf01270 */
[----:B------:R-:W-:Y:S02]  /*1030*/  USEL UR10, URZ, UR4, !UP0 ;  /* 0x000000043f0a7287 */ /* 0x000fe4000c000000 */
[----:B------:R-:W-:Y:S01]  /*1040*/  UISETP.NE.AND UP0, UPT, UR11, URZ, UPT ;  /* 0x0000003f0b00728c */ /* 0x000fe2000bf05270 */
[----:B------:R-:W-:-:S03]  /*1050*/  UMOV UR4, URZ ;  /* 0x0000003f00047c82 */ /* 0x000fc60008000000 */
[----:B------:R-:W-:-:S07]  /*1060*/  ISETP.GT.AND P0, PT, R18, UR10, PT ;  /* 0x0000000a12007c0c */ /* 0x000fce000bf04270 */
[----:B------:R-:W-:-:S06]  /*1070*/  @!UP0 ULDC UR11, c[0x0][0x9f0] ;  /* 0x00027c00000b8ab9 */ /* 0x000fcc0000000800 */
[----:B------:R-:W-:Y:S05]  /*1080*/  @!P0 BRA `(.L_x_848) ;  /* 0x00000000008c8947 */ /* 0x000fea0003800000 */
[----:B------:R-:W-:Y:S01]  /*1090*/  IMAD.U32 R5, RZ, RZ, UR11 ;  /* 0x0000000bff057e24 */ /* 0x000fe2000f8e00ff */
[----:B------:R-:W-:-:S04]  /*10a0*/  UMOV UR4, URZ ;  /* 0x0000003f00047c82 */ /* 0x000fc80008000000 */
[----:B------:R-:W-:-:S04]  /*10b0*/  IABS R0, R5 ;  /* 0x0000000500007213 */ /* 0x000fc80000000000 */
[----:B------:R-:W-:Y:S02]  /*10c0*/  R2UR UR12, R0 ;  /* 0x00000000000c72ca */ /* 0x000fe400000e0000 */
[----:B------:R-:W-:Y:S02]  /*10d0*/  IADD3 R0, R5, -0x1, R18 ;  /* 0xffffffff05007810 */ /* 0x000fe40007ffe012 */
[----:B------:R-:W-:Y:S02]  /*10e0*/  IABS R5, R5 ;  /* 0x0000000500057213 */ /* 0x000fe40000000000 */
[----:B------:R-:W-:-:S03]  /*10f0*/  R2UR UR6, R0 ;  /* 0x00000000000672ca */ /* 0x000fc600000e0000 */
[----:B------:R-:W-:-:S04]  /*1100*/  IMAD.MOV R5, RZ, RZ, -R5 ;  /* 0x000000ffff057224 */ /* 0x000fc800078e0a05 */
[----:B------:R-:W0:Y:S06]  /*1110*/  I2F.RP R2, UR12 ;  /* 0x0000000c00027d06 */ /* 0x000e2c0008209400 */
[----:B------:R-:W-:-:S06]  /*1120*/  UIADD3 UR6, -UR10, UR6, URZ ;  /* 0x000000060a067290 */ /* 0x000fcc000fffe13f */
[----:B------:R-:W-:Y:S01]  /*1130*/  IMAD.U32 R0, RZ, RZ, UR6 ;  /* 0x00000006ff007e24 */ /* 0x000fe2000f8e00ff */
[----:B------:R-:W-:Y:S01]  /*1140*/  ULOP3.LUT UR6, UR6, UR11, URZ, 0x3c, !UPT ;  /* 0x0000000b06067292 */ /* 0x000fe2000f8e3c3f */
[----:B0-----:R-:W0:Y:S03]  /*1150*/  MUFU.RCP R2, R2 ;  /* 0x0000000200027308 */ /* 0x001e260000001000 */
[----:B------:R-:W-:-:S04]  /*1160*/  IABS R0, R0 ;  /* 0x0000000000007213 */ /* 0x000fc80000000000 */
[----:B------:R-:W-:Y:S01]  /*1170*/  R2UR UR9, R0 ;  /* 0x00000000000972ca */ /* 0x000fe200000e0000 */
[----:B------:R-:W-:Y:S02]  /*1180*/  IMAD.MOV.U32 R0, RZ, RZ, R5 ;  /* 0x000000ffff007224 */ /* 0x000fe400078e0005 */
[----:B0-----:R-:W-:-:S06]  /*1190*/  VIADD R3, R2, 0xffffffe ;  /* 0x0ffffffe02037836 */ /* 0x001fcc0000000000 */
        /* <DEDUP_REMOVED lines=14> */
[----:B------:R-:W-:-:S05]  /*1280*/  UISETP.NE.AND UP1, UPT, UR11, URZ, UPT ;  /* 0x0000003f0b00728c */ /* 0x000fca000bf25270 */
[----:B------:R-:W-:Y:S02]  /*1290*/  UMOV UR4, UR5 ;  /* 0x0000000500047c82 */ /* 0x000fe40008000000 */
[----:B------:R-:W-:-:S04]  /*12a0*/  @!UP0 UIADD3 UR4, -UR4, URZ, URZ ;  /* 0x0000003f04048290 */ /* 0x000fc8000fffe13f */
[----:B------:R-:W-:-:S12]  /*12b0*/  @!UP1 ULOP3.LUT UR4, URZ, UR11, URZ, 0x33, !UPT ;  /* 0x0000000b3f049292 */ /* 0x000fd8000f8e333f */
.L_x_848:
[----:B------:R-:W-:Y:S02]  /*12c0*/  UIMAD UR5, UR7, UR4, UR10 ;  /* 0x00000004070572a4 */ /* 0x000fe4000f8e020a */
[----:B------:R-:W-:Y:S01]  /*12d0*/  IMAD.U32 R5, RZ, RZ, UR4 ;  /* 0x00000004ff057e24 */ /* 0x000fe2000f8e00ff */
[----:B------:R-:W-:Y:S02]  /*12e0*/  PLOP3.LUT P0, PT, PT, PT, PT, 0x80, 0x0 ;  /* 0x000000000000781c */ /* 0x000fe40003f0f070 */
[----:B------:R-:W-:Y:S02]  /*12f0*/  CS2R R2, SRZ ;  /* 0x0000000000027805 */ /* 0x000fe4000001ff00 */
[----:B------:R-:W-:Y:S02]  /*1300*/  CS2R R134, SRZ ;  /* 0x0000000000867805 */ /* 0x000fe4000001ff00 */
[----:B------:R-:W-:Y:S02]  /*1310*/  CS2R R132, SRZ ;  /* 0x0000000000847805 */ /* 0x000fe4000001ff00 */
[----:B------:R-:W-:Y:S01]  /*1320*/  VIADDMNMX R18, R5, UR5, R18, PT ;  /* 0x0000000505127c46 */ /* 0x000fe2000b800112 */
[----:B------:R-:W-:Y:S01]  /*1330*/  IMAD.U32 R146, RZ, RZ, UR5 ;  /* 0x00000005ff927e24 */ /* 0x000fe2000f8e00ff */
[----:B------:R-:W-:-:S02]  /*1340*/  CS2R R130, SRZ ;  /* 0x0000000000827805 */ /* 0x000fc4000001ff00 */
[----:B------:R-:W-:Y:S02]  /*1350*/  CS2R R128, SRZ ;  /* 0x0000000000807805 */ /* 0x000fe4000001ff00 */
[----:B------:R-:W-:Y:S02]  /*1360*/  ISETP.GT.AND P1, PT, R18, UR5, PT ;  /* 0x0000000512007c0c */ /* 0x000fe4000bf24270 */
        /* <DEDUP_REMOVED lines=25> */
[----:B------:R-:W-:-:S05]  /*1500*/  SHF.R.S32.HI R88, RZ, 0x7, R22 ;  /* 0x00000007ff587819 */ /* 0x000fca0000011416 */
        /* <DEDUP_REMOVED lines=9> */
[----:B------:R-:W-:Y:S02]  /*15a0*/  ULEA UR4, UR5, UR38, 0xc ;  /* 0x0000002605047291 */ /* 0x000fe4000f8e603f */
[----:B------:R-:W-:Y:S02]  /*15b0*/  ULEA UR5, UR5, UR6, 0xd ;  /* 0x0000000605057291 */ /* 0x000fe4000f8e683f */
[----:B------:R-:W-:Y:S02]  /*15c0*/  UIADD3 UR4, UR4, 0xc400, URZ ;  /* 0x0000c40004047890 */ /* 0x000fe4000fffe03f */
[----:B------:R-:W-:Y:S02]  /*15d0*/  USHF.R.U32.HI UR5, URZ, 0x4, UR5 ;  /* 0x000000043f057899 */ /* 0x000fe40008011605 */
[----:B------:R-:W-:Y:S02]  /*15e0*/  USHF.R.U32.HI UR4, URZ, 0x4, UR4 ;  /* 0x000000043f047899 */ /* 0x000fe40008011604 */
[----:B------:R-:W-:-:S02]  /*15f0*/  ULOP3.LUT UR5, UR5, 0x3fff, URZ, 0xc0, !UPT ;  /* 0x00003fff05057892 */ /* 0x000fc4000f8ec03f */
[----:B------:R-:W-:-:S04]  /*1600*/  ULOP3.LUT UR41, UR4, 0x3fff, URZ, 0xc0, !UPT ;  /* 0x00003fff04297892 */ /* 0x000fc8000f8ec03f */
[----:B------:R-:W-:Y:S01]  /*1610*/  IMAD.U32 R144, RZ, RZ, UR5 ;  /* 0x00000005ff907e24 */ /* 0x000fe2000f8e00ff */
[----:B------:R-:W-:Y:S07]  /*1620*/  @!P0 BRA `(.L_x_850) ;  /* 0x0000000000408947 */ /* 0x000fee0003800000 */
        /* <DEDUP_REMOVED lines=16> */
.L_x_850:
        /* <DEDUP_REMOVED lines=8> */
.L_x_984:
[----:B0-----:R-:W2:Y:S01]  /*17b0*/  LDL R4, [R1+0xc] ;  /* 0x00000c0001047983 */ /* 0x001ea20000100800 */
[----:B------:R-:W-:Y:S01]  /*17c0*/  IMAD.MOV.U32 R7, RZ, RZ, 0x20 ;  /* 0x00000020ff077424 */ /* 0x000fe200078e00ff */
[----:B--2---:R-:W-:Y:S02]  /*17d0*/  R2UR UR4, R4 ;  /* 0x00000000040472ca */ /* 0x004fe400000e0000 */
[----:B------:R-:W-:-:S05]  /*17e0*/  LOP3.LUT R4, R2, 0xfffffff8, RZ, 0xc0, !PT ;  /* 0xfffffff802047812 */ /* 0x000fca00078ec0ff */
[----:B------:R-:W-:-:S05]  /*17f0*/  IMAD.IADD R4, R3, 0x1, -R4 ;  /* 0x0000000103047824 */ /* 0x000fca00078e0a04 */
[----:B------:R-:W-:Y:S01]  /*1800*/  LOP3.LUT P1, RZ, R4, 0x4, RZ, 0xc0, !PT ;  /* 0x0000000404ff7812 */ /* 0x000fe2000782c0ff */
[----:B------:R-:W-:-:S03]  /*1810*/  ULOP3.LUT UR4, UR4, 0x1, URZ, 0xfc, !UPT ;  /* 0x0000000104047892 */ /* 0x000fc6000f8efc3f */
[----:B------:R-:W-:-:S03]  /*1820*/  SEL R7, R7, 0xffffffe0, !P1 ;  /* 0xffffffe007077807 */ /* 0x000fc60004800000 */
[----:B------:R-:W-:-:S05]  /*1830*/  IMAD.U32 R6, RZ, RZ, UR4 ;  /* 0x00000004ff067e24 */ /* 0x000fca000f8e00ff */
[----:B------:R-:W-:-:S13]  /*1840*/  ISETP.NE.AND P0, PT, R6, 0x3, PT ;  /* 0x000000030600780c */ /* 0x000fda0003f05270 */
[----:B------:R-:W-:Y:S05]  /*1850*/  @!P0 BRA `(.L_x_852) ;  /* 0x0000000000048947 */ /* 0x000fea0003800000 */
[----:B------:R-:W-:Y:S01]  /*1860*/  BPT.TRAP 0x1 ;  /* 0x000000040000795c */ /* 0x000fe20000300000 */
.L_x_852:
[----:B------:R0:W1:Y:S01]  /*1870*/  SYNCS.PHASECHK.TRANS64.TRYWAIT P1, [UR38+0x2d830], R5 ;  /* 0x02d83005ff0075a7 */ /* 0x0000620008020166 */
[----:B------:R-:W-:Y:S05]  /*1880*/  @!P0 BRA `(.L_x_853) ;  /* 0x0000000000048947 */ /* 0x000fea0003800000 */
[----:B------:R-:W-:Y:S01]  /*1890*/  BPT.TRAP 0x1 ;  /* 0x000000040000795c */ /* 0x000fe20000300000 */
.L_x_853:
[----:B------:R-:W-:-:S05]  /*18a0*/  IMAD.U32 R10, RZ, RZ, UR41 ;  /* 0x00000029ff0a7e24 */ /* 0x000fca000f8e00ff */
[----:B------:R-:W-:Y:S01]  /*18b0*/  LOP3.LUT R10, R10, 0x10000, RZ, 0xfc, !PT ;  /* 0x000100000a0a7812 */ /* 0x000fe200078efcff */
[----:B-1----:R-:W-:Y:S06]  /*18c0*/  @P1 BRA `(.L_x_854) ;  /* 0x0000000000081947 */ /* 0x002fec0003800000 */
[----:B------:R-:W1:Y:S02]  /*18d0*/  SYNCS.PHASECHK.TRANS64.TRYWAIT P1, [UR38+0x2d830], R5 ;  /* 0x02d83005ff0075a7 */ /* 0x000e640008020166 */
[----:B-1----:R-:W-:Y:S05]  /*18e0*/  @!P1 BRA `(.L_x_855) ;  /* 0x0000011c00fc9947 */ /* 0x002fea0003800000 */
.L_x_854:
[----:B------:R-:W-:Y:S05]  /*18f0*/  WARPSYNC.ALL ;  /* 0x0000000000007948 */ /* 0x000fea0003800000 */
[----:B------:R-:W-:Y:S01]  /*1900*/  IMAD.MOV.U32 R11, RZ, RZ, -0x7fffffe0 ;  /* 0x80000020ff0b7424 */ /* 0x000fe200078e00ff */
[----:B------:R-:W-:Y:S01]  /*1910*/  UIADD3 UR4, UR38, 0x15400, URZ ;  /* 0x0001540026047890 */ /* 0x000fe2000fffe03f */
[C---:B------:R-:W-:Y:S01]  /*1920*/  R2UR UR8, R10.reuse ;  /* 0x000000000a0872ca */ /* 0x040fe200000e0000 */
[----:B------:R-:W-:Y:S02]  /*1930*/  WARPGROUP.ARRIVE ;  /* 0x00000000000079c5 */ /* 0x000fe40000000000 */
[----:B------:R-:W-:Y:S01]  /*1940*/  R2UR UR9, R11 ;  /* 0x000000000b0972ca */ /* 0x000fe200000e0000 */
[----:B------:R-:W-:Y:S01]  /*1950*/  USHF.R.U32.HI UR4, URZ, 0x4, UR4 ;  /* 0x000000043f047899 */ /* 0x000fe20008011604 */
[----:B------:R-:W-:Y:S01]  /*1960*/  R2UR UR24, R10 ;  /* 0x000000000a1872ca */ /* 0x000fe200000e0000 */
[----:B------:R-:W-:Y:S01]  /*1970*/  UMOV UR11, 0x80000020 ;  /* 0x80000020000b7882 */ /* 0x000fe20000000000 */
[----:B------:R-:W-:Y:S01]  /*1980*/  UMOV UR13, 0x80000020 ;  /* 0x80000020000d7882 */ /* 0x000fe20000000000 */
[----:B------:R-:W-:Y:S01]  /*1990*/  ULOP3.LUT UR4, UR4, 0x3fff, URZ, 0xc0, !UPT ;  /* 0x00003fff04047892 */ /* 0x000fe2000f8ec03f */
[----:B------:R-:W-:Y:S01]  /*19a0*/  UMOV UR15, 0x80000020 ;  /* 0x80000020000f7882 */ /* 0x000fe20000000000 */
[----:B------:R-:W-:-:S02]  /*19b0*/  UMOV UR17, 0x80000020 ;  /* 0x8000002000117882 */ /* 0x000fc40000000000 */
[----:B------:R-:W-:Y:S01]  /*19c0*/  ULOP3.LUT UR7, UR4, 0x10000, URZ, 0xfc, !UPT ;  /* 0x0001000004077892 */ /* 0x000fe2000f8efc3f */
[----:B------:R-:W-:Y:S01]  /*19d0*/  UMOV UR19, 0x80000020 ;  /* 0x8000002000137882 */ /* 0x000fe20000000000 */
[----:B------:R-:W-:Y:S02]  /*19e0*/  UMOV UR21, 0x80000020 ;  /* 0x8000002000157882 */ /* 0x000fe40000000000 */
[----:B------:R-:W-:Y:S02]  /*19f0*/  UIADD3 UR14, UR7, 0x200, URZ ;  /* 0x00000200070e7890 */ /* 0x000fe4000fffe03f */
[----:B------:R-:W-:Y:S01]  /*1a00*/  UIADD3 UR12, UR24, 0x300, URZ ;  /* 0x00000300180c7890 */ /* 0x000fe2000fffe03f */
[----:B------:R-:W-:Y:S01]  /*1a10*/  UMOV UR10, UR7 ;  /* 0x00000007000a7c82 */ /* 0x000fe20008000000 */
[----:B------:R-:W-:Y:S01]  /*1a20*/  UIADD3 UR16, UR24, 0x302, URZ ;  /* 0x0000030218107890 */ /* 0x000fe2000fffe03f */
[----:B------:R-:W-:Y:S01]  /*1a30*/  HGMMA.64x128x16.F32.BF16 R24, gdesc[UR8], RZ, !UPT, gsb0 ;  /* 0x01e00000081879f0 */ /* 0x000fe2000c0018ff */
[----:B------:R-:W-:-:S02]  /*1a40*/  UIADD3 UR8, UR24, 0x2, URZ ;  /* 0x0000000218087890 */ /* 0x000fc4000fffe03f */
[----:B------:R-:W-:Y:S01]  /*1a50*/  UIADD3 UR10, UR7, 0x2, URZ ;  /* 0x00000002070a7890 */ /* 0x000fe2000fffe03f */
[----:B------:R-:W-:Y:S01]  /*1a60*/  UMOV UR9, 0x80000020 ;  /* 0x8000002000097882 */ /* 0x000fe20000000000 */
[----:B------:R-:W-:Y:S01]  /*1a70*/  UMOV UR11, 0x80000020 ;  /* 0x80000020000b7882 */ /* 0x000fe20000000000 */
[----:B------:R-:W-:Y:S02]  /*1a80*/  UIADD3 UR18, UR7, 0x202, URZ ;  /* 0x0000020207127890 */ /* 0x000fe4000fffe03f */
[----:B------:R-:W-:Y:S02]  /*1a90*/  UIADD3 UR20, UR24, 0x600, URZ ;  /* 0x0000060018147890 */ /* 0x000fe4000fffe03f */
[----:B------:R-:W-:Y:S01]  /*1aa0*/  UIADD3 UR22, UR7, 0x400, URZ ;  /* 0x0000040007167890 */ /* 0x000fe2000fffe03f */
        /* <DEDUP_REMOVED lines=23> */
.L_x_856:
[----:B------:R-:W-:Y:S01]  /*1c20*/  LOP3.LUT R3, R22, 0xffffff80, RZ, 0xc0, !PT ;  /* 0xffffff8016037812 */ /* 0x000fe200078ec0ff */
[----:B------:R-:W-:Y:S01]  /*1c30*/  IMAD.HI R12, R88, 0x55555556, RZ ;  /* 0x55555556580c7827 */ /* 0x000fe200078e02ff */
[----:B01----:R-:W-:Y:S01]  /*1c40*/  LEA.HI R5, R23, R16, RZ, 0x2 ;  /* 0x0000001017057211 */ /* 0x003fe200078f10ff */
[----:B------:R-:W0:Y:S01]  /*1c50*/  S2UR UR5, SR_CgaCtaId ;  /* 0x00000000000579c3 */ /* 0x000e220000008800 */
[----:B------:R-:W-:Y:S01]  /*1c60*/  R2UR UR4, R143 ;  /* 0x000000008f0472ca */ /* 0x000fe200000e0000 */
[----:B------:R-:W-:Y:S01]  /*1c70*/  IMAD.IADD R3, R16, 0x1, -R3 ;  /* 0x0000000110037824 */ /* 0x000fe200078e0a03 */
[----:B------:R-:W-:Y:S01]  /*1c80*/  LOP3.LUT R9, R5, 0xfffffffc, RZ, 0xc0, !PT ;  /* 0xfffffffc05097812 */ /* 0x000fe200078ec0ff */
[----:B------:R-:W-:Y:S01]  /*1c90*/  UISETP.NE.AND UP0, UPT, UR39, URZ, UPT ;  /* 0x0000003f2700728c */ /* 0x000fe2000bf05270 */
[----:B------:R-:W-:Y:S01]  /*1ca0*/  LEA.HI R13, R12, R12, RZ, 0x1 ;  /* 0x0000000c0c0d7211 */ /* 0x000fe200078f08ff */
[----:B------:R-:W-:Y:S01]  /*1cb0*/  ULDC UR35, c[0x0][0x2f0] ;  /* 0x0000bc0000237ab9 */ /* 0x000fe20000000800 */
[----:B------:R-:W-:Y:S01]  /*1cc0*/  SHF.R.S32.HI R6, RZ, 0x1f, R3 ;  /* 0x0000001fff067819 */ /* 0x000fe20000011403 */
[----:B------:R-:W-:Y:S01]  /*1cd0*/  IMAD.IADD R14, R16, 0x1, -R9 ;  /* 0x00000001100e7824 */ /* 0x000fe200078e0a09 */
[----:B------:R-:W-:Y:S01]  /*1ce0*/  LOP3.LUT P1, RZ, R4, 0x2, RZ, 0xc0, !PT ;  /* 0x0000000204ff7812 */ /* 0x000fe2000782c0ff */
[----:B------:R-:W-:Y:S01]  /*1cf0*/  IMAD R13, R13, -0x3, R88 ;  /* 0xfffffffd0d0d7824 */ /* 0x000fe200078e0258 */
[-C--:B------:R-:W-:Y:S01]  /*1d00*/  LEA.HI R5, R6, R3.reuse, RZ, 0x2 ;  /* 0x0000000306057211 */ /* 0x080fe200078f10ff */
[----:B------:R-:W-:Y:S01]  /*1d10*/  IMAD.SHL.U32 R2, R2, 0x40, RZ ;  /* 0x0000004002027824 */ /* 0x000fe200078e00ff */
[----:B------:R-:W-:Y:S01]  /*1d20*/  LEA.HI R8, R6, R3, RZ, 0x5 ;  /* 0x0000000306087211 */ /* 0x000fe200078f28ff */
[----:B------:R-:W-:Y:S01]  /*1d30*/  UISETP.NE.AND UP1, UPT, UR4, URZ, UPT ;  /* 0x0000003f0400728c */ /* 0x000fe2000bf25270 */
[--C-:B------:R-:W-:Y:S01]  /*1d40*/  SHF.R.S32.HI R6, RZ, 0x2, R5.reuse ;  /* 0x00000002ff067819 */ /* 0x100fe20000011405 */
[----:B------:R-:W-:Y:S01]  /*1d50*/  ULDC UR6, c[0x0][0x9e0] ;  /* 0x0002780000067ab9 */ /* 0x000fe20000000800 */
[----:B------:R-:W-:-:S02]  /*1d60*/  SHF.R.S32.HI R9, RZ, 0x1f, R5 ;  /* 0x0000001fff097819 */ /* 0x000fc40000011405 */
[----:B------:R-:W-:Y:S02]  /*1d70*/  SHF.R.S32.HI R8, RZ, 0x5, R8 ;  /* 0x00000005ff087819 */ /* 0x000fe40000011408 */
[----:B------:R-:W-:Y:S02]  /*1d80*/  LEA.HI R9, R9, R6, RZ, 0x3 ;  /* 0x0000000609097211 */ /* 0x000fe400078f18ff */
[----:B------:R-:W-:Y:S02]  /*1d90*/  LEA.HI R15, R14, R14, RZ, 0x1 ;  /* 0x0000000e0e0f7211 */ /* 0x000fe400078f08ff */
[----:B------:R-:W-:Y:S01]  /*1da0*/  LEA R8, R8, UR40, 0x4 ;  /* 0x0000002808087c11 */ /* 0x000fe2000f8e20ff */
[----:B------:R-:W-:Y:S01]  /*1db0*/  @UP1 ULDC UR4, c[0x0][0x44c] ;  /* 0x0001130000041ab9 */ /* 0x000fe20000000800 */
[----:B------:R-:W-:Y:S02]  /*1dc0*/  LOP3.LUT R9, R9, 0xfffffff8, RZ, 0xc0, !PT ;  /* 0xfffffff809097812 */ /* 0x000fe400078ec0ff */
[----:B------:R-:W-:-:S02]  /*1dd0*/  LOP3.LUT R15, R15, 0x1ffffffe, RZ, 0xc0, !PT ;  /* 0x1ffffffe0f0f7812 */ /* 0x000fc400078ec0ff */
[----:B------:R-:W-:Y:S02]  /*1de0*/  IADD3 R8, R8, R6, -R9 ;  /* 0x0000000608087210 */ /* 0x000fe40007ffe809 */
[----:B------:R-:W-:Y:S01]  /*1df0*/  PLOP3.LUT P2, PT, PT, PT, UP1, 0x80, 0x0 ;  /* 0x000000000000781c */ /* 0x000fe20003f4f018 */
[----:B------:R-:W-:Y:S01]  /*1e00*/  IMAD.IADD R15, R14, 0x1, -R15 ;  /* 0x000000010e0f7824 */ /* 0x000fe200078e0a0f */
[----:B------:R-:W-:Y:S01]  /*1e10*/  SHF.R.S32.HI R6, RZ, 0x4, R0 ;  /* 0x00000004ff067819 */ /* 0x000fe20000011400 */
[----:B------:R-:W-:Y:S01]  /*1e20*/  IMAD.SHL.U32 R0, R4, 0x40, RZ ;  /* 0x0000004004007824 */ /* 0x000fe200078e00ff */
[----:B------:R-:W-:Y:S01]  /*1e30*/  PLOP3.LUT P3, PT, PT, PT, UP1, 0x80, 0x0 ;  /* 0x000000000000781c */ /* 0x000fe20003f6f018 */
[----:B------:R-:W-:Y:S01]  /*1e40*/  IMAD R8, R13, 0x40, R8 ;  /* 0x000000400d087824 */ /* 0x000fe200078e0208 */
[----:B------:R-:W-:Y:S01]  /*1e50*/  LEA.HI R16, R23, R16, RZ, 0x5 ;  /* 0x0000001017107211 */ /* 0x000fe200078f28ff */
[----:B------:R-:W-:Y:S01]  /*1e60*/  IMAD.SHL.U32 R9, R6, 0x8, RZ ;  /* 0x0000000806097824 */ /* 0x000fe200078e00ff */
[----:B------:R-:W-:Y:S01]  /*1e70*/  LOP3.LUT R0, R0, 0x1c0, RZ, 0xc0, !PT ;  /* 0x000001c000007812 */ /* 0x000fe200078ec0ff */
[----:B------:R-:W-:Y:S01]  /*1e80*/  IMAD R139, R15, 0x8, R8 ;  /* 0x000000080f8b7824 */ /* 0x000fe200078e0208 */
[----:B------:R-:W-:Y:S01]  /*1e90*/  LOP3.LUT R2, R2, 0xfffffe00, RZ, 0xc0, !PT ;  /* 0xfffffe0002027812 */ /* 0x000fe200078ec0ff */
[----:B------:R-:W-:Y:S01]  /*1ea0*/  IMAD.SHL.U32 R16, R16, 0x20, RZ ;  /* 0x0000002010107824 */ /* 0x000fe200078e00ff */
[----:B------:R-:W-:Y:S01]  /*1eb0*/  LOP3.LUT R9, R0, 0x8, R9, 0xf8, !PT ;  /* 0x0000000800097812 */ /* 0x000fe200078ef809 */
[----:B------:R-:W-:Y:S01]  /*1ec0*/  @P2 IMAD.HI.U32 R8, R139, UR4, RZ ;  /* 0x000000048b082c27 */ /* 0x000fe2000f8e00ff */
[----:B------:R-:W-:Y:S01]  /*1ed0*/  SHF.R.U32.HI R0, RZ, 0x3, R0 ;  /* 0x00000003ff007819 */ /* 0x000fe20000011600 */
[----:B------:R-:W-:Y:S01]  /*1ee0*/  @UP1 ULDC UR4, c[0x0][0x450] ;  /* 0x0001140000041ab9 */ /* 0x000fe20000000800 */
[----:B------:R-:W-:Y:S01]  /*1ef0*/  PLOP3.LUT P2, PT, PT, PT, UP0, 0x40, 0x0 ;  /* 0x000000000000781c */ /* 0x000fe20003f4e808 */
[----:B------:R-:W-:Y:S01]  /*1f00*/  IMAD.MOV.U32 R6, RZ, RZ, R139 ;  /* 0x000000ffff067224 */ /* 0x000fe200078e008b */
[----:B------:R-:W-:Y:S01]  /*1f10*/  LOP3.LUT R4, R9, R0, RZ, 0x3c, !PT ;  /* 0x0000000009047212 */ /* 0x000fe200078e3cff */
[----:B------:R-:W-:Y:S01]  /*1f20*/  IMAD.MOV.U32 R9, RZ, RZ, -0x80 ;  /* 0xffffff80ff097424 */ /* 0x000fe200078e00ff */
[----:B------:R-:W-:Y:S01]  /*1f30*/  @P3 SHF.R.U32.HI R6, RZ, UR4, R8 ;  /* 0x00000004ff063c19 */ /* 0x000fe20008011608 */
[----:B------:R-:W-:Y:S01]  /*1f40*/  UIADD3 UR4, UR38, 0x2d840, URZ ;  /* 0x0002d84026047890 */ /* 0x000fe2000fffe03f */
[----:B------:R-:W-:Y:S01]  /*1f50*/  LOP3.LUT R0, R5, 0x7ffffffc, RZ, 0xc0, !PT ;  /* 0x7ffffffc05007812 */ /* 0x000fe200078ec0ff */
[C---:B------:R-:W-:Y:S01]  /*1f60*/  IMAD R20, R18.reuse, R9, 0x80 ;  /* 0x0000008012147424 */ /* 0x040fe200078e0209 */
[----:B------:R-:W-:Y:S01]  /*1f70*/  LEA R14, R18, 0xffffff80, 0x7 ;  /* 0xffffff80120e7811 */ /* 0x000fe200078e38ff */
[----:B------:R-:W1:Y:S01]  /*1f80*/  SHFL.IDX PT, R12, R6, RZ, 0x1c1f ;  /* 0x001c1fff060c7589 */ /* 0x000e6200000e0000 */
[----:B0-----:R-:W-:Y:S01]  /*1f90*/  UPRMT UR4, UR5, 0x654, UR4 ;  /* 0x0000065405047896 */ /* 0x001fe20008000004 */
[----:B------:R-:W-:Y:S01]  /*1fa0*/  IMAD.IADD R9, R3, 0x1, -R0 ;  /* 0x0000000103097824 */ /* 0x000fe200078e0a00 */
[----:B------:R-:W-:Y:S01]  /*1fb0*/  LOP3.LUT R3, R16, 0xfffffc00, RZ, 0xc0, !PT ;  /* 0xfffffc0010037812 */ /* 0x000fe200078ec0ff */
[----:B------:R-:W-:Y:S01]  /*1fc0*/  VIADD R0, R20, 0x1 ;  /* 0x0000000114007836 */ /* 0x000fe20000000000 */
[----:B------:R-:W-:-:S02]  /*1fd0*/  ULDC UR5, c[0x0][0x288] ;  /* 0x0000a20000057ab9 */ /* 0x000fc40000000800 */
[----:B------:R-:W-:Y:S01]  /*1fe0*/  IMAD.U32 R8, RZ, RZ, UR5 ;  /* 0x00000005ff087e24 */ /* 0x000fe2000f8e00ff */
[----:B------:R-:W-:Y:S01]  /*1ff0*/  IADD3 R2, R4, R2, R3 ;  /* 0x0000000204027210 */ /* 0x000fe20007ffe003 */
[----:B------:R-:W-:Y:S01]  /*2000*/  IMAD R0, R9, -0x2, R0 ;  /* 0xfffffffe09007824 */ /* 0x000fe200078e0200 */
[----:B------:R-:W-:Y:S01]  /*2010*/  SYNCS.ARRIVE.TRANS64.RED.A1T0 RZ, [UR4], RZ ;  /* 0x000000ffffff79a7 */ /* 0x000fe20008100404 */
[----:B------:R-:W-:Y:S01]  /*2020*/  ULDC UR4, c[0x0][0x9dc] ;  /* 0x0002770000047ab9 */ /* 0x000fe20000000800 */
[----:B------:R-:W-:Y:S01]  /*2030*/  IMAD.MOV.U32 R3, RZ, RZ, 0x10 ;  /* 0x00000010ff037424 */ /* 0x000fe200078e00ff */
[----:B------:R-:W-:Y:S01]  /*2040*/  ULOP3.LUT UR10, URZ, UR4, URZ, 0x33, !UPT ;  /* 0x000000043f0a7292 */ /* 0x000fe2000f8e333f */
[C---:B------:R-:W-:Y:S02]  /*2050*/  IMAD R5, R17.reuse, UR35, R0 ;  /* 0x0000002311057c24 */ /* 0x040fe4000f8e0200 */
[----:B------:R-:W-:Y:S01]  /*2060*/  IMAD R0, R17, UR35, R20 ;  /* 0x0000002311007c24 */ /* 0x000fe2000f8e0214 */
[----:B------:R-:W-:Y:S01]  /*2070*/  SEL R3, R3, 0xfffffff0, !P1 ;  /* 0xfffffff003037807 */ /* 0x000fe20004800000 */
[----:B------:R-:W-:-:S02]  /*2080*/  IMAD.IADD R5, R5, 0x1, -R8 ;  /* 0x0000000105057824 */ /* 0x000fc400078e0a08 */
[----:B------:R-:W-:Y:S02]  /*2090*/  IMAD R15, R9, -0x2, R0 ;  /* 0xfffffffe090f7824 */ /* 0x000fe400078e0200 */
[C---:B------:R-:W-:Y:S02]  /*20a0*/  VIADD R22, R5.reuse, UR6 ;  /* 0x0000000605167c36 */ /* 0x040fe40008000000 */
[----:B------:R-:W-:Y:S02]  /*20b0*/  VIADD R21, R5, UR10 ;  /* 0x0000000a05157c36 */ /* 0x000fe40008000000 */
[----:B------:R-:W-:Y:S01]  /*20c0*/  IMAD.U32 R145, RZ, RZ, UR10 ;  /* 0x0000000aff917e24 */ /* 0x000fe2000f8e00ff */
[----:B-1----:R-:W-:Y:S01]  /*20d0*/  VIADDMNMX R0, R12, R22, R15, PT ;  /* 0x000000160c007246 */ /* 0x002fe2000380010f */
[----:B------:R-:W-:Y:S01]  /*20e0*/  IMAD.IADD R4, R21, 0x1, R12 ;  /* 0x0000000115047824 */ /* 0x000fe200078e020c */
[----:B------:R-:W-:Y:S06]  /*20f0*/  @P2 BRA `(.L_x_857) ;  /* 0x0000000000642947 */ /* 0x000fec0003800000 */
[----:B------:R-:W-:Y:S01]  /*2100*/  IMAD R5, R17, UR35, R12 ;  /* 0x0000002311057c24 */ /* 0x000fe2000f8e020c */
[----:B------:R-:W-:Y:S03]  /*2110*/  BSSY B0, `(.L_x_858) ;  /* 0x0000013000007945 */ /* 0x000fe60003800000 */
[----:B------:R-:W-:-:S05]  /*2120*/  IMAD.IADD R5, R5, 0x1, -R8 ;  /* 0x0000000105057824 */ /* 0x000fca00078e0a08 */
[----:B------:R-:W-:-:S13]  /*2130*/  ISETP.GT.AND P1, PT, R5, -0x1, PT ;  /* 0xffffffff0500780c */ /* 0x000fda0003f24270 */
[----:B------:R-:W-:Y:S05]  /*2140*/  @P1 BRA `(.L_x_859) ;  /* 0x0000000000241947 */ /* 0x000fea0003800000 */
[----:B------:R-:W-:Y:S01]  /*2150*/  ULDC UR4, c[0x0][0x9e4] ;  /* 0x0002790000047ab9 */ /* 0x000fe20000000800 */
[----:B------:R-:W-:Y:S01]  /*2160*/  LOP3.LUT R5, RZ, R5, RZ, 0x33, !PT ;  /* 0x00000005ff057212 */ /* 0x000fe200078e33ff */
[----:B------:R-:W-:-:S05]  /*2170*/  IMAD.U32 R13, RZ, RZ, UR4 ;  /* 0x00000004ff0d7e24 */ /* 0x000fca000f8e00ff */
[----:B------:R-:W-:-:S13]  /*2180*/  ISETP.NE.AND P1, PT, R13, 0x1, PT ;  /* 0x000000010d00780c */ /* 0x000fda0003f25270 */
[----:B------:R-:W0:Y:S02]  /*2190*/  @P1 LDC.64 R88, c[0x0][0x9e8] ;  /* 0x00027a00ff581b82 */ /* 0x000e240000000a00 */
[----:B0-----:R-:W-:-:S05]  /*21a0*/  @P1 IMAD.HI.U32 R12, R5, R88, RZ ;  /* 0x00000058050c1227 */ /* 0x001fca00078e00ff */
[----:B------:R-:W-:-:S04]  /*21b0*/  @P1 SHF.R.U32.HI R5, RZ, R89, R12 ;  /* 0x00000059ff051219 */ /* 0x000fc8000001160c */
[----:B------:R-:W-:Y:S01]  /*21c0*/  LOP3.LUT R5, RZ, R5, RZ, 0x33, !PT ;  /* 0x00000005ff057212 */ /* 0x000fe200078e33ff */
[----:B------:R-:W-:Y:S06]  /*21d0*/  BRA `(.L_x_860) ;  /* 0x0000000000187947 */ /* 0x000fec0003800000 */
.L_x_859:
[----:B------:R-:W-:Y:S02]  /*21e0*/  ULDC UR4, c[0x0][0x9e4] ;  /* 0x0002790000047ab9 */ /* 0x000fe40000000800 */
[----:B------:R-:W-:-:S05]  /*21f0*/  IMAD.U32 R13, RZ, RZ, UR4 ;  /* 0x00000004ff0d7e24 */ /* 0x000fca000f8e00ff */
[----:B------:R-:W-:-:S13]  /*2200*/  ISETP.NE.AND P1, PT, R13, 0x1, PT ;  /* 0x000000010d00780c */ /* 0x000fda0003f25270 */
[----:B------:R-:W0:Y:S02]  /*2210*/  @P1 LDC.64 R88, c[0x0][0x9e8] ;  /* 0x00027a00ff581b82 */ /* 0x000e240000000a00 */
[----:B0-----:R-:W-:-:S05]  /*2220*/  @P1 IMAD.HI.U32 R12, R5, R88, RZ ;  /* 0x00000058050c1227 */ /* 0x001fca00078e00ff */
[----:B------:R-:W-:-:S07]  /*2230*/  @P1 SHF.R.U32.HI R5, RZ, R89, R12 ;  /* 0x00000059ff051219 */ /* 0x000fce000001160c */
.L_x_860:
[----:B------:R-:W-:Y:S05]  /*2240*/  BSYNC B0 ;  /* 0x0000000000007941 */ /* 0x000fea0003800000 */
.L_x_858:
[----:B------:R-:W-:-:S04]  /*2250*/  IMAD R12, R5, R13, -R14 ;  /* 0x0000000d050c7224 */ /* 0x000fc800078e0a0e */
[----:B------:R-:W-:-:S05]  /*2260*/  IMAD R5, R9, -0x2, R12 ;  /* 0xfffffffe09057824 */ /* 0x000fca00078e020c */
[----:B------:R-:W-:Y:S02]  /*2270*/  VIADDMNMX R0, R5, R13, R0, PT ;  /* 0x0000000d05007246 */ /* 0x000fe40003800100 */
[----:B------:R-:W-:-:S07]  /*2280*/  VIMNMX R4, R4, R5, !PT ;  /* 0x0000000504047248 */ /* 0x000fce0007fe0100 */
.L_x_857:
[C---:B------:R-:W-:Y:S01]  /*2290*/  ISETP.GE.AND P6, PT, R20.reuse, 0xa, PT ;  /* 0x0000000a1400780c */ /* 0x040fe20003fc6270 */
[----:B------:R-:W-:Y:S01]  /*22a0*/  UISETP.NE.AND UP0, UPT, UR39, URZ, UPT ;  /* 0x0000003f2700728c */ /* 0x000fe2000bf05270 */
[C---:B------:R-:W-:Y:S02]  /*22b0*/  ISETP.GE.AND P1, PT, R20.reuse, 0x2, PT ;  /* 0x000000021400780c */ /* 0x040fe40003f26270 */
[C---:B------:R-:W-:Y:S02]  /*22c0*/  ISETP.GE.AND P2, PT, R20.reuse, 0x9, PT ;  /* 0x000000091400780c */ /* 0x040fe40003f46270 */
[----:B------:R-:W-:Y:S02]  /*22d0*/  ISETP.GE.AND P5, PT, R20, 0x11, PT ;  /* 0x000000111400780c */ /* 0x000fe40003fa6270 */
[----:B------:R-:W-:Y:S02]  /*22e0*/  LOP3.LUT R16, R16, 0xfffffffb, RZ, 0xc0, !PT ;  /* 0xfffffffb10107812 */ /* 0x000fe400078ec0ff */
[----:B------:R-:W-:-:S02]  /*22f0*/  ISETP.GT.AND P4, PT, R4, 0x1, !P1 ;  /* 0x000000010400780c */ /* 0x000fc40004f84270 */
[----:B------:R-:W-:Y:S02]  /*2300*/  ISETP.GT.AND P3, PT, R4, 0x8, !P2 ;  /* 0x000000080400780c */ /* 0x000fe40005764270 */
[----:B------:R-:W-:Y:S02]  /*2310*/  @P6 LOP3.LUT R16, R16, 0x4, RZ, 0xfc, !PT ;  /* 0x0000000410106812 */ /* 0x000fe400078efcff */
[C---:B------:R-:W-:Y:S02]  /*2320*/  ISETP.LT.OR P4, PT, R0.reuse, 0x2, P4 ;  /* 0x000000020000780c */ /* 0x040fe40002781670 */
[----:B------:R-:W-:Y:S02]  /*2330*/  ISETP.LT.OR P3, PT, R0, 0x9, P3 ;  /* 0x000000090000780c */ /* 0x000fe40001f61670 */
[----:B------:R-:W-:Y:S02]  /*2340*/  LOP3.LUT R16, R16, 0xfffffff7, RZ, 0xc0, !PT ;  /* 0xfffffff710107812 */ /* 0x000fe400078ec0ff */
[----:B------:R-:W-:-:S02]  /*2350*/  FSEL R25, R25, -INF , !P4 ;  /* 0xff80000019197808 */ /* 0x000fc40006000000 */
[----:B------:R-:W-:Y:S02]  /*2360*/  FSEL R28, R28, -INF , !P3 ;  /* 0xff8000001c1c7808 */ /* 0x000fe40005800000 */
[----:B------:R-:W-:Y:S02]  /*2370*/  ISETP.GT.AND P4, PT, R4, 0x9, !P6 ;  /* 0x000000090400780c */ /* 0x000fe40007784270 */
[----:B------:R-:W-:Y:S02]  /*2380*/  @P5 LOP3.LUT R16, R16, 0x8, RZ, 0xfc, !PT ;  /* 0x0000000810105812 */ /* 0x000fe400078efcff */
[----:B------:R-:W-:Y:S02]  /*2390*/  ISETP.GT.AND P3, PT, R4, 0x10, !P5 ;  /* 0x000000100400780c */ /* 0x000fe40006f64270 */
[----:B------:R-:W-:Y:S02]  /*23a0*/  ISETP.GE.AND P5, PT, R20, 0x12, PT ;  /* 0x000000121400780c */ /* 0x000fe40003fa6270 */
[----:B------:R-:W-:-:S02]  /*23b0*/  ISETP.LT.OR P4, PT, R0, 0xa, P4 ;  /* 0x0000000a0000780c */ /* 0x000fc40002781670 */
[----:B------:R-:W-:Y:S02]  /*23c0*/  ISETP.LT.OR P3, PT, R0, 0x11, P3 ;  /* 0x000000110000780c */ /* 0x000fe40001f61670 */
[----:B------:R-:W-:Y:S02]  /*23d0*/  FSEL R29, R29, -INF , !P4 ;  /* 0xff8000001d1d7808 */ /* 0x000fe40006000000 */
[----:B------:R-:W-:Y:S02]  /*23e0*/  ISETP.GE.AND P4, PT, R20, 0x19, PT ;  /* 0x000000191400780c */ /* 0x000fe40003f86270 */
[----:B------:R-:W-:Y:S02]  /*23f0*/  LOP3.LUT R16, R16, 0xffffffef, RZ, 0xc0, !PT ;  /* 0xffffffef10107812 */ /* 0x000fe400078ec0ff */
[----:B------:R-:W-:Y:S02]  /*2400*/  FSEL R32, R32, -INF , !P3 ;  /* 0xff80000020207808 */ /* 0x000fe40005800000 */
[----:B------:R-:W-:-:S02]  /*2410*/  ISETP.GT.AND P3, PT, R4, 0x11, !P5 ;  /* 0x000000110400780c */ /* 0x000fc40006f64270 */
[----:B------:R-:W-:Y:S02]  /*2420*/  @P5 LOP3.LUT R16, R16, 0x10, RZ, 0xfc, !PT ;  /* 0x0000001010105812 */ /* 0x000fe400078efcff */
[----:B------:R-:W-:Y:S02]  /*2430*/  ISETP.LT.OR P3, PT, R0, 0x12, P3 ;  /* 0x000000120000780c */ /* 0x000fe40001f61670 */
[----:B------:R-:W-:Y:S02]  /*2440*/  LOP3.LUT R16, R16, 0xfdffffff, RZ, 0xc0, !PT ;  /* 0xfdffffff10107812 */ /* 0x000fe400078ec0ff */
[----:B------:R-:W-:Y:S02]  /*2450*/  FSEL R33, R33, -INF , !P3 ;  /* 0xff80000021217808 */ /* 0x000fe40005800000 */
[----:B------:R-:W-:Y:S02]  /*2460*/  @P4 LOP3.LUT R16, R16, 0x2000000, RZ, 0xfc, !PT ;  /* 0x0200000010104812 */ /* 0x000fe400078efcff */
[----:B------:R-:W-:-:S02]  /*2470*/  ISETP.GT.AND P3, PT, R4, 0x18, !P4 ;  /* 0x000000180400780c */ /* 0x000fc40006764270 */
[----:B------:R-:W-:Y:S02]  /*2480*/  ISETP.GE.AND P4, PT, R20, 0x1a, PT ;  /* 0x0000001a1400780c */ /* 0x000fe40003f86270 */
[----:B------:R-:W-:Y:S02]  /*2490*/  ISETP.LT.OR P3, PT, R0, 0x19, P3 ;  /* 0x000000190000780c */ /* 0x000fe40001f61670 */
[----:B------:R-:W-:Y:S02]  /*24a0*/  LOP3.LUT R16, R16, 0xfeffffff, RZ, 0xc0, !PT ;  /* 0xfeffffff10107812 */ /* 0x000fe400078ec0ff */
[----:B------:R-:W-:Y:S02]  /*24b0*/  FSEL R36, R36, -INF , !P3 ;  /* 0xff80000024247808 */ /* 0x000fe40005800000 */
[----:B------:R-:W-:-:S04]  /*24c0*/  ISETP.GT.AND P3, PT, R4, 0x19, !P4 ;  /* 0x000000190400780c */ /* 0x000fc80006764270 */
[----:B------:R-:W-:Y:S02]  /*24d0*/  ISETP.LT.OR P3, PT, R0, 0x1a, P3 ;  /* 0x0000001a0000780c */ /* 0x000fe40001f61670 */
[----:B------:R-:W-:Y:S02]  /*24e0*/  @P4 LOP3.LUT R16, R16, 0x1000000, RZ, 0xfc, !PT ;  /* 0x0100000010104812 */ /* 0x000fe400078efcff */
[----:B------:R-:W-:Y:S02]  /*24f0*/  ISETP.GE.AND P4, PT, R20, 0x21, PT ;  /* 0x000000211400780c */ /* 0x000fe40003f86270 */
[----:B------:R-:W-:Y:S02]  /*2500*/  LOP3.LUT R16, R16, 0xff7fffff, RZ, 0xc0, !PT ;  /* 0xff7fffff10107812 */ /* 0x000fe400078ec0ff */
[----:B------:R-:W-:Y:S02]  /*2510*/  FSEL R37, R37, -INF , !P3 ;  /* 0xff80000025257808 */ /* 0x000fe40005800000 */
[----:B------:R-:W-:-:S04]  /*2520*/  ISETP.GT.AND P3, PT, R4, 0x20, !P4 ;  /* 0x000000200400780c */ /* 0x000fc80006764270 */
[----:B------:R-:W-:-:S03]  /*2530*/  ISETP.LT.OR P3, PT, R0, 0x21, P3 ;  /* 0x000000210000780c */ /* 0x000fc60001f61670 */
        /* <DEDUP_REMOVED lines=104> */
[----:B------:R-:W-:Y:S02]  /*2bc0*/  FSEL R73, R73, -INF , !P3 ;  /* 0xff80000049497808 */ /* 0x000fe40005800000 */
[----:B------:R-:W-:Y:S02]  /*2bd0*/  LOP3.LUT R16, R16, 0xfbffffff, RZ, 0xc0, !PT ;  /* 0xfbffffff10107812 */ /* 0x000fe400078ec0ff */
[----:B------:R-:W-:-:S04]  /*2be0*/  ISETP.GT.AND P3, PT, R4, 0x68, !P4 ;  /* 0x000000680400780c */ /* 0x000fc80006764270 */
[----:B------:R-:W-:-:S03]  /*2bf0*/  ISETP.LT.OR P3, PT, R0, 0x69, P3 ;  /* 0x000000690000780c */ /* 0x000fc60001f61670 */
[----:B------:R-:W-:Y:S02]  /*2c00*/  @P4 LOP3.LUT R16, R16, 0x4000000, RZ, 0xfc, !PT ;  /* 0x0400000010104812 */ /* 0x000fe400078efcff */
[----:B------:R-:W-:Y:S02]  /*2c10*/  ISETP.GE.AND P4, PT, R20, 0x6a, PT ;  /* 0x0000006a1400780c */ /* 0x000fe40003f86270 */
[----:B------:R-:W-:Y:S02]  /*2c20*/  FSEL R76, R76, -INF , !P3 ;  /* 0xff8000004c4c7808 */ /* 0x000fe40005800000 */
[----:B------:R-:W-:Y:S02]  /*2c30*/  ISETP.GT.AND P3, PT, R4, 0x69, !P4 ;  /* 0x000000690400780c */ /* 0x000fe40006764270 */
[----:B------:R-:W-:Y:S02]  /*2c40*/  LOP3.LUT R16, R16, 0xffffffdf, RZ, 0xc0, !PT ;  /* 0xffffffdf10107812 */ /* 0x000fe400078ec0ff */
[----:B------:R-:W-:-:S04]  /*2c50*/  ISETP.LT.OR P3, PT, R0, 0x6a, P3 ;  /* 0x0000006a0000780c */ /* 0x000fc80001f61670 */
[----:B------:R-:W-:Y:S02]  /*2c60*/  FSEL R77, R77, -INF , !P3 ;  /* 0xff8000004d4d7808 */ /* 0x000fe40005800000 */
[----:B------:R-:W-:Y:S02]  /*2c70*/  ISETP.GE.AND P3, PT, R20, 0x71, PT ;  /* 0x000000711400780c */ /* 0x000fe40003f66270 */
[----:B------:R-:W-:Y:S02]  /*2c80*/  @P4 LOP3.LUT R16, R16, 0x20, RZ, 0xfc, !PT ;  /* 0x0000002010104812 */ /* 0x000fe400078efcff */
[----:B------:R-:W-:Y:S02]  /*2c90*/  ISETP.GT.AND P4, PT, R4, 0x70, !P3 ;  /* 0x000000700400780c */ /* 0x000fe40005f84270 */
[----:B------:R-:W-:Y:S02]  /*2ca0*/  LOP3.LUT R16, R16, 0xfffffffd, RZ, 0xc0, !PT ;  /* 0xfffffffd10107812 */ /* 0x000fe400078ec0ff */
[----:B------:R-:W-:-:S04]  /*2cb0*/  ISETP.LT.OR P4, PT, R0, 0x71, P4 ;  /* 0x000000710000780c */ /* 0x000fc80002781670 */
[----:B------:R-:W-:Y:S02]  /*2cc0*/  FSEL R80, R80, -INF , !P4 ;  /* 0xff80000050507808 */ /* 0x000fe40006000000 */
[----:B------:R-:W-:-:S04]  /*2cd0*/  ISETP.GE.AND P4, PT, R20, 0x72, PT ;  /* 0x000000721400780c */ /* 0x000fc80003f86270 */
[----:B------:R-:W-:-:S04]  /*2ce0*/  ISETP.GT.AND P5, PT, R4, 0x71, !P4 ;  /* 0x000000710400780c */ /* 0x000fc800067a4270 */
[----:B------:R-:W-:-:S04]  /*2cf0*/  ISETP.LT.OR P5, PT, R0, 0x72, P5 ;  /* 0x000000720000780c */ /* 0x000fc80002fa1670 */
[----:B------:R-:W-:Y:S02]  /*2d00*/  FSEL R81, R81, -INF , !P5 ;  /* 0xff80000051517808 */ /* 0x000fe40006800000 */
[----:B------:R-:W-:-:S04]  /*2d10*/  ISETP.GE.AND P5, PT, R20, 0x79, PT ;  /* 0x000000791400780c */ /* 0x000fc80003fa6270 */
[----:B------:R-:W-:-:S04]  /*2d20*/  ISETP.GT.AND P6, PT, R4, 0x78, !P5 ;  /* 0x000000780400780c */ /* 0x000fc80006fc4270 */
[----:B------:R-:W-:-:S04]  /*2d30*/  ISETP.LT.OR P6, PT, R0, 0x79, P6 ;  /* 0x000000790000780c */ /* 0x000fc800037c1670 */
[----:B------:R-:W-:Y:S02]  /*2d40*/  FSEL R84, R84, -INF , !P6 ;  /* 0xff80000054547808 */ /* 0x000fe40007000000 */
[----:B------:R-:W-:-:S13]  /*2d50*/  ISETP.GE.AND P6, PT, R20, 0x1, PT ;  /* 0x000000011400780c */ /* 0x000fda0003fc6270 */
[----:B------:R-:W-:Y:S02]  /*2d60*/  @P6 LOP3.LUT R16, R16, 0x2, RZ, 0xfc, !PT ;  /* 0x0000000210106812 */ /* 0x000fe400078efcff */
[----:B------:R-:W-:Y:S02]  /*2d70*/  ISETP.GT.AND P6, PT, R4, RZ, !P6 ;  /* 0x000000ff0400720c */ /* 0x000fe400077c4270 */
[----:B------:R-:W-:Y:S02]  /*2d80*/  LOP3.LUT R16, R16, 0xfffffffe, RZ, 0xc0, !PT ;  /* 0xfffffffe10107812 */ /* 0x000fe400078ec0ff */
[----:B------:R-:W-:-:S04]  /*2d90*/  ISETP.LT.OR P6, PT, R0, 0x1, P6 ;  /* 0x000000010000780c */ /* 0x000fc800037c1670 */
[----:B------:R-:W-:Y:S02]  /*2da0*/  FSEL R13, R24, -INF , !P6 ;  /* 0xff800000180d7808 */ /* 0x000fe40007000000 */
[----:B------:R-:W-:-:S13]  /*2db0*/  ISETP.GE.AND P6, PT, R20, 0x7a, PT ;  /* 0x0000007a1400780c */ /* 0x000fda0003fc6270 */
[----:B------:R-:W-:Y:S02]  /*2dc0*/  @P6 LOP3.LUT R16, R16, 0x1, RZ, 0xfc, !PT ;  /* 0x0000000110106812 */ /* 0x000fe400078efcff */
[----:B------:R-:W-:-:S04]  /*2dd0*/  ISETP.GT.AND P6, PT, R4, 0x79, !P6 ;  /* 0x000000790400780c */ /* 0x000fc800077c4270 */
[----:B------:R-:W-:Y:S02]  /*2de0*/  ISETP.LT.OR P6, PT, R0, 0x7a, P6 ;  /* 0x0000007a0000780c */ /* 0x000fe400037c1670 */
[----:B------:R-:W0:Y:S02]  /*2df0*/  SHFL.IDX PT, R0, R6, 0x1, 0x1c1f ;  /* 0x003c1f0006007f89 */ /* 0x000e2400000e0000 */
[----:B------:R-:W-:Y:S02]  /*2e00*/  FSEL R85, R85, -INF , !P6 ;  /* 0xff80000055557808 */ /* 0x000fe40007000000 */
[----:B------:R-:W-:Y:S02]  /*2e10*/  PLOP3.LUT P6, PT, PT, PT, UP0, 0x40, 0x0 ;  /* 0x000000000000781c */ /* 0x000fe40003fce808 */
[----:B0-----:R-:W-:Y:S01]  /*2e20*/  VIADDMNMX R4, R0, R22, R15, PT ;  /* 0x0000001600047246 */ /* 0x001fe2000380010f */
[----:B------:R-:W-:-:S10]  /*2e30*/  IMAD.IADD R5, R21, 0x1, R0 ;  /* 0x0000000115057824 */ /* 0x000fd400078e0200 */
[----:B------:R-:W-:Y:S05]  /*2e40*/  @P6 BRA `(.L_x_861) ;  /* 0x0000000000646947 */ /* 0x000fea0003800000 */
        /* <DEDUP_REMOVED lines=14> */
.L_x_863:
[----:B------:R-:W-:Y:S02]  /*2f30*/  ULDC UR4, c[0x0][0x9e4] ;  /* 0x0002790000047ab9 */ /* 0x000fe40000000800 */
[----:B------:R-:W-:-:S05]  /*2f40*/  IMAD.U32 R21, RZ, RZ, UR4 ;  /* 0x00000004ff157e24 */ /* 0x000fca000f8e00ff */
[----:B------:R-:W-:-:S13]  /*2f50*/  ISETP.NE.AND P6, PT, R21, 0x1, PT ;  /* 0x000000011500780c */ /* 0x000fda0003fc5270 */
[----:B------:R-:W0:Y:S02]  /*2f60*/  @P6 LDC.64 R22, c[0x0][0x9e8] ;  /* 0x00027a00ff166b82 */ /* 0x000e240000000a00 */
[----:B0-----:R-:W-:-:S05]  /*2f70*/  @P6 IMAD.HI.U32 R0, R15, R22, RZ ;  /* 0x000000160f006227 */ /* 0x001fca00078e00ff */
[----:B------:R-:W-:-:S07]  /*2f80*/  @P6 SHF.R.U32.HI R15, RZ, R23, R0 ;  /* 0x00000017ff0f6219 */ /* 0x000fce0000011600 */
.L_x_864:
[----:B------:R-:W-:Y:S05]  /*2f90*/  BSYNC B0 ;  /* 0x0000000000007941 */ /* 0x000fea0003800000 */
.L_x_862:
[----:B------:R-:W-:-:S04]  /*2fa0*/  IMAD R0, R15, R21, -R14 ;  /* 0x000000150f007224 */ /* 0x000fc800078e0a0e */
[----:B------:R-:W-:-:S05]  /*2fb0*/  IMAD R0, R9, -0x2, R0 ;  /* 0xfffffffe09007824 */ /* 0x000fca00078e0200 */
[----:B------:R-:W-:Y:S02]  /*2fc0*/  VIADDMNMX R4, R0, R21, R4, PT ;  /* 0x0000001500047246 */ /* 0x000fe40003800104 */
[----:B------:R-:W-:-:S07]  /*2fd0*/  VIMNMX R5, R5, R0, !PT ;  /* 0x0000000005057248 */ /* 0x000fce0007fe0100 */
.L_x_861:
[----:B------:R-:W-:Y:S01]  /*2fe0*/  ISETP.GT.AND P1, PT, R5, 0x1, !P1 ;  /* 0x000000010500780c */ /* 0x000fe20004f24270 */
[----:B------:R-:W-:Y:S01]  /*2ff0*/  ULDC UR11, c[0x0][0x988] ;  /* 0x00026200000b7ab9 */ /* 0x000fe20000000800 */
[----:B------:R-:W-:Y:S01]  /*3000*/  LOP3.LUT P6, RZ, R16, 0x4, RZ, 0xc0, !PT ;  /* 0x0000000410ff7812 */ /* 0x000fe200078cc0ff */
[----:B------:R-:W-:Y:S01]  /*3010*/  UISETP.NE.AND UP0, UPT, UR39, URZ, UPT ;  /* 0x0000003f2700728c */ /* 0x000fe2000bf05270 */
[----:B------:R-:W-:Y:S02]  /*3020*/  ISETP.LT.OR P1, PT, R4, 0x2, P1 ;  /* 0x000000020400780c */ /* 0x000fe40000f21670 */
[----:B------:R-:W-:Y:S02]  /*3030*/  FMNMX.FTZ R15, R13, R25, !PT ;  /* 0x000000190d0f7209 */ /* 0x000fe40007810000 */
[----:B------:R-:W-:Y:S02]  /*3040*/  FSEL R27, R27, -INF , !P1 ;  /* 0xff8000001b1b7808 */ /* 0x000fe40004800000 */
[----:B------:R-:W-:-:S02]  /*3050*/  ISETP.GT.AND P1, PT, R5, 0x9, !P6 ;  /* 0x000000090500780c */ /* 0x000fc40007724270 */
[----:B------:R-:W-:Y:S02]  /*3060*/  FMNMX.FTZ R0, R28, R15, !PT ;  /* 0x0000000f1c007209 */ /* 0x000fe40007810000 */
[----:B------:R-:W-:Y:S02]  /*3070*/  ISETP.LT.OR P1, PT, R4, 0xa, P1 ;  /* 0x0000000a0400780c */ /* 0x000fe40000f21670 */
[----:B------:R-:W-:Y:S02]  /*3080*/  FMNMX.FTZ R15, R29, R0, !PT ;  /* 0x000000001d0f7209 */ /* 0x000fe40007810000 */
[----:B------:R-:W-:Y:S02]  /*3090*/  FSEL R31, R31, -INF , !P1 ;  /* 0xff8000001f1f7808 */ /* 0x000fe40004800000 */
[----:B------:R-:W-:Y:S02]  /*30a0*/  LOP3.LUT P1, RZ, R16, 0x8, RZ, 0xc0, !PT ;  /* 0x0000000810ff7812 */ /* 0x000fe4000782c0ff */
[----:B------:R-:W-:-:S02]  /*30b0*/  FMNMX.FTZ R0, R32, R15, !PT ;  /* 0x0000000f20007209 */ /* 0x000fc40007810000 */
[----:B------:R-:W-:Y:S02]  /*30c0*/  ISETP.GT.AND P1, PT, R5, 0x10, !P1 ;  /* 0x000000100500780c */ /* 0x000fe40004f24270 */
[----:B------:R-:W-:Y:S02]  /*30d0*/  FMNMX.FTZ R15, R33, R0, !PT ;  /* 0x00000000210f7209 */ /* 0x000fe40007810000 */
[----:B------:R-:W-:Y:S02]  /*30e0*/  ISETP.LT.OR P1, PT, R4, 0x11, P1 ;  /* 0x000000110400780c */ /* 0x000fe40000f21670 */
[----:B------:R-:W-:Y:S02]  /*30f0*/  ISETP.GT.AND P2, PT, R5, 0x8, !P2 ;  /* 0x000000080500780c */ /* 0x000fe40005744270 */
[----:B------:R-:W-:Y:S02]  /*3100*/  FSEL R34, R34, -INF , !P1 ;  /* 0xff80000022227808 */ /* 0x000fe40004800000 */
[----:B------:R-:W-:-:S02]  /*3110*/  LOP3.LUT P1, RZ, R16, 0x10, RZ, 0xc0, !PT ;  /* 0x0000001010ff7812 */ /* 0x000fc4000782c0ff */
[----:B------:R-:W-:Y:S02]  /*3120*/  FMNMX.FTZ R0, R36, R15, !PT ;  /* 0x0000000f24007209 */ /* 0x000fe40007810000 */
[----:B------:R-:W-:Y:S02]  /*3130*/  ISETP.GT.AND P1, PT, R5, 0x11, !P1 ;  /* 0x000000110500780c */ /* 0x000fe40004f24270 */
[C---:B------:R-:W-:Y:S02]  /*3140*/  ISETP.LT.OR P2, PT, R4.reuse, 0x9, P2 ;  /* 0x000000090400780c */ /* 0x040fe40001741670 */
[----:B------:R-:W-:Y:S02]  /*3150*/  ISETP.LT.OR P1, PT, R4, 0x12, P1 ;  /* 0x000000120400780c */ /* 0x000fe40000f21670 */
[----:B------:R-:W-:Y:S02]  /*3160*/  FMNMX.FTZ R15, R37, R0, !PT ;  /* 0x00000000250f7209 */ /* 0x000fe40007810000 */
[----:B------:R-:W-:-:S02]  /*3170*/  FSEL R35, R35, -INF , !P1 ;  /* 0xff80000023237808 */ /* 0x000fc40004800000 */
[----:B------:R-:W-:Y:S02]  /*3180*/  LOP3.LUT P1, RZ, R16, 0x2000000, RZ, 0xc0, !PT ;  /* 0x0200000010ff7812 */ /* 0x000fe4000782c0ff */
[----:B------:R-:W-:Y:S02]  /*3190*/  FSEL R30, R30, -INF , !P2 ;  /* 0xff8000001e1e7808 */ /* 0x000fe40005000000 */
[----:B------:R-:W-:Y:S02]  /*31a0*/  ISETP.GT.AND P1, PT, R5, 0x18, !P1 ;  /* 0x000000180500780c */ /* 0x000fe40004f24270 */
[----:B------:R-:W-:Y:S02]  /*31b0*/  LOP3.LUT P2, RZ, R16, 0x40000, RZ, 0xc0, !PT ;  /* 0x0004000010ff7812 */ /* 0x000fe4000784c0ff */
[----:B------:R-:W-:Y:S02]  /*31c0*/  ISETP.LT.OR P1, PT, R4, 0x19, P1 ;  /* 0x000000190400780c */ /* 0x000fe40000f21670 */
[----:B------:R-:W-:-:S02]  /*31d0*/  FMNMX.FTZ R0, R40, R15, !PT ;  /* 0x0000000f28007209 */ /* 0x000fc40007810000 */
[----:B------:R-:W-:Y:S02]  /*31e0*/  FSEL R38, R38, -INF , !P1 ;  /* 0xff80000026267808 */ /* 0x000fe40004800000 */
[C---:B------:R-:W-:Y:S02]  /*31f0*/  LOP3.LUT P1, RZ, R16.reuse, 0x1000000, RZ, 0xc0, !PT ;  /* 0x0100000010ff7812 */ /* 0x040fe4000782c0ff */
[----:B------:R-:W-:Y:S02]  /*3200*/  FMNMX.FTZ R15, R41, R0, !PT ;  /* 0x00000000290f7209 */ /* 0x000fe40007810000 */
[----:B------:R-:W-:Y:S02]  /*3210*/  ISETP.GT.AND P1, PT, R5, 0x19, !P1 ;  /* 0x000000190500780c */ /* 0x000fe40004f24270 */
[----:B------:R-:W-:Y:S02]  /*3220*/  LOP3.LUT P6, RZ, R16, 0x20000, RZ, 0xc0, !PT ;  /* 0x0002000010ff7812 */ /* 0x000fe400078cc0ff */
[----:B------:R-:W-:-:S02]  /*3230*/  ISETP.LT.OR P1, PT, R4, 0x1a, P1 ;  /* 0x0000001a0400780c */ /* 0x000fc40000f21670 */
[----:B------:R-:W-:Y:S02]  /*3240*/  FMNMX.FTZ R0, R44, R15, !PT ;  /* 0x0000000f2c007209 */ /* 0x000fe40007810000 */
[----:B------:R-:W-:Y:S02]  /*3250*/  FSEL R39, R39, -INF , !P1 ;  /* 0xff80000027277808 */ /* 0x000fe40004800000 */
[----:B------:R-:W-:Y:S02]  /*3260*/  LOP3.LUT P1, RZ, R16, 0x800000, RZ, 0xc0, !PT ;  /* 0x0080000010ff7812 */ /* 0x000fe4000782c0ff */
[----:B------:R-:W-:Y:S02]  /*3270*/  FMNMX.FTZ R15, R45, R0, !PT ;  /* 0x000000002d0f7209 */ /* 0x000fe40007810000 */
[----:B------:R-:W-:Y:S02]  /*3280*/  ISETP.GT.AND P1, PT, R5, 0x20, !P1 ;  /* 0x000000200500780c */ /* 0x000fe40004f24270 */
[----:B------:R-:W-:-:S02]  /*3290*/  FMNMX.FTZ R0, R48, R15, !PT ;  /* 0x0000000f30007209 */ /* 0x000fc40007810000 */
[----:B------:R-:W-:Y:S02]  /*32a0*/  ISETP.LT.OR P1, PT, R4, 0x21, P1 ;  /* 0x000000210400780c */ /* 0x000fe40000f21670 */
[----:B------:R-:W-:Y:S02]  /*32b0*/  FMNMX.FTZ R15, R49, R0, !PT ;  /* 0x00000000310f7209 */ /* 0x000fe40007810000 */
[----:B------:R-:W-:Y:S02]  /*32c0*/  FSEL R42, R42, -INF , !P1 ;  /* 0xff8000002a2a7808 */ /* 0x000fe40004800000 */
[----:B------:R-:W-:Y:S02]  /*32d0*/  LOP3.LUT P1, RZ, R16, 0x400000, RZ, 0xc0, !PT ;  /* 0x0040000010ff7812 */ /* 0x000fe4000782c0ff */
[----:B------:R-:W-:Y:S02]  /*32e0*/  FMNMX.FTZ R0, R52, R15, !PT ;  /* 0x0000000f34007209 */ /* 0x000fe40007810000 */
        /* <DEDUP_REMOVED lines=10> */
[----:B------:R-:W-:Y:S02]  /*3390*/  FMNMX.FTZ R15, R61, R0, !PT ;  /* 0x000000003d0f7209 */ /* 0x000fe40007810000 */
[----:B------:R-:W-:Y:S02]  /*33a0*/  FSEL R46, R46, -INF , !P1 ;  /* 0xff8000002e2e7808 */ /* 0x000fe40004800000 */
[----:B------:R-:W-:-:S02]  /*33b0*/  LOP3.LUT P1, RZ, R16, 0x100000, RZ, 0xc0, !PT ;  /* 0x0010000010ff7812 */ /* 0x000fc4000782c0ff */
[----:B------:R-:W-:Y:S02]  /*33c0*/  FMNMX.FTZ R0, R64, R15, !PT ;  /* 0x0000000f40007209 */ /* 0x000fe40007810000 */
[----:B------:R-:W-:Y:S02]  /*33d0*/  ISETP.GT.AND P1, PT, R5, 0x29, !P1 ;  /* 0x000000290500780c */ /* 0x000fe40004f24270 */
[----:B------:R-:W-:Y:S02]  /*33e0*/  FMNMX.FTZ R15, R65, R0, !PT ;  /* 0x00000000410f7209 */ /* 0x000fe40007810000 */
[----:B------:R-:W-:Y:S02]  /*33f0*/  ISETP.LT.OR P1, PT, R4, 0x2a, P1 ;  /* 0x0000002a0400780c */ /* 0x000fe40000f21670 */
[----:B------:R-:W-:Y:S02]  /*3400*/  FMNMX.FTZ R0, R68, R15, !PT ;  /* 0x0000000f44007209 */ /* 0x000fe40007810000 */
[----:B------:R-:W-:-:S02]  /*3410*/  FSEL R47, R47, -INF , !P1 ;  /* 0xff8000002f2f7808 */ /* 0x000fc40004800000 */
[----:B------:R-:W-:Y:S02]  /*3420*/  LOP3.LUT P1, RZ, R16, 0x80000, RZ, 0xc0, !PT ;  /* 0x0008000010ff7812 */ /* 0x000fe4000782c0ff */
[----:B------:R-:W-:Y:S02]  /*3430*/  FMNMX.FTZ R15, R69, R0, !PT ;  /* 0x00000000450f7209 */ /* 0x000fe40007810000 */
[----:B------:R-:W-:Y:S02]  /*3440*/  ISETP.GT.AND P1, PT, R5, 0x30, !P1 ;  /* 0x000000300500780c */ /* 0x000fe40004f24270 */
[----:B------:R-:W-:Y:S02]  /*3450*/  FMNMX.FTZ R0, R72, R15, !PT ;  /* 0x0000000f48007209 */ /* 0x000fe40007810000 */
[----:B------:R-:W-:Y:S02]  /*3460*/  ISETP.LT.OR P1, PT, R4, 0x31, P1 ;  /* 0x000000310400780c */ /* 0x000fe40000f21670 */
[----:B------:R-:W-:-:S02]  /*3470*/  FMNMX.FTZ R15, R73, R0, !PT ;  /* 0x00000000490f7209 */ /* 0x000fc40007810000 */
[----:B------:R-:W-:Y:S02]  /*3480*/  FSEL R50, R50, -INF , !P1 ;  /* 0xff80000032327808 */ /* 0x000fe40004800000 */
[----:B------:R-:W-:Y:S02]  /*3490*/  ISETP.GT.AND P1, PT, R5, 0x31, !P2 ;  /* 0x000000310500780c */ /* 0x000fe40005724270 */
[----:B------:R-:W-:Y:S02]  /*34a0*/  FMNMX.FTZ R0, R76, R15, !PT ;  /* 0x0000000f4c007209 */ /* 0x000fe40007810000 */
[----:B------:R-:W-:Y:S02]  /*34b0*/  ISETP.LT.OR P1, PT, R4, 0x32, P1 ;  /* 0x000000320400780c */ /* 0x000fe40000f21670 */
[----:B------:R-:W-:Y:S02]  /*34c0*/  FMNMX.FTZ R15, R77, R0, !PT ;  /* 0x000000004d0f7209 */ /* 0x000fe40007810000 */
[----:B------:R-:W-:-:S02]  /*34d0*/  FSEL R51, R51, -INF , !P1 ;  /* 0xff80000033337808 */ /* 0x000fc40004800000 */
        /* <DEDUP_REMOVED lines=10> */
[----:B------:R-:W-:Y:S01]  /*3580*/  LOP3.LUT P2, RZ, R16, 0x80, RZ, 0xc0, !PT ;  /* 0x0000008010ff7812 */ /* 0x000fe2000784c0ff */
[----:B------:R-:W0:Y:S01]  /*3590*/  SHFL.BFLY PT, R15, R6, 0x2, 0x1f ;  /* 0x0c401f00060f7f89 */ /* 0x000e2200000e0000 */
[----:B------:R-:W-:-:S02]  /*35a0*/  FSEL R55, R55, -INF , !P1 ;  /* 0xff80000037377808 */ /* 0x000fc40004800000 */
[C---:B------:R-:W-:Y:S02]  /*35b0*/  LOP3.LUT P1, RZ, R16.reuse, 0x8000, RZ, 0xc0, !PT ;  /* 0x0000800010ff7812 */ /* 0x040fe4000782c0ff */
[----:B------:R-:W-:Y:S02]  /*35c0*/  LOP3.LUT P6, RZ, R16, 0x40, RZ, 0xc0, !PT ;  /* 0x0000004010ff7812 */ /* 0x000fe400078cc0ff */
[C---:B------:R-:W-:Y:S02]  /*35d0*/  ISETP.GT.AND P1, PT, R5.reuse, 0x40, !P1 ;  /* 0x000000400500780c */ /* 0x040fe40004f24270 */
[C---:B------:R-:W-:Y:S02]  /*35e0*/  ISETP.GT.AND P3, PT, R5.reuse, 0x70, !P3 ;  /* 0x000000700500780c */ /* 0x040fe40005f64270 */
[----:B------:R-:W-:Y:S02]  /*35f0*/  ISETP.LT.OR P1, PT, R4, 0x41, P1 ;  /* 0x000000410400780c */ /* 0x000fe40000f21670 */
[----:B------:R-:W-:-:S02]  /*3600*/  ISETP.GT.AND P4, PT, R5, 0x71, !P4 ;  /* 0x000000710500780c */ /* 0x000fc40006784270 */
[----:B------:R-:W-:Y:S02]  /*3610*/  FSEL R58, R58, -INF , !P1 ;  /* 0xff8000003a3a7808 */ /* 0x000fe40004800000 */
[----:B------:R-:W-:Y:S02]  /*3620*/  LOP3.LUT P1, RZ, R16, 0x4000, RZ, 0xc0, !PT ;  /* 0x0000400010ff7812 */ /* 0x000fe4000782c0ff */
[C---:B------:R-:W-:Y:S02]  /*3630*/  ISETP.LT.OR P3, PT, R4.reuse, 0x71, P3 ;  /* 0x000000710400780c */ /* 0x040fe40001f61670 */
[C---:B------:R-:W-:Y:S02]  /*3640*/  ISETP.GT.AND P1, PT, R5.reuse, 0x41, !P1 ;  /* 0x000000410500780c */ /* 0x040fe40004f24270 */
[----:B------:R-:W-:Y:S02]  /*3650*/  ISETP.GT.AND P5, PT, R5, 0x78, !P5 ;  /* 0x000000780500780c */ /* 0x000fe40006fa4270 */
[----:B------:R-:W-:-:S02]  /*3660*/  ISETP.LT.OR P1, PT, R4, 0x42, P1 ;  /* 0x000000420400780c */ /* 0x000fc40000f21670 */
[----:B0-----:R-:W-:Y:S02]  /*3670*/  FMNMX.FTZ R15, R6, R15, !PT ;  /* 0x0000000f060f7209 */ /* 0x001fe40007810000 */
[----:B------:R-:W-:Y:S02]  /*3680*/  FSEL R59, R59, -INF , !P1 ;  /* 0xff8000003b3b7808 */ /* 0x000fe40004800000 */
[----:B------:R-:W-:Y:S01]  /*3690*/  LOP3.LUT P1, RZ, R16, 0x2000, RZ, 0xc0, !PT ;  /* 0x0000200010ff7812 */ /* 0x000fe2000782c0ff */
[----:B------:R-:W0:Y:S01]  /*36a0*/  SHFL.BFLY PT, R0, R15, 0x1, 0x1f ;  /* 0x0c201f000f007f89 */ /* 0x000e2200000e0000 */
[----:B------:R-:W-:Y:S02]  /*36b0*/  ISETP.LT.OR P4, PT, R4, 0x72, P4 ;  /* 0x000000720400780c */ /* 0x000fe40002781670 */
[----:B------:R-:W-:Y:S02]  /*36c0*/  ISETP.GT.AND P1, PT, R5, 0x48, !P1 ;  /* 0x000000480500780c */ /* 0x000fe40004f24270 */
[----:B------:R-:W-:-:S02]  /*36d0*/  FSEL R82, R82, -INF , !P3 ;  /* 0xff80000052527808 */ /* 0x000fc40005800000 */
[C---:B------:R-:W-:Y:S02]  /*36e0*/  ISETP.LT.OR P1, PT, R4.reuse, 0x49, P1 ;  /* 0x000000490400780c */ /* 0x040fe40000f21670 */
[----:B------:R-:W-:Y:S02]  /*36f0*/  ISETP.LT.OR P5, PT, R4, 0x79, P5 ;  /* 0x000000790400780c */ /* 0x000fe40002fa1670 */
[----:B------:R-:W-:Y:S02]  /*3700*/  FSEL R62, R62, -INF , !P1 ;  /* 0xff8000003e3e7808 */ /* 0x000fe40004800000 */
[----:B------:R-:W-:Y:S02]  /*3710*/  LOP3.LUT P1, RZ, R16, 0x1000, RZ, 0xc0, !PT ;  /* 0x0000100010ff7812 */ /* 0x000fe4000782c0ff */
[----:B------:R-:W-:Y:S02]  /*3720*/  FSEL R83, R83, -INF , !P4 ;  /* 0xff80000053537808 */ /* 0x000fe40006000000 */
[----:B------:R-:W-:-:S02]  /*3730*/  ISETP.GT.AND P1, PT, R5, 0x49, !P1 ;  /* 0x000000490500780c */ /* 0x000fc40004f24270 */
[----:B------:R-:W-:Y:S02]  /*3740*/  FSEL R86, R86, -INF , !P5 ;  /* 0xff80000056567808 */ /* 0x000fe40006800000 */
[----:B------:R-:W-:Y:S02]  /*3750*/  ISETP.LT.OR P1, PT, R4, 0x4a, P1 ;  /* 0x0000004a0400780c */ /* 0x000fe40000f21670 */
[----:B------:R-:W-:Y:S02]  /*3760*/  LEA R2, R2, UR38, 0x1 ;  /* 0x0000002602027c11 */ /* 0x000fe4000f8e08ff */
[----:B------:R-:W-:Y:S02]  /*3770*/  FSEL R63, R63, -INF , !P1 ;  /* 0xff8000003f3f7808 */ /* 0x000fe40004800000 */
[----:B------:R-:W-:Y:S02]  /*3780*/  LOP3.LUT P1, RZ, R16, 0x800, RZ, 0xc0, !PT ;  /* 0x0000080010ff7812 */ /* 0x000fe4000782c0ff */
[----:B0-----:R-:W-:-:S02]  /*3790*/  FMNMX.FTZ R0, R15, R0, !PT ;  /* 0x000000000f007209 */ /* 0x001fc40007810000 */
[----:B------:R-:W-:Y:S02]  /*37a0*/  ISETP.GT.AND P1, PT, R5, 0x50, !P1 ;  /* 0x000000500500780c */ /* 0x000fe40004f24270 */
[----:B------:R-:W-:Y:S01]  /*37b0*/  R2UR UR10, R19 ;  /* 0x00000000130a72ca */ /* 0x000fe200000e0000 */
[----:B------:R-:W-:Y:S01]  /*37c0*/  FMUL.FTZ R14, R0, UR11 ;  /* 0x0000000b000e7c20 */ /* 0x000fe20008410000 */
[----:B------:R-:W-:Y:S02]  /*37d0*/  ISETP.LT.OR P1, PT, R4, 0x51, P1 ;  /* 0x000000510400780c */ /* 0x000fe40000f21670 */
[----:B------:R-:W-:Y:S02]  /*37e0*/  R2UR UR4, R143 ;  /* 0x000000008f0472ca */ /* 0x000fe400000e0000 */
[----:B------:R-:W-:Y:S02]  /*37f0*/  FSEL R66, R66, -INF , !P1 ;  /* 0xff80000042427808 */ /* 0x000fe40004800000 */
[----:B------:R-:W-:-:S04]  /*3800*/  LOP3.LUT P1, RZ, R16, 0x400, RZ, 0xc0, !PT ;  /* 0x0000040010ff7812 */ /* 0x000fc8000782c0ff */
[----:B------:R-:W-:-:S04]  /*3810*/  ISETP.GT.AND P1, PT, R5, 0x51, !P1 ;  /* 0x000000510500780c */ /* 0x000fc80004f24270 */
[----:B------:R-:W-:Y:S01]  /*3820*/  ISETP.LT.OR P1, PT, R4, 0x52, P1 ;  /* 0x000000520400780c */ /* 0x000fe20000f21670 */
[----:B------:R-:W-:-:S03]  /*3830*/  UISETP.NE.AND UP1, UPT, UR4, URZ, UPT ;  /* 0x0000003f0400728c */ /* 0x000fc6000bf25270 */
[----:B------:R-:W-:Y:S02]  /*3840*/  FSEL R67, R67, -INF , !P1 ;  /* 0xff80000043437808 */ /* 0x000fe40004800000 */
[----:B------:R-:W-:-:S04]  /*3850*/  LOP3.LUT P1, RZ, R16, 0x200, RZ, 0xc0, !PT ;  /* 0x0000020010ff7812 */ /* 0x000fc8000782c0ff */
[----:B------:R-:W-:Y:S02]  /*3860*/  ISETP.GT.AND P1, PT, R5, 0x58, !P1 ;  /* 0x000000580500780c */ /* 0x000fe40004f24270 */
[----:B------:R-:W-:Y:S01]  /*3870*/  @UP1 ULDC UR4, c[0x0][0x44c] ;  /* 0x0001130000041ab9 */ /* 0x000fe20000000800 */
[----:B------:R-:W-:Y:S01]  /*3880*/  @UP1 ULDC UR14, c[0x0][0x450] ;  /* 0x00011400000e1ab9 */ /* 0x000fe20000000800 */
[----:B------:R-:W-:Y:S01]  /*3890*/  ISETP.LT.OR P1, PT, R4, 0x59, P1 ;  /* 0x000000590400780c */ /* 0x000fe20000f21670 */
[----:B------:R-:W-:-:S03]  /*38a0*/  UIMAD.WIDE.U32 UR4, UR40, UR4, URZ ;  /* 0x00000004280472a5 */ /* 0x000fc6000f8e003f */
[----:B------:R-:W-:Y:S01]  /*38b0*/  FSEL R70, R70, -INF , !P1 ;  /* 0xff80000046467808 */ /* 0x000fe20004800000 */
[----:B------:R-:W-:Y:S01]  /*38c0*/  @UP1 USHF.R.U32.HI UR40, URZ, UR14, UR5 ;  /* 0x0000000e3f281299 */ /* 0x000fe20008011605 */
[----:B------:R-:W-:-:S03]  /*38d0*/  LOP3.LUT P1, RZ, R16, 0x100, RZ, 0xc0, !PT ;  /* 0x0000010010ff7812 */ /* 0x000fc6000782c0ff */
[----:B------:R-:W-:Y:S01]  /*38e0*/  UIADD3 UR40, UR10, UR40, URZ ;  /* 0x000000280a287290 */ /* 0x000fe2000fffe03f */
[----:B------:R-:W-:-:S03]  /*38f0*/  ISETP.GT.AND P1, PT, R5, 0x59, !P1 ;  /* 0x000000590500780c */ /* 0x000fc60004f24270 */
[----:B------:R-:W-:Y:S01]  /*3900*/  UIADD3 UR6, UR40, UR6, URZ ;  /* 0x0000000628067290 */ /* 0x000fe2000fffe03f */
[----:B------:R-:W-:-:S04]  /*3910*/  ISETP.LT.OR P1, PT, R4, 0x5a, P1 ;  /* 0x0000005a0400780c */ /* 0x000fc80000f21670 */
[----:B------:R-:W-:Y:S02]  /*3920*/  FSEL R71, R71, -INF , !P1 ;  /* 0xff80000047477808 */ /* 0x000fe40004800000 */
[C---:B------:R-:W-:Y:S02]  /*3930*/  ISETP.GT.AND P1, PT, R5.reuse, 0x60, !P2 ;  /* 0x000000600500780c */ /* 0x040fe40005724270 */
[----:B------:R-:W-:Y:S02]  /*3940*/  LOP3.LUT P2, RZ, R16, 0x20, RZ, 0xc0, !PT ;  /* 0x0000002010ff7812 */ /* 0x000fe4000784c0ff */
[----:B------:R-:W-:Y:S02]  /*3950*/  ISETP.LT.OR P1, PT, R4, 0x61, P1 ;  /* 0x000000610400780c */ /* 0x000fe40000f21670 */
[----:B------:R-:W-:Y:S02]  /*3960*/  ISETP.GT.AND P2, PT, R5, 0x69, !P2 ;  /* 0x000000690500780c */ /* 0x000fe40005744270 */
[----:B------:R-:W-:-:S02]  /*3970*/  FSEL R74, R74, -INF , !P1 ;  /* 0xff8000004a4a7808 */ /* 0x000fc40004800000 */
[----:B------:R-:W-:Y:S02]  /*3980*/  ISETP.GT.AND P1, PT, R5, 0x61, !P6 ;  /* 0x000000610500780c */ /* 0x000fe40007724270 */
[----:B------:R-:W-:Y:S02]  /*3990*/  LOP3.LUT P6, RZ, R16, 0x2, RZ, 0xc0, !PT ;  /* 0x0000000210ff7812 */ /* 0x000fe400078cc0ff */
[C---:B------:R-:W-:Y:S02]  /*39a0*/  ISETP.LT.OR P1, PT, R4.reuse, 0x62, P1 ;  /* 0x000000620400780c */ /* 0x040fe40000f21670 */
[----:B------:R-:W-:Y:S02]  /*39b0*/  ISETP.LT.OR P2, PT, R4, 0x6a, P2 ;  /* 0x0000006a0400780c */ /* 0x000fe40001741670 */
[----:B------:R-:W-:Y:S02]  /*39c0*/  FSEL R75, R75, -INF , !P1 ;  /* 0xff8000004b4b7808 */ /* 0x000fe40004800000 */
[----:B------:R-:W-:-:S02]  /*39d0*/  FSETP.NEU.FTZ.AND P1, PT, R0, -INF , PT ;  /* 0xff8000000000780b */ /* 0x000fc40003f3d000 */
[----:B------:R-:W-:Y:S02]  /*39e0*/  FSEL R79, R79, -INF , !P2 ;  /* 0xff8000004f4f7808 */ /* 0x000fe40005000000 */
[----:B------:R-:W-:Y:S02]  /*39f0*/  FSEL R14, R14, RZ, P1 ;  /* 0x000000ff0e0e7208 */ /* 0x000fe40000800000 */
[----:B------:R-:W-:Y:S02]  /*3a00*/  ISETP.GT.AND P1, PT, R5, RZ, !P6 ;  /* 0x000000ff0500720c */ /* 0x000fe40007724270 */
[----:B------:R-:W-:Y:S01]  /*3a10*/  LOP3.LUT P6, RZ, R16, 0x1, RZ, 0xc0, !PT ;  /* 0x0000000110ff7812 */ /* 0x000fe200078cc0ff */
[--C-:B------:R-:W-:Y:S01]  /*3a20*/  FFMA.FTZ R20, R13, UR11, -R14.reuse ;  /* 0x0000000b0d147c23 */ /* 0x100fe2000801080e */
[----:B------:R-:W-:Y:S01]  /*3a30*/  ISETP.LT.OR P1, PT, R4, 0x1, P1 ;  /* 0x000000010400780c */ /* 0x000fe20000f21670 */
[--C-:B------:R-:W-:Y:S01]  /*3a40*/  FFMA.FTZ R24, R32, UR11, -R14.reuse ;  /* 0x0000000b20187c23 */ /* 0x100fe2000801080e */
[--C-:B------:R-:W-:Y:S01]  /*3a50*/  FFMA.FTZ R22, R28, UR11, -R14.reuse ;  /* 0x0000000b1c167c23 */ /* 0x100fe2000801080e */
[--C-:B------:R-:W-:Y:S01]  /*3a60*/  FFMA.FTZ R28, R40, UR11, -R14.reuse ;  /* 0x0000000b281c7c23 */ /* 0x100fe2000801080e */
[----:B------:R-:W-:Y:S01]  /*3a70*/  FSEL R12, R26, -INF , !P1 ;  /* 0xff8000001a0c7808 */ /* 0x000fe20004800000 */
[--C-:B------:R-:W-:Y:S01]  /*3a80*/  FFMA.FTZ R26, R36, UR11, -R14.reuse ;  /* 0x0000000b241a7c23 */ /* 0x100fe2000801080e */
[----:B------:R-:W-:Y:S01]  /*3a90*/  LOP3.LUT P1, RZ, R16, 0x4000000, RZ, 0xc0, !PT ;  /* 0x0400000010ff7812 */ /* 0x000fe2000782c0ff */
[--C-:B------:R-:W-:Y:S01]  /*3aa0*/  FFMA.FTZ R33, R33, UR11, -R14.reuse ;  /* 0x0000000b21217c23 */ /* 0x100fe2000801080e */
[----:B------:R-:W-:Y:S01]  /*3ab0*/  FMNMX.FTZ R13, R12, R27, !PT ;  /* 0x0000001b0c0d7209 */ /* 0x000fe20007810000 */
[--C-:B------:R-:W-:Y:S01]  /*3ac0*/  FFMA.FTZ R21, R25, UR11, -R14.reuse ;  /* 0x0000000b19157c23 */ /* 0x100fe2000801080e */
[----:B------:R-:W-:Y:S01]  /*3ad0*/  ISETP.GT.AND P1, PT, R5, 0x68, !P1 ;  /* 0x000000680500780c */ /* 0x000fe20004f24270 */
[--C-:B------:R-:W-:Y:S01]  /*3ae0*/  FFMA.FTZ R23, R29, UR11, -R14.reuse ;  /* 0x0000000b1d177c23 */ /* 0x100fe2000801080e */
[----:B------:R-:W-:Y:S01]  /*3af0*/  FMNMX.FTZ R6, R30, R13, !PT ;  /* 0x0000000d1e067209 */ /* 0x000fe20007810000 */
[--C-:B------:R-:W-:Y:S01]  /*3b00*/  FFMA.FTZ R25, R37, UR11, -R14.reuse ;  /* 0x0000000b25197c23 */ /* 0x100fe2000801080e */
[----:B------:R-:W-:Y:S01]  /*3b10*/  ISETP.LT.OR P1, PT, R4, 0x69, P1 ;  /* 0x000000690400780c */ /* 0x000fe20000f21670 */
[--C-:B------:R-:W-:Y:S01]  /*3b20*/  FFMA.FTZ R29, R41, UR11, -R14.reuse ;  /* 0x0000000b291d7c23 */ /* 0x100fe2000801080e */
[----:B------:R-:W-:Y:S01]  /*3b30*/  FMNMX.FTZ R13, R31, R6, !PT ;  /* 0x000000061f0d7209 */ /* 0x000fe20007810000 */
[--C-:B------:R-:W-:Y:S01]  /*3b40*/  FFMA.FTZ R37, R49, UR11, -R14.reuse ;  /* 0x0000000b31257c23 */ /* 0x100fe2000801080e */
[----:B------:R-:W-:Y:S01]  /*3b50*/  FSEL R78, R78, -INF , !P1 ;  /* 0xff8000004e4e7808 */ /* 0x000fe20004800000 */
[--C-:B------:R-:W-:Y:S01]  /*3b60*/  FFMA.FTZ R41, R57, UR11, -R14.reuse ;  /* 0x0000000b39297c23 */ /* 0x100fe2000801080e */
[----:B------:R-:W-:Y:S01]  /*3b70*/  FMNMX.FTZ R6, R34, R13, !PT ;  /* 0x0000000d22067209 */ /* 0x000fe20007810000 */
[--C-:B------:R-:W-:Y:S01]  /*3b80*/  FFMA.FTZ R49, R65, UR11, -R14.reuse ;  /* 0x0000000b41317c23 */ /* 0x100fe2000801080e */
[----:B------:R-:W-:Y:S01]  /*3b90*/  ISETP.GT.AND P6, PT, R5, 0x79, !P6 ;  /* 0x000000790500780c */ /* 0x000fe200077c4270 */
[----:B------:R0:W-:Y:S01]  /*3ba0*/  MUFU.EX2 R13, R33 ;  /* 0x00000021000d7308 */ /* 0x0001e20000000800 */
        /* <DEDUP_REMOVED lines=9> */
[--C-:B0-----:R-:W-:Y:S01]  /*3c40*/  FFMA.FTZ R33, R45, UR11, -R14.reuse ;  /* 0x0000000b2d217c23 */ /* 0x101fe2000801080e */
[--C-:B------:R-:W-:Y:S01]  /*3c50*/  FFMA.FTZ R45, R61, UR11, -R14.reuse ;  /* 0x0000000b3d2d7c23 */ /* 0x100fe2000801080e */
[--C-:B------:R-:W-:Y:S01]  /*3c60*/  FFMA.FTZ R57, R77, UR11, -R14.reuse ;  /* 0x0000000b4d397c23 */ /* 0x100fe2000801080e */
[----:B------:R-:W-:Y:S01]  /*3c70*/  FMNMX.FTZ R6, R42, R15, !PT ;  /* 0x0000000f2a067209 */ /* 0x000fe20007810000 */
[--C-:B------:R-:W-:Y:S01]  /*3c80*/  FFMA.FTZ R61, R81, UR11, -R14.reuse ;  /* 0x0000000b513d7c23 */ /* 0x100fe2000801080e */
[----:B------:R-:W-:Y:S01]  /*3c90*/  FFMA.FTZ R69, R85, UR11, -R14 ;  /* 0x0000000b55457c23 */ /* 0x000fe2000801080e */
[----:B------:R-:W-:Y:S01]  /*3ca0*/  MUFU.EX2 R20, R20 ;  /* 0x0000001400147308 */ /* 0x000fe20000000800 */
[----:B------:R-:W-:-:S04]  /*3cb0*/  FMNMX.FTZ R15, R43, R6, !PT ;  /* 0x000000062b0f7209 */ /* 0x000fc80007810000 */
[----:B------:R-:W-:-:S03]  /*3cc0*/  FMNMX.FTZ R6, R46, R15, !PT ;  /* 0x0000000f2e067209 */ /* 0x000fc60007810000 */
[----:B------:R-:W0:Y:S01]  /*3cd0*/  MUFU.EX2 R21, R21 ;  /* 0x0000001500157308 */ /* 0x000e220000000800 */
[----:B------:R-:W-:-:S04]  /*3ce0*/  FMNMX.FTZ R15, R47, R6, !PT ;  /* 0x000000062f0f7209 */ /* 0x000fc80007810000 */
[----:B------:R-:W-:-:S03]  /*3cf0*/  FMNMX.FTZ R6, R50, R15, !PT ;  /* 0x0000000f32067209 */ /* 0x000fc60007810000 */
[----:B------:R-:W1:Y:S01]  /*3d00*/  MUFU.EX2 R22, R22 ;  /* 0x0000001600167308 */ /* 0x000e620000000800 */
[----:B------:R-:W-:Y:S01]  /*3d10*/  FMNMX.FTZ R15, R51, R6, !PT ;  /* 0x00000006330f7209 */ /* 0x000fe20007810000 */
[--C-:B------:R-:W-:Y:S01]  /*3d20*/  FFMA.FTZ R6, R44, UR11, -R14.reuse ;  /* 0x0000000b2c067c23 */ /* 0x100fe2000801080e */
[----:B------:R-:W-:Y:S02]  /*3d30*/  FFMA.FTZ R44, R68, UR11, -R14 ;  /* 0x0000000b442c7c23 */ /* 0x000fe4000801080e */
[----:B------:R-:W-:-:S03]  /*3d40*/  FMNMX.FTZ R16, R54, R15, !PT ;  /* 0x0000000f36107209 */ /* 0x000fc60007810000 */
[----:B------:R-:W2:Y:S01]  /*3d50*/  MUFU.EX2 R23, R23 ;  /* 0x0000001700177308 */ /* 0x000ea20000000800 */
[----:B------:R-:W-:-:S04]  /*3d60*/  FMNMX.FTZ R15, R55, R16, !PT ;  /* 0x00000010370f7209 */ /* 0x000fc80007810000 */
[----:B------:R-:W-:-:S03]  /*3d70*/  FMNMX.FTZ R16, R58, R15, !PT ;  /* 0x0000000f3a107209 */ /* 0x000fc60007810000 */
[----:B------:R-:W-:Y:S01]  /*3d80*/  MUFU.EX2 R24, R24 ;  /* 0x0000001800187308 */ /* 0x000fe20000000800 */
[----:B------:R-:W-:Y:S01]  /*3d90*/  FMNMX.FTZ R15, R59, R16, !PT ;  /* 0x000000103b0f7209 */ /* 0x000fe20007810000 */
[----:B------:R-:W-:-:S03]  /*3da0*/  FFMA.FTZ R16, R48, UR11, -R14 ;  /* 0x0000000b30107c23 */ /* 0x000fc6000801080e */
[----:B------:R-:W-:-:S03]  /*3db0*/  FMNMX.FTZ R32, R62, R15, !PT ;  /* 0x0000000f3e207209 */ /* 0x000fc60007810000 */
[----:B------:R-:W-:Y:S01]  /*3dc0*/  MUFU.EX2 R26, R26 ;  /* 0x0000001a001a7308 */ /* 0x000fe20000000800 */
[----:B------:R-:W-:-:S04]  /*3dd0*/  FMNMX.FTZ R15, R63, R32, !PT ;  /* 0x000000203f0f7209 */ /* 0x000fc80007810000 */
[----:B------:R-:W-:-:S03]  /*3de0*/  FMNMX.FTZ R32, R66, R15, !PT ;  /* 0x0000000f42207209 */ /* 0x000fc60007810000 */
[----:B------:R-:W-:Y:S01]  /*3df0*/  MUFU.EX2 R25, R25 ;  /* 0x0000001900197308 */ /* 0x000fe20000000800 */
[----:B------:R-:W-:Y:S01]  /*3e00*/  FMNMX.FTZ R15, R67, R32, !PT ;  /* 0x00000020430f7209 */ /* 0x000fe20007810000 */
[--C-:B------:R-:W-:Y:S01]  /*3e10*/  FFMA.FTZ R32, R52, UR11, -R14.reuse ;  /* 0x0000000b34207c23 */ /* 0x100fe2000801080e */
[----:B------:R-:W-:Y:S02]  /*3e20*/  FFMA.FTZ R52, R80, UR11, -R14 ;  /* 0x0000000b50347c23 */ /* 0x000fe4000801080e */
        /* <DEDUP_REMOVED lines=13> */
[----:B------:R-:W-:-:S04]  /*3f00*/  FMNMX.FTZ R15, R83, R40, !PT ;  /* 0x00000028530f7209 */ /* 0x000fc80007810000 */
[----:B------:R-:W-:-:S03]  /*3f10*/  FMNMX.FTZ R40, R86, R15, !PT ;  /* 0x0000000f56287209 */ /* 0x000fc60007810000 */
[----:B------:R-:W-:Y:S01]  /*3f20*/  MUFU.EX2 R16, R16 ;  /* 0x0000001000107308 */ /* 0x000fe20000000800 */
[----:B------:R-:W-:Y:S01]  /*3f30*/  FMNMX.FTZ R15, R87, R40, !PT ;  /* 0x00000028570f7209 */ /* 0x000fe20007810000 */
[----:B------:R-:W-:-:S04]  /*3f40*/  FFMA.FTZ R40, R64, UR11, -R14 ;  /* 0x0000000b40287c23 */ /* 0x000fc8000801080e */
[----:B------:R-:W3:Y:S02]  /*3f50*/  SHFL.BFLY PT, R48, R15, 0x2, 0x1f ;  /* 0x0c401f000f307f89 */ /* 0x000ee400000e0000 */
[----:B------:R-:W-:Y:S08]  /*3f60*/  MUFU.EX2 R37, R37 ;  /* 0x0000002500257308 */ /* 0x000ff00000000800 */
[----:B------:R-:W-:Y:S08]  /*3f70*/  MUFU.EX2 R32, R32 ;  /* 0x0000002000207308 */ /* 0x000ff00000000800 */
[----:B------:R-:W-:Y:S01]  /*3f80*/  MUFU.EX2 R5, R5 ;  /* 0x0000000500057308 */ /* 0x000fe20000000800 */
[----:B---3--:R-:W-:Y:S01]  /*3f90*/  FMNMX.FTZ R60, R15, R48, !PT ;  /* 0x000000300f3c7209 */ /* 0x008fe20007810000 */
[----:B------:R-:W-:-:S06]  /*3fa0*/  FFMA.FTZ R48, R76, UR11, -R14 ;  /* 0x0000000b4c307c23 */ /* 0x000fcc000801080e */
[----:B------:R-:W-:Y:S01]  /*3fb0*/  MUFU.EX2 R36, R36 ;  /* 0x0000002400247308 */ /* 0x000fe20000000800 */
[----:B------:R-:W3:Y:S07]  /*3fc0*/  SHFL.BFLY PT, R15, R60, 0x1, 0x1f ;  /* 0x0c201f003c0f7f89 */ /* 0x000eee00000e0000 */
[----:B------:R-:W-:Y:S08]  /*3fd0*/  MUFU.EX2 R41, R41 ;  /* 0x0000002900297308 */ /* 0x000ff00000000800 */
[----:B------:R-:W-:Y:S08]  /*3fe0*/  MUFU.EX2 R4, R4 ;  /* 0x0000000400047308 */ /* 0x000ff00000000800 */
[----:B------:R-:W-:Y:S01]  /*3ff0*/  MUFU.EX2 R45, R45 ;  /* 0x0000002d002d7308 */ /* 0x000fe20000000800 */
[----:B---3--:R-:W-:Y:S01]  /*4000*/  FMNMX.FTZ R15, R60, R15, !PT ;  /* 0x0000000f3c0f7209 */ /* 0x008fe20007810000 */
[----:B------:R-:W-:-:S03]  /*4010*/  FFMA.FTZ R60, R84, UR11, -R14 ;  /* 0x0000000b543c7c23 */ /* 0x000fc6000801080e */
[C---:B------:R-:W-:Y:S01]  /*4020*/  FSETP.NEU.FTZ.AND P1, PT, R15.reuse, -INF , PT ;  /* 0xff8000000f00780b */ /* 0x040fe20003f3d000 */
[----:B------:R-:W-:Y:S02]  /*4030*/  FMUL.FTZ R64, R15, UR11 ;  /* 0x0000000b0f407c20 */ /* 0x000fe40008410000 */
[----:B------:R-:W-:Y:S03]  /*4040*/  MUFU.EX2 R40, R40 ;  /* 0x0000002800287308 */ /* 0x000fe60000000800 */
[----:B------:R-:W-:Y:S02]  /*4050*/  FSEL R14, R64, RZ, P1 ;  /* 0x000000ff400e7208 */ /* 0x000fe40000800000 */
[----:B------:R-:W-:-:S03]  /*4060*/  PLOP3.LUT P1, PT, PT, PT, UP0, 0x40, 0x0 ;  /* 0x000000000000781c */ /* 0x000fc60003f2e808 */
        /* <DEDUP_REMOVED lines=15> */
[----:B0-----:R-:W-:Y:S01]  /*4160*/  FADD.FTZ R55, R20, R21 ;  /* 0x0000001514377221 */ /* 0x001fe20000010000 */
[----:B------:R1:W0:Y:S01]  /*4170*/  MUFU.EX2 R73, R68 ;  /* 0x0000004400497308 */ /* 0x0002220000000800 */
[----:B------:R-:W-:Y:S01]  /*4180*/  F2FP.BF16.F32.PACK_AB R20, R21, R20 ;  /* 0x000000141514723e */ /* 0x000fe200000010ff */
[--C-:B------:R-:W-:Y:S01]  /*4190*/  FFMA.FTZ R27, R35, UR11, -R14.reuse ;  /* 0x0000000b231b7c23 */ /* 0x100fe2000801080e */
[--C-:B------:R-:W-:Y:S01]  /*41a0*/  FFMA.FTZ R31, R38, UR11, -R14.reuse ;  /* 0x0000000b261f7c23 */ /* 0x100fe2000801080e */
[--C-:B------:R-:W-:Y:S01]  /*41b0*/  FFMA.FTZ R35, R58, UR11, -R14.reuse ;  /* 0x0000000b3a237c23 */ /* 0x100fe2000801080e */
[--C-:B------:R-:W-:Y:S01]  /*41c0*/  FFMA.FTZ R58, R63, UR11, -R14.reuse ;  /* 0x0000000b3f3a7c23 */ /* 0x100fe2000801080e */
[--C-:B------:R-:W-:Y:S01]  /*41d0*/  FFMA.FTZ R38, R42, UR11, -R14.reuse ;  /* 0x0000000b2a267c23 */ /* 0x100fe2000801080e */
[--C-:B------:R-:W-:Y:S01]  /*41e0*/  FFMA.FTZ R42, R59, UR11, -R14.reuse ;  /* 0x0000000b3b2a7c23 */ /* 0x100fe2000801080e */
[----:B------:R-:W3:Y:S01]  /*41f0*/  MUFU.EX2 R30, R30 ;  /* 0x0000001e001e7308 */ /* 0x000ee20000000800 */
[----:B-1----:R-:W-:Y:S01]  /*4200*/  FADD.FTZ R68, R22, R55 ;  /* 0x0000003716447221 */ /* 0x002fe20000010000 */
[C---:B--2---:R-:W-:Y:S01]  /*4210*/  F2FP.BF16.F32.PACK_AB R22, R23.reuse, R22 ;  /* 0x000000161716723e */ /* 0x044fe200000010ff */
[--C-:B------:R-:W-:Y:S01]  /*4220*/  FFMA.FTZ R62, R62, UR11, -R14.reuse ;  /* 0x0000000b3e3e7c23 */ /* 0x100fe2000801080e */
[----:B------:R-:W-:Y:S01]  /*4230*/  FFMA.FTZ R70, R70, UR11, -R14 ;  /* 0x0000000b46467c23 */ /* 0x000fe2000801080e */
[----:B------:R-:W-:Y:S01]  /*4240*/  FADD.FTZ R55, R23, R68 ;  /* 0x0000004417377221 */ /* 0x000fe20000010000 */
[--C-:B------:R-:W-:Y:S01]  /*4250*/  FFMA.FTZ R71, R71, UR11, -R14.reuse ;  /* 0x0000000b47477c23 */ /* 0x100fe2000801080e */
[--C-:B------:R-:W-:Y:S01]  /*4260*/  FFMA.FTZ R74, R74, UR11, -R14.reuse ;  /* 0x0000000b4a4a7c23 */ /* 0x100fe2000801080e */
[----:B------:R-:W1:Y:S01]  /*4270*/  MUFU.EX2 R77, R72 ;  /* 0x00000048004d7308 */ /* 0x000e620000000800 */
[----:B0-----:R-:W-:Y:S01]  /*4280*/  FADD.FTZ R21, R64, R73 ;  /* 0x0000004940157221 */ /* 0x001fe20000010000 */
[--C-:B------:R-:W-:Y:S01]  /*4290*/  FFMA.FTZ R75, R75, UR11, -R14.reuse ;  /* 0x0000000b4b4b7c23 */ /* 0x100fe2000801080e */
[--C-:B------:R-:W-:Y:S01]  /*42a0*/  FFMA.FTZ R78, R78, UR11, -R14.reuse ;  /* 0x0000000b4e4e7c23 */ /* 0x100fe2000801080e */
[--C-:B------:R-:W-:Y:S01]  /*42b0*/  FFMA.FTZ R79, R79, UR11, -R14.reuse ;  /* 0x0000000b4f4f7c23 */ /* 0x100fe2000801080e */
[--C-:B------:R-:W-:Y:S01]  /*42c0*/  FFMA.FTZ R82, R82, UR11, -R14.reuse ;  /* 0x0000000b52527c23 */ /* 0x100fe2000801080e */
[--C-:B------:R-:W-:Y:S01]  /*42d0*/  FFMA.FTZ R83, R83, UR11, -R14.reuse ;  /* 0x0000000b53537c23 */ /* 0x100fe2000801080e */
[--C-:B------:R-:W-:Y:S01]  /*42e0*/  FFMA.FTZ R86, R86, UR11, -R14.reuse ;  /* 0x0000000b56567c23 */ /* 0x100fe2000801080e */
[----:B------:R-:W0:Y:S01]  /*42f0*/  MUFU.EX2 R12, R12 ;  /* 0x0000000c000c7308 */ /* 0x000e220000000800 */
[----:B---3--:R-:W-:Y:S01]  /*4300*/  FADD.FTZ R68, R30, R21 ;  /* 0x000000151e447221 */ /* 0x008fe20000010000 */
[----:B------:R-:W-:Y:S01]  /*4310*/  F2FP.BF16.F32.PACK_AB R21, R73, R64 ;  /* 0x000000404915723e */ /* 0x000fe200000010ff */
[----:B------:R-:W-:Y:S01]  /*4320*/  FADD.FTZ R64, R24, R55 ;  /* 0x0000003718407221 */ /* 0x000fe20000010000 */
[----:B------:R-:W-:Y:S01]  /*4330*/  F2FP.BF16.F32.PACK_AB R24, R13, R24 ;  /* 0x000000180d18723e */ /* 0x000fe200000010ff */
[----:B------:R-:W-:-:S02]  /*4340*/  FFMA.FTZ R55, R66, UR11, -R14 ;  /* 0x0000000b42377c23 */ /* 0x000fc4000801080e */
[----:B------:R-:W-:Y:S01]  /*4350*/  FADD.FTZ R63, R13, R64 ;  /* 0x000000400d3f7221 */ /* 0x000fe20000010000 */
[----:B------:R-:W2:Y:S01]  /*4360*/  MUFU.EX2 R27, R27 ;  /* 0x0000001b001b7308 */ /* 0x000ea20000000800 */
[C---:B-1----:R-:W-:Y:S01]  /*4370*/  F2FP.BF16.F32.PACK_AB R23, R77.reuse, R30 ;  /* 0x0000001e4d17723e */ /* 0x042fe200000010ff */
[----:B------:R-:W-:Y:S01]  /*4380*/  FADD.FTZ R59, R77, R68 ;  /* 0x000000444d3b7221 */ /* 0x000fe20000010000 */
[----:B------:R-:W-:Y:S01]  /*4390*/  FADD.FTZ R30, R26, R63 ;  /* 0x0000003f1a1e7221 */ /* 0x000fe20000010000 */
[C---:B------:R-:W-:Y:S02]  /*43a0*/  F2FP.BF16.F32.PACK_AB R26, R25.reuse, R26 ;  /* 0x0000001a191a723e */ /* 0x040fe400000010ff */
[----:B------:R1:W-:Y:S01]  /*43b0*/  STSM.16.M88.4 [R2+0x21800], R20 ;  /* 0x0218001402007844 */ /* 0x0003e20000000200 */
[----:B------:R-:W-:Y:S01]  /*43c0*/  FADD.FTZ R63, R25, R30 ;  /* 0x0000001e193f7221 */ /* 0x000fe20000010000 */
[----:B------:R-:W3:Y:S01]  /*43d0*/  MUFU.EX2 R31, R31 ;  /* 0x0000001f001f7308 */ /* 0x000ee20000000800 */
[----:B0-----:R-:W-:-:S02]  /*43e0*/  FADD.FTZ R30, R12, R59 ;  /* 0x0000003b0c1e7221 */ /* 0x001fc40000010000 */
[----:B------:R-:W-:Y:S01]  /*43f0*/  FADD.FTZ R64, R28, R63 ;  /* 0x0000003f1c407221 */ /* 0x000fe20000010000 */
[----:B------:R-:W-:-:S03]  /*4400*/  F2FP.BF16.F32.PACK_AB R28, R29, R28 ;  /* 0x0000001c1d1c723e */ /* 0x000fc600000010ff */
[----:B------:R-:W-:Y:S01]  /*4410*/  FADD.FTZ R63, R29, R64 ;  /* 0x000000401d3f7221 */ /* 0x000fe20000010000 */
[----:B------:R-:W0:Y:S01]  /*4420*/  MUFU.EX2 R34, R34 ;  /* 0x0000002200227308 */ /* 0x000e220000000800 */
[----:B--2---:R-:W-:Y:S01]  /*4430*/  FADD.FTZ R30, R27, R30 ;  /* 0x0000001e1b1e7221 */ /* 0x004fe20000010000 */
[----:B-1----:R-:W-:-:S06]  /*4440*/  F2FP.BF16.F32.PACK_AB R20, R37, R16 ;  /* 0x000000102514723e */ /* 0x002fcc00000010ff */
[----:B------:R-:W1:Y:S01]  /*4450*/  MUFU.EX2 R38, R38 ;  /* 0x0000002600267308 */ /* 0x000e620000000800 */
[----:B---3--:R-:W-:Y:S01]  /*4460*/  FADD.FTZ R59, R31, R30 ;  /* 0x0000001e1f3b7221 */ /* 0x008fe20000010000 */
[----:B------:R-:W-:-:S04]  /*4470*/  FADD.FTZ R30, R6, R63 ;  /* 0x0000003f061e7221 */ /* 0x000fc80000010000 */
[----:B------:R-:W-:Y:S02]  /*4480*/  FADD.FTZ R63, R33, R30 ;  /* 0x0000001e213f7221 */ /* 0x000fe40000010000 */
[----:B------:R-:W2:Y:S01]  /*4490*/  MUFU.EX2 R39, R39 ;  /* 0x0000002700277308 */ /* 0x000ea20000000800 */
[----:B0-----:R-:W-:Y:S01]  /*44a0*/  FADD.FTZ R59, R34, R59 ;  /* 0x0000003b223b7221 */ /* 0x001fe20000010000 */
[----:B------:R-:W-:-:S04]  /*44b0*/  FADD.FTZ R64, R16, R63 ;  /* 0x0000003f10407221 */ /* 0x000fc80000010000 */
[----:B------:R-:W-:Y:S01]  /*44c0*/  FADD.FTZ R25, R37, R64 ;  /* 0x0000004025197221 */ /* 0x000fe20000010000 */
[----:B------:R-:W-:Y:S01]  /*44d0*/  IMAD R37, R3, 0x2, R2 ;  /* 0x0000000203257824 */ /* 0x000fe200078e0202 */
[----:B------:R-:W0:Y:S01]  /*44e0*/  MUFU.EX2 R43, R43 ;  /* 0x0000002b002b7308 */ /* 0x000e220000000800 */
[----:B-1----:R-:W-:Y:S01]  /*44f0*/  FADD.FTZ R30, R38, R59 ;  /* 0x0000003b261e7221 */ /* 0x002fe20000010000 */
[----:B------:R-:W-:Y:S01]  /*4500*/  FADD.FTZ R22, R32, R25 ;  /* 0x0000001920167221 */ /* 0x000fe20000010000 */
[----:B------:R-:W-:Y:S02]  /*4510*/  F2FP.BF16.F32.PACK_AB R25, R27, R12 ;  /* 0x0000000c1b19723e */ /* 0x000fe400000010ff */
[----:B------:R-:W-:Y:S02]  /*4520*/  F2FP.BF16.F32.PACK_AB R27, R34, R31 ;  /* 0x0000001f221b723e */ /* 0x000fe400000010ff */
[----:B------:R-:W-:Y:S01]  /*4530*/  F2FP.BF16.F32.PACK_AB R34, R45, R4 ;  /* 0x000000042d22723e */ /* 0x000fe200000010ff */
[----:B------:R-:W1:Y:S01]  /*4540*/  MUFU.EX2 R46, R46 ;  /* 0x0000002e002e7308 */ /* 0x000e620000000800 */
[C---:B--2---:R-:W-:Y:S01]  /*4550*/  FADD.FTZ R30, R39.reuse, R30 ;  /* 0x0000001e271e7221 */ /* 0x044fe20000010000 */
[----:B------:R-:W-:Y:S01]  /*4560*/  F2FP.BF16.F32.PACK_AB R29, R39, R38 ;  /* 0x00000026271d723e */ /* 0x000fe200000010ff */
[----:B------:R-:W-:Y:S01]  /*4570*/  VIADD R38, R2, 0x21800 ;  /* 0x0002180002267836 */ /* 0x000fe20000000000 */
[----:B------:R2:W-:Y:S01]  /*4580*/  STSM.16.M88.4 [R37+0x21800], R24 ;  /* 0x0218001825007844 */ /* 0x0005e20000000200 */
[----:B------:R-:W-:-:S03]  /*4590*/  IMAD R39, R7, 0x2, R2 ;  /* 0x0000000207277824 */ /* 0x000fc600078e0202 */
[----:B------:R-:W3:Y:S01]  /*45a0*/  MUFU.EX2 R47, R47 ;  /* 0x0000002f002f7308 */ /* 0x000ee20000000800 */
[----:B0-----:R-:W-:Y:S01]  /*45b0*/  FADD.FTZ R13, R43, R30 ;  /* 0x0000001e2b0d7221 */ /* 0x001fe20000010000 */
[----:B------:R-:W-:-:S06]  /*45c0*/  F2FP.BF16.F32.PACK_AB R30, R33, R6 ;  /* 0x00000006211e723e */ /* 0x000fcc00000010ff */
[----:B------:R-:W0:Y:S01]  /*45d0*/  MUFU.EX2 R50, R50 ;  /* 0x0000003200327308 */ /* 0x000e220000000800 */
[C---:B-1----:R-:W-:Y:S01]  /*45e0*/  FADD.FTZ R6, R46.reuse, R13 ;  /* 0x0000000d2e067221 */ /* 0x042fe20000010000 */
[C---:B------:R-:W-:Y:S01]  /*45f0*/  FADD.FTZ R13, R5.reuse, R22 ;  /* 0x00000016050d7221 */ /* 0x040fe20000010000 */
[----:B------:R-:W-:Y:S02]  /*4600*/  F2FP.BF16.F32.PACK_AB R22, R5, R32 ;  /* 0x000000200516723e */ /* 0x000fe400000010ff */
[----:B------:R-:W-:Y:S01]  /*4610*/  F2FP.BF16.F32.PACK_AB R31, R46, R43 ;  /* 0x0000002b2e1f723e */ /* 0x000fe200000010ff */
[----:B------:R-:W-:Y:S01]  /*4620*/  FADD.FTZ R12, R36, R13 ;  /* 0x0000000d240c7221 */ /* 0x000fe20000010000 */
[----:B------:R-:W-:Y:S01]  /*4630*/  F2FP.BF16.F32.PACK_AB R32, R41, R36 ;  /* 0x000000242920723e */ /* 0x000fe200000010ff */
[----:B------:R-:W1:Y:S01]  /*4640*/  MUFU.EX2 R51, R51 ;  /* 0x0000003300337308 */ /* 0x000e620000000800 */
[----:B---3--:R-:W-:Y:S01]  /*4650*/  FADD.FTZ R5, R47, R6 ;  /* 0x000000062f057221 */ /* 0x008fe20000010000 */
[----:B------:R-:W-:Y:S01]  /*4660*/  FADD.FTZ R13, R41, R12 ;  /* 0x0000000c290d7221 */ /* 0x000fe20000010000 */
[----:B------:R-:W-:Y:S01]  /*4670*/  STSM.16.M88.4 [R39+0x21800], R28 ;  /* 0x0218001c27007844 */ /* 0x000fe20000000200 */
[----:B--2---:R-:W-:-:S02]  /*4680*/  F2FP.BF16.F32.PACK_AB R24, R49, R40 ;  /* 0x000000283118723e */ /* 0x004fc400000010ff */
[----:B------:R-:W-:Y:S02]  /*4690*/  FADD.FTZ R12, R4, R13 ;  /* 0x0000000d040c7221 */ /* 0x000fe40000010000 */
[----:B------:R-:W2:Y:S01]  /*46a0*/  MUFU.EX2 R54, R54 ;  /* 0x0000003600367308 */ /* 0x000ea20000000800 */
[C---:B0-----:R-:W-:Y:S01]  /*46b0*/  FADD.FTZ R6, R50.reuse, R5 ;  /* 0x0000000532067221 */ /* 0x041fe20000010000 */
[----:B------:R-:W-:-:S06]  /*46c0*/  F2FP.BF16.F32.PACK_AB R21, R50, R47 ;  /* 0x0000002f3215723e */ /* 0x000fcc00000010ff */
[----:B------:R-:W0:Y:S01]  /*46d0*/  MUFU.EX2 R35, R35 ;  /* 0x0000002300237308 */ /* 0x000e220000000800 */
[----:B-1----:R-:W-:-:S07]  /*46e0*/  FADD.FTZ R5, R51, R6 ;  /* 0x0000000633057221 */ /* 0x002fce0000010000 */
[----:B------:R-:W1:Y:S01]  /*46f0*/  MUFU.EX2 R42, R42 ;  /* 0x0000002a002a7308 */ /* 0x000e620000000800 */
[C---:B--2---:R-:W-:Y:S01]  /*4700*/  FADD.FTZ R6, R54.reuse, R5 ;  /* 0x0000000536067221 */ /* 0x044fe20000010000 */
[----:B------:R-:W-:-:S06]  /*4710*/  F2FP.BF16.F32.PACK_AB R23, R54, R51 ;  /* 0x000000333617723e */ /* 0x000fcc00000010ff */
[----:B------:R2:W3:Y:S01]  /*4720*/  MUFU.EX2 R19, R62 ;  /* 0x0000003e00137308 */ /* 0x0004e20000000800 */
[----:B0-----:R-:W-:Y:S01]  /*4730*/  FADD.FTZ R5, R35, R6 ;  /* 0x0000000623057221 */ /* 0x001fe20000010000 */
[----:B------:R-:W-:Y:S02]  /*4740*/  IMAD R6, R3, 0x2, R38 ;  /* 0x0000000203067824 */ /* 0x000fe400078e0226 */
[----:B------:R-:W-:-:S04]  /*4750*/  FADD.FTZ R3, R45, R12 ;  /* 0x0000000c2d037221 */ /* 0x000fc80000010000 */
[----:B------:R-:W-:Y:S01]  /*4760*/  FADD.FTZ R16, R40, R3 ;  /* 0x0000000328107221 */ /* 0x000fe20000010000 */
[----:B------:R-:W0:Y:S01]  /*4770*/  MUFU.EX2 R58, R58 ;  /* 0x0000003a003a7308 */ /* 0x000e220000000800 */
[--C-:B--2---:R-:W-:Y:S01]  /*4780*/  FFMA.FTZ R62, R67, UR11, -R14.reuse ;  /* 0x0000000b433e7c23 */ /* 0x104fe2000801080e */
[C---:B-1----:R-:W-:Y:S01]  /*4790*/  FADD.FTZ R12, R42.reuse, R5 ;  /* 0x000000052a0c7221 */ /* 0x042fe20000010000 */
[----:B------:R-:W-:Y:S01]  /*47a0*/  FFMA.FTZ R14, R87, UR11, -R14 ;  /* 0x0000000b570e7c23 */ /* 0x000fe2000801080e */
[----:B------:R-:W-:Y:S02]  /*47b0*/  IMAD R5, R7, 0x2, R6 ;  /* 0x0000000207057824 */ /* 0x000fe400078e0206 */
[----:B------:R-:W-:Y:S01]  /*47c0*/  FADD.FTZ R13, R49, R16 ;  /* 0x00000010310d7221 */ /* 0x000fe20000010000 */
[----:B------:R-:W-:Y:S01]  /*47d0*/  F2FP.BF16.F32.PACK_AB R33, R42, R35 ;  /* 0x000000232a21723e */ /* 0x000fe200000010ff */
[----:B------:R-:W-:Y:S01]  /*47e0*/  IMAD R7, R7, 0x2, R38 ;  /* 0x0000000207077824 */ /* 0x000fe200078e0226 */
[----:B------:R-:W1:Y:S01]  /*47f0*/  MUFU.EX2 R55, R55 ;  /* 0x0000003700377308 */ /* 0x000e620000000800 */
[----:B---3--:R-:W-:Y:S01]  /*4800*/  FADD.FTZ R3, R19, R12 ;  /* 0x0000000c13037221 */ /* 0x008fe20000010000 */
[----:B------:R2:W-:Y:S06]  /*4810*/  STSM.16.M88.4 [R5], R20 ;  /* 0x0000001405007844 */ /* 0x0005ec0000000200 */
[----:B------:R-:W3:Y:S01]  /*4820*/  MUFU.EX2 R62, R62 ;  /* 0x0000003e003e7308 */ /* 0x000ee20000000800 */
[C---:B0-----:R-:W-:Y:S01]  /*4830*/  FADD.FTZ R12, R58.reuse, R3 ;  /* 0x000000033a0c7221 */ /* 0x041fe20000010000 */
[----:B------:R-:W-:-:S05]  /*4840*/  F2FP.BF16.F32.PACK_AB R35, R58, R19 ;  /* 0x000000133a23723e */ /* 0x000fca00000010ff */
[----:B------:R0:W-:Y:S01]  /*4850*/  STSM.16.M88.4 [R2+0x27800], R32 ;  /* 0x0278002002007844 */ /* 0x0001e20000000200 */
[----:B------:R-:W4:Y:S01]  /*4860*/  MUFU.EX2 R70, R70 ;  /* 0x0000004600467308 */ /* 0x000f220000000800 */
[----:B-1----:R-:W-:-:S07]  /*4870*/  FADD.FTZ R3, R55, R12 ;  /* 0x0000000c37037221 */ /* 0x002fce0000010000 */
[----:B------:R-:W1:Y:S01]  /*4880*/  MUFU.EX2 R71, R71 ;  /* 0x0000004700477308 */ /* 0x000e620000000800 */
[C---:B---3--:R-:W-:Y:S01]  /*4890*/  FADD.FTZ R3, R62.reuse, R3 ;  /* 0x000000033e037221 */ /* 0x048fe20000010000 */
[----:B------:R-:W-:-:S06]  /*48a0*/  F2FP.BF16.F32.PACK_AB R25, R62, R55 ;  /* 0x000000373e19723e */ /* 0x000fcc00000010ff */
[----:B------:R-:W3:Y:S01]  /*48b0*/  MUFU.EX2 R74, R74 ;  /* 0x0000004a004a7308 */ /* 0x000ee20000000800 */
[----:B----4-:R-:W-:-:S07]  /*48c0*/  FADD.FTZ R4, R70, R3 ;  /* 0x0000000346047221 */ /* 0x010fce0000010000 */
[----:B------:R-:W4:Y:S01]  /*48d0*/  MUFU.EX2 R44, R44 ;  /* 0x0000002c002c7308 */ /* 0x000f220000000800 */
[C---:B-1----:R-:W-:Y:S01]  /*48e0*/  FADD.FTZ R3, R71.reuse, R4 ;  /* 0x0000000447037221 */ /* 0x042fe20000010000 */
[----:B------:R-:W-:-:S06]  /*48f0*/  F2FP.BF16.F32.PACK_AB R27, R71, R70 ;  /* 0x00000046471b723e */ /* 0x000fcc00000010ff */
[----:B------:R-:W1:Y:S01]  /*4900*/  MUFU.EX2 R53, R53 ;  /* 0x0000003500357308 */ /* 0x000e620000000800 */
[----:B---3--:R-:W-:-:S07]  /*4910*/  FADD.FTZ R4, R74, R3 ;  /* 0x000000034a047221 */ /* 0x008fce0000010000 */
[----:B------:R-:W3:Y:S01]  /*4920*/  MUFU.EX2 R56, R56 ;  /* 0x0000003800387308 */ /* 0x000ee20000000800 */
[----:B----4-:R-:W-:-:S07]  /*4930*/  FADD.FTZ R16, R44, R13 ;  /* 0x0000000d2c107221 */ /* 0x010fce0000010000 */
[----:B------:R-:W2:Y:S01]  /*4940*/  MUFU.EX2 R65, R65 ;  /* 0x0000004100417308 */ /* 0x000ea20000000800 */
[C---:B-1----:R-:W-:Y:S01]  /*4950*/  F2FP.BF16.F32.PACK_AB R26, R53.reuse, R44 ;  /* 0x0000002c351a723e */ /* 0x042fe200000010ff */
[----:B------:R-:W-:-:S04]  /*4960*/  FADD.FTZ R13, R53, R16 ;  /* 0x00000010350d7221 */ /* 0x000fc80000010000 */
[----:B------:R0:W-:Y:S02]  /*4970*/  STSM.16.M88.4 [R37+0x27800], R24 ;  /* 0x0278001825007844 */ /* 0x0001e40000000200 */
[----:B------:R-:W-:Y:S01]  /*4980*/  MUFU.EX2 R48, R48 ;  /* 0x0000003000307308 */ /* 0x000fe20000000800 */
[----:B---3--:R-:W-:-:S07]  /*4990*/  FADD.FTZ R12, R56, R13 ;  /* 0x0000000d380c7221 */ /* 0x008fce0000010000 */
[----:B------:R-:W1:Y:S01]  /*49a0*/  MUFU.EX2 R57, R57 ;  /* 0x0000003900397308 */ /* 0x000e620000000800 */
[C---:B--2---:R-:W-:Y:S01]  /*49b0*/  F2FP.BF16.F32.PACK_AB R20, R65.reuse, R56 ;  /* 0x000000384114723e */ /* 0x044fe200000010ff */
[----:B------:R-:W-:-:S06]  /*49c0*/  FADD.FTZ R13, R65, R12 ;  /* 0x0000000c410d7221 */ /* 0x000fcc0000010000 */
[----:B------:R-:W2:Y:S08]  /*49d0*/  MUFU.EX2 R75, R75 ;  /* 0x0000004b004b7308 */ /* 0x000eb00000000800 */
[----:B------:R-:W-:Y:S01]  /*49e0*/  MUFU.EX2 R78, R78 ;  /* 0x0000004e004e7308 */ /* 0x000fe20000000800 */
[----:B-1----:R-:W-:Y:S01]  /*49f0*/  F2FP.BF16.F32.PACK_AB R22, R57, R48 ;  /* 0x000000303916723e */ /* 0x002fe200000010ff */
[----:B------:R-:W-:-:S04]  /*4a00*/  FADD.FTZ R48, R48, R13 ;  /* 0x0000000d30307221 */ /* 0x000fc80000010000 */
[----:B------:R-:W-:Y:S02]  /*4a10*/  FADD.FTZ R57, R57, R48 ;  /* 0x0000003039397221 */ /* 0x000fe40000010000 */
[----:B------:R-:W1:Y:S01]  /*4a20*/  MUFU.EX2 R79, R79 ;  /* 0x0000004f004f7308 */ /* 0x000e620000000800 */
[C---:B--2---:R-:W-:Y:S01]  /*4a30*/  F2FP.BF16.F32.PACK_AB R21, R75.reuse, R74 ;  /* 0x0000004a4b15723e */ /* 0x044fe200000010ff */
[----:B------:R-:W-:-:S06]  /*4a40*/  FADD.FTZ R19, R75, R4 ;  /* 0x000000044b137221 */ /* 0x000fcc0000010000 */
[----:B------:R-:W-:Y:S08]  /*4a50*/  MUFU.EX2 R52, R52 ;  /* 0x0000003400347308 */ /* 0x000ff00000000800 */
[----:B------:R-:W2:Y:S01]  /*4a60*/  MUFU.EX2 R61, R61 ;  /* 0x0000003d003d7308 */ /* 0x000ea20000000800 */
[----:B-1----:R-:W-:Y:S01]  /*4a70*/  F2FP.BF16.F32.PACK_AB R23, R79, R78 ;  /* 0x0000004e4f17723e */ /* 0x002fe200000010ff */
[----:B------:R-:W-:-:S04]  /*4a80*/  FADD.FTZ R78, R78, R19 ;  /* 0x000000134e4e7221 */ /* 0x000fc80000010000 */
[----:B------:R0:W-:Y:S01]  /*4a90*/  STSM.16.M88.4 [R39+0x27800], R20 ;  /* 0x0278001427007844 */ /* 0x0001e20000000200 */
[----:B------:R-:W-:Y:S01]  /*4aa0*/  FADD.FTZ R79, R79, R78 ;  /* 0x0000004e4f4f7221 */ /* 0x000fe20000010000 */
[----:B------:R-:W1:Y:S08]  /*4ab0*/  MUFU.EX2 R60, R60 ;  /* 0x0000003c003c7308 */ /* 0x000e700000000800 */
[----:B------:R-:W3:Y:S01]  /*4ac0*/  MUFU.EX2 R69, R69 ;  /* 0x0000004500457308 */ /* 0x000ee20000000800 */
[----:B--2---:R-:W-:Y:S01]  /*4ad0*/  F2FP.BF16.F32.PACK_AB R28, R61, R52 ;  /* 0x000000343d1c723e */ /* 0x004fe200000010ff */
[----:B------:R-:W-:-:S04]  /*4ae0*/  FADD.FTZ R52, R52, R57 ;  /* 0x0000003934347221 */ /* 0x000fc80000010000 */
[----:B------:R-:W-:Y:S02]  /*4af0*/  FADD.FTZ R61, R61, R52 ;  /* 0x000000343d3d7221 */ /* 0x000fe40000010000 */
[----:B------:R-:W-:Y:S02]  /*4b00*/  MUFU.EX2 R82, R82 ;  /* 0x0000005200527308 */ /* 0x000fe40000000800 */
[----:B-1----:R-:W-:-:S06]  /*4b10*/  FADD.FTZ R4, R60, R61 ;  /* 0x0000003d3c047221 */ /* 0x002fcc0000010000 */
[----:B------:R-:W1:Y:S01]  /*4b20*/  MUFU.EX2 R83, R83 ;  /* 0x0000005300537308 */ /* 0x000e620000000800 */
[C---:B---3--:R-:W-:Y:S01]  /*4b30*/  F2FP.BF16.F32.PACK_AB R30, R69.reuse, R60 ;  /* 0x0000003c451e723e */ /* 0x048fe200000010ff */
[----:B------:R-:W-:-:S06]  /*4b40*/  FADD.FTZ R4, R69, R4 ;  /* 0x0000000445047221 */ /* 0x000fcc0000010000 */
[----:B------:R-:W-:Y:S08]  /*4b50*/  MUFU.EX2 R86, R86 ;  /* 0x0000005600567308 */ /* 0x000ff00000000800 */
[----:B------:R2:W3:Y:S01]  /*4b60*/  MUFU.EX2 R3, R14 ;  /* 0x0000000e00037308 */ /* 0x0004e20000000800 */
[----:B-1----:R-:W-:Y:S01]  /*4b70*/  F2FP.BF16.F32.PACK_AB R29, R83, R82 ;  /* 0x00000052531d723e */ /* 0x002fe200000010ff */
[----:B------:R-:W-:-:S04]  /*4b80*/  FADD.FTZ R82, R82, R79 ;  /* 0x0000004f52527221 */ /* 0x000fc80000010000 */
[----:B------:R-:W-:Y:S01]  /*4b90*/  FADD.FTZ R83, R83, R82 ;  /* 0x0000005253537221 */ /* 0x000fe20000010000 */
[----:B--2---:R-:W-:Y:S01]  /*4ba0*/  VIADD R14, R18, 0xfffffffe ;  /* 0xfffffffe120e7836 */ /* 0x004fe20000000000 */
[----:B---3--:R-:W-:Y:S02]  /*4bb0*/  F2FP.BF16.F32.PACK_AB R31, R3, R86 ;  /* 0x00000056031f723e */ /* 0x008fe400000010ff */
[----:B------:R-:W-:-:S03]  /*4bc0*/  FADD.FTZ R86, R86, R83 ;  /* 0x0000005356567221 */ /* 0x000fc60000010000 */
[----:B------:R0:W-:Y:S01]  /*4bd0*/  STSM.16.M88.4 [R5+0x6000], R28 ;  /* 0x0060001c05007844 */ /* 0x0001e20000000200 */
[----:B------:R-:W-:Y:S01]  /*4be0*/  FADD.FTZ R3, R3, R86 ;  /* 0x0000005603037221 */ /* 0x000fe20000010000 */
[----:B------:R1:W-:Y:S06]  /*4bf0*/  MEMBAR.ALL.CTA ;  /* 0x0000000000007992 */ /* 0x0003ec0000008000 */
[----:B-1----:R-:W1:Y:S02]  /*4c00*/  FENCE.VIEW.ASYNC.S ;  /* 0x00000000000073c6 */ /* 0x002e640000000000 */
[----:B-1----:R-:W-:Y:S01]  /*4c10*/  NOP ;  /* 0x0000000000007918 */ /* 0x002fe20000000000 */
[----:B------:R-:W-:Y:S05]  /*4c20*/  @P1 BRA `(.L_x_865) ;  /* 0x00000000004c1947 */ /* 0x000fea0003800000 */
[----:B------:R-:W-:Y:S01]  /*4c30*/  ISETP.LT.AND P1, PT, RZ, UR40, PT ;  /* 0x00000028ff007c0c */ /* 0x000fe2000bf21270 */
[----:B------:R-:W-:-:S12]  /*4c40*/  UIADD3 UR10, UR40, -0x1, URZ ;  /* 0xffffffff280a7890 */ /* 0x000fd8000fffe03f */
[----:B------:R-:W-:Y:S05]  /*4c50*/  @P1 BRA `(.L_x_866) ;  /* 0x0000000000201947 */ /* 0x000fea0003800000 */
[----:B------:R-:W-:Y:S01]  /*4c60*/  ULDC UR14, c[0x0][0x9e4] ;  /* 0x00027900000e7ab9 */ /* 0x000fe20000000800 */
[----:B------:R-:W-:Y:S02]  /*4c70*/  UIADD3 UR10, -UR40, URZ, URZ ;  /* 0x0000003f280a7290 */ /* 0x000fe4000fffe13f */
[----:B------:R-:W-:-:S11]  /*4c80*/  UISETP.NE.AND UP0, UPT, UR14, 0x1, UPT ;  /* 0x000000010e00788c */ /* 0x000fd6000bf05270 */
[----:B------:R-:W-:Y:S02]  /*4c90*/  @UP0 ULDC.64 UR18, c[0x0][0x9e8] ;  /* 0x00027a0000120ab9 */ /* 0x000fe40000000a00 */
[----:B------:R-:W-:-:S04]  /*4ca0*/  UIMAD.WIDE.U32 UR4, UR10, UR18, URZ ;  /* 0x000000120a0472a5 */ /* 0x000fc8000f8e003f */
[----:B------:R-:W-:-:S04]  /*4cb0*/  @UP0 USHF.R.U32.HI UR10, URZ, UR19, UR5 ;  /* 0x000000133f0a0299 */ /* 0x000fc80008011605 */
[----:B------:R-:W-:Y:S01]  /*4cc0*/  ULOP3.LUT UR10, URZ, UR10, URZ, 0x33, !UPT ;  /* 0x0000000a3f0a7292 */ /* 0x000fe2000f8e333f */
[----:B------:R-:W-:Y:S11]  /*4cd0*/  BRA `(.L_x_867) ;  /* 0x0000000000147947 */ /* 0x000ff60003800000 */
.L_x_866:
[----:B------:R-:W-:Y:S02]  /*4ce0*/  ULDC UR14, c[0x0][0x9e4] ;  /* 0x00027900000e7ab9 */ /* 0x000fe40000000800 */
[----:B------:R-:W-:-:S11]  /*4cf0*/  UISETP.NE.AND UP0, UPT, UR14, 0x1, UPT ;  /* 0x000000010e00788c */ /* 0x000fd6000bf05270 */
[----:B------:R-:W-:Y:S02]  /*4d00*/  @UP0 ULDC.64 UR18, c[0x0][0x9e8] ;  /* 0x00027a0000120ab9 */ /* 0x000fe40000000a00 */
[----:B------:R-:W-:-:S04]  /*4d10*/  UIMAD.WIDE.U32 UR4, UR10, UR18, URZ ;  /* 0x000000120a0472a5 */ /* 0x000fc8000f8e003f */
[----:B------:R-:W-:-:S12]  /*4d20*/  @UP0 USHF.R.U32.HI UR10, URZ, UR19, UR5 ;  /* 0x000000133f0a0299 */ /* 0x000fd80008011605 */
.L_x_867:
[----:B------:R-:W-:-:S04]  /*4d30*/  UIMAD UR10, UR10, UR14, UR14 ;  /* 0x0000000e0a0a72a4 */ /* 0x000fc8000f8e020e */
[----:B------:R-:W-:-:S04]  /*4d40*/  UISETP.LT.AND UP0, UPT, UR6, UR10, UPT ;  /* 0x0000000a0600728c */ /* 0x000fc8000bf01270 */
[----:B------:R-:W-:-:S12]  /*4d50*/  USEL UR6, UR6, UR10, UP0 ;  /* 0x0000000a06067287 */ /* 0x000fd80008000000 */
.L_x_865:
[----:B------:R-:W-:Y:S01]  /*4d60*/  R2UR UR5, R146 ;  /* 0x00000000920572ca */ /* 0x000fe200000e0000 */
[----:B------:R-:W-:Y:S01]  /*4d70*/  USHF.R.S32.HI UR4, URZ, 0x1f, UR6 ;  /* 0x0000001f3f047899 */ /* 0x000fe20008011406 */
[----:B------:R-:W-:Y:S02]  /*4d80*/  CS2R R134, SRZ ;  /* 0x0000000000867805 */ /* 0x000fe4000001ff00 */
[----:B------:R-:W-:Y:S02]  /*4d90*/  CS2R R132, SRZ ;  /* 0x0000000000847805 */ /* 0x000fe4000001ff00 */
[----:B------:R-:W-:Y:S01]  /*4da0*/  CS2R R130, SRZ ;  /* 0x0000000000827805 */ /* 0x000fe2000001ff00 */
[----:B------:R-:W-:Y:S01]  /*4db0*/  ULEA.HI UR4, UR4, UR6, URZ, 0x7 ;  /* 0x0000000604047291 */ /* 0x000fe2000f8f383f */
[----:B------:R-:W-:Y:S02]  /*4dc0*/  CS2R R128, SRZ ;  /* 0x0000000000807805 */ /* 0x000fe4000001ff00 */
[----:B------:R-:W-:-:S02]  /*4dd0*/  CS2R R126, SRZ ;  /* 0x00000000007e7805 */ /* 0x000fc4000001ff00 */
[----:B------:R-:W-:Y:S01]  /*4de0*/  CS2R R124, SRZ ;  /* 0x00000000007c7805 */ /* 0x000fe2000001ff00 */
[----:B------:R-:W-:Y:S01]  /*4df0*/  USHF.R.S32.HI UR4, URZ, 0x7, UR4 ;  /* 0x000000073f047899 */ /* 0x000fe20008011404 */
[----:B------:R-:W-:Y:S02]  /*4e00*/  CS2R R122, SRZ ;  /* 0x00000000007a7805 */ /* 0x000fe4000001ff00 */
[----:B------:R-:W-:Y:S02]  /*4e10*/  CS2R R120, SRZ ;  /* 0x0000000000787805 */ /* 0x000fe4000001ff00 */
[----:B------:R-:W-:Y:S01]  /*4e20*/  CS2R R118, SRZ ;  /* 0x0000000000767805 */ /* 0x000fe2000001ff00 */
[----:B------:R-:W-:Y:S01]  /*4e30*/  UISETP.LT.AND UP0, UPT, UR5, UR4, UPT ;  /* 0x000000040500728c */ /* 0x000fe2000bf01270 */
[----:B------:R-:W-:Y:S02]  /*4e40*/  CS2R R116, SRZ ;  /* 0x0000000000747805 */ /* 0x000fe4000001ff00 */
[----:B------:R-:W-:-:S02]  /*4e50*/  CS2R R114, SRZ ;  /* 0x0000000000727805 */ /* 0x000fc4000001ff00 */
[----:B------:R-:W-:Y:S01]  /*4e60*/  CS2R R112, SRZ ;  /* 0x0000000000707805 */ /* 0x000fe2000001ff00 */
[----:B------:R-:W-:Y:S01]  /*4e70*/  USEL UR32, UR5, UR4, !UP0 ;  /* 0x0000000405207287 */ /* 0x000fe2000c000000 */
[----:B------:R-:W-:Y:S02]  /*4e80*/  CS2R R110, SRZ ;  /* 0x00000000006e7805 */ /* 0x000fe4000001ff00 */
[----:B------:R-:W-:Y:S01]  /*4e90*/  CS2R R108, SRZ ;  /* 0x00000000006c7805 */ /* 0x000fe2000001ff00 */
[----:B------:R-:W-:Y:S01]  /*4ea0*/  UMOV UR4, URZ ;  /* 0x0000003f00047c82 */ /* 0x000fe20008000000 */
[----:B------:R-:W-:Y:S01]  /*4eb0*/  UMOV UR5, URZ ;  /* 0x0000003f00057c82 */ /* 0x000fe20008000000 */
[----:B------:R-:W-:Y:S02]  /*4ec0*/  CS2R R106, SRZ ;  /* 0x00000000006a7805 */ /* 0x000fe4000001ff00 */
[----:B------:R-:W-:Y:S02]  /*4ed0*/  ISETP.GE.AND P1, PT, R14, UR32, PT ;  /* 0x000000200e007c0c */ /* 0x000fe4000bf26270 */
        /* <DEDUP_REMOVED lines=9> */
[----:B------:R-:W-:Y:S06]  /*4f70*/  @!P1 BRA `(.L_x_868) ;  /* 0x0000003000b09947 */ /* 0x000fec0003800000 */
[----:B------:R-:W-:Y:S01]  /*4f80*/  IMAD.MOV.U32 R12, RZ, RZ, R15 ;  /* 0x000000ffff0c7224 */ /* 0x000fe200078e000f */
[----:B------:R-:W-:Y:S01]  /*4f90*/  UMOV UR41, URZ ;  /* 0x0000003f00297c82 */ /* 0x000fe20008000000 */
[----:B------:R-:W-:Y:S01]  /*4fa0*/  IMAD.MOV.U32 R13, RZ, RZ, R0 ;  /* 0x000000ffff0d7224 */ /* 0x000fe200078e0000 */
[----:B------:R-:W-:Y:S01]  /*4fb0*/  UMOV UR6, URZ ;  /* 0x0000003f00067c82 */ /* 0x000fe20008000000 */
[----:B------:R-:W-:Y:S01]  /*4fc0*/  IMAD.MOV.U32 R135, RZ, RZ, RZ ;  /* 0x000000ffff877224 */ /* 0x000fe200078e00ff */
[----:B------:R-:W-:Y:S01]  /*4fd0*/  ULDC UR33, c[0x0][0x9e4] ;  /* 0x0002790000217ab9 */ /* 0x000fe20000000800 */
[----:B------:R-:W-:Y:S01]  /*4fe0*/  ULDC UR35, c[0x0][0x2f0] ;  /* 0x0000bc0000237ab9 */ /* 0x000fe20000000800 */
[----:B------:R-:W-:Y:S01]  /*4ff0*/  ULDC UR34, c[0x0][0x988] ;  /* 0x0002620000227ab9 */ /* 0x000fe20000000800 */
[----:B------:R-:W-:-:S05]  /*5000*/  ULDC UR40, c[0x0][0x9e0] ;  /* 0x0002780000287ab9 */ /* 0x000fca0000000800 */
.L_x_887:
[----:B------:R-:W-:Y:S01]  /*5010*/  ISETP.NE.AND P2, PT, RZ, UR60, PT ;  /* 0x0000003cff007c0c */ /* 0x000fe2000bf45270 */
[----:B------:R-:W-:-:S04]  /*5020*/  UISETP.NE.AND UP0, UPT, UR6, 0x1, UPT ;  /* 0x000000010600788c */ /* 0x000fc8000bf05270 */
[----:B------:R-:W-:-:S04]  /*5030*/  USEL UR5, URZ, 0x1, UP0 ;  /* 0x000000013f057887 */ /* 0x000fc80008000000 */
[----:B------:R-:W-:-:S04]  /*5040*/  ULOP3.LUT UR5, UR41, UR5, URZ, 0x3c, !UPT ;  /* 0x0000000529057292 */ /* 0x000fc8000f8e3c3f */
[----:B------:R-:W-:Y:S08]  /*5050*/  @P2 BRA `(.L_x_869) ;  /* 0x0000000000382947 */ /* 0x000ff00003800000 */
[----:B------:R-:W-:Y:S05]  /*5060*/  @!P0 BRA `(.L_x_870) ;  /* 0x0000000000048947 */ /* 0x000fea0003800000 */
[----:B------:R-:W-:Y:S01]  /*5070*/  BPT.TRAP 0x1 ;  /* 0x000000040000795c */ /* 0x000fe20000300000 */
.L_x_870:
[----:B------:R-:W-:Y:S01]  /*5080*/  UIADD3 UR4, UR6, 0x1, URZ ;  /* 0x0000000106047890 */ /* 0x000fe2000fffe03f */
[----:B------:R-:W-:-:S03]  /*5090*/  IMAD.U32 R0, RZ, RZ, UR5 ;  /* 0x00000005ff007e24 */ /* 0x000fc6000f8e00ff */
[----:B------:R-:W-:Y:S02]  /*50a0*/  UISETP.NE.AND UP0, UPT, UR4, 0x2, UPT ;  /* 0x000000020400788c */ /* 0x000fe4000bf05270 */
[----:B------:R-:W-:Y:S02]  /*50b0*/  SHF.L.U32 R0, R0, 0x1f, RZ ;  /* 0x0000001f00007819 */ /* 0x000fe400000006ff */
[----:B------:R-:W-:-:S04]  /*50c0*/  USEL UR4, UR4, URZ, UP0 ;  /* 0x0000003f04047287 */ /* 0x000fc80008000000 */
[----:B------:R-:W-:-:S09]  /*50d0*/  ULEA UR4, UR4, UR38, 0x3 ;  /* 0x0000002604047291 */ /* 0x000fd2000f8e183f */
[----:B------:R1:W2:Y:S01]  /*50e0*/  SYNCS.PHASECHK.TRANS64.TRYWAIT P1, [UR4+0x2d830], R0 ;  /* 0x02d83000ff0075a7 */ /* 0x0002a20008020144 */
[----:B------:R-:W-:Y:S05]  /*50f0*/  @!P0 BRA `(.L_x_871) ;  /* 0x0000000000048947 */ /* 0x000fea0003800000 */
[----:B------:R-:W-:Y:S01]  /*5100*/  BPT.TRAP 0x1 ;  /* 0x000000040000795c */ /* 0x000fe20000300000 */
.L_x_871:
[----:B--2---:R-:W-:Y:S05]  /*5110*/  @P1 BRA `(.L_x_869) ;  /* 0x0000000000081947 */ /* 0x004fea0003800000 */
[----:B------:R-:W2:Y:S02]  /*5120*/  SYNCS.PHASECHK.TRANS64.TRYWAIT P1, [UR4+0x2d830], R0 ;  /* 0x02d83000ff0075a7 */ /* 0x000ea40008020144 */
[----:B--2---:R-:W-:Y:S05]  /*5130*/  @!P1 BRA `(.L_x_872) ;  /* 0x000000e800009947 */ /* 0x004fea0003800000 */
.L_x_869:
[----:B------:R-:W3:Y:S01]  /*5140*/  S2R R8, SR_TID.X ;  /* 0x0000000000087919 */ /* 0x000ee20000002100 */
[----:B------:R-:W-:Y:S01]  /*5150*/  UIADD3 UR4, UR6, 0x1, URZ ;  /* 0x0000000106047890 */ /* 0x000fe2000fffe03f */
[----:B------:R-:W-:Y:S01]  /*5160*/  R2UR UR28, R10 ;  /* 0x000000000a1c72ca */ /* 0x000fe200000e0000 */
[----:B------:R-:W-:Y:S01]  /*5170*/  UMOV UR31, 0x80000020 ;  /* 0x80000020001f7882 */ /* 0x000fe20000000000 */
[----:B------:R-:W-:Y:S01]  /*5180*/  R2UR UR29, R11 ;  /* 0x000000000b1d72ca */ /* 0x000fe200000e0000 */
[----:B------:R-:W-:Y:S01]  /*5190*/  UISETP.NE.AND UP0, UPT, UR4, 0x2, UPT ;  /* 0x000000020400788c */ /* 0x000fe2000bf05270 */
[----:B------:R-:W-:Y:S01]  /*51a0*/  UMOV UR11, 0x80000020 ;  /* 0x80000020000b7882 */ /* 0x000fe20000000000 */
[----:B------:R-:W-:Y:S02]  /*51b0*/  UMOV UR15, 0x80000020 ;  /* 0x80000020000f7882 */ /* 0x000fe40000000000 */
[----:B------:R-:W-:Y:S01]  /*51c0*/  USEL UR4, UR4, URZ, UP0 ;  /* 0x0000003f04047287 */ /* 0x000fe20008000000 */
[----:B------:R-:W-:Y:S01]  /*51d0*/  UMOV UR19, 0x80000020 ;  /* 0x8000002000137882 */ /* 0x000fe20000000000 */
[----:B------:R-:W-:-:S02]  /*51e0*/  UMOV UR23, 0x80000020 ;  /* 0x8000002000177882 */ /* 0x000fc40000000000 */
[----:B------:R-:W-:Y:S01]  /*51f0*/  UIMAD UR30, UR4, 0x600, UR7 ;  /* 0x00000600041e78a4 */ /* 0x000fe2000f8e0207 */
[----:B------:R-:W-:-:S03]  /*5200*/  UMOV UR27, 0x80000020 ;  /* 0x80000020001b7882 */ /* 0x000fc60000000000 */
[----:B------:R-:W-:Y:S02]  /*5210*/  UIADD3 UR10, UR30, 0x2, URZ ;  /* 0x000000021e0a7890 */ /* 0x000fe4000fffe03f */
[----:B------:R-:W-:Y:S02]  /*5220*/  UIADD3 UR14, UR30, 0x200, URZ ;  /* 0x000002001e0e7890 */ /* 0x000fe4000fffe03f */
[----:B------:R-:W-:Y:S02]  /*5230*/  UIADD3 UR18, UR30, 0x202, URZ ;  /* 0x000002021e127890 */ /* 0x000fe4000fffe03f */
[----:B------:R-:W-:Y:S02]  /*5240*/  UIADD3 UR22, UR30, 0x400, URZ ;  /* 0x000004001e167890 */ /* 0x000fe4000fffe03f */
[----:B------:R-:W-:Y:S01]  /*5250*/  UIADD3 UR26, UR30, 0x402, URZ ;  /* 0x000004021e1a7890 */ /* 0x000fe2000fffe03f */
[----:B---3--:R-:W-:-:S05]  /*5260*/  SHF.R.U32.HI R8, RZ, 0x7, R8 ;  /* 0x00000007ff087819 */ /* 0x008fca0000011608 */
[----:B-12---:R-:W-:-:S05]  /*5270*/  VIADD R0, R8, 0x8 ;  /* 0x0000000808007836 */ /* 0x006fca0000000000 */
[----:B------:R1:W-:Y:S06]  /*5280*/  BAR.SYNC.DEFER_BLOCKING R0, 0x100 ;  /* 0x000400000000751d */ /* 0x0003ec0000010000 */
[----:B0-----:R-:W-:-:S06]  /*5290*/  WARPGROUP.ARRIVE ;  /* 0x00000000000079c5 */ /* 0x001fcc0000000000 */
        /* <DEDUP_REMOVED lines=17> */
[----:B-1----:R-:W-:Y:S05]  /*53b0*/  @P2 BRA `(.L_x_873) ;  /* 0x00000000002c2947 */ /* 0x002fea0003800000 */
[----:B------:R-:W-:Y:S05]  /*53c0*/  @!P0 BRA `(.L_x_874) ;  /* 0x0000000000048947 */ /* 0x000fea0003800000 */
[----:B------:R-:W-:Y:S01]  /*53d0*/  BPT.TRAP 0x1 ;  /* 0x000000040000795c */ /* 0x000fe20000300000 */
.L_x_874:
[----:B------:R-:W-:Y:S01]  /*53e0*/  ULEA UR10, UR6, UR38, 0x3 ;  /* 0x00000026060a7291 */ /* 0x000fe2000f8e183f */
[----:B------:R-:W-:-:S05]  /*53f0*/  IMAD.U32 R0, RZ, RZ, UR41 ;  /* 0x00000029ff007e24 */ /* 0x000fca000f8e00ff */
[----:B------:R-:W-:-:S04]  /*5400*/  SHF.L.U32 R0, R0, 0x1f, RZ ;  /* 0x0000001f00007819 */ /* 0x000fc800000006ff */
[----:B------:R0:W1:Y:S01]  /*5410*/  SYNCS.PHASECHK.TRANS64.TRYWAIT P1, [UR10+0x2d850], R0 ;  /* 0x02d85000ff0075a7 */ /* 0x000062000802014a */
[----:B------:R-:W-:Y:S05]  /*5420*/  @!P0 BRA `(.L_x_875) ;  /* 0x0000000000048947 */ /* 0x000fea0003800000 */
[----:B------:R-:W-:Y:S01]  /*5430*/  BPT.TRAP 0x1 ;  /* 0x000000040000795c */ /* 0x000fe20000300000 */
.L_x_875:
[----:B-1----:R-:W-:Y:S05]  /*5440*/  @P1 BRA `(.L_x_873) ;  /* 0x0000000000081947 */ /* 0x002fea0003800000 */
[----:B------:R-:W1:Y:S02]  /*5450*/  SYNCS.PHASECHK.TRANS64.TRYWAIT P1, [UR10+0x2d850], R0 ;  /* 0x02d85000ff0075a7 */ /* 0x000e64000802014a */
[----:B-1----:R-:W-:Y:S05]  /*5460*/  @!P1 BRA `(.L_x_876) ;  /* 0x000000e4004c9947 */ /* 0x002fea0003800000 */
.L_x_873:
[----:B------:R-:W-:Y:S01]  /*5470*/  UIADD3 UR10, UR38, 0x400, URZ ;  /* 0x00000400260a7890 */ /* 0x000fe2000fffe03f */
[----:B------:R-:W-:Y:S01]  /*5480*/  R2UR UR14, R144 ;  /* 0x00000000900e72ca */ /* 0x000fe200000e0000 */
[----:B------:R-:W-:Y:S01]  /*5490*/  WARPGROUP.ARRIVE ;  /* 0x00000000000079c5 */ /* 0x000fe20000000000 */
[----:B------:R-:W-:Y:S01]  /*54a0*/  UMOV UR29, 0x40000040 ;  /* 0x40000040001d7882 */ /* 0x000fe20000000000 */
[----:B------:R-:W-:-:S04]  /*54b0*/  USHF.R.U32.HI UR10, URZ, 0x4, UR10 ;  /* 0x000000043f0a7899 */ /* 0x000fc8000801160a */
[----:B-1----:R-:W1:Y:S01]  /*54c0*/  S2R R15, SR_TID.X ;  /* 0x00000000000f7919 */ /* 0x002e620000002100 */
[----:B------:R-:W-:Y:S01]  /*54d0*/  UMOV UR31, 0x80000020 ;  /* 0x80000020001f7882 */ /* 0x000fe20000000000 */
[----:B------:R-:W-:-:S04]  /*54e0*/  ULOP3.LUT UR10, UR10, 0x3fff, URZ, 0xc0, !UPT ;  /* 0x00003fff0a0a7892 */ /* 0x000fc8000f8ec03f */
[----:B------:R-:W-:Y:S02]  /*54f0*/  ULOP3.LUT UR11, UR10, 0x2000000, URZ, 0xfc, !UPT ;  /* 0x020000000a0b7892 */ /* 0x000fe4000f8efc3f */
[----:B------:R-:W-:Y:S02]  /*5500*/  ULOP3.LUT UR10, UR14, 0x10000, URZ, 0xfc, !UPT ;  /* 0x000100000e0a7892 */ /* 0x000fe4000f8efc3f */
[----:B------:R-:W-:-:S05]  /*5510*/  UIMAD UR11, UR6, 0x600, UR11 ;  /* 0x00000600060b78a4 */ /* 0x000fca000f8e020b */
[----:B------:R-:W-:Y:S02]  /*5520*/  UMOV UR28, UR10 ;  /* 0x0000000a001c7c82 */ /* 0x000fe40008000000 */
[----:B------:R-:W-:Y:S02]  /*5530*/  UMOV UR30, UR11 ;  /* 0x0000000b001e7c82 */ /* 0x000fe40008000000 */
[----:B------:R-:W-:Y:S01]  /*5540*/  HGMMA.64x96x16.F32.BF16 R88, gdesc[UR28].tnspB, R88, gsb0 ;  /* 0x416000001c5879f0 */ /* 0x000fe20008001858 */
[----:B------:R-:W-:Y:S02]  /*5550*/  UIADD3 UR28, UR10, 0x2, URZ ;  /* 0x000000020a1c7890 */ /* 0x000fe4000fffe03f */
[----:B------:R-:W-:Y:S01]  /*5560*/  UIADD3 UR30, UR11, 0x40, URZ ;  /* 0x000000400b1e7890 */ /* 0x000fe2000fffe03f */
[----:B------:R-:W-:Y:S01]  /*5570*/  UMOV UR29, 0x40000040 ;  /* 0x40000040001d7882 */ /* 0x000fe20000000000 */
[----:B------:R-:W-:Y:S01]  /*5580*/  UMOV UR31, 0x80000020 ;  /* 0x80000020001f7882 */ /* 0x000fe20000000000 */
[----:B-1----:R-:W-:-:S02]  /*5590*/  SHF.R.U32.HI R8, RZ, 0x7, R15 ;  /* 0x00000007ff087819 */ /* 0x002fc4000001160f */
        /* <DEDUP_REMOVED lines=52> */
.L_x_877:
[----:B------:R-:W-:Y:S01]  /*58e0*/  R2UR UR10, R143 ;  /* 0x000000008f0a72ca */ /* 0x000fe200000e0000 */
[----:B------:R-:W1:Y:S01]  /*58f0*/  S2UR UR18, SR_CgaCtaId ;  /* 0x00000000001279c3 */ /* 0x000e620000008800 */
[----:B------:R-:W-:Y:S01]  /*5900*/  IMAD.MOV.U32 R15, RZ, RZ, R139 ;  /* 0x000000ffff0f7224 */ /* 0x000fe200078e008b */
[----:B------:R-:W-:Y:S01]  /*5910*/  UISETP.NE.AND UP0, UPT, UR39, URZ, UPT ;  /* 0x0000003f2700728c */ /* 0x000fe2000bf05270 */
[----:B------:R-:W-:-:S05]  /*5920*/  R2UR UR15, R145 ;  /* 0x00000000910f72ca */ /* 0x000fca00000e0000 */
[----:B------:R-:W2:Y:S04]  /*5930*/  LDC R8, c[0x0][0x288] ;  /* 0x0000a200ff087b82 */ /* 0x000ea80000000800 */
[----:B------:R-:W-:Y:S02]  /*5940*/  UISETP.NE.AND UP1, UPT, UR10, URZ, UPT ;  /* 0x0000003f0a00728c */ /* 0x000fe4000bf25270 */
[----:B------:R-:W-:-:S04]  /*5950*/  ULEA UR10, UR4, UR38, 0x3 ;  /* 0x00000026040a7291 */ /* 0x000fc8000f8e183f */
[----:B------:R-:W-:Y:S01]  /*5960*/  PLOP3.LUT P1, PT, PT, PT, UP1, 0x80, 0x0 ;  /* 0x000000000000781c */ /* 0x000fe20003f2f018 */
[----:B------:R-:W-:Y:S01]  /*5970*/  UIADD3 UR10, UR10, 0x2d840, URZ ;  /* 0x0002d8400a0a7890 */ /* 0x000fe2000fffe03f */
[----:B------:R-:W-:-:S03]  /*5980*/  PLOP3.LUT P2, PT, PT, PT, UP1, 0x80, 0x0 ;  /* 0x000000000000781c */ /* 0x000fc60003f4f018 */
[----:B------:R-:W-:Y:S01]  /*5990*/  @UP1 ULDC UR11, c[0x0][0x44c] ;  /* 0x00011300000b1ab9 */ /* 0x000fe20000000800 */
[----:B------:R-:W-:Y:S01]  /*59a0*/  @UP1 ULDC UR14, c[0x0][0x450] ;  /* 0x00011400000e1ab9 */ /* 0x000fe20000000800 */
[----:B-1----:R-:W-:-:S06]  /*59b0*/  UPRMT UR10, UR18, 0x654, UR10 ;  /* 0x00000654120a7896 */ /* 0x002fcc000800000a */
[----:B0-----:R-:W-:Y:S01]  /*59c0*/  @P1 IMAD.HI.U32 R0, R139, UR11, RZ ;  /* 0x0000000b8b001c27 */ /* 0x001fe2000f8e00ff */
[----:B------:R-:W-:Y:S02]  /*59d0*/  PLOP3.LUT P1, PT, PT, PT, UP0, 0x40, 0x0 ;  /* 0x000000000000781c */ /* 0x000fe40003f2e808 */
[----:B------:R-:W-:Y:S02]  /*59e0*/  SYNCS.ARRIVE.TRANS64.RED.A1T0 RZ, [UR10], RZ ;  /* 0x000000ffffff79a7 */ /* 0x000fe4000810040a */
[----:B------:R-:W-:Y:S01]  /*59f0*/  @P2 SHF.R.U32.HI R15, RZ, UR14, R0 ;  /* 0x0000000eff0f2c19 */ /* 0x000fe20008011600 */
[----:B------:R-:W-:-:S04]  /*5a00*/  IMAD.SHL.U32 R0, R14, 0x80, RZ ;  /* 0x000000800e007824 */ /* 0x000fc800078e00ff */
[----:B------:R-:W0:Y:S01]  /*5a10*/  SHFL.IDX PT, R22, R15, RZ, 0x1c1f ;  /* 0x001c1fff0f167589 */ /* 0x000e2200000e0000 */
[----:B------:R-:W-:-:S05]  /*5a20*/  IADD3 R16, -R0, 0x1, RZ ;  /* 0x0000000100107810 */ /* 0x000fca0007ffe1ff */
[----:B------:R-:W-:-:S04]  /*5a30*/  IMAD R16, R9, -0x2, R16 ;  /* 0xfffffffe09107824 */ /* 0x000fc800078e0210 */
[----:B------:R-:W-:-:S04]  /*5a40*/  IMAD R19, R17, UR35, R16 ;  /* 0x0000002311137c24 */ /* 0x000fc8000f8e0210 */
[----:B--2---:R-:W-:-:S04]  /*5a50*/  IMAD.IADD R19, R19, 0x1, -R8 ;  /* 0x0000000113137824 */ /* 0x004fc800078e0a08 */
[C---:B------:R-:W-:Y:S02]  /*5a60*/  VIADD R20, R19.reuse, UR40 ;  /* 0x0000002813147c36 */ /* 0x040fe40008000000 */
[----:B------:R-:W-:Y:S02]  /*5a70*/  VIADD R19, R19, UR15 ;  /* 0x0000000f13137c36 */ /* 0x000fe40008000000 */
[----:B0-----:R-:W-:Y:S02]  /*5a80*/  IMAD.IADD R18, R20, 0x1, R22 ;  /* 0x0000000114127824 */ /* 0x001fe400078e0216 */
[----:B------:R-:W-:Y:S01]  /*5a90*/  IMAD.IADD R16, R22, 0x1, R19 ;  /* 0x0000000116107824 */ /* 0x000fe200078e0213 */
[----:B------:R-:W-:Y:S06]  /*5aa0*/  @P1 BRA `(.L_x_878) ;  /* 0x00000000005c1947 */ /* 0x000fec0003800000 */
[----:B------:R-:W-:Y:S01]  /*5ab0*/  IMAD R21, R17, UR35, R22 ;  /* 0x0000002311157c24 */ /* 0x000fe2000f8e0216 */
[----:B------:R-:W-:Y:S03]  /*5ac0*/  BSSY B0, `(.L_x_879) ;  /* 0x0000011000007945 */ /* 0x000fe60003800000 */
[----:B------:R-:W-:-:S05]  /*5ad0*/  IMAD.IADD R21, R21, 0x1, -R8 ;  /* 0x0000000115157824 */ /* 0x000fca00078e0a08 */
[----:B------:R-:W-:-:S13]  /*5ae0*/  ISETP.GT.AND P1, PT, R21, -0x1, PT ;  /* 0xffffffff1500780c */ /* 0x000fda0003f24270 */
[----:B------:R-:W-:Y:S05]  /*5af0*/  @P1 BRA `(.L_x_880) ;  /* 0x0000000000201947 */ /* 0x000fea0003800000 */
[----:B------:R-:W-:Y:S01]  /*5b00*/  IMAD.U32 R136, RZ, RZ, UR33 ;  /* 0x00000021ff887e24 */ /* 0x000fe2000f8e00ff */
[----:B------:R-:W-:-:S04]  /*5b10*/  LOP3.LUT R21, RZ, R21, RZ, 0x33, !PT ;  /* 0x00000015ff157212 */ /* 0x000fc800078e33ff */
[----:B------:R-:W-:-:S13]  /*5b20*/  ISETP.NE.AND P1, PT, R136, 0x1, PT ;  /* 0x000000018800780c */ /* 0x000fda0003f25270 */
[----:B------:R-:W0:Y:S02]  /*5b30*/  @P1 LDC.64 R22, c[0x0][0x9e8] ;  /* 0x00027a00ff161b82 */ /* 0x000e240000000a00 */
[----:B0-----:R-:W-:-:S05]  /*5b40*/  @P1 IMAD.HI.U32 R22, R21, R22, RZ ;  /* 0x0000001615161227 */ /* 0x001fca00078e00ff */
[----:B------:R-:W-:-:S04]  /*5b50*/  @P1 SHF.R.U32.HI R21, RZ, R23, R22 ;  /* 0x00000017ff151219 */ /* 0x000fc80000011616 */
[----:B------:R-:W-:Y:S01]  /*5b60*/  LOP3.LUT R21, RZ, R21, RZ, 0x33, !PT ;  /* 0x00000015ff157212 */ /* 0x000fe200078e33ff */
[----:B------:R-:W-:Y:S06]  /*5b70*/  BRA `(.L_x_881) ;  /* 0x0000000000147947 */ /* 0x000fec0003800000 */
.L_x_880:
[----:B------:R-:W-:-:S05]  /*5b80*/  IMAD.U32 R136, RZ, RZ, UR33 ;  /* 0x00000021ff887e24 */ /* 0x000fca000f8e00ff */
[----:B------:R-:W-:-:S13]  /*5b90*/  ISETP.NE.AND P1, PT, R136, 0x1, PT ;  /* 0x000000018800780c */ /* 0x000fda0003f25270 */
[----:B------:R-:W0:Y:S02]  /*5ba0*/  @P1 LDC.64 R22, c[0x0][0x9e8] ;  /* 0x00027a00ff161b82 */ /* 0x000e240000000a00 */
[----:B0-----:R-:W-:-:S05]  /*5bb0*/  @P1 IMAD.HI.U32 R22, R21, R22, RZ ;  /* 0x0000001615161227 */ /* 0x001fca00078e00ff */
[----:B------:R-:W-:-:S07]  /*5bc0*/  @P1 SHF.R.U32.HI R21, RZ, R23, R22 ;  /* 0x00000017ff151219 */ /* 0x000fce0000011616 */
.L_x_881:
[----:B------:R-:W-:Y:S05]  /*5bd0*/  BSYNC B0 ;  /* 0x0000000000007941 */ /* 0x000fea0003800000 */
.L_x_879:
[----:B------:R-:W-:-:S04]  /*5be0*/  IMAD R22, R21, R136, -R0 ;  /* 0x0000008815167224 */ /* 0x000fc800078e0a00 */
[----:B------:R-:W-:-:S05]  /*5bf0*/  IMAD R21, R9, -0x2, R22 ;  /* 0xfffffffe09157824 */ /* 0x000fca00078e0216 */
[----:B------:R-:W-:Y:S02]  /*5c00*/  VIADDMNMX R18, R21, R136, R18, PT ;  /* 0x0000008815127246 */ /* 0x000fe40003800112 */
[----:B------:R-:W-:-:S07]  /*5c10*/  VIMNMX R16, R16, R21, !PT ;  /* 0x0000001510107248 */ /* 0x000fce0007fe0100 */
.L_x_878:
[----:B------:R-:W-:Y:S01]  /*5c20*/  ISETP.GT.AND P1, PT, R14, -0x1, PT ;  /* 0xffffffff0e00780c */ /* 0x000fe20003f24270 */
[----:B------:R-:W0:Y:S01]  /*5c30*/  SHFL.IDX PT, R15, R15, 0x1, 0x1c1f ;  /* 0x003c1f000f0f7f89 */ /* 0x000e2200000e0000 */
[----:B------:R-:W-:Y:S02]  /*5c40*/  UISETP.NE.AND UP0, UPT, UR39, URZ, UPT ;  /* 0x0000003f2700728c */ /* 0x000fe4000bf05270 */
[C---:B------:R-:W-:Y:S02]  /*5c50*/  ISETP.GT.AND P3, PT, R16.reuse, 0x8, P1 ;  /* 0x000000081000780c */ /* 0x040fe40000f64270 */
[----:B------:R-:W-:Y:S02]  /*5c60*/  ISETP.GT.AND P6, PT, R16, RZ, P1 ;  /* 0x000000ff1000720c */ /* 0x000fe40000fc4270 */
[----:B------:R-:W-:Y:S02]  /*5c70*/  ISETP.LT.OR P3, PT, R18, 0x9, P3 ;  /* 0x000000091200780c */ /* 0x000fe40001f61670 */
[----:B------:R-:W-:-:S02]  /*5c80*/  ISETP.GT.AND P2, PT, R16, 0x1, P1 ;  /* 0x000000011000780c */ /* 0x000fc40000f44270 */
[----:B------:R-:W-:Y:S02]  /*5c90*/  FSEL R28, R28, -INF , !P3 ;  /* 0xff8000001c1c7808 */ /* 0x000fe40005800000 */
[----:B------:R-:W-:Y:S02]  /*5ca0*/  ISETP.GT.AND P3, PT, R16, 0x19, P1 ;  /* 0x000000191000780c */ /* 0x000fe40000f64270 */
[C---:B------:R-:W-:Y:S02]  /*5cb0*/  ISETP.LT.OR P6, PT, R18.reuse, 0x1, P6 ;  /* 0x000000011200780c */ /* 0x040fe400037c1670 */
[C---:B------:R-:W-:Y:S02]  /*5cc0*/  ISETP.LT.OR P2, PT, R18.reuse, 0x2, P2 ;  /* 0x000000021200780c */ /* 0x040fe40001741670 */
[----:B------:R-:W-:Y:S02]  /*5cd0*/  ISETP.LT.OR P3, PT, R18, 0x1a, P3 ;  /* 0x0000001a1200780c */ /* 0x000fe40001f61670 */
[----:B------:R-:W-:-:S02]  /*5ce0*/  FSEL R24, R24, -INF , !P6 ;  /* 0xff80000018187808 */ /* 0x000fc40007000000 */
[----:B------:R-:W-:Y:S01]  /*5cf0*/  FSEL R25, R25, -INF , !P2 ;  /* 0xff80000019197808 */ /* 0x000fe20005000000 */
[----:B0-----:R-:W-:Y:S01]  /*5d00*/  IMAD.IADD R20, R20, 0x1, R15 ;  /* 0x0000000114147824 */ /* 0x001fe200078e020f */
[C---:B------:R-:W-:Y:S02]  /*5d10*/  ISETP.GT.AND P5, PT, R16.reuse, 0x9, P1 ;  /* 0x000000091000780c */ /* 0x040fe40000fa4270 */
[C---:B------:R-:W-:Y:S02]  /*5d20*/  ISETP.GT.AND P4, PT, R16.reuse, 0x10, P1 ;  /* 0x000000101000780c */ /* 0x040fe40000f84270 */
[C---:B------:R-:W-:Y:S02]  /*5d30*/  ISETP.GT.AND P6, PT, R16.reuse, 0x11, P1 ;  /* 0x000000111000780c */ /* 0x040fe40000fc4270 */
[----:B------:R-:W-:Y:S02]  /*5d40*/  ISETP.GT.AND P2, PT, R16, 0x18, P1 ;  /* 0x000000181000780c */ /* 0x000fe40000f44270 */
[----:B------:R-:W-:-:S02]  /*5d50*/  FSEL R37, R37, -INF , !P3 ;  /* 0xff80000025257808 */ /* 0x000fc40005800000 */
[----:B------:R-:W-:Y:S02]  /*5d60*/  ISETP.GT.AND P3, PT, R16, 0x30, P1 ;  /* 0x000000301000780c */ /* 0x000fe40000f64270 */
[C---:B------:R-:W-:Y:S02]  /*5d70*/  ISETP.LT.OR P5, PT, R18.reuse, 0xa, P5 ;  /* 0x0000000a1200780c */ /* 0x040fe40002fa1670 */
[C---:B------:R-:W-:Y:S02]  /*5d80*/  ISETP.LT.OR P4, PT, R18.reuse, 0x11, P4 ;  /* 0x000000111200780c */ /* 0x040fe40002781670 */
[C---:B------:R-:W-:Y:S02]  /*5d90*/  ISETP.LT.OR P6, PT, R18.reuse, 0x12, P6 ;  /* 0x000000121200780c */ /* 0x040fe400037c1670 */
[C---:B------:R-:W-:Y:S02]  /*5da0*/  ISETP.LT.OR P2, PT, R18.reuse, 0x19, P2 ;  /* 0x000000191200780c */ /* 0x040fe40001741670 */
[----:B------:R-:W-:-:S02]  /*5db0*/  ISETP.LT.OR P3, PT, R18, 0x31, P3 ;  /* 0x000000311200780c */ /* 0x000fc40001f61670 */
[----:B------:R-:W-:Y:S02]  /*5dc0*/  FSEL R29, R29, -INF , !P5 ;  /* 0xff8000001d1d7808 */ /* 0x000fe40006800000 */
[----:B------:R-:W-:Y:S02]  /*5dd0*/  FSEL R32, R32, -INF , !P4 ;  /* 0xff80000020207808 */ /* 0x000fe40006000000 */
[----:B------:R-:W-:Y:S02]  /*5de0*/  FSEL R33, R33, -INF , !P6 ;  /* 0xff80000021217808 */ /* 0x000fe40007000000 */
[----:B------:R-:W-:Y:S02]  /*5df0*/  FSEL R36, R36, -INF , !P2 ;  /* 0xff80000024247808 */ /* 0x000fe40005000000 */
[C---:B------:R-:W-:Y:S02]  /*5e00*/  ISETP.GT.AND P5, PT, R16.reuse, 0x20, P1 ;  /* 0x000000201000780c */ /* 0x040fe40000fa4270 */
[----:B------:R-:W-:-:S02]  /*5e10*/  ISETP.GT.AND P4, PT, R16, 0x21, P1 ;  /* 0x000000211000780c */ /* 0x000fc40000f84270 */
[C---:B------:R-:W-:Y:S02]  /*5e20*/  ISETP.GT.AND P6, PT, R16.reuse, 0x28, P1 ;  /* 0x000000281000780c */ /* 0x040fe40000fc4270 */
[----:B------:R-:W-:Y:S02]  /*5e30*/  ISETP.GT.AND P2, PT, R16, 0x29, P1 ;  /* 0x000000291000780c */ /* 0x000fe40000f44270 */
[----:B------:R-:W-:Y:S02]  /*5e40*/  FSEL R48, R48, -INF , !P3 ;  /* 0xff80000030307808 */ /* 0x000fe40005800000 */
[----:B------:R-:W-:Y:S02]  /*5e50*/  ISETP.GT.AND P3, PT, R16, 0x41, P1 ;  /* 0x000000411000780c */ /* 0x000fe40000f64270 */
[C---:B------:R-:W-:Y:S02]  /*5e60*/  ISETP.LT.OR P5, PT, R18.reuse, 0x21, P5 ;  /* 0x000000211200780c */ /* 0x040fe40002fa1670 */
[----:B------:R-:W-:-:S02]  /*5e70*/  ISETP.LT.OR P4, PT, R18, 0x22, P4 ;  /* 0x000000221200780c */ /* 0x000fc40002781670 */
[C---:B------:R-:W-:Y:S02]  /*5e80*/  ISETP.LT.OR P6, PT, R18.reuse, 0x29, P6 ;  /* 0x000000291200780c */ /* 0x040fe400037c1670 */
[C---:B------:R-:W-:Y:S02]  /*5e90*/  ISETP.LT.OR P2, PT, R18.reuse, 0x2a, P2 ;  /* 0x0000002a1200780c */ /* 0x040fe40001741670 */
[----:B------:R-:W-:Y:S02]  /*5ea0*/  ISETP.LT.OR P3, PT, R18, 0x42, P3 ;  /* 0x000000421200780c */ /* 0x000fe40001f61670 */
[----:B------:R-:W-:Y:S02]  /*5eb0*/  FSEL R40, R40, -INF , !P5 ;  /* 0xff80000028287808 */ /* 0x000fe40006800000 */
[----:B------:R-:W-:Y:S02]  /*5ec0*/  FSEL R41, R41, -INF , !P4 ;  /* 0xff80000029297808 */ /* 0x000fe40006000000 */
[----:B------:R-:W-:-:S02]  /*5ed0*/  FSEL R44, R44, -INF , !P6 ;  /* 0xff8000002c2c7808 */ /* 0x000fc40007000000 */
[----:B------:R-:W-:Y:S02]  /*5ee0*/  FSEL R45, R45, -INF , !P2 ;  /* 0xff8000002d2d7808 */ /* 0x000fe40005000000 */
        /* <DEDUP_REMOVED lines=35> */
[----:B------:R-:W-:Y:S02]  /*6120*/  PLOP3.LUT P3, PT, PT, PT, UP0, 0x40, 0x0 ;  /* 0x000000000000781c */ /* 0x000fe40003f6e808 */
[C---:B------:R-:W-:Y:S02]  /*6130*/  ISETP.LT.OR P5, PT, R18.reuse, 0x5a, P5 ;  /* 0x0000005a1200780c */ /* 0x040fe40002fa1670 */
[C---:B------:R-:W-:Y:S02]  /*6140*/  ISETP.LT.OR P4, PT, R18.reuse, 0x61, P4 ;  /* 0x000000611200780c */ /* 0x040fe40002781670 */
[C---:B------:R-:W-:Y:S02]  /*6150*/  ISETP.LT.OR P6, PT, R18.reuse, 0x62, P6 ;  /* 0x000000621200780c */ /* 0x040fe400037c1670 */
[----:B------:R-:W-:Y:S02]  /*6160*/  ISETP.LT.OR P2, PT, R18, 0x69, P2 ;  /* 0x000000691200780c */ /* 0x000fe40001741670 */
[----:B------:R-:W-:-:S02]  /*6170*/  FSEL R69, R69, -INF , !P5 ;  /* 0xff80000045457808 */ /* 0x000fc40006800000 */
[----:B------:R-:W-:Y:S02]  /*6180*/  FSEL R72, R72, -INF , !P4 ;  /* 0xff80000048487808 */ /* 0x000fe40006000000 */
[----:B------:R-:W-:Y:S02]  /*6190*/  FSEL R73, R73, -INF , !P6 ;  /* 0xff80000049497808 */ /* 0x000fe40007000000 */
[----:B------:R-:W-:Y:S02]  /*61a0*/  FSEL R76, R76, -INF , !P2 ;  /* 0xff8000004c4c7808 */ /* 0x000fe40005000000 */
[C---:B------:R-:W-:Y:S02]  /*61b0*/  ISETP.GT.AND P5, PT, R16.reuse, 0x70, P1 ;  /* 0x000000701000780c */ /* 0x040fe40000fa4270 */
[C---:B------:R-:W-:Y:S02]  /*61c0*/  ISETP.GT.AND P4, PT, R16.reuse, 0x71, P1 ;  /* 0x000000711000780c */ /* 0x040fe40000f84270 */
[----:B------:R-:W-:-:S02]  /*61d0*/  ISETP.GT.AND P6, PT, R16, 0x78, P1 ;  /* 0x000000781000780c */ /* 0x000fc40000fc4270 */
[----:B------:R-:W-:Y:S01]  /*61e0*/  ISETP.GT.AND P2, PT, R16, 0x79, P1 ;  /* 0x000000791000780c */ /* 0x000fe20000f44270 */
[----:B------:R-:W-:Y:S01]  /*61f0*/  IMAD.IADD R16, R19, 0x1, R15 ;  /* 0x0000000113107824 */ /* 0x000fe200078e020f */
[C---:B------:R-:W-:Y:S02]  /*6200*/  ISETP.LT.OR P5, PT, R18.reuse, 0x71, P5 ;  /* 0x000000711200780c */ /* 0x040fe40002fa1670 */
[C---:B------:R-:W-:Y:S02]  /*6210*/  ISETP.LT.OR P4, PT, R18.reuse, 0x72, P4 ;  /* 0x000000721200780c */ /* 0x040fe40002781670 */
[C---:B------:R-:W-:Y:S02]  /*6220*/  ISETP.LT.OR P6, PT, R18.reuse, 0x79, P6 ;  /* 0x000000791200780c */ /* 0x040fe400037c1670 */
[----:B------:R-:W-:Y:S02]  /*6230*/  ISETP.LT.OR P2, PT, R18, 0x7a, P2 ;  /* 0x0000007a1200780c */ /* 0x000fe40001741670 */
[----:B------:R-:W-:-:S02]  /*6240*/  FSEL R80, R80, -INF , !P5 ;  /* 0xff80000050507808 */ /* 0x000fc40006800000 */
[----:B------:R-:W-:Y:S02]  /*6250*/  FSEL R81, R81, -INF , !P4 ;  /* 0xff80000051517808 */ /* 0x000fe40006000000 */
[----:B------:R-:W-:Y:S02]  /*6260*/  FSEL R84, R84, -INF , !P6 ;  /* 0xff80000054547808 */ /* 0x000fe40007000000 */
[----:B------:R-:W-:Y:S01]  /*6270*/  FSEL R85, R85, -INF , !P2 ;  /* 0xff80000055557808 */ /* 0x000fe20005000000 */
        /* <DEDUP_REMOVED lines=14> */
.L_x_884:
[----:B------:R-:W-:-:S05]  /*6360*/  IMAD.U32 R21, RZ, RZ, UR33 ;  /* 0x00000021ff157e24 */ /* 0x000fca000f8e00ff */
[----:B------:R-:W-:-:S13]  /*6370*/  ISETP.NE.AND P2, PT, R21, 0x1, PT ;  /* 0x000000011500780c */ /* 0x000fda0003f45270 */
[----:B------:R-:W0:Y:S02]  /*6380*/  @P2 LDC.64 R18, c[0x0][0x9e8] ;  /* 0x00027a00ff122b82 */ /* 0x000e240000000a00 */
[----:B0-----:R-:W-:-:S05]  /*6390*/  @P2 IMAD.HI.U32 R18, R15, R18, RZ ;  /* 0x000000120f122227 */ /* 0x001fca00078e00ff */
[----:B------:R-:W-:-:S07]  /*63a0*/  @P2 SHF.R.U32.HI R15, RZ, R19, R18 ;  /* 0x00000013ff0f2219 */ /* 0x000fce0000011612 */
.L_x_885:
[----:B------:R-:W-:Y:S05]  /*63b0*/  BSYNC B0 ;  /* 0x0000000000007941 */ /* 0x000fea0003800000 */
.L_x_883:
[----:B------:R-:W-:-:S04]  /*63c0*/  IMAD R0, R15, R21, -R0 ;  /* 0x000000150f007224 */ /* 0x000fc800078e0a00 */
[----:B------:R-:W-:-:S05]  /*63d0*/  IMAD R15, R9, -0x2, R0 ;  /* 0xfffffffe090f7824 */ /* 0x000fca00078e0200 */
[----:B------:R-:W-:Y:S02]  /*63e0*/  VIADDMNMX R20, R15, R21, R20, PT ;  /* 0x000000150f147246 */ /* 0x000fe40003800114 */
[----:B------:R-:W-:-:S07]  /*63f0*/  VIMNMX R16, R16, R15, !PT ;  /* 0x0000000f10107248 */ /* 0x000fce0007fe0100 */
.L_x_882:
[----:B------:R-:W-:Y:S01]  /*6400*/  FMNMX.FTZ R0, R24, R13, !PT ;  /* 0x0000000d18007209 */ /* 0x000fe20007810000 */
[----:B------:R-:W-:Y:S01]  /*6410*/  UMOV UR11, UR34 ;  /* 0x00000022000b7c82 */ /* 0x000fe20008000000 */
[----:B------:R-:W-:Y:S02]  /*6420*/  ISETP.GT.AND P5, PT, R16, 0x10, P1 ;  /* 0x000000101000780c */ /* 0x000fe40000fa4270 */
[----:B------:R-:W-:Y:S02]  /*6430*/  FMNMX.FTZ R15, R25, R0, !PT ;  /* 0x00000000190f7209 */ /* 0x000fe40007810000 */
[----:B------:R-:W-:Y:S02]  /*6440*/  ISETP.LT.OR P5, PT, R20, 0x11, P5 ;  /* 0x000000111400780c */ /* 0x000fe40002fa1670 */
[----:B------:R-:W-:Y:S02]  /*6450*/  FMNMX.FTZ R0, R28, R15, !PT ;  /* 0x0000000f1c007209 */ /* 0x000fe40007810000 */
[----:B------:R-:W-:-:S02]  /*6460*/  FSEL R34, R34, -INF , !P5 ;  /* 0xff80000022227808 */ /* 0x000fc40006800000 */
[----:B------:R-:W-:Y:S02]  /*6470*/  FMNMX.FTZ R15, R29, R0, !PT ;  /* 0x000000001d0f7209 */ /* 0x000fe40007810000 */
[----:B------:R-:W-:Y:S02]  /*6480*/  ISETP.GT.AND P5, PT, R16, 0x20, P1 ;  /* 0x000000201000780c */ /* 0x000fe40000fa4270 */
[----:B------:R-:W-:Y:S02]  /*6490*/  FMNMX.FTZ R0, R32, R15, !PT ;  /* 0x0000000f20007209 */ /* 0x000fe40007810000 */
[----:B------:R-:W-:Y:S02]  /*64a0*/  ISETP.LT.OR P5, PT, R20, 0x21, P5 ;  /* 0x000000211400780c */ /* 0x000fe40002fa1670 */
[----:B------:R-:W-:Y:S02]  /*64b0*/  FMNMX.FTZ R15, R33, R0, !PT ;  /* 0x00000000210f7209 */ /* 0x000fe40007810000 */
[----:B------:R-:W-:-:S02]  /*64c0*/  FSEL R42, R42, -INF , !P5 ;  /* 0xff8000002a2a7808 */ /* 0x000fc40006800000 */
[----:B------:R-:W-:Y:S02]  /*64d0*/  FMNMX.FTZ R0, R36, R15, !PT ;  /* 0x0000000f24007209 */ /* 0x000fe40007810000 */
[C---:B------:R-:W-:Y:S02]  /*64e0*/  ISETP.GT.AND P5, PT, R16.reuse, RZ, P1 ;  /* 0x000000ff1000720c */ /* 0x040fe40000fa4270 */
[----:B------:R-:W-:Y:S02]  /*64f0*/  FMNMX.FTZ R15, R37, R0, !PT ;  /* 0x00000000250f7209 */ /* 0x000fe40007810000 */
[----:B------:R-:W-:Y:S02]  /*6500*/  ISETP.GT.AND P2, PT, R16, 0x1, P1 ;  /* 0x000000011000780c */ /* 0x000fe40000f44270 */
[----:B------:R-:W-:Y:S02]  /*6510*/  FMNMX.FTZ R0, R40, R15, !PT ;  /* 0x0000000f28007209 */ /* 0x000fe40007810000 */
[----:B------:R-:W-:-:S02]  /*6520*/  ISETP.LT.OR P5, PT, R20, 0x1, P5 ;  /* 0x000000011400780c */ /* 0x000fc40002fa1670 */
[----:B------:R-:W-:Y:S02]  /*6530*/  FMNMX.FTZ R15, R41, R0, !PT ;  /* 0x00000000290f7209 */ /* 0x000fe40007810000 */
        /* <DEDUP_REMOVED lines=12> */
[----:B------:R-:W-:Y:S02]  /*6600*/  ISETP.LT.OR P4, PT, R20, 0xa, P4 ;  /* 0x0000000a1400780c */ /* 0x000fe40002781670 */
[----:B------:R-:W-:Y:S02]  /*6610*/  FMNMX.FTZ R0, R56, R15, !PT ;  /* 0x0000000f38007209 */ /* 0x000fe40007810000 */
[----:B------:R-:W-:Y:S02]  /*6620*/  FSEL R30, R30, -INF , !P3 ;  /* 0xff8000001e1e7808 */ /* 0x000fe40005800000 */
[----:B------:R-:W-:Y:S02]  /*6630*/  FMNMX.FTZ R15, R57, R0, !PT ;  /* 0x00000000390f7209 */ /* 0x000fe40007810000 */
[----:B------:R-:W-:-:S02]  /*6640*/  ISETP.GT.AND P2, PT, R16, 0x11, P1 ;  /* 0x000000111000780c */ /* 0x000fc40000f44270 */
[----:B------:R-:W-:Y:S02]  /*6650*/  FMNMX.FTZ R0, R60, R15, !PT ;  /* 0x0000000f3c007209 */ /* 0x000fe40007810000 */
[----:B------:R-:W-:Y:S02]  /*6660*/  FSEL R31, R31, -INF , !P4 ;  /* 0xff8000001f1f7808 */ /* 0x000fe40006000000 */
        /* <DEDUP_REMOVED lines=26> */
[----:B------:R-:W-:Y:S01]  /*6810*/  FSEL R43, R43, -INF , !P2 ;  /* 0xff8000002b2b7808 */ /* 0x000fe20005000000 */
[----:B------:R-:W0:Y:S01]  /*6820*/  SHFL.BFLY PT, R0, R15, 0x2, 0x1f ;  /* 0x0c401f000f007f89 */ /* 0x000e2200000e0000 */
[----:B------:R-:W-:-:S02]  /*6830*/  ISETP.GT.AND P2, PT, R16, 0x30, P1 ;  /* 0x000000301000780c */ /* 0x000fc40000f44270 */
[----:B------:R-:W-:Y:S02]  /*6840*/  FSEL R46, R46, -INF , !P3 ;  /* 0xff8000002e2e7808 */ /* 0x000fe40005800000 */
[----:B------:R-:W-:Y:S02]  /*6850*/  ISETP.LT.OR P4, PT, R20, 0x2a, P4 ;  /* 0x0000002a1400780c */ /* 0x000fe40002781670 */
[----:B------:R-:W-:Y:S02]  /*6860*/  ISETP.GT.AND P3, PT, R16, 0x31, P1 ;  /* 0x000000311000780c */ /* 0x000fe40000f64270 */
[----:B------:R-:W-:Y:S02]  /*6870*/  ISETP.LT.OR P2, PT, R20, 0x31, P2 ;  /* 0x000000311400780c */ /* 0x000fe40001741670 */
[----:B------:R-:W-:Y:S02]  /*6880*/  FSEL R47, R47, -INF , !P4 ;  /* 0xff8000002f2f7808 */ /* 0x000fe40006000000 */
[----:B------:R-:W-:-:S02]  /*6890*/  ISETP.GT.AND P5, PT, R16, 0x38, P1 ;  /* 0x000000381000780c */ /* 0x000fc40000fa4270 */
[----:B------:R-:W-:Y:S02]  /*68a0*/  FSEL R50, R50, -INF , !P2 ;  /* 0xff80000032327808 */ /* 0x000fe40005000000 */
[----:B------:R-:W-:Y:S02]  /*68b0*/  ISETP.LT.OR P3, PT, R20, 0x32, P3 ;  /* 0x000000321400780c */ /* 0x000fe40001f61670 */
[----:B------:R-:W-:Y:S02]  /*68c0*/  ISETP.GT.AND P4, PT, R16, 0x39, P1 ;  /* 0x000000391000780c */ /* 0x000fe40000f84270 */
[----:B------:R-:W-:Y:S02]  /*68d0*/  ISETP.LT.OR P5, PT, R20, 0x39, P5 ;  /* 0x000000391400780c */ /* 0x000fe40002fa1670 */
[----:B------:R-:W-:Y:S02]  /*68e0*/  FSEL R51, R51, -INF , !P3 ;  /* 0xff80000033337808 */ /* 0x000fe40005800000 */
[----:B0-----:R-:W-:-:S02]  /*68f0*/  FMNMX.FTZ R18, R15, R0, !PT ;  /* 0x000000000f127209 */ /* 0x001fc40007810000 */
[----:B------:R-:W-:Y:S02]  /*6900*/  ISETP.GT.AND P2, PT, R16, 0x40, P1 ;  /* 0x000000401000780c */ /* 0x000fe40000f44270 */
[----:B------:R-:W-:Y:S01]  /*6910*/  FSEL R54, R54, -INF , !P5 ;  /* 0xff80000036367808 */ /* 0x000fe20006800000 */
[----:B------:R-:W0:Y:S01]  /*6920*/  SHFL.BFLY PT, R19, R18, 0x1, 0x1f ;  /* 0x0c201f0012137f89 */ /* 0x000e2200000e0000 */
[----:B------:R-:W-:Y:S02]  /*6930*/  ISETP.LT.OR P4, PT, R20, 0x3a, P4 ;  /* 0x0000003a1400780c */ /* 0x000fe40002781670 */
[----:B------:R-:W-:Y:S02]  /*6940*/  ISETP.GT.AND P3, PT, R16, 0x41, P1 ;  /* 0x000000411000780c */ /* 0x000fe40000f64270 */
[----:B------:R-:W-:Y:S02]  /*6950*/  ISETP.LT.OR P2, PT, R20, 0x41, P2 ;  /* 0x000000411400780c */ /* 0x000fe40001741670 */
[----:B------:R-:W-:-:S02]  /*6960*/  FSEL R55, R55, -INF , !P4 ;  /* 0xff80000037377808 */ /* 0x000fc40006000000 */
[----:B------:R-:W-:Y:S02]  /*6970*/  ISETP.GT.AND P5, PT, R16, 0x48, P1 ;  /* 0x000000481000780c */ /* 0x000fe40000fa4270 */
[----:B------:R-:W-:Y:S02]  /*6980*/  FSEL R58, R58, -INF , !P2 ;  /* 0xff8000003a3a7808 */ /* 0x000fe40005000000 */
[----:B------:R-:W-:Y:S02]  /*6990*/  ISETP.LT.OR P3, PT, R20, 0x42, P3 ;  /* 0x000000421400780c */ /* 0x000fe40001f61670 */
[----:B------:R-:W-:Y:S02]  /*69a0*/  ISETP.GT.AND P4, PT, R16, 0x49, P1 ;  /* 0x000000491000780c */ /* 0x000fe40000f84270 */
[----:B------:R-:W-:Y:S02]  /*69b0*/  ISETP.LT.OR P5, PT, R20, 0x49, P5 ;  /* 0x000000491400780c */ /* 0x000fe40002fa1670 */
[----:B------:R-:W-:-:S02]  /*69c0*/  FSEL R59, R59, -INF , !P3 ;  /* 0xff8000003b3b7808 */ /* 0x000fc40005800000 */
[----:B------:R-:W-:Y:S02]  /*69d0*/  ISETP.GT.AND P2, PT, R16, 0x50, P1 ;  /* 0x000000501000780c */ /* 0x000fe40000f44270 */
[----:B------:R-:W-:Y:S02]  /*69e0*/  FSEL R62, R62, -INF , !P5 ;  /* 0xff8000003e3e7808 */ /* 0x000fe40006800000 */
[----:B0-----:R-:W-:Y:S02]  /*69f0*/  FMNMX.FTZ R0, R18, R19, !PT ;  /* 0x0000001312007209 */ /* 0x001fe40007810000 */
[----:B------:R-:W-:Y:S02]  /*6a00*/  ISETP.LT.OR P4, PT, R20, 0x4a, P4 ;  /* 0x0000004a1400780c */ /* 0x000fe40002781670 */
[C---:B------:R-:W-:Y:S01]  /*6a10*/  FSETP.NEU.FTZ.AND P6, PT, R0.reuse, -INF , PT ;  /* 0xff8000000000780b */ /* 0x040fe20003fdd000 */
[----:B------:R-:W-:Y:S01]  /*6a20*/  FMUL.FTZ R19, R0, UR11 ;  /* 0x0000000b00137c20 */ /* 0x000fe20008410000 */
[----:B------:R-:W-:-:S02]  /*6a30*/  ISETP.GT.AND P3, PT, R16, 0x51, P1 ;  /* 0x000000511000780c */ /* 0x000fc40000f64270 */
[----:B------:R-:W-:Y:S02]  /*6a40*/  ISETP.LT.OR P2, PT, R20, 0x51, P2 ;  /* 0x000000511400780c */ /* 0x000fe40001741670 */
[----:B------:R-:W-:Y:S02]  /*6a50*/  FSEL R15, R19, RZ, P6 ;  /* 0x000000ff130f7208 */ /* 0x000fe40003000000 */
[----:B------:R-:W-:Y:S02]  /*6a60*/  FSEL R63, R63, -INF , !P4 ;  /* 0xff8000003f3f7808 */ /* 0x000fe40006000000 */
[----:B------:R-:W-:Y:S01]  /*6a70*/  ISETP.GT.AND P5, PT, R16, 0x58, P1 ;  /* 0x000000581000780c */ /* 0x000fe20000fa4270 */
        /* <DEDUP_REMOVED lines=15> */
[----:B------:R-:W-:Y:S01]  /*6b70*/  FSEL R66, R66, -INF , !P2 ;  /* 0xff80000042427808 */ /* 0x000fe20005000000 */
[----:B------:R-:W-:Y:S01]  /*6b80*/  FFMA.FTZ R49, R49, UR11, -R15 ;  /* 0x0000000b31317c23 */ /* 0x000fe2000801080f */
[----:B------:R-:W-:-:S02]  /*6b90*/  FMNMX.FTZ R28, R34, R29, !PT ;  /* 0x0000001d221c7209 */ /* 0x000fc40007810000 */
[----:B------:R-:W-:Y:S01]  /*6ba0*/  ISETP.LT.OR P3, PT, R20, 0x52, P3 ;  /* 0x000000521400780c */ /* 0x000fe20001f61670 */
[----:B------:R-:W-:Y:S01]  /*6bb0*/  MUFU.EX2 R18, R18 ;  /* 0x0000001200127308 */ /* 0x000fe20000000800 */
[----:B------:R-:W-:Y:S02]  /*6bc0*/  FMNMX.FTZ R29, R35, R28, !PT ;  /* 0x0000001c231d7209 */ /* 0x000fe40007810000 */
[----:B------:R-:W-:Y:S02]  /*6bd0*/  ISETP.GT.AND P4, PT, R16, 0x59, P1 ;  /* 0x000000591000780c */ /* 0x000fe40000f84270 */
[----:B------:R-:W-:Y:S01]  /*6be0*/  FMNMX.FTZ R32, R38, R29, !PT ;  /* 0x0000001d26207209 */ /* 0x000fe20007810000 */
[----:B------:R-:W-:Y:S01]  /*6bf0*/  FFMA.FTZ R29, R40, UR11, -R15 ;  /* 0x0000000b281d7c23 */ /* 0x000fe2000801080f */
[----:B------:R-:W-:Y:S01]  /*6c00*/  ISETP.LT.OR P5, PT, R20, 0x59, P5 ;  /* 0x000000591400780c */ /* 0x000fe20002fa1670 */
[----:B------:R1:W-:Y:S01]  /*6c10*/  MUFU.EX2 R28, R37 ;  /* 0x00000025001c7308 */ /* 0x0003e20000000800 */
[----:B0-----:R-:W-:-:S02]  /*6c20*/  FMNMX.FTZ R33, R39, R32, !PT ;  /* 0x0000002027217209 */ /* 0x001fc40007810000 */
[----:B------:R-:W-:Y:S02]  /*6c30*/  FSEL R67, R67, -INF , !P3 ;  /* 0xff80000043437808 */ /* 0x000fe40005800000 */
[----:B------:R-:W-:Y:S02]  /*6c40*/  FMNMX.FTZ R32, R42, R33, !PT ;  /* 0x000000212a207209 */ /* 0x000fe40007810000 */
[----:B------:R-:W-:Y:S01]  /*6c50*/  ISETP.GT.AND P2, PT, R16, 0x60, P1 ;  /* 0x000000601000780c */ /* 0x000fe20000f44270 */
[----:B------:R-:W-:Y:S01]  /*6c60*/  MUFU.EX2 R19, R19 ;  /* 0x0000001300137308 */ /* 0x000fe20000000800 */
[----:B------:R-:W-:Y:S02]  /*6c70*/  FMNMX.FTZ R33, R43, R32, !PT ;  /* 0x000000202b217209 */ /* 0x000fe40007810000 */
[----:B------:R-:W-:Y:S02]  /*6c80*/  FSEL R70, R70, -INF , !P5 ;  /* 0xff80000046467808 */ /* 0x000fe40006800000 */
[----:B------:R-:W-:Y:S01]  /*6c90*/  FMNMX.FTZ R36, R46, R33, !PT ;  /* 0x000000212e247209 */ /* 0x000fe20007810000 */
[----:B------:R-:W-:Y:S01]  /*6ca0*/  FFMA.FTZ R33, R44, UR11, -R15 ;  /* 0x0000000b2c217c23 */ /* 0x000fe2000801080f */
[----:B------:R-:W-:Y:S01]  /*6cb0*/  ISETP.LT.OR P4, PT, R20, 0x5a, P4 ;  /* 0x0000005a1400780c */ /* 0x000fe20002781670 */
[----:B------:R0:W-:Y:S01]  /*6cc0*/  MUFU.EX2 R32, R41 ;  /* 0x0000002900207308 */ /* 0x0001e20000000800 */
[----:B-1----:R-:W-:-:S02]  /*6cd0*/  FMNMX.FTZ R37, R47, R36, !PT ;  /* 0x000000242f257209 */ /* 0x002fc40007810000 */
[----:B------:R-:W-:Y:S02]  /*6ce0*/  ISETP.GT.AND P3, PT, R16, 0x61, P1 ;  /* 0x000000611000780c */ /* 0x000fe40000f64270 */
[----:B------:R-:W-:Y:S02]  /*6cf0*/  FMNMX.FTZ R36, R50, R37, !PT ;  /* 0x0000002532247209 */ /* 0x000fe40007810000 */
[----:B------:R-:W-:Y:S01]  /*6d00*/  ISETP.LT.OR P2, PT, R20, 0x61, P2 ;  /* 0x000000611400780c */ /* 0x000fe20001741670 */
[----:B------:R-:W-:Y:S01]  /*6d10*/  MUFU.EX2 R21, R21 ;  /* 0x0000001500157308 */ /* 0x000fe20000000800 */
[----:B------:R-:W-:Y:S02]  /*6d20*/  FMNMX.FTZ R37, R51, R36, !PT ;  /* 0x0000002433257209 */ /* 0x000fe40007810000 */
[----:B------:R-:W-:Y:S02]  /*6d30*/  FSEL R71, R71, -INF , !P4 ;  /* 0xff80000047477808 */ /* 0x000fe40006000000 */
[----:B------:R-:W-:Y:S01]  /*6d40*/  FMNMX.FTZ R40, R54, R37, !PT ;  /* 0x0000002536287209 */ /* 0x000fe20007810000 */
[--C-:B------:R-:W-:Y:S01]  /*6d50*/  FFMA.FTZ R37, R48, UR11, -R15.reuse ;  /* 0x0000000b30257c23 */ /* 0x100fe2000801080f */
[----:B------:R-:W-:Y:S01]  /*6d60*/  ISETP.GT.AND P5, PT, R16, 0x68, P1 ;  /* 0x000000681000780c */ /* 0x000fe20000fa4270 */
[----:B------:R1:W-:Y:S01]  /*6d70*/  MUFU.EX2 R36, R45 ;  /* 0x0000002d00247308 */ /* 0x0003e20000000800 */
[----:B0-----:R-:W-:Y:S01]  /*6d80*/  FMNMX.FTZ R41, R55, R40, !PT ;  /* 0x0000002837297209 */ /* 0x001fe20007810000 */
[--C-:B------:R-:W-:Y:S01]  /*6d90*/  FFMA.FTZ R48, R53, UR11, -R15.reuse ;  /* 0x0000000b35307c23 */ /* 0x100fe2000801080f */
[----:B------:R-:W-:Y:S01]  /*6da0*/  FSEL R74, R74, -INF , !P2 ;  /* 0xff8000004a4a7808 */ /* 0x000fe20005000000 */
[--C-:B------:R-:W-:Y:S01]  /*6db0*/  FFMA.FTZ R53, R61, UR11, -R15.reuse ;  /* 0x0000000b3d357c23 */ /* 0x100fe2000801080f */
[----:B------:R-:W-:Y:S01]  /*6dc0*/  FMNMX.FTZ R40, R58, R41, !PT ;  /* 0x000000293a287209 */ /* 0x000fe20007810000 */
[--C-:B------:R-:W-:Y:S01]  /*6dd0*/  FFMA.FTZ R61, R69, UR11, -R15.reuse ;  /* 0x0000000b453d7c23 */ /* 0x100fe2000801080f */
[----:B------:R-:W-:Y:S01]  /*6de0*/  ISETP.LT.OR P3, PT, R20, 0x62, P3 ;  /* 0x000000621400780c */ /* 0x000fe20001f61670 */
[--C-:B------:R-:W-:Y:S01]  /*6df0*/  FFMA.FTZ R69, R77, UR11, -R15.reuse ;  /* 0x0000000b4d457c23 */ /* 0x100fe2000801080f */
[----:B------:R-:W-:Y:S01]  /*6e00*/  FMNMX.FTZ R41, R59, R40, !PT ;  /* 0x000000283b297209 */ /* 0x000fe20007810000 */
[--C-:B------:R-:W-:Y:S01]  /*6e10*/  FFMA.FTZ R77, R85, UR11, -R15.reuse ;  /* 0x0000000b554d7c23 */ /* 0x100fe2000801080f */
[----:B------:R-:W-:Y:S01]  /*6e20*/  ISETP.GT.AND P4, PT, R16, 0x69, P1 ;  /* 0x000000691000780c */ /* 0x000fe20000f84270 */
[----:B------:R0:W-:Y:S01]  /*6e30*/  MUFU.EX2 R40, R49 ;  /* 0x0000003100287308 */ /* 0x0001e20000000800 */
[----:B------:R-:W-:Y:S01]  /*6e40*/  FMNMX.FTZ R44, R62, R41, !PT ;  /* 0x000000293e2c7209 */ /* 0x000fe20007810000 */
[--C-:B------:R-:W-:Y:S01]  /*6e50*/  FFMA.FTZ R41, R52, UR11, -R15.reuse ;  /* 0x0000000b34297c23 */ /* 0x100fe2000801080f */
[----:B------:R-:W-:Y:S01]  /*6e60*/  ISETP.LT.OR P5, PT, R20, 0x69, P5 ;  /* 0x000000691400780c */ /* 0x000fe20002fa1670 */
[--C-:B------:R-:W-:Y:S01]  /*6e70*/  FFMA.FTZ R52, R60, UR11, -R15.reuse ;  /* 0x0000000b3c347c23 */ /* 0x100fe2000801080f */
[----:B-1----:R-:W-:Y:S01]  /*6e80*/  FMNMX.FTZ R45, R63, R44, !PT ;  /* 0x0000002c3f2d7209 */ /* 0x002fe20007810000 */
[--C-:B------:R-:W-:Y:S01]  /*6e90*/  FFMA.FTZ R60, R68, UR11, -R15.reuse ;  /* 0x0000000b443c7c23 */ /* 0x100fe2000801080f */
[----:B------:R-:W-:Y:S01]  /*6ea0*/  FSEL R75, R75, -INF , !P3 ;  /* 0xff8000004b4b7808 */ /* 0x000fe20005800000 */
[--C-:B------:R-:W-:Y:S01]  /*6eb0*/  FFMA.FTZ R68, R76, UR11, -R15.reuse ;  /* 0x0000000b4c447c23 */ /* 0x100fe2000801080f */
[----:B------:R-:W-:Y:S01]  /*6ec0*/  FMNMX.FTZ R44, R66, R45, !PT ;  /* 0x0000002d422c7209 */ /* 0x000fe20007810000 */
[--C-:B0-----:R-:W-:Y:S01]  /*6ed0*/  FFMA.FTZ R49, R56, UR11, -R15.reuse ;  /* 0x0000000b38317c23 */ /* 0x101fe2000801080f */
[----:B------:R-:W-:Y:S01]  /*6ee0*/  ISETP.GT.AND P2, PT, R16, 0x70, P1 ;  /* 0x000000701000780c */ /* 0x000fe20000f44270 */
[--C-:B------:R-:W-:Y:S01]  /*6ef0*/  FFMA.FTZ R56, R64, UR11, -R15.reuse ;  /* 0x0000000b40387c23 */ /* 0x100fe2000801080f */
[----:B------:R-:W-:Y:S01]  /*6f00*/  FMNMX.FTZ R45, R67, R44, !PT ;  /* 0x0000002c432d7209 */ /* 0x000fe20007810000 */
[--C-:B------:R-:W-:Y:S01]  /*6f10*/  FFMA.FTZ R64, R72, UR11, -R15.reuse ;  /* 0x0000000b48407c23 */ /* 0x100fe2000801080f */
[----:B------:R-:W-:Y:S01]  /*6f20*/  FSEL R78, R78, -INF , !P5 ;  /* 0xff8000004e4e7808 */ /* 0x000fe20006800000 */
[--C-:B------:R-:W-:Y:S01]  /*6f30*/  FFMA.FTZ R72, R80, UR11, -R15.reuse ;  /* 0x0000000b50487c23 */ /* 0x100fe2000801080f */
[----:B------:R-:W-:Y:S01]  /*6f40*/  FMNMX.FTZ R44, R70, R45, !PT ;  /* 0x0000002d462c7209 */ /* 0x000fe20007810000 */
[----:B------:R-:W-:Y:S01]  /*6f50*/  FFMA.FTZ R76, R84, UR11, -R15 ;  /* 0x0000000b544c7c23 */ /* 0x000fe2000801080f */
[----:B------:R-:W-:Y:S01]  /*6f60*/  ISETP.LT.OR P4, PT, R20, 0x6a, P4 ;  /* 0x0000006a1400780c */ /* 0x000fe20002781670 */
[----:B------:R-:W-:Y:S01]  /*6f70*/  MUFU.EX2 R22, R22 ;  /* 0x0000001600167308 */ /* 0x000fe20000000800 */
[----:B------:R-:W-:-:S02]  /*6f80*/  FMNMX.FTZ R45, R71, R44, !PT ;  /* 0x0000002c472d7209 */ /* 0x000fc40007810000 */
[----:B------:R-:W-:Y:S02]  /*6f90*/  ISETP.GT.AND P3, PT, R16, 0x71, P1 ;  /* 0x000000711000780c */ /* 0x000fe40000f64270 */
[----:B------:R-:W-:Y:S02]  /*6fa0*/  FMNMX.FTZ R44, R74, R45, !PT ;  /* 0x0000002d4a2c7209 */ /* 0x000fe40007810000 */
[----:B------:R-:W-:Y:S01]  /*6fb0*/  ISETP.LT.OR P2, PT, R20, 0x71, P2 ;  /* 0x000000711400780c */ /* 0x000fe20001741670 */
[----:B------:R-:W-:Y:S01]  /*6fc0*/  MUFU.EX2 R23, R23 ;  /* 0x0000001700177308 */ /* 0x000fe20000000800 */
[----:B------:R-:W-:Y:S02]  /*6fd0*/  FMNMX.FTZ R45, R75, R44, !PT ;  /* 0x0000002c4b2d7209 */ /* 0x000fe40007810000 */
[----:B------:R-:W-:Y:S02]  /*6fe0*/  FSEL R79, R79, -INF , !P4 ;  /* 0xff8000004f4f7808 */ /* 0x000fe40006000000 */
[----:B------:R-:W-:-:S02]  /*6ff0*/  FMNMX.FTZ R44, R78, R45, !PT ;  /* 0x0000002d4e2c7209 */ /* 0x000fc40007810000 */
[----:B------:R-:W-:Y:S01]  /*7000*/  ISETP.GT.AND P5, PT, R16, 0x78, P1 ;  /* 0x000000781000780c */ /* 0x000fe20000fa4270 */
[----:B------:R-:W-:Y:S01]  /*7010*/  MUFU.EX2 R25, R25 ;  /* 0x0000001900197308 */ /* 0x000fe20000000800 */
[----:B------:R-:W-:Y:S02]  /*7020*/  ISETP.LT.OR P3, PT, R20, 0x72, P3 ;  /* 0x000000721400780c */ /* 0x000fe40001f61670 */
[----:B------:R-:W-:Y:S02]  /*7030*/  FSEL R82, R82, -INF , !P2 ;  /* 0xff80000052527808 */ /* 0x000fe40005000000 */
[----:B------:R-:W-:Y:S02]  /*7040*/  FMNMX.FTZ R45, R79, R44, !PT ;  /* 0x0000002c4f2d7209 */ /* 0x000fe40007810000 */
[----:B------:R-:W-:Y:S01]  /*7050*/  ISETP.GT.AND P1, PT, R16, 0x79, P1 ;  /* 0x000000791000780c */ /* 0x000fe20000f24270 */
[--C-:B------:R-:W-:Y:S01]  /*7060*/  FFMA.FTZ R16, R57, UR11, -R15.reuse ;  /* 0x0000000b39107c23 */ /* 0x100fe2000801080f */
[----:B------:R-:W-:Y:S01]  /*7070*/  ISETP.LT.OR P5, PT, R20, 0x79, P5 ;  /* 0x000000791400780c */ /* 0x000fe20002fa1670 */
[--C-:B------:R-:W-:Y:S01]  /*7080*/  FFMA.FTZ R57, R65, UR11, -R15.reuse ;  /* 0x0000000b41397c23 */ /* 0x100fe2000801080f */
[----:B------:R-:W-:Y:S01]  /*7090*/  FSEL R83, R83, -INF , !P3 ;  /* 0xff80000053537808 */ /* 0x000fe20005800000 */
[--C-:B------:R-:W-:Y:S01]  /*70a0*/  FFMA.FTZ R65, R73, UR11, -R15.reuse ;  /* 0x0000000b49417c23 */ /* 0x100fe2000801080f */
[----:B------:R-:W-:Y:S01]  /*70b0*/  FMNMX.FTZ R44, R82, R45, !PT ;  /* 0x0000002d522c7209 */ /* 0x000fe20007810000 */
[----:B------:R-:W-:Y:S01]  /*70c0*/  FFMA.FTZ R73, R81, UR11, -R15 ;  /* 0x0000000b51497c23 */ /* 0x000fe2000801080f */
[----:B------:R-:W-:Y:S01]  /*70d0*/  ISETP.LT.OR P1, PT, R20, 0x7a, P1 ;  /* 0x0000007a1400780c */ /* 0x000fe20000f21670 */
[----:B------:R-:W-:Y:S01]  /*70e0*/  MUFU.EX2 R29, R29 ;  /* 0x0000001d001d7308 */ /* 0x000fe20000000800 */
[----:B------:R-:W-:-:S02]  /*70f0*/  FSEL R86, R86, -INF , !P5 ;  /* 0xff80000056567808 */ /* 0x000fc40006800000 */
[----:B------:R-:W-:Y:S02]  /*7100*/  FMNMX.FTZ R45, R83, R44, !PT ;  /* 0x0000002c532d7209 */ /* 0x000fe40007810000 */
[----:B------:R-:W-:Y:S02]  /*7110*/  FSEL R87, R87, -INF , !P1 ;  /* 0xff80000057577808 */ /* 0x000fe40004800000 */
[----:B------:R-:W-:Y:S01]  /*7120*/  FMNMX.FTZ R20, R86, R45, !PT ;  /* 0x0000002d56147209 */ /* 0x000fe20007810000 */
[----:B------:R-:W-:Y:S01]  /*7130*/  MUFU.EX2 R33, R33 ;  /* 0x0000002100217308 */ /* 0x000fe20000000800 */
[----:B------:R-:W-:Y:S02]  /*7140*/  FSEL R44, R0, RZ, P6 ;  /* 0x000000ff002c7208 */ /* 0x000fe40003000000 */
[----:B------:R-:W-:-:S03]  /*7150*/  FMNMX.FTZ R20, R87, R20, !PT ;  /* 0x0000001457147209 */ /* 0x000fc60007810000 */
[----:B------:R-:W-:Y:S02]  /*7160*/  FADD.FTZ R44, -R44, R13 ;  /* 0x0000000d2c2c7221 */ /* 0x000fe40000010100 */
[----:B------:R-:W0:Y:S01]  /*7170*/  SHFL.BFLY PT, R45, R20, 0x2, 0x1f ;  /* 0x0c401f00142d7f89 */ /* 0x000e2200000e0000 */
[----:B------:R-:W-:Y:S01]  /*7180*/  MUFU.EX2 R37, R37 ;  /* 0x0000002500257308 */ /* 0x000fe20000000800 */
[----:B------:R-:W-:-:S07]  /*7190*/  FMUL.FTZ R13, R44, UR11 ;  /* 0x0000000b2c0d7c20 */ /* 0x000fce0008410000 */
[----:B------:R-:W1:Y:S08]  /*71a0*/  MUFU.EX2 R13, R13 ;  /* 0x0000000d000d7308 */ /* 0x000e700000000800 */
[----:B------:R-:W-:Y:S01]  /*71b0*/  MUFU.EX2 R41, R41 ;  /* 0x0000002900297308 */ /* 0x000fe20000000800 */
[----:B0-----:R-:W-:-:S07]  /*71c0*/  FMNMX.FTZ R45, R20, R45, !PT ;  /* 0x0000002d142d7209 */ /* 0x001fce0007810000 */
[----:B------:R-:W-:Y:S01]  /*71d0*/  MUFU.EX2 R48, R48 ;  /* 0x0000003000307308 */ /* 0x000fe20000000800 */
[----:B-1----:R-:W-:Y:S01]  /*71e0*/  FFMA.FTZ R4, R13, R4, R18 ;  /* 0x000000040d047223 */ /* 0x002fe20000010012 */
[----:B------:R-:W0:Y:S03]  /*71f0*/  SHFL.BFLY PT, R20, R45, 0x1, 0x1f ;  /* 0x0c201f002d147f89 */ /* 0x000e2600000e0000 */
[----:B------:R-:W-:-:S03]  /*7200*/  FADD.FTZ R4, R19, R4 ;  /* 0x0000000413047221 */ /* 0x000fc60000010000 */
[----:B------:R-:W-:Y:S08]  /*7210*/  MUFU.EX2 R49, R49 ;  /* 0x0000003100317308 */ /* 0x000ff00000000800 */
[----:B------:R-:W-:Y:S08]  /*7220*/  MUFU.EX2 R16, R16 ;  /* 0x0000001000107308 */ /* 0x000ff00000000800 */
[----:B------:R-:W-:Y:S01]  /*7230*/  MUFU.EX2 R52, R52 ;  /* 0x0000003400347308 */ /* 0x000fe20000000800 */
[----:B0-----:R-:W-:-:S04]  /*7240*/  FMNMX.FTZ R15, R45, R20, !PT ;  /* 0x000000142d0f7209 */ /* 0x001fc80007810000 */
[C---:B------:R-:W-:Y:S01]  /*7250*/  FSETP.NEU.FTZ.AND P1, PT, R15.reuse, -INF , PT ;  /* 0xff8000000f00780b */ /* 0x040fe20003f3d000 */
[----:B------:R-:W-:Y:S02]  /*7260*/  FMUL.FTZ R20, R15, UR11 ;  /* 0x0000000b0f147c20 */ /* 0x000fe40008410000 */
[----:B------:R-:W-:Y:S03]  /*7270*/  MUFU.EX2 R53, R53 ;  /* 0x0000003500357308 */ /* 0x000fe60000000800 */
[----:B------:R-:W-:-:S05]  /*7280*/  FSEL R44, R20, RZ, P1 ;  /* 0x000000ff142c7208 */ /* 0x000fca0000800000 */
[----:B------:R-:W-:Y:S01]  /*7290*/  MUFU.EX2 R56, R56 ;  /* 0x0000003800387308 */ /* 0x000fe20000000800 */
[--C-:B------:R-:W-:Y:S01]  /*72a0*/  FFMA.FTZ R81, R35, UR11, -R44.reuse ;  /* 0x0000000b23517c23 */ /* 0x100fe2000801082c */
[----:B------:R-:W-:Y:S01]  /*72b0*/  FSEL R35, R15, RZ, P1 ;  /* 0x000000ff0f237208 */ /* 0x000fe20000800000 */
[--C-:B------:R-:W-:Y:S01]  /*72c0*/  FFMA.FTZ R45, R26, UR11, -R44.reuse ;  /* 0x0000000b1a2d7c23 */ /* 0x100fe2000801082c */
[--C-:B------:R-:W-:Y:S01]  /*72d0*/  FFMA.FTZ R85, R27, UR11, -R44.reuse ;  /* 0x0000000b1b557c23 */ /* 0x100fe2000801082c */
[--C-:B------:R-:W-:Y:S01]  /*72e0*/  FFMA.FTZ R20, R30, UR11, -R44.reuse ;  /* 0x0000000b1e147c23 */ /* 0x100fe2000801082c */
[----:B------:R-:W-:Y:S01]  /*72f0*/  FFMA.FTZ R84, R31, UR11, -R44 ;  /* 0x0000000b1f547c23 */ /* 0x000fe2000801082c */
[----:B------:R-:W-:Y:S01]  /*7300*/  FADD.FTZ R12, -R35, R12 ;  /* 0x0000000c230c7221 */ /* 0x000fe20000010100 */
[--C-:B------:R-:W-:Y:S01]  /*7310*/  FFMA.FTZ R34, R34, UR11, -R44.reuse ;  /* 0x0000000b22227c23 */ /* 0x100fe2000801082c */
[----:B------:R-:W-:Y:S01]  /*7320*/  MUFU.EX2 R45, R45 ;  /* 0x0000002d002d7308 */ /* 0x000fe20000000800 */
[--C-:B------:R-:W-:Y:S01]  /*7330*/  FFMA.FTZ R27, R46, UR11, -R44.reuse ;  /* 0x0000000b2e1b7c23 */ /* 0x100fe2000801082c */
[----:B------:R-:W-:Y:S01]  /*7340*/  FMUL.FTZ R12, R12, UR11 ;  /* 0x0000000b0c0c7c20 */ /* 0x000fe20008410000 */
[--C-:B------:R-:W-:Y:S01]  /*7350*/  FFMA.FTZ R31, R38, UR11, -R44.reuse ;  /* 0x0000000b261f7c23 */ /* 0x100fe2000801082c */
[--C-:B------:R-:W-:Y:S01]  /*7360*/  FFMA.FTZ R80, R39, UR11, -R44.reuse ;  /* 0x0000000b27507c23 */ /* 0x100fe2000801082c */
[----:B------:R-:W-:Y:S01]  /*7370*/  FFMA.FTZ R39, R47, UR11, -R44 ;  /* 0x0000000b2f277c23 */ /* 0x000fe2000801082c */
[----:B------:R-:W-:Y:S01]  /*7380*/  FADD.FTZ R47, R21, R4 ;  /* 0x00000004152f7221 */ /* 0x000fe20000010000 */
[--C-:B------:R-:W-:Y:S01]  /*7390*/  FFMA.FTZ R26, R42, UR11, -R44.reuse ;  /* 0x0000000b2a1a7c23 */ /* 0x100fe2000801082c */
[----:B------:R-:W0:Y:S01]  /*73a0*/  MUFU.EX2 R12, R12 ;  /* 0x0000000c000c7308 */ /* 0x000e220000000800 */
[--C-:B------:R-:W-:Y:S01]  /*73b0*/  FFMA.FTZ R42, R43, UR11, -R44.reuse ;  /* 0x0000000b2b2a7c23 */ /* 0x100fe2000801082c */
[----:B------:R-:W-:Y:S01]  /*73c0*/  FADD.FTZ R4, R22, R47 ;  /* 0x0000002f16047221 */ /* 0x000fe20000010000 */
[--C-:B------:R-:W-:Y:S01]  /*73d0*/  FFMA.FTZ R30, R50, UR11, -R44.reuse ;  /* 0x0000000b321e7c23 */ /* 0x100fe2000801082c */
[--C-:B------:R-:W-:Y:S01]  /*73e0*/  FFMA.FTZ R38, R51, UR11, -R44.reuse ;  /* 0x0000000b33267c23 */ /* 0x100fe2000801082c */
[----:B------:R-:W-:Y:S01]  /*73f0*/  FFMA.FTZ R54, R54, UR11, -R44 ;  /* 0x0000000b36367c23 */ /* 0x000fe2000801082c */
[----:B------:R-:W-:Y:S01]  /*7400*/  FADD.FTZ R47, R23, R4 ;  /* 0x00000004172f7221 */ /* 0x000fe20000010000 */
[--C-:B------:R-:W-:Y:S01]  /*7410*/  FFMA.FTZ R138, R55, UR11, -R44.reuse ;  /* 0x0000000b378a7c23 */ /* 0x100fe2000801082c */
[----:B------:R-:W1:Y:S01]  /*7420*/  MUFU.EX2 R85, R85 ;  /* 0x0000005500557308 */ /* 0x000e620000000800 */
        /* <DEDUP_REMOVED lines=8> */
[----:B0-----:R-:W-:Y:S01]  /*74b0*/  FFMA.FTZ R46, R12, R3, R45 ;  /* 0x000000030c2e7223 */ /* 0x001fe2000001002d */
[--C-:B------:R-:W-:Y:S01]  /*74c0*/  FFMA.FTZ R67, R71, UR11, -R44.reuse ;  /* 0x0000000b47437c23 */ /* 0x100fe2000801082c */
[--C-:B------:R-:W-:Y:S01]  /*74d0*/  FFMA.FTZ R66, R75, UR11, -R44.reuse ;  /* 0x0000000b4b427c23 */ /* 0x100fe2000801082c */
[--C-:B------:R-:W-:Y:S01]  /*74e0*/  FFMA.FTZ R55, R78, UR11, -R44.reuse ;  /* 0x0000000b4e377c23 */ /* 0x100fe2000801082c */
[--C-:B------:R-:W-:Y:S01]  /*74f0*/  FFMA.FTZ R63, R79, UR11, -R44.reuse ;  /* 0x0000000b4f3f7c23 */ /* 0x100fe2000801082c */
[--C-:B------:R-:W-:Y:S01]  /*7500*/  FFMA.FTZ R62, R82, UR11, -R44.reuse ;  /* 0x0000000b523e7c23 */ /* 0x100fe2000801082c */
[----:B------:R-:W-:Y:S01]  /*7510*/  FFMA.FTZ R70, R83, UR11, -R44 ;  /* 0x0000000b53467c23 */ /* 0x000fe2000801082c */
[----:B------:R-:W0:Y:S01]  /*7520*/  MUFU.EX2 R84, R84 ;  /* 0x0000005400547308 */ /* 0x000e220000000800 */
[----:B-1----:R-:W-:Y:S01]  /*7530*/  FADD.FTZ R3, R85, R46 ;  /* 0x0000002e55037221 */ /* 0x002fe20000010000 */
[----:B------:R-:W-:Y:S01]  /*7540*/  FADD.FTZ R46, R24, R47 ;  /* 0x0000002f182e7221 */ /* 0x000fe20000010000 */
[----:B------:R-:W-:-:S05]  /*7550*/  FFMA.FTZ R71, R86, UR11, -R44 ;  /* 0x0000000b56477c23 */ /* 0x000fca000801082c */
[----:B------:R-:W1:Y:S01]  /*7560*/  MUFU.EX2 R34, R34 ;  /* 0x0000002200227308 */ /* 0x000e620000000800 */
[----:B--2---:R-:W-:-:S07]  /*7570*/  FADD.FTZ R3, R20, R3 ;  /* 0x0000000314037221 */ /* 0x004fce0000010000 */
[----:B------:R-:W2:Y:S01]  /*7580*/  MUFU.EX2 R81, R81 ;  /* 0x0000005100517308 */ /* 0x000ea20000000800 */
[----:B0-----:R-:W-:-:S07]  /*7590*/  FADD.FTZ R3, R84, R3 ;  /* 0x0000000354037221 */ /* 0x001fce0000010000 */
[----:B------:R-:W0:Y:S01]  /*75a0*/  MUFU.EX2 R31, R31 ;  /* 0x0000001f001f7308 */ /* 0x000e220000000800 */
[----:B-1----:R-:W-:Y:S01]  /*75b0*/  FADD.FTZ R4, R34, R3 ;  /* 0x0000000322047221 */ /* 0x002fe20000010000 */
[----:B------:R-:W-:-:S06]  /*75c0*/  FADD.FTZ R3, R25, R46 ;  /* 0x0000002e19037221 */ /* 0x000fcc0000010000 */
[----:B------:R-:W1:Y:S01]  /*75d0*/  MUFU.EX2 R80, R80 ;  /* 0x0000005000507308 */ /* 0x000e620000000800 */
[----:B--2---:R-:W-:-:S07]  /*75e0*/  FADD.FTZ R4, R81, R4 ;  /* 0x0000000451047221 */ /* 0x004fce0000010000 */
[----:B------:R-:W2:Y:S01]  /*75f0*/  MUFU.EX2 R26, R26 ;  /* 0x0000001a001a7308 */ /* 0x000ea20000000800 */
[----:B0-----:R-:W-:Y:S01]  /*7600*/  FADD.FTZ R47, R31, R4 ;  /* 0x000000041f2f7221 */ /* 0x001fe20000010000 */
[----:B------:R-:W-:-:S04]  /*7610*/  FADD.FTZ R4, R28, R3 ;  /* 0x000000031c047221 */ /* 0x000fc80000010000 */
[----:B------:R-:W-:Y:S02]  /*7620*/  FADD.FTZ R3, R29, R4 ;  /* 0x000000041d037221 */ /* 0x000fe40000010000 */
[----:B------:R-:W0:Y:S01]  /*7630*/  MUFU.EX2 R42, R42 ;  /* 0x0000002a002a7308 */ /* 0x000e220000000800 */
[----:B-1----:R-:W-:Y:S01]  /*7640*/  FADD.FTZ R47, R80, R47 ;  /* 0x0000002f502f7221 */ /* 0x002fe20000010000 */
[----:B------:R-:W-:-:S04]  /*7650*/  FADD.FTZ R4, R32, R3 ;  /* 0x0000000320047221 */ /* 0x000fc80000010000 */
[----:B------:R-:W-:Y:S02]  /*7660*/  FADD.FTZ R3, R33, R4 ;  /* 0x0000000421037221 */ /* 0x000fe40000010000 */
[----:B------:R-:W1:Y:S01]  /*7670*/  MUFU.EX2 R27, R27 ;  /* 0x0000001b001b7308 */ /* 0x000e620000000800 */
[----:B--2---:R-:W-:Y:S01]  /*7680*/  FADD.FTZ R47, R26, R47 ;  /* 0x0000002f1a2f7221 */ /* 0x004fe20000010000 */
[----:B------:R-:W-:-:S06]  /*7690*/  FADD.FTZ R4, R36, R3 ;  /* 0x0000000324047221 */ /* 0x000fcc0000010000 */
[----:B------:R-:W2:Y:S01]  /*76a0*/  MUFU.EX2 R39, R39 ;  /* 0x0000002700277308 */ /* 0x000ea20000000800 */
[----:B0-----:R-:W-:Y:S01]  /*76b0*/  FADD.FTZ R46, R42, R47 ;  /* 0x0000002f2a2e7221 */ /* 0x001fe20000010000 */
[----:B------:R-:W-:-:S04]  /*76c0*/  FADD.FTZ R47, R37, R4 ;  /* 0x00000004252f7221 */ /* 0x000fc80000010000 */
[----:B------:R-:W-:Y:S02]  /*76d0*/  FADD.FTZ R4, R40, R47 ;  /* 0x0000002f28047221 */ /* 0x000fe40000010000 */
[----:B------:R-:W0:Y:S01]  /*76e0*/  MUFU.EX2 R30, R30 ;  /* 0x0000001e001e7308 */ /* 0x000e220000000800 */
[----:B-1----:R-:W-:-:S07]  /*76f0*/  FADD.FTZ R46, R27, R46 ;  /* 0x0000002e1b2e7221 */ /* 0x002fce0000010000 */
[----:B------:R-:W1:Y:S01]  /*7700*/  MUFU.EX2 R38, R38 ;  /* 0x0000002600267308 */ /* 0x000e620000000800 */
[----:B--2---:R-:W-:-:S07]  /*7710*/  FADD.FTZ R3, R39, R46 ;  /* 0x0000002e27037221 */ /* 0x004fce0000010000 */
[----:B------:R2:W3:Y:S01]  /*7720*/  MUFU.EX2 R35, R54 ;  /* 0x0000003600237308 */ /* 0x0004e20000000800 */
[----:B0-----:R-:W-:-:S07]  /*7730*/  FADD.FTZ R3, R30, R3 ;  /* 0x000000031e037221 */ /* 0x001fce0000010000 */
[----:B------:R-:W0:Y:S01]  /*7740*/  MUFU.EX2 R138, R138 ;  /* 0x0000008a008a7308 */ /* 0x000e220000000800 */
[----:B-1----:R-:W-:Y:S01]  /*7750*/  FADD.FTZ R46, R38, R3 ;  /* 0x00000003262e7221 */ /* 0x002fe20000010000 */
[----:B------:R-:W-:Y:S01]  /*7760*/  FADD.FTZ R3, R41, R4 ;  /* 0x0000000429037221 */ /* 0x000fe20000010000 */
[--C-:B--2---:R-:W-:Y:S01]  /*7770*/  FFMA.FTZ R54, R74, UR11, -R44.reuse ;  /* 0x0000000b4a367c23 */ /* 0x104fe2000801082c */
[----:B------:R-:W-:Y:S02]  /*7780*/  FFMA.FTZ R74, R87, UR11, -R44 ;  /* 0x0000000b574a7c23 */ /* 0x000fe4000801082c */
[----:B------:R-:W-:Y:S02]  /*7790*/  FADD.FTZ R4, R48, R3 ;  /* 0x0000000330047221 */ /* 0x000fe40000010000 */
[----:B------:R-:W1:Y:S01]  /*77a0*/  MUFU.EX2 R43, R43 ;  /* 0x0000002b002b7308 */ /* 0x000e620000000800 */
[----:B---3--:R-:W-:Y:S01]  /*77b0*/  FADD.FTZ R47, R35, R46 ;  /* 0x0000002e232f7221 */ /* 0x008fe20000010000 */
[----:B------:R-:W-:-:S04]  /*77c0*/  FADD.FTZ R3, R49, R4 ;  /* 0x0000000431037221 */ /* 0x000fc80000010000 */
[----:B------:R-:W-:Y:S02]  /*77d0*/  FADD.FTZ R3, R16, R3 ;  /* 0x0000000310037221 */ /* 0x000fe40000010000 */
        /* <DEDUP_REMOVED lines=8> */
[----:B------:R-:W-:-:S06]  /*7860*/  FADD.FTZ R46, R56, R3 ;  /* 0x00000003382e7221 */ /* 0x000fcc0000010000 */
        /* <DEDUP_REMOVED lines=50> */
.L_x_886:
[----:B------:R-:W0:Y:S01]  /*7b90*/  S2UR UR10, SR_CgaCtaId ;  /* 0x00000000000a79c3 */ /* 0x000e220000008800 */
[----:B------:R-:W-:Y:S01]  /*7ba0*/  ULEA UR6, UR6, UR38, 0x3 ;  /* 0x0000002606067291 */ /* 0x000fe2000f8e183f */
[----:B------:R-:W-:Y:S01]  /*7bb0*/  F2FP.BF16.F32.PACK_AB R46, R22, R21 ;  /* 0x00000015162e723e */ /* 0x000fe200000010ff */
[----:B------:R-:W-:Y:S01]  /*7bc0*/  UMOV UR41, UR5 ;  /* 0x0000000500297c82 */ /* 0x000fe20008000000 */
[----:B------:R-:W-:Y:S01]  /*7bd0*/  F2FP.BF16.F32.PACK_AB R47, R84, R20 ;  /* 0x00000014542f723e */ /* 0x000fe200000010ff */
[----:B------:R-:W-:Y:S01]  /*7be0*/  UIADD3 UR6, UR6, 0x2d860, URZ ;  /* 0x0002d86006067890 */ /* 0x000fe2000fffe03f */
[----:B------:R-:W-:Y:S01]  /*7bf0*/  F2FP.BF16.F32.PACK_AB R44, R19, R18 ;  /* 0x00000012132c723e */ /* 0x000fe200000010ff */
[----:B------:R-:W-:Y:S01]  /*7c00*/  FMUL.FTZ R88, R88, R13 ;  /* 0x0000000d58587220 */ /* 0x000fe20000410000 */
        /* <DEDUP_REMOVED lines=16> */
[----:B0-----:R-:W-:Y:S01]  /*7d10*/  UPRMT UR6, UR10, 0x654, UR6 ;  /* 0x000006540a067896 */ /* 0x001fe20008000006 */
[----:B------:R-:W-:Y:S01]  /*7d20*/  F2FP.BF16.F32.PACK_AB R27, R39, R27 ;  /* 0x0000001b271b723e */ /* 0x000fe200000010ff */
[-C--:B------:R-:W-:Y:S01]  /*7d30*/  FMUL.FTZ R105, R105, R13.reuse ;  /* 0x0000000d69697220 */ /* 0x080fe20000410000 */
[----:B------:R-:W-:Y:S01]  /*7d40*/  F2FP.BF16.F32.PACK_AB R29, R38, R30 ;  /* 0x0000001e261d723e */ /* 0x000fe200000010ff */
[----:B------:R-:W-:Y:S01]  /*7d50*/  FMUL.FTZ R108, R108, R13 ;  /* 0x0000000d6c6c7220 */ /* 0x000fe20000410000 */
[----:B------:R-:W-:Y:S01]  /*7d60*/  F2FP.BF16.F32.PACK_AB R28, R40, R37 ;  /* 0x00000025281c723e */ /* 0x000fe200000010ff */
[----:B------:R-:W-:Y:S01]  /*7d70*/  FMUL.FTZ R109, R109, R13 ;  /* 0x0000000d6d6d7220 */ /* 0x000fe20000410000 */
        /* <DEDUP_REMOVED lines=17> */
[----:B------:R1:W-:Y:S01]  /*7e90*/  STSM.16.M88.4 [R5], R28 ;  /* 0x0000001c05007844 */ /* 0x0003e20000000200 */
[----:B------:R-:W-:Y:S01]  /*7ea0*/  F2FP.BF16.F32.PACK_AB R58, R61, R60 ;  /* 0x0000003c3d3a723e */ /* 0x000fe200000010ff */
[----:B------:R-:W-:Y:S01]  /*7eb0*/  FMUL.FTZ R117, R117, R13 ;  /* 0x0000000d75757220 */ /* 0x000fe20000410000 */
[----:B------:R-:W-:Y:S01]  /*7ec0*/  F2FP.BF16.F32.PACK_AB R59, R67, R59 ;  /* 0x0000003b433b723e */ /* 0x000fe200000010ff */
[----:B------:R1:W-:Y:S01]  /*7ed0*/  STSM.16.M88.4 [R2+0x27800], R32 ;  /* 0x0278002002007844 */ /* 0x0003e20000000200 */
[----:B------:R-:W-:Y:S01]  /*7ee0*/  F2FP.BF16.F32.PACK_AB R54, R69, R68 ;  /* 0x000000444536723e */ /* 0x000fe200000010ff */
[----:B------:R-:W-:Y:S01]  /*7ef0*/  FMUL.FTZ R120, R120, R13 ;  /* 0x0000000d78787220 */ /* 0x000fe20000410000 */
[----:B------:R-:W-:Y:S01]  /*7f00*/  F2FP.BF16.F32.PACK_AB R52, R65, R64 ;  /* 0x000000404134723e */ /* 0x000fe200000010ff */
[----:B------:R1:W-:Y:S01]  /*7f10*/  STSM.16.M88.4 [R6+0x6000], R56 ;  /* 0x0060003806007844 */ /* 0x0003e20000000200 */
        /* <DEDUP_REMOVED lines=10> */
[----:B------:R-:W-:Y:S01]  /*7fc0*/  ISETP.GT.AND P1, PT, R14, UR32, PT ;  /* 0x000000200e007c0c */ /* 0x000fe2000bf24270 */
        /* <DEDUP_REMOVED lines=36> */
[----:B------:R-:W-:Y:S01]  /*8210*/  IMAD.MOV.U32 R13, RZ, RZ, R0 ;  /* 0x000000ffff0d7224 */ /* 0x000fe200078e0000 */
[----:B0-----:R-:W-:Y:S01]  /*8220*/  NOP ;  /* 0x0000000000007918 */ /* 0x001fe20000000000 */
[----:B-1----:R-:W-:Y:S05]  /*8230*/  @P1 BRA `(.L_x_887) ;  /* 0xffffffcc00741947 */ /* 0x002fea000383ffff */
.L_x_868:
[----:B------:R-:W1:Y:S01]  /*8240*/  S2UR UR10, SR_CTAID.X ;  /* 0x00000000000a79c3 */ /* 0x000e620000002500 */
[----:B------:R-:W-:Y:S01]  /*8250*/  R2UR UR6, R143 ;  /* 0x000000008f0672ca */ /* 0x000fe200000e0000 */
[----:B------:R-:W-:Y:S01]  /*8260*/  UISETP.NE.AND UP0, UPT, UR39, URZ, UPT ;  /* 0x0000003f2700728c */ /* 0x000fe2000bf05270 */
[----:B------:R-:W-:-:S05]  /*8270*/  IADD3 R8, -R8, 0x1, RZ ;  /* 0x0000000108087810 */ /* 0x000fca0007ffe1ff */
[----:B------:R-:W-:Y:S01]  /*8280*/  IMAD R8, R17, UR35, R8 ;  /* 0x0000002311087c24 */ /* 0x000fe2000f8e0208 */
[----:B------:R-:W-:-:S05]  /*8290*/  PLOP3.LUT P1, PT, PT, PT, UP0, 0x40, 0x0 ;  /* 0x000000000000781c */ /* 0x000fca0003f2e808 */
[----:B------:R-:W-:-:S03]  /*82a0*/  UISETP.NE.AND UP1, UPT, UR6, URZ, UPT ;  /* 0x0000003f0600728c */ /* 0x000fc6000bf25270 */
[----:B------:R-:W-:Y:S02]  /*82b0*/  UMOV UR6, 0xc0 ;  /* 0x000000c000067882 */ /* 0x000fe40000000000 */
[----:B-1----:R-:W-:Y:S01]  /*82c0*/  UIMAD UR6, UR10, UR6, 0xbf ;  /* 0x000000bf0a0674a4 */ /* 0x002fe2000f8e0206 */
[----:B------:R-:W-:-:S05]  /*82d0*/  R2UR UR10, R8 ;  /* 0x00000000080a72ca */ /* 0x000fca00000e0000 */
[----:B------:R-:W-:Y:S01]  /*82e0*/  @UP1 ULDC UR14, c[0x0][0x44c] ;  /* 0x00011300000e1ab9 */ /* 0x000fe20000000800 */
[----:B------:R-:W-:Y:S01]  /*82f0*/  @UP1 ULDC UR18, c[0x0][0x450] ;  /* 0x0001140000121ab9 */ /* 0x000fe20000000800 */
[----:B------:R-:W-:-:S04]  /*8300*/  UIMAD.WIDE.U32 UR14, UR6, UR14, URZ ;  /* 0x0000000e060e72a5 */ /* 0x000fc8000f8e003f */
[----:B------:R-:W-:-:S04]  /*8310*/  @UP1 USHF.R.U32.HI UR6, URZ, UR18, UR15 ;  /* 0x000000123f061299 */ /* 0x000fc8000801160f */
[----:B------:R-:W-:-:S03]  /*8320*/  UIADD3 UR6, UR10, UR6, URZ ;  /* 0x000000060a067290 */ /* 0x000fc6000fffe03f */
[----:B------:R-:W-:Y:S02]  /*8330*/  ULDC UR10, c[0x0][0x9dc] ;  /* 0x00027700000a7ab9 */ /* 0x000fe40000000800 */
[----:B------:R-:W-:Y:S01]  /*8340*/  UIADD3 UR10, UR6, -UR10, URZ ;  /* 0x8000000a060a7290 */ /* 0x000fe2000fffe03f */
[----:B------:R-:W-:Y:S11]  /*8350*/  @P1 BRA `(.L_x_888) ;  /* 0x00000000004c1947 */ /* 0x000ff60003800000 */
[----:B------:R-:W-:-:S06]  /*8360*/  UISETP.GT.AND UP0, UPT, UR6, -0x1, UPT ;  /* 0xffffffff0600788c */ /* 0x000fcc000bf04270 */
[----:B------:R-:W-:-:S13]  /*8370*/  PLOP3.LUT P1, PT, PT, PT, UP0, 0x80, 0x0 ;  /* 0x000000000000781c */ /* 0x000fda0003f2f008 */
[----:B------:R-:W-:Y:S05]  /*8380*/  @P1 BRA `(.L_x_889) ;  /* 0x0000000000201947 */ /* 0x000fea0003800000 */
[----:B------:R-:W-:Y:S01]  /*8390*/  ULDC UR18, c[0x0][0x9e4] ;  /* 0x0002790000127ab9 */ /* 0x000fe20000000800 */
[----:B------:R-:W-:Y:S02]  /*83a0*/  ULOP3.LUT UR6, URZ, UR6, URZ, 0x33, !UPT ;  /* 0x000000063f067292 */ /* 0x000fe4000f8e333f */
[----:B------:R-:W-:-:S11]  /*83b0*/  UISETP.NE.AND UP0, UPT, UR18, 0x1, UPT ;  /* 0x000000011200788c */ /* 0x000fd6000bf05270 */
[----:B------:R-:W-:Y:S02]  /*83c0*/  @UP0 ULDC.64 UR22, c[0x0][0x9e8] ;  /* 0x00027a0000160ab9 */ /* 0x000fe40000000a00 */
[----:B------:R-:W-:-:S04]  /*83d0*/  UIMAD.WIDE.U32 UR14, UR6, UR22, URZ ;  /* 0x00000016060e72a5 */ /* 0x000fc8000f8e003f */
[----:B------:R-:W-:-:S04]  /*83e0*/  @UP0 USHF.R.U32.HI UR6, URZ, UR23, UR15 ;  /* 0x000000173f060299 */ /* 0x000fc8000801160f */
[----:B------:R-:W-:Y:S01]  /*83f0*/  ULOP3.LUT UR6, URZ, UR6, URZ, 0x33, !UPT ;  /* 0x000000063f067292 */ /* 0x000fe2000f8e333f */
[----:B------:R-:W-:Y:S11]  /*8400*/  BRA `(.L_x_890) ;  /* 0x0000000000147947 */ /* 0x000ff60003800000 */
.L_x_889:
[----:B------:R-:W-:Y:S02]  /*8410*/  ULDC UR18, c[0x0][0x9e4] ;  /* 0x0002790000127ab9 */ /* 0x000fe40000000800 */
[----:B------:R-:W-:-:S11]  /*8420*/  UISETP.NE.AND UP0, UPT, UR18, 0x1, UPT ;  /* 0x000000011200788c */ /* 0x000fd6000bf05270 */
[----:B------:R-:W-:Y:S02]  /*8430*/  @UP0 ULDC.64 UR22, c[0x0][0x9e8] ;  /* 0x00027a0000160ab9 */ /* 0x000fe40000000a00 */
[----:B------:R-:W-:-:S04]  /*8440*/  UIMAD.WIDE.U32 UR14, UR6, UR22, URZ ;  /* 0x00000016060e72a5 */ /* 0x000fc8000f8e003f */
[----:B------:R-:W-:-:S12]  /*8450*/  @UP0 USHF.R.U32.HI UR6, URZ, UR23, UR15 ;  /* 0x000000173f060299 */ /* 0x000fd8000801160f */
.L_x_890:
[----:B------:R-:W-:-:S04]  /*8460*/  UIMAD UR6, UR6, UR18, URZ ;  /* 0x00000012060672a4 */ /* 0x000fc8000f8e023f */
[----:B------:R-:W-:-:S04]  /*8470*/  UISETP.LT.AND UP0, UPT, UR10, UR6, UPT ;  /* 0x000000060a00728c */ /* 0x000fc8000bf01270 */
[----:B------:R-:W-:-:S12]  /*8480*/  USEL UR10, UR10, UR6, !UP0 ;  /* 0x000000060a0a7287 */ /* 0x000fd8000c000000 */
.L_x_888:
[----:B------:R-:W-:Y:S01]  /*8490*/  UIADD3 UR10, UR10, 0x7f, URZ ;  /* 0x0000007f0a0a7890 */ /* 0x000fe2000fffe03f */
[----:B------:R-:W-:-:S03]  /*84a0*/  R2UR UR14, R146 ;  /* 0x00000000920e72ca */ /* 0x000fc600000e0000 */
[----:B------:R-:W-:-:S04]  /*84b0*/  USHF.R.S32.HI UR6, URZ, 0x1f, UR10 ;  /* 0x0000001f3f067899 */ /* 0x000fc8000801140a */
[----:B------:R-:W-:-:S04]  /*84c0*/  ULEA.HI UR6, UR6, UR10, URZ, 0x7 ;  /* 0x0000000a06067291 */ /* 0x000fc8000f8f383f */
[----:B------:R-:W-:-:S04]  /*84d0*/  USHF.R.S32.HI UR6, URZ, 0x7, UR6 ;  /* 0x000000073f067899 */ /* 0x000fc80008011406 */
[----:B------:R-:W-:-:S04]  /*84e0*/  UISETP.LT.AND UP0, UPT, UR14, UR6, UPT ;  /* 0x000000060e00728c */ /* 0x000fc8000bf01270 */
[----:B------:R-:W-:-:S06]  /*84f0*/  USEL UR6, UR14, UR6, !UP0 ;  /* 0x000000060e067287 */ /* 0x000fcc000c000000 */
[----:B------:R-:W-:-:S13]  /*8500*/  ISETP.GE.AND P1, PT, R14, UR6, PT ;  /* 0x000000060e007c0c */ /* 0x000fda000bf26270 */
[----:B------:R-:W-:Y:S05]  /*8510*/  @!P1 BRA `(.L_x_891) ;  /* 0x00000020005c9947 */ /* 0x000fea0003800000 */
[----:B------:R-:W-:Y:S01]  /*8520*/  IMAD.MOV.U32 R8, RZ, RZ, R15 ;  /* 0x000000ffff087224 */ /* 0x000fe200078e000f */
[----:B------:R-:W-:Y:S01]  /*8530*/  UMOV UR32, UR5 ;  /* 0x0000000500207c82 */ /* 0x000fe20008000000 */
[----:B------:R-:W-:Y:S01]  /*8540*/  IMAD.MOV.U32 R13, RZ, RZ, R0 ;  /* 0x000000ffff0d7224 */ /* 0x000fe200078e0000 */
[----:B------:R-:W-:Y:S01]  /*8550*/  UMOV UR10, UR4 ;  /* 0x00000004000a7c82 */ /* 0x000fe20008000000 */
[----:B------:R-:W-:-:S05]  /*8560*/  ULDC UR11, c[0x0][0x988] ;  /* 0x00026200000b7ab9 */ /* 0x000fca0000000800 */
.L_x_902:
[----:B------:R-:W-:Y:S01]  /*8570*/  ISETP.NE.AND P2, PT, RZ, UR60, PT ;  /* 0x0000003cff007c0c */ /* 0x000fe2000bf45270 */
[----:B------:R-:W-:-:S04]  /*8580*/  UISETP.NE.AND UP0, UPT, UR10, 0x1, UPT ;  /* 0x000000010a00788c */ /* 0x000fc8000bf05270 */
[----:B------:R-:W-:-:S04]  /*8590*/  USEL UR5, URZ, 0x1, UP0 ;  /* 0x000000013f057887 */ /* 0x000fc80008000000 */
[----:B------:R-:W-:-:S04]  /*85a0*/  ULOP3.LUT UR5, UR32, UR5, URZ, 0x3c, !UPT ;  /* 0x0000000520057292 */ /* 0x000fc8000f8e3c3f */
[----:B------:R-:W-:Y:S08]  /*85b0*/  @P2 BRA `(.L_x_892) ;  /* 0x0000000000382947 */ /* 0x000ff00003800000 */
[----:B------:R-:W-:Y:S05]  /*85c0*/  @!P0 BRA `(.L_x_893) ;  /* 0x0000000000048947 */ /* 0x000fea0003800000 */
[----:B------:R-:W-:Y:S01]  /*85d0*/  BPT.TRAP 0x1 ;  /* 0x000000040000795c */ /* 0x000fe20000300000 */
.L_x_893:
        /* <DEDUP_REMOVED lines=9> */
.L_x_894:
[----:B--2---:R-:W-:Y:S05]  /*8670*/  @P1 BRA `(.L_x_892) ;  /* 0x0000000000081947 */ /* 0x004fea0003800000 */
[----:B------:R-:W2:Y:S02]  /*8680*/  SYNCS.PHASECHK.TRANS64.TRYWAIT P1, [UR4+0x2d830], R0 ;  /* 0x02d83000ff0075a7 */ /* 0x000ea40008020144 */
[----:B--2---:R-:W-:Y:S05]  /*8690*/  @!P1 BRA `(.L_x_895) ;  /* 0x000000b000d89947 */ /* 0x004fea0003800000 */
.L_x_892:
        /* <DEDUP_REMOVED lines=11> */
[----:B------:R-:W-:-:S04]  /*8750*/  UIMAD UR26, UR4, 0x600, UR7 ;  /* 0x00000600041a78a4 */ /* 0x000fc8000f8e0207 */
[----:B------:R-:W-:Y:S02]  /*8760*/  UIADD3 UR14, UR26, 0x200, URZ ;  /* 0x000002001a0e7890 */ /* 0x000fe4000fffe03f */
[----:B------:R-:W-:Y:S02]  /*8770*/  UIADD3 UR18, UR26, 0x202, URZ ;  /* 0x000002021a127890 */ /* 0x000fe4000fffe03f */
[----:B------:R-:W-:Y:S01]  /*8780*/  UMOV UR30, UR26 ;  /* 0x0000001a001e7c82 */ /* 0x000fe20008000000 */
[----:B------:R-:W-:Y:S01]  /*8790*/  UIADD3 UR22, UR26, 0x400, URZ ;  /* 0x000004001a167890 */ /* 0x000fe2000fffe03f */
[----:B---3--:R-:W-:-:S05]  /*87a0*/  SHF.R.U32.HI R12, RZ, 0x7, R12 ;  /* 0x00000007ff0c7819 */ /* 0x008fca000001160c */
[----:B-12---:R-:W-:-:S05]  /*87b0*/  VIADD R0, R12, 0x8 ;  /* 0x000000080c007836 */ /* 0x006fca0000000000 */
[----:B------:R1:W-:Y:S06]  /*87c0*/  BAR.SYNC.DEFER_BLOCKING R0, 0x100 ;  /* 0x000400000000751d */ /* 0x0003ec0000010000 */
[----:B0-----:R-:W-:-:S06]  /*87d0*/  WARPGROUP.ARRIVE ;  /* 0x00000000000079c5 */ /* 0x001fcc0000000000 */
[----:B------:R-:W-:Y:S01]  /*87e0*/  HGMMA.64x128x16.F32.BF16 R24, gdesc[UR28], RZ, !UPT, gsb0 ;  /* 0x01e000001c1879f0 */ /* 0x000fe2000c0018ff */
[----:B------:R-:W-:Y:S01]  /*87f0*/  UIADD3 UR30, UR26, 0x2, URZ ;  /* 0x000000021a1e7890 */ /* 0x000fe2000fffe03f */
[----:B------:R-:W-:Y:S01]  /*8800*/  UMOV UR28, UR8 ;  /* 0x00000008001c7c82 */ /* 0x000fe20008000000 */
[----:B------:R-:W-:Y:S01]  /*8810*/  UMOV UR29, UR9 ;  /* 0x00000009001d7c82 */ /* 0x000fe20008000000 */
[----:B------:R-:W-:Y:S01]  /*8820*/  UMOV UR31, 0x80000020 ;  /* 0x80000020001f7882 */ /* 0x000fe20000000000 */
[----:B------:R-:W-:Y:S01]  /*8830*/  UIADD3 UR26, UR26, 0x402, URZ ;  /* 0x000004021a1a7890 */ /* 0x000fe2000fffe03f */
        /* <DEDUP_REMOVED lines=19> */
.L_x_897:
[----:B------:R-:W-:Y:S01]  /*8970*/  ULEA UR14, UR10, UR38, 0x3 ;  /* 0x000000260a0e7291 */ /* 0x000fe2000f8e183f */
[----:B------:R-:W-:-:S05]  /*8980*/  IMAD.U32 R0, RZ, RZ, UR32 ;  /* 0x00000020ff007e24 */ /* 0x000fca000f8e00ff */
[----:B------:R-:W-:-:S04]  /*8990*/  SHF.L.U32 R0, R0, 0x1f, RZ ;  /* 0x0000001f00007819 */ /* 0x000fc800000006ff */
[----:B------:R0:W1:Y:S01]  /*89a0*/  SYNCS.PHASECHK.TRANS64.TRYWAIT P1, [UR14+0x2d850], R0 ;  /* 0x02d85000ff0075a7 */ /* 0x000062000802014e */
[----:B------:R-:W-:Y:S05]  /*89b0*/  @!P0 BRA `(.L_x_898) ;  /* 0x0000000000048947 */ /* 0x000fea0003800000 */
[----:B------:R-:W-:Y:S01]  /*89c0*/  BPT.TRAP 0x1 ;  /* 0x000000040000795c */ /* 0x000fe20000300000 */
.L_x_898:
[----:B-1----:R-:W-:Y:S05]  /*89d0*/  @P1 BRA `(.L_x_896) ;  /* 0x0000000000081947 */ /* 0x002fea0003800000 */
[----:B------:R-:W1:Y:S02]  /*89e0*/  SYNCS.PHASECHK.TRANS64.TRYWAIT P1, [UR14+0x2d850], R0 ;  /* 0x02d85000ff0075a7 */ /* 0x000e64000802014e */
[----:B-1----:R-:W-:Y:S05]  /*89f0*/  @!P1 BRA `(.L_x_899) ;  /* 0x000000b000189947 */ /* 0x002fea0003800000 */
.L_x_896:
        /* <DEDUP_REMOVED lines=71> */
.L_x_900:
[----:B0-----:R-:W-:Y:S01]  /*8e70*/  FMNMX.FTZ R0, R24, R13, !PT ;  /* 0x0000000d18007209 */ /* 0x001fe20007810000 */
[----:B------:R-:W0:Y:S01]  /*8e80*/  S2UR UR15, SR_CgaCtaId ;  /* 0x00000000000f79c3 */ /* 0x000e220000008800 */
[----:B------:R-:W-:Y:S01]  /*8e90*/  FMNMX.FTZ R12, R26, R8, !PT ;  /* 0x000000081a0c7209 */ /* 0x000fe20007810000 */
[----:B------:R-:W-:Y:S01]  /*8ea0*/  ULEA UR14, UR4, UR38, 0x3 ;  /* 0x00000026040e7291 */ /* 0x000fe2000f8e183f */
[----:B------:R-:W-:Y:S02]  /*8eb0*/  FMNMX.FTZ R15, R25, R0, !PT ;  /* 0x00000000190f7209 */ /* 0x000fe40007810000 */
[----:B------:R-:W-:Y:S01]  /*8ec0*/  FMNMX.FTZ R19, R27, R12, !PT ;  /* 0x0000000c1b137209 */ /* 0x000fe20007810000 */
[----:B------:R-:W-:Y:S01]  /*8ed0*/  UIADD3 UR14, UR14, 0x2d840, URZ ;  /* 0x0002d8400e0e7890 */ /* 0x000fe2000fffe03f */
        /* <DEDUP_REMOVED lines=8> */
[----:B------:R-:W-:Y:S01]  /*8f60*/  FMNMX.FTZ R0, R36, R15, !PT ;  /* 0x0000000f24007209 */ /* 0x000fe20007810000 */
[----:B0-----:R-:W-:Y:S01]  /*8f70*/  UPRMT UR14, UR15, 0x654, UR14 ;  /* 0x000006540f0e7896 */ /* 0x001fe2000800000e */
[----:B------:R-:W-:Y:S02]  /*8f80*/  FMNMX.FTZ R12, R38, R19, !PT ;  /* 0x00000013260c7209 */ /* 0x000fe40007810000 */
[----:B------:R-:W-:Y:S02]  /*8f90*/  FMNMX.FTZ R15, R37, R0, !PT ;  /* 0x00000000250f7209 */ /* 0x000fe40007810000 */
[----:B------:R-:W-:Y:S02]  /*8fa0*/  FMNMX.FTZ R19, R39, R12, !PT ;  /* 0x0000000c27137209 */ /* 0x000fe40007810000 */
[----:B------:R-:W-:Y:S02]  /*8fb0*/  FMNMX.FTZ R0, R40, R15, !PT ;  /* 0x0000000f28007209 */ /* 0x000fe40007810000 */
[----:B------:R-:W-:Y:S01]  /*8fc0*/  FMNMX.FTZ R12, R42, R19, !PT ;  /* 0x000000132a0c7209 */ /* 0x000fe20007810000 */
[----:B------:R-:W-:Y:S01]  /*8fd0*/  SYNCS.ARRIVE.TRANS64.RED.A1T0 RZ, [UR14], RZ ;  /* 0x000000ffffff79a7 */ /* 0x000fe2000810040e */
        /* <DEDUP_REMOVED lines=45> */
[----:B------:R-:W-:-:S03]  /*92b0*/  FMNMX.FTZ R12, R87, R12, !PT ;  /* 0x0000000c570c7209 */ /* 0x000fc60007810000 */
[----:B------:R-:W0:Y:S04]  /*92c0*/  SHFL.BFLY PT, R15, R16, 0x2, 0x1f ;  /* 0x0c401f00100f7f89 */ /* 0x000e2800000e0000 */
[----:B------:R-:W1:Y:S01]  /*92d0*/  SHFL.BFLY PT, R19, R12, 0x2, 0x1f ;  /* 0x0c401f000c137f89 */ /* 0x000e6200000e0000 */
[----:B0-----:R-:W-:Y:S02]  /*92e0*/  FMNMX.FTZ R18, R16, R15, !PT ;  /* 0x0000000f10127209 */ /* 0x001fe40007810000 */
[----:B-1----:R-:W-:-:S03]  /*92f0*/  FMNMX.FTZ R19, R12, R19, !PT ;  /* 0x000000130c137209 */ /* 0x002fc60007810000 */
[----:B------:R-:W0:Y:S04]  /*9300*/  SHFL.BFLY PT, R15, R18, 0x1, 0x1f ;  /* 0x0c201f00120f7f89 */ /* 0x000e2800000e0000 */
[----:B------:R-:W1:Y:S01]  /*9310*/  SHFL.BFLY PT, R20, R19, 0x1, 0x1f ;  /* 0x0c201f0013147f89 */ /* 0x000e6200000e0000 */
[----:B0-----:R-:W-:Y:S02]  /*9320*/  FMNMX.FTZ R0, R18, R15, !PT ;  /* 0x0000000f12007209 */ /* 0x001fe40007810000 */
[----:B-1----:R-:W-:-:S03]  /*9330*/  FMNMX.FTZ R15, R19, R20, !PT ;  /* 0x00000014130f7209 */ /* 0x002fc60007810000 */
[----:B------:R-:W-:-:S04]  /*9340*/  FADD.FTZ R13, -R0, R13 ;  /* 0x0000000d000d7221 */ /* 0x000fc80000010100 */
[----:B------:R-:W-:Y:S01]  /*9350*/  FMUL.FTZ R20, R13, UR11 ;  /* 0x0000000b0d147c20 */ /* 0x000fe20008410000 */
[----:B------:R-:W-:Y:S01]  /*9360*/  FMUL.FTZ R13, R0, UR11 ;  /* 0x0000000b000d7c20 */ /* 0x000fe20008410000 */
[C---:B------:R-:W-:Y:S02]  /*9370*/  FADD.FTZ R8, -R15.reuse, R8 ;  /* 0x000000080f087221 */ /* 0x040fe40000010100 */
[----:B------:R-:W-:Y:S01]  /*9380*/  MUFU.EX2 R12, R20 ;  /* 0x00000014000c7308 */ /* 0x000fe20000000800 */
[--C-:B------:R-:W-:Y:S01]  /*9390*/  FFMA.FTZ R23, R36, UR11, -R13.reuse ;  /* 0x0000000b24177c23 */ /* 0x100fe2000801080d */
[----:B------:R-:W-:Y:S01]  /*93a0*/  FMUL.FTZ R36, R15, UR11 ;  /* 0x0000000b0f247c20 */ /* 0x000fe20008410000 */
[--C-:B------:R-:W-:Y:S01]  /*93b0*/  FFMA.FTZ R16, R24, UR11, -R13.reuse ;  /* 0x0000000b18107c23 */ /* 0x100fe2000801080d */
[--C-:B------:R-:W-:Y:S01]  /*93c0*/  FFMA.FTZ R24, R37, UR11, -R13.reuse ;  /* 0x0000000b25187c23 */ /* 0x100fe2000801080d */
[----:B------:R-:W-:Y:S01]  /*93d0*/  FMUL.FTZ R8, R8, UR11 ;  /* 0x0000000b08087c20 */ /* 0x000fe20008410000 */
        /* <DEDUP_REMOVED lines=14> */
[----:B------:R-:W-:Y:S01]  /*94c0*/  FFMA.FTZ R30, R38, UR11, -R36 ;  /* 0x0000000b261e7c23 */ /* 0x000fe20008010824 */
        /* <DEDUP_REMOVED lines=19> */
[----:B------:R-:W-:Y:S01]  /*9600*/  FFMA.FTZ R68, R77, UR11, -R13 ;  /* 0x0000000b4d447c23 */ /* 0x000fe2000801080d */
[----:B------:R-:W2:Y:S01]  /*9610*/  MUFU.EX2 R140, R140 ;  /* 0x0000008c008c7308 */ /* 0x000ea20000000800 */
[----:B-1----:R-:W-:Y:S01]  /*9620*/  FFMA.FTZ R3, R8, R3, R37 ;  /* 0x0000000308037223 */ /* 0x002fe20000010025 */
[--C-:B------:R-:W-:Y:S01]  /*9630*/  FFMA.FTZ R69, R80, UR11, -R13.reuse ;  /* 0x0000000b50457c23 */ /* 0x100fe2000801080d */
[----:B------:R-:W-:Y:S01]  /*9640*/  FFMA.FTZ R72, R81, UR11, -R13 ;  /* 0x0000000b51487c23 */ /* 0x000fe2000801080d */
[--C-:B------:R-:W-:Y:S01]  /*9650*/  FFMA.FTZ R34, R46, UR11, -R36.reuse ;  /* 0x0000000b2e227c23 */ /* 0x100fe20008010824 */
[--C-:B------:R-:W-:Y:S01]  /*9660*/  FFMA.FTZ R35, R50, UR11, -R36.reuse ;  /* 0x0000000b32237c23 */ /* 0x100fe20008010824 */
        /* <DEDUP_REMOVED lines=11> */
[----:B--2---:R-:W-:Y:S01]  /*9720*/  FADD.FTZ R3, R140, R3 ;  /* 0x000000038c037221 */ /* 0x004fe20000010000 */
[--C-:B------:R-:W-:Y:S01]  /*9730*/  FFMA.FTZ R62, R71, UR11, -R36.reuse ;  /* 0x0000000b473e7c23 */ /* 0x100fe20008010824 */
[--C-:B------:R-:W-:Y:S01]  /*9740*/  FFMA.FTZ R51, R74, UR11, -R36.reuse ;  /* 0x0000000b4a337c23 */ /* 0x100fe20008010824 */
[--C-:B------:R-:W-:Y:S01]  /*9750*/  FFMA.FTZ R59, R75, UR11, -R36.reuse ;  /* 0x0000000b4b3b7c23 */ /* 0x100fe20008010824 */
[--C-:B------:R-:W-:Y:S01]  /*9760*/  FFMA.FTZ R54, R78, UR11, -R36.reuse ;  /* 0x0000000b4e367c23 */ /* 0x100fe20008010824 */
[--C-:B------:R-:W-:Y:S01]  /*9770*/  FFMA.FTZ R55, R82, UR11, -R36.reuse ;  /* 0x0000000b52377c23 */ /* 0x100fe20008010824 */
[----:B------:R-:W-:Y:S01]  /*9780*/  FFMA.FTZ R67, R86, UR11, -R36 ;  /* 0x0000000b56437c23 */ /* 0x000fe20008010824 */
[----:B------:R2:W3:Y:S01]  /*9790*/  MUFU.EX2 R20, R29 ;  /* 0x0000001d00147308 */ /* 0x0004e20000000800 */
[----:B-1----:R-:W-:Y:S01]  /*97a0*/  FADD.FTZ R39, R19, R4 ;  /* 0x0000000413277221 */ /* 0x002fe20000010000 */
[----:B------:R-:W-:-:S06]  /*97b0*/  FFMA.FTZ R70, R87, UR11, -R36 ;  /* 0x0000000b57467c23 */ /* 0x000fcc0008010824 */
[----:B------:R-:W1:Y:S01]  /*97c0*/  MUFU.EX2 R138, R138 ;  /* 0x0000008a008a7308 */ /* 0x000e620000000800 */
[--C-:B--2---:R-:W-:Y:S01]  /*97d0*/  FFMA.FTZ R29, R44, UR11, -R13.reuse ;  /* 0x0000000b2c1d7c23 */ /* 0x104fe2000801080d */
[----:B------:R-:W-:Y:S01]  /*97e0*/  FFMA.FTZ R44, R53, UR11, -R13 ;  /* 0x0000000b352c7c23 */ /* 0x000fe2000801080d */
[----:B0-----:R-:W-:Y:S01]  /*97f0*/  FADD.FTZ R3, R26, R3 ;  /* 0x000000031a037221 */ /* 0x001fe20000010000 */
[--C-:B------:R-:W-:Y:S01]  /*9800*/  FFMA.FTZ R53, R64, UR11, -R13.reuse ;  /* 0x0000000b40357c23 */ /* 0x100fe2000801080d */
[--C-:B------:R-:W-:Y:S01]  /*9810*/  FFMA.FTZ R64, R73, UR11, -R13.reuse ;  /* 0x0000000b49407c23 */ /* 0x100fe2000801080d */
[--C-:B------:R-:W-:Y:S01]  /*9820*/  FFMA.FTZ R73, R84, UR11, -R13.reuse ;  /* 0x0000000b54497c23 */ /* 0x100fe2000801080d */
[----:B------:R-:W-:Y:S01]  /*9830*/  FFMA.FTZ R13, R85, UR11, -R13 ;  /* 0x0000000b550d7c23 */ /* 0x000fe2000801080d */
[----:B------:R-:W0:Y:S01]  /*9840*/  MUFU.EX2 R21, R21 ;  /* 0x0000001500157308 */ /* 0x000e220000000800 */
[----:B---3--:R-:W-:Y:S01]  /*9850*/  FADD.FTZ R4, R20, R39 ;  /* 0x0000002714047221 */ /* 0x008fe20000010000 */
[--C-:B------:R-:W-:Y:S01]  /*9860*/  FFMA.FTZ R85, R43, UR11, -R36.reuse ;  /* 0x0000000b2b557c23 */ /* 0x100fe20008010824 */
[--C-:B------:R-:W-:Y:S01]  /*9870*/  FFMA.FTZ R84, R47, UR11, -R36.reuse ;  /* 0x0000000b2f547c23 */ /* 0x100fe20008010824 */
[--C-:B------:R-:W-:Y:S01]  /*9880*/  FFMA.FTZ R43, R58, UR11, -R36.reuse ;  /* 0x0000000b3a2b7c23 */ /* 0x100fe20008010824 */
[--C-:B------:R-:W-:Y:S01]  /*9890*/  FFMA.FTZ R47, R66, UR11, -R36.reuse ;  /* 0x0000000b422f7c23 */ /* 0x100fe20008010824 */
[--C-:B------:R-:W-:Y:S01]  /*98a0*/  FFMA.FTZ R58, R79, UR11, -R36.reuse ;  /* 0x0000000b4f3a7c23 */ /* 0x100fe20008010824 */
[----:B------:R-:W-:Y:S01]  /*98b0*/  FFMA.FTZ R66, R83, UR11, -R36 ;  /* 0x0000000b53427c23 */ /* 0x000fe20008010824 */
        /* <DEDUP_REMOVED lines=114> */
.L_x_901:
[----:B------:R-:W0:Y:S01]  /*9fe0*/  S2UR UR14, SR_CgaCtaId ;  /* 0x00000000000e79c3 */ /* 0x000e220000008800 */
[----:B------:R-:W-:Y:S01]  /*9ff0*/  ULEA UR10, UR10, UR38, 0x3 ;  /* 0x000000260a0a7291 */ /* 0x000fe2000f8e183f */
[----:B------:R-:W-:Y:S01]  /*a000*/  F2FP.BF16.F32.PACK_AB R38, R20, R19 ;  /* 0x000000131426723e */ /* 0x000fe200000010ff */
[----:B------:R-:W-:Y:S01]  /*a010*/  UMOV UR32, UR5 ;  /* 0x0000000500207c82 */ /* 0x000fe20008000000 */
[----:B------:R-:W-:Y:S01]  /*a020*/  F2FP.BF16.F32.PACK_AB R20, R22, R21 ;  /* 0x000000151614723e */ /* 0x000fe200000010ff */
[----:B------:R-:W-:Y:S01]  /*a030*/  UIADD3 UR10, UR10, 0x2d860, URZ ;  /* 0x0002d8600a0a7890 */ /* 0x000fe2000fffe03f */
[----:B------:R-:W-:Y:S01]  /*a040*/  F2FP.BF16.F32.PACK_AB R36, R18, R16 ;  /* 0x000000101224723e */ /* 0x000fe200000010ff */
[-C--:B------:R-:W-:Y:S01]  /*a050*/  FMUL.FTZ R90, R90, R8.reuse ;  /* 0x000000085a5a7220 */ /* 0x080fe20000410000 */
[----:B------:R-:W-:Y:S01]  /*a060*/  F2FP.BF16.F32.PACK_AB R37, R140, R37 ;  /* 0x000000258c25723e */ /* 0x000fe200000010ff */
[----:B------:R-:W-:Y:S01]  /*a070*/  FMUL.FTZ R91, R91, R8 ;  /* 0x000000085b5b7220 */ /* 0x000fe20000410000 */
[----:B------:R-:W-:Y:S01]  /*a080*/  F2FP.BF16.F32.PACK_AB R39, R138, R26 ;  /* 0x0000001a8a27723e */ /* 0x000fe200000010ff */
[-C--:B------:R-:W-:Y:S01]  /*a090*/  FMUL.FTZ R94, R94, R8.reuse ;  /* 0x000000085e5e7220 */ /* 0x080fe20000410000 */
        /* <DEDUP_REMOVED lines=12> */
[----:B0-----:R-:W-:Y:S01]  /*a160*/  UPRMT UR10, UR14, 0x654, UR10 ;  /* 0x000006540e0a7896 */ /* 0x001fe2000800000a */
        /* <DEDUP_REMOVED lines=8> */
[----:B------:R-:W-:Y:S01]  /*a1f0*/  SYNCS.ARRIVE.TRANS64.RED.A1T0 RZ, [UR10], RZ ;  /* 0x000000ffffff79a7 */ /* 0x000fe2000810040a */
        /* <DEDUP_REMOVED lines=13> */
[----:B------:R-:W-:Y:S01]  /*a2d0*/  ISETP.GT.AND P1, PT, R14, UR6, PT ;  /* 0x000000060e007c0c */ /* 0x000fe2000bf24270 */
[-C--:B------:R-:W-:Y:S01]  /*a2e0*/  FMUL.FTZ R119, R119, R8.reuse ;  /* 0x0000000877777220 */ /* 0x080fe20000410000 */
[-C--:B------:R-:W-:Y:S01]  /*a2f0*/  FMUL.FTZ R122, R122, R8.reuse ;  /* 0x000000087a7a7220 */ /* 0x080fe20000410000 */
[----:B0-----:R-:W-:Y:S01]  /*a300*/  F2FP.BF16.F32.PACK_AB R38, R68, R65 ;  /* 0x000000414426723e */ /* 0x001fe200000010ff */
[----:B------:R2:W-:Y:S01]  /*a310*/  STSM.16.M88.4 [R2+0x27800], R32 ;  /* 0x0278002002007844 */ /* 0x0005e20000000200 */
[----:B------:R-:W-:Y:S01]  /*a320*/  F2FP.BF16.F32.PACK_AB R36, R64, R61 ;  /* 0x0000003d4024723e */ /* 0x000fe200000010ff */
[-C--:B------:R-:W-:Y:S01]  /*a330*/  FMUL.FTZ R123, R123, R8.reuse ;  /* 0x000000087b7b7220 */ /* 0x080fe20000410000 */
[----:B-1----:R-:W-:Y:S01]  /*a340*/  F2FP.BF16.F32.PACK_AB R20, R56, R53 ;  /* 0x000000353814723e */ /* 0x002fe200000010ff */
        /* <DEDUP_REMOVED lines=17> */
[-C--:B------:R-:W-:Y:S01]  /*a460*/  FMUL.FTZ R89, R89, R12.reuse ;  /* 0x0000000c59597220 */ /* 0x080fe20000410000 */
[-C--:B------:R-:W-:Y:S01]  /*a470*/  FMUL.FTZ R92, R92, R12.reuse ;  /* 0x0000000c5c5c7220 */ /* 0x080fe20000410000 */
[-C--:B------:R-:W-:Y:S01]  /*a480*/  FMUL.FTZ R93, R93, R12.reuse ;  /* 0x0000000c5d5d7220 */ /* 0x080fe20000410000 */
        /* <DEDUP_REMOVED lines=31> */
[----:B--2---:R-:W-:Y:S05]  /*a680*/  @P1 BRA `(.L_x_902) ;  /* 0xffffffdc00b81947 */ /* 0x004fea000383ffff */
.L_x_891:
[----:B------:R-:W-:-:S13]  /*a690*/  R2UR UR6, R146 ;  /* 0x00000000920672ca */ /* 0x000fda00000e0000 */
[----:B------:R-:W-:-:S13]  /*a6a0*/  ISETP.GE.AND P1, PT, R14, UR6, PT ;  /* 0x000000060e007c0c */ /* 0x000fda000bf26270 */
[----:B------:R-:W-:Y:S05]  /*a6b0*/  @!P1 BRA `(.L_x_903) ;  /* 0x0000003000cc9947 */ /* 0x000fea0003800000 */
[----:B------:R-:W1:Y:S01]  /*a6c0*/  S2R R12, SR_TID.X ;  /* 0x00000000000c7919 */ /* 0x000e620000002100 */
[----:B------:R-:W-:Y:S01]  /*a6d0*/  R2UR UR6, R144 ;  /* 0x00000000900672ca */ /* 0x000fe200000e0000 */
[----:B------:R-:W-:Y:S01]  /*a6e0*/  UMOV UR30, UR5 ;  /* 0x00000005001e7c82 */ /* 0x000fe20008000000 */
[----:B------:R-:W-:Y:S01]  /*a6f0*/  UMOV UR5, 0x40000040 ;  /* 0x4000004000057882 */ /* 0x000fe20000000000 */
[----:B------:R-:W-:Y:S01]  /*a700*/  IMAD.MOV.U32 R8, RZ, RZ, R15 ;  /* 0x000000ffff087224 */ /* 0x000fe200078e000f */
[----:B------:R-:W-:Y:S01]  /*a710*/  UMOV UR57, 0x40000040 ;  /* 0x4000004000397882 */ /* 0x000fe20000000000 */
[----:B------:R-:W-:Y:S01]  /*a720*/  IMAD.U32 R141, RZ, RZ, UR5 ;  /* 0x00000005ff8d7e24 */ /* 0x000fe2000f8e00ff */
[----:B------:R-:W-:Y:S01]  /*a730*/  UMOV UR29, 0x40000040 ;  /* 0x40000040001d7882 */ /* 0x000fe20000000000 */
[----:B------:R-:W-:Y:S01]  /*a740*/  UMOV UR33, 0x40000040 ;  /* 0x4000004000217882 */ /* 0x000fe20000000000 */
[----:B------:R-:W-:Y:S01]  /*a750*/  UMOV UR41, 0x40000040 ;  /* 0x4000004000297882 */ /* 0x000fe20000000000 */
[----:B------:R-:W-:Y:S01]  /*a760*/  UMOV UR45, 0x40000040 ;  /* 0x40000040002d7882 */ /* 0x000fe20000000000 */
[----:B------:R-:W-:-:S03]  /*a770*/  UMOV UR49, 0x40000040 ;  /* 0x4000004000317882 */ /* 0x000fc60000000000 */
[----:B------:R-:W-:-:S03]  /*a780*/  ULOP3.LUT UR61, UR6, 0x10000, URZ, 0xfc, !UPT ;  /* 0x00010000063d7892 */ /* 0x000fc6000f8efc3f */
[----:B------:R-:W-:Y:S01]  /*a790*/  UMOV UR6, UR4 ;  /* 0x0000000400067c82 */ /* 0x000fe20008000000 */
[----:B------:R-:W-:Y:S02]  /*a7a0*/  UIADD3 UR4, UR61, 0x2, URZ ;  /* 0x000000023d047890 */ /* 0x000fe4000fffe03f */
[----:B------:R-:W-:Y:S02]  /*a7b0*/  UIADD3 UR56, UR61, 0x4, URZ ;  /* 0x000000043d387890 */ /* 0x000fe4000fffe03f */
[----:B------:R-:W-:Y:S02]  /*a7c0*/  UIADD3 UR28, UR61, 0x6, URZ ;  /* 0x000000063d1c7890 */ /* 0x000fe4000fffe03f */
[----:B------:R-:W-:Y:S01]  /*a7d0*/  IMAD.U32 R140, RZ, RZ, UR4 ;  /* 0x00000004ff8c7e24 */ /* 0x000fe2000f8e00ff */
[----:B------:R-:W-:Y:S02]  /*a7e0*/  UIADD3 UR32, UR61, 0x600, URZ ;  /* 0x000006003d207890 */ /* 0x000fe4000fffe03f */
[----:B------:R-:W-:-:S02]  /*a7f0*/  UIADD3 UR40, UR61, 0x602, URZ ;  /* 0x000006023d287890 */ /* 0x000fc4000fffe03f */
[----:B------:R-:W-:Y:S02]  /*a800*/  UIADD3 UR44, UR61, 0x604, URZ ;  /* 0x000006043d2c7890 */ /* 0x000fe4000fffe03f */
[----:B------:R-:W-:Y:S01]  /*a810*/  UIADD3 UR48, UR61, 0x606, URZ ;  /* 0x000006063d307890 */ /* 0x000fe2000fffe03f */
[----:B-1----:R-:W-:Y:S02]  /*a820*/  SHF.R.U32.HI R13, RZ, 0x7, R12 ;  /* 0x00000007ff0d7819 */ /* 0x002fe4000001160c */
[----:B------:R-:W-:Y:S01]  /*a830*/  ISETP.GE.U32.AND P1, PT, R12, 0x180, PT ;  /* 0x000001800c00780c */ /* 0x000fe20003f26070 */
[----:B------:R-:W-:Y:S02]  /*a840*/  IMAD.MOV.U32 R12, RZ, RZ, R0 ;  /* 0x000000ffff0c7224 */ /* 0x000fe400078e0000 */
[C---:B------:R-:W-:Y:S02]  /*a850*/  VIADD R142, R13.reuse, 0x9 ;  /* 0x000000090d8e7836 */ /* 0x040fe40000000000 */
[----:B------:R-:W-:-:S03]  /*a860*/  VIADD R147, R13, 0x8 ;  /* 0x000000080d937836 */ /* 0x000fc60000000000 */
[----:B------:R-:W-:-:S07]  /*a870*/  SEL R142, R142, 0x9, !P1 ;  /* 0x000000098e8e7807 */ /* 0x000fce0004800000 */
.L_x_922:
[----:B------:R-:W-:Y:S01]  /*a880*/  UIADD3 UR4, UR6, 0x1, URZ ;  /* 0x0000000106047890 */ /* 0x000fe2000fffe03f */
[----:B------:R-:W-:-:S03]  /*a890*/  ISETP.NE.AND P2, PT, RZ, UR60, PT ;  /* 0x0000003cff007c0c */ /* 0x000fc6000bf45270 */
[----:B------:R-:W-:-:S04]  /*a8a0*/  UISETP.NE.AND UP0, UPT, UR4, 0x2, UPT ;  /* 0x000000020400788c */ /* 0x000fc8000bf05270 */
[----:B------:R-:W-:Y:S02]  /*a8b0*/  USEL UR5, URZ, 0x1, UP0 ;  /* 0x000000013f057887 */ /* 0x000fe40008000000 */
[----:B------:R-:W-:Y:S02]  /*a8c0*/  USEL UR4, UR4, URZ, UP0 ;  /* 0x0000003f04047287 */ /* 0x000fe40008000000 */
[----:B------:R-:W-:Y:S02]  /*a8d0*/  ULOP3.LUT UR5, UR30, UR5, URZ, 0x3c, !UPT ;  /* 0x000000051e057292 */ /* 0x000fe4000f8e3c3f */
[----:B---3--:R-:W-:Y:S10]  /*a8e0*/  @P2 BRA `(.L_x_904) ;  /* 0x00000000002c2947 */ /* 0x008ff40003800000 */
[----:B------:R-:W-:Y:S05]  /*a8f0*/  @!P0 BRA `(.L_x_905) ;  /* 0x0000000000048947 */ /* 0x000fea0003800000 */
[----:B------:R-:W-:Y:S01]  /*a900*/  BPT.TRAP 0x1 ;  /* 0x000000040000795c */ /* 0x000fe20000300000 */
.L_x_905:
[----:B------:R-:W-:Y:S01]  /*a910*/  ULEA UR10, UR4, UR38, 0x3 ;  /* 0x00000026040a7291 */ /* 0x000fe2000f8e183f */
[----:B------:R-:W-:-:S05]  /*a920*/  IMAD.U32 R0, RZ, RZ, UR5 ;  /* 0x00000005ff007e24 */ /* 0x000fca000f8e00ff */
[----:B------:R-:W-:-:S04]  /*a930*/  SHF.L.U32 R0, R0, 0x1f, RZ ;  /* 0x0000001f00007819 */ /* 0x000fc800000006ff */
[----:B------:R1:W2:Y:S01]  /*a940*/  SYNCS.PHASECHK.TRANS64.TRYWAIT P1, [UR10+0x2d830], R0 ;  /* 0x02d83000ff0075a7 */ /* 0x0002a2000802014a */
[----:B------:R-:W-:Y:S05]  /*a950*/  @!P0 BRA `(.L_x_906) ;  /* 0x0000000000048947 */ /* 0x000fea0003800000 */
[----:B------:R-:W-:Y:S01]  /*a960*/  BPT.TRAP 0x1 ;  /* 0x000000040000795c */ /* 0x000fe20000300000 */
.L_x_906:
[----:B--2---:R-:W-:Y:S05]  /*a970*/  @P1 BRA `(.L_x_904) ;  /* 0x0000000000081947 */ /* 0x004fea0003800000 */
[----:B------:R-:W2:Y:S02]  /*a980*/  SYNCS.PHASECHK.TRANS64.TRYWAIT P1, [UR10+0x2d830], R0 ;  /* 0x02d83000ff0075a7 */ /* 0x000ea4000802014a */
[----:B--2---:R-:W-:Y:S05]  /*a990*/  @!P1 BRA `(.L_x_907) ;  /* 0x0000009000489947 */ /* 0x004fea0003800000 */
.L_x_904:
[----:B------:R3:W-:Y:S01]  /*a9a0*/  BAR.SYNC.DEFER_BLOCKING R147, 0x100 ;  /* 0x000400930000751d */ /* 0x0007e20000010000 */
[----:B------:R-:W-:Y:S01]  /*a9b0*/  R2UR UR52, R10 ;  /* 0x000000000a3472ca */ /* 0x000fe200000e0000 */
[----:B------:R-:W-:Y:S01]  /*a9c0*/  UIMAD UR26, UR4, 0x600, UR7 ;  /* 0x00000600041a78a4 */ /* 0x000fe2000f8e0207 */
[----:B------:R-:W-:-:S03]  /*a9d0*/  R2UR UR53, R11 ;  /* 0x000000000b3572ca */ /* 0x000fc600000e0000 */
[----:B------:R-:W-:Y:S01]  /*a9e0*/  UMOV UR55, 0x80000020 ;  /* 0x8000002000377882 */ /* 0x000fe20000000000 */
[----:B------:R-:W-:Y:S02]  /*a9f0*/  UIADD3 UR10, UR26, 0x2, URZ ;  /* 0x000000021a0a7890 */ /* 0x000fe4000fffe03f */
[----:B------:R-:W-:Y:S01]  /*aa00*/  UMOV UR54, UR26 ;  /* 0x0000001a00367c82 */ /* 0x000fe20008000000 */
[----:B------:R-:W-:Y:S01]  /*aa10*/  UMOV UR11, 0x80000020 ;  /* 0x80000020000b7882 */ /* 0x000fe20000000000 */
[----:B------:R-:W-:Y:S01]  /*aa20*/  UIADD3 UR14, UR26, 0x200, URZ ;  /* 0x000002001a0e7890 */ /* 0x000fe2000fffe03f */
[----:B------:R-:W-:Y:S01]  /*aa30*/  UMOV UR15, 0x80000020 ;  /* 0x80000020000f7882 */ /* 0x000fe20000000000 */
[----:B------:R-:W-:Y:S01]  /*aa40*/  UIADD3 UR18, UR26, 0x202, URZ ;  /* 0x000002021a127890 */ /* 0x000fe2000fffe03f */
[----:B------:R-:W-:Y:S01]  /*aa50*/  UMOV UR19, 0x80000020 ;  /* 0x8000002000137882 */ /* 0x000fe20000000000 */
[----:B------:R-:W-:Y:S01]  /*aa60*/  UIADD3 UR22, UR26, 0x400, URZ ;  /* 0x000004001a167890 */ /* 0x000fe2000fffe03f */
[----:B------:R-:W-:Y:S01]  /*aa70*/  UMOV UR23, 0x80000020 ;  /* 0x8000002000177882 */ /* 0x000fe20000000000 */
[----:B------:R-:W-:Y:S01]  /*aa80*/  UIADD3 UR26, UR26, 0x402, URZ ;  /* 0x000004021a1a7890 */ /* 0x000fe2000fffe03f */
[----:B------:R-:W-:Y:S01]  /*aa90*/  UMOV UR27, 0x80000020 ;  /* 0x80000020001b7882 */ /* 0x000fe20000000000 */
        /* <DEDUP_REMOVED lines=18> */
[----:B---3--:R-:W-:Y:S05]  /*abc0*/  @P2 BRA `(.L_x_908) ;  /* 0x00000000002c2947 */ /* 0x008fea0003800000 */
[----:B------:R-:W-:Y:S05]  /*abd0*/  @!P0 BRA `(.L_x_909) ;  /* 0x0000000000048947 */ /* 0x000fea0003800000 */
[----:B------:R-:W-:Y:S01]  /*abe0*/  BPT.TRAP 0x1 ;  /* 0x000000040000795c */ /* 0x000fe20000300000 */
.L_x_909:
[----:B------:R-:W-:Y:S01]  /*abf0*/  ULEA UR10, UR6, UR38, 0x3 ;  /* 0x00000026060a7291 */ /* 0x000fe2000f8e183f */
[----:B-12---:R-:W-:-:S05]  /*ac00*/  IMAD.U32 R0, RZ, RZ, UR30 ;  /* 0x0000001eff007e24 */ /* 0x006fca000f8e00ff */
[----:B------:R-:W-:-:S04]  /*ac10*/  SHF.L.U32 R0, R0, 0x1f, RZ ;  /* 0x0000001f00007819 */ /* 0x000fc800000006ff */
[----:B------:R0:W1:Y:S01]  /*ac20*/  SYNCS.PHASECHK.TRANS64.TRYWAIT P1, [UR10+0x2d850], R0 ;  /* 0x02d85000ff0075a7 */ /* 0x000062000802014a */
[----:B------:R-:W-:Y:S05]  /*ac30*/  @!P0 BRA `(.L_x_910) ;  /* 0x0000000000048947 */ /* 0x000fea0003800000 */
[----:B------:R-:W-:Y:S01]  /*ac40*/  BPT.TRAP 0x1 ;  /* 0x000000040000795c */ /* 0x000fe20000300000 */
.L_x_910:
[----:B-1----:R-:W-:Y:S05]  /*ac50*/  @P1 BRA `(.L_x_908) ;  /* 0x0000000000081947 */ /* 0x002fea0003800000 */
[----:B------:R-:W1:Y:S02]  /*ac60*/  SYNCS.PHASECHK.TRANS64.TRYWAIT P1, [UR10+0x2d850], R0 ;  /* 0x02d85000ff0075a7 */ /* 0x000e64000802014a */
[----:B-1----:R-:W-:Y:S05]  /*ac70*/  @!P1 BRA `(.L_x_911) ;  /* 0x0000008c00a89947 */ /* 0x002fea0003800000 */
.L_x_908:
[----:B------:R-:W-:Y:S01]  /*ac80*/  UIADD3 UR10, UR38, 0x400, URZ ;  /* 0x00000400260a7890 */ /* 0x000fe2000fffe03f */
[----:B------:R-:W-:Y:S01]  /*ac90*/  WARPGROUP.ARRIVE ;  /* 0x00000000000079c5 */ /* 0x000fe20000000000 */
[----:B------:R-:W-:Y:S01]  /*aca0*/  UMOV UR52, UR61 ;  /* 0x0000003d00347c82 */ /* 0x000fe20008000000 */
[----:B------:R-:W-:Y:S01]  /*acb0*/  UMOV UR53, 0x40000040 ;  /* 0x4000004000357882 */ /* 0x000fe20000000000 */
[----:B------:R-:W-:Y:S01]  /*acc0*/  USHF.R.U32.HI UR10, URZ, 0x4, UR10 ;  /* 0x000000043f0a7899 */ /* 0x000fe2000801160a */
[----:B------:R-:W-:Y:S01]  /*acd0*/  UMOV UR55, 0x80000020 ;  /* 0x8000002000377882 */ /* 0x000fe20000000000 */
[----:B------:R-:W-:Y:S02]  /*ace0*/  UMOV UR59, 0x80000020 ;  /* 0x80000020003b7882 */ /* 0x000fe40000000000 */
[----:B------:R-:W-:Y:S01]  /*acf0*/  ULOP3.LUT UR10, UR10, 0x3fff, URZ, 0xc0, !UPT ;  /* 0x00003fff0a0a7892 */ /* 0x000fe2000f8ec03f */
[----:B------:R-:W-:Y:S01]  /*ad00*/  UMOV UR31, 0x80000020 ;  /* 0x80000020001f7882 */ /* 0x000fe20000000000 */
[----:B------:R-:W-:-:S02]  /*ad10*/  UMOV UR35, 0x80000020 ;  /* 0x8000002000237882 */ /* 0x000fc40000000000 */
[----:B------:R-:W-:Y:S01]  /*ad20*/  ULOP3.LUT UR10, UR10, 0x2000000, URZ, 0xfc, !UPT ;  /* 0x020000000a0a7892 */ /* 0x000fe2000f8efc3f */
[----:B------:R-:W-:Y:S01]  /*ad30*/  UMOV UR43, 0x80000020 ;  /* 0x80000020002b7882 */ /* 0x000fe20000000000 */
[----:B------:R-:W-:Y:S02]  /*ad40*/  UMOV UR47, 0x80000020 ;  /* 0x80000020002f7882 */ /* 0x000fe40000000000 */
[----:B------:R-:W-:Y:S01]  /*ad50*/  UIMAD UR10, UR6, 0x600, UR10 ;  /* 0x00000600060a78a4 */ /* 0x000fe2000f8e020a */
[----:B------:R-:W-:-:S03]  /*ad60*/  UMOV UR51, 0x80000020 ;  /* 0x8000002000337882 */ /* 0x000fc60000000000 */
[----:B------:R-:W-:Y:S02]  /*ad70*/  UIADD3 UR11, UR10, 0x40, URZ ;  /* 0x000000400a0b7890 */ /* 0x000fe4000fffe03f */
[----:B------:R-:W-:Y:S02]  /*ad80*/  UIADD3 UR58, UR10, 0x80, URZ ;  /* 0x000000800a3a7890 */ /* 0x000fe4000fffe03f */
[----:B------:R-:W-:Y:S01]  /*ad90*/  UMOV UR54, UR10 ;  /* 0x0000000a00367c82 */ /* 0x000fe20008000000 */
[----:B------:R-:W-:Y:S01]  /*ada0*/  UIADD3 UR30, UR10, 0xc0, URZ ;  /* 0x000000c00a1e7890 */ /* 0x000fe2000fffe03f */
[----:B------:R-:W-:Y:S01]  /*adb0*/  HGMMA.64x96x16.F32.BF16 R88, gdesc[UR52].tnspB, R88, gsb0 ;  /* 0x41600000345879f0 */ /* 0x000fe20008001858 */
[----:B------:R-:W-:Y:S01]  /*adc0*/  R2UR UR52, R140 ;  /* 0x000000008c3472ca */ /* 0x000fe200000e0000 */
[----:B------:R-:W-:Y:S01]  /*add0*/  UMOV UR54, UR11 ;  /* 0x0000000b00367c82 */ /* 0x000fe20008000000 */
[----:B------:R-:W-:Y:S01]  /*ade0*/  R2UR UR53, R141 ;  /* 0x000000008d3572ca */ /* 0x000fe200000e0000 */
[----:B------:R-:W-:Y:S01]  /*adf0*/  UMOV UR55, 0x80000020 ;  /* 0x8000002000377882 */ /* 0x000fe20000000000 */
[----:B------:R-:W-:-:S02]  /*ae00*/  UIADD3 UR34, UR10, 0x100, URZ ;  /* 0x000001000a227890 */ /* 0x000fc4000fffe03f */
[----:B------:R-:W-:Y:S02]  /*ae10*/  UIADD3 UR42, UR10, 0x140, URZ ;  /* 0x000001400a2a7890 */ /* 0x000fe4000fffe03f */
[----:B------:R-:W-:Y:S02]  /*ae20*/  UIADD3 UR46, UR10, 0x180, URZ ;  /* 0x000001800a2e7890 */ /* 0x000fe4000fffe03f */
[----:B------:R-:W-:Y:S01]  /*ae30*/  UIADD3 UR50, UR10, 0x1c0, URZ ;  /* 0x000001c00a327890 */ /* 0x000fe2000fffe03f */
        /* <DEDUP_REMOVED lines=25> */
.L_x_912:
[----:B------:R-:W-:Y:S01]  /*afd0*/  R2UR UR10, R143 ;  /* 0x000000008f0a72ca */ /* 0x000fe200000e0000 */
[----:B------:R-:W4:Y:S01]  /*afe0*/  S2UR UR15, SR_CgaCtaId ;  /* 0x00000000000f79c3 */ /* 0x000f220000008800 */
[----:B-12---:R-:W-:Y:S01]  /*aff0*/  IMAD.MOV.U32 R13, RZ, RZ, R139 ;  /* 0x000000ffff0d7224 */ /* 0x006fe200078e008b */
[----:B------:R-:W-:Y:S01]  /*b000*/  UISETP.NE.AND UP0, UPT, UR39, URZ, UPT ;  /* 0x0000003f2700728c */ /* 0x000fe2000bf05270 */
[----:B------:R-:W-:Y:S01]  /*b010*/  R2UR UR14, R145 ;  /* 0x00000000910e72ca */ /* 0x000fe200000e0000 */
[----:B------:R-:W-:Y:S01]  /*b020*/  ULDC UR19, c[0x0][0x2f0] ;  /* 0x0000bc0000137ab9 */ /* 0x000fe20000000800 */
[----:B------:R-:W-:-:S07]  /*b030*/  ULDC UR18, c[0x0][0x288] ;  /* 0x0000a20000127ab9 */ /* 0x000fce0000000800 */
[----:B------:R-:W-:Y:S02]  /*b040*/  UISETP.NE.AND UP1, UPT, UR10, URZ, UPT ;  /* 0x0000003f0a00728c */ /* 0x000fe4000bf25270 */
[----:B------:R-:W-:-:S04]  /*b050*/  ULEA UR10, UR4, UR38, 0x3 ;  /* 0x00000026040a7291 */ /* 0x000fc8000f8e183f */
[----:B------:R-:W-:Y:S01]  /*b060*/  PLOP3.LUT P1, PT, PT, PT, UP1, 0x80, 0x0 ;  /* 0x000000000000781c */ /* 0x000fe20003f2f018 */
[----:B------:R-:W-:Y:S01]  /*b070*/  UIADD3 UR10, UR10, 0x2d840, URZ ;  /* 0x0002d8400a0a7890 */ /* 0x000fe2000fffe03f */
[----:B------:R-:W-:-:S03]  /*b080*/  PLOP3.LUT P2, PT, PT, PT, UP1, 0x80, 0x0 ;  /* 0x000000000000781c */ /* 0x000fc60003f4f018 */
[----:B------:R-:W-:Y:S01]  /*b090*/  @UP1 ULDC UR11, c[0x0][0x44c] ;  /* 0x00011300000b1ab9 */ /* 0x000fe20000000800 */
[----:B----4-:R-:W-:-:S03]  /*b0a0*/  UPRMT UR10, UR15, 0x654, UR10 ;  /* 0x000006540f0a7896 */ /* 0x010fc6000800000a */
[----:B------:R-:W-:-:S04]  /*b0b0*/  ULDC UR15, c[0x0][0x9e0] ;  /* 0x00027800000f7ab9 */ /* 0x000fc80000000800 */
[----:B0-----:R-:W-:Y:S01]  /*b0c0*/  @P1 IMAD.HI.U32 R0, R139, UR11, RZ ;  /* 0x0000000b8b001c27 */ /* 0x001fe2000f8e00ff */
[----:B------:R-:W-:Y:S01]  /*b0d0*/  @UP1 ULDC UR11, c[0x0][0x450] ;  /* 0x00011400000b1ab9 */ /* 0x000fe20000000800 */
[----:B------:R-:W-:Y:S01]  /*b0e0*/  PLOP3.LUT P1, PT, PT, PT, UP0, 0x40, 0x0 ;  /* 0x000000000000781c */ /* 0x000fe20003f2e808 */
[----:B------:R-:W-:Y:S02]  /*b0f0*/  SYNCS.ARRIVE.TRANS64.RED.A1T0 RZ, [UR10], RZ ;  /* 0x000000ffffff79a7 */ /* 0x000fe4000810040a */
[----:B------:R-:W-:Y:S01]  /*b100*/  @P2 SHF.R.U32.HI R13, RZ, UR11, R0 ;  /* 0x0000000bff0d2c19 */ /* 0x000fe20008011600 */
[----:B------:R-:W-:-:S04]  /*b110*/  IMAD.SHL.U32 R0, R14, 0x80, RZ ;  /* 0x000000800e007824 */ /* 0x000fc800078e00ff */
[----:B------:R-:W0:Y:S01]  /*b120*/  SHFL.IDX PT, R20, R13, RZ, 0x1c1f ;  /* 0x001c1fff0d147589 */ /* 0x000e2200000e0000 */
[----:B------:R-:W-:-:S05]  /*b130*/  IADD3 R16, -R0, 0x1, RZ ;  /* 0x0000000100107810 */ /* 0x000fca0007ffe1ff */
[----:B------:R-:W-:-:S04]  /*b140*/  IMAD R16, R9, -0x2, R16 ;  /* 0xfffffffe09107824 */ /* 0x000fc800078e0210 */
[----:B------:R-:W-:-:S04]  /*b150*/  IMAD R16, R17, UR19, R16 ;  /* 0x0000001311107c24 */ /* 0x000fc8000f8e0210 */
[----:B------:R-:W-:-:S04]  /*b160*/  VIADD R16, R16, -UR18 ;  /* 0x8000001210107c36 */ /* 0x000fc80008000000 */
[C---:B------:R-:W-:Y:S02]  /*b170*/  VIADD R19, R16.reuse, UR15 ;  /* 0x0000000f10137c36 */ /* 0x040fe40008000000 */
[----:B------:R-:W-:Y:S02]  /*b180*/  VIADD R18, R16, UR14 ;  /* 0x0000000e10127c36 */ /* 0x000fe40008000000 */
[--C-:B0-----:R-:W-:Y:S02]  /*b190*/  IMAD.IADD R16, R19, 0x1, R20.reuse ;  /* 0x0000000113107824 */ /* 0x101fe400078e0214 */
[----:B------:R-:W-:Y:S01]  /*b1a0*/  IMAD.IADD R15, R18, 0x1, R20 ;  /* 0x00000001120f7824 */ /* 0x000fe200078e0214 */
[----:B------:R-:W-:Y:S06]  /*b1b0*/  @P1 BRA `(.L_x_913) ;  /* 0x00000000006c1947 */ /* 0x000fec0003800000 */
[----:B------:R-:W-:Y:S01]  /*b1c0*/  ULDC UR11, c[0x0][0x2f0] ;  /* 0x0000bc00000b7ab9 */ /* 0x000fe20000000800 */
[----:B------:R-:W-:Y:S01]  /*b1d0*/  ULDC UR10, c[0x0][0x288] ;  /* 0x0000a200000a7ab9 */ /* 0x000fe20000000800 */
[----:B------:R-:W-:Y:S01]  /*b1e0*/  IMAD R20, R17, UR11, R20 ;  /* 0x0000000b11147c24 */ /* 0x000fe2000f8e0214 */
[----:B------:R-:W-:Y:S03]  /*b1f0*/  BSSY B0, `(.L_x_914) ;  /* 0x0000013000007945 */ /* 0x000fe60003800000 */
[----:B------:R-:W-:-:S05]  /*b200*/  VIADD R23, R20, -UR10 ;  /* 0x8000000a14177c36 */ /* 0x000fca0008000000 */
        /* <DEDUP_REMOVED lines=11> */
.L_x_915:
[----:B------:R-:W-:Y:S02]  /*b2c0*/  ULDC UR10, c[0x0][0x9e4] ;  /* 0x00027900000a7ab9 */ /* 0x000fe40000000800 */
[----:B------:R-:W-:-:S05]  /*b2d0*/  IMAD.U32 R137, RZ, RZ, UR10 ;  /* 0x0000000aff897e24 */ /* 0x000fca000f8e00ff */
[----:B------:R-:W-:-:S13]  /*b2e0*/  ISETP.NE.AND P1, PT, R137, 0x1, PT ;  /* 0x000000018900780c */ /* 0x000fda0003f25270 */
[----:B------:R-:W0:Y:S02]  /*b2f0*/  @P1 LDC.64 R20, c[0x0][0x9e8] ;  /* 0x00027a00ff141b82 */ /* 0x000e240000000a00 */
[----:B0-----:R-:W-:-:S05]  /*b300*/  @P1 IMAD.HI.U32 R20, R23, R20, RZ ;  /* 0x0000001417141227 */ /* 0x001fca00078e00ff */
[----:B------:R-:W-:-:S07]  /*b310*/  @P1 SHF.R.U32.HI R23, RZ, R21, R20 ;  /* 0x00000015ff171219 */ /* 0x000fce0000011614 */
.L_x_916:
[----:B------:R-:W-:Y:S05]  /*b320*/  BSYNC B0 ;  /* 0x0000000000007941 */ /* 0x000fea0003800000 */
.L_x_914:
[----:B------:R-:W-:-:S04]  /*b330*/  IMAD R20, R23, R137, -R0 ;  /* 0x0000008917147224 */ /* 0x000fc800078e0a00 */
[----:B------:R-:W-:-:S05]  /*b340*/  IMAD R20, R9, -0x2, R20 ;  /* 0xfffffffe09147824 */ /* 0x000fca00078e0214 */
[----:B------:R-:W-:Y:S02]  /*b350*/  VIADDMNMX R16, R20, R137, R16, PT ;  /* 0x0000008914107246 */ /* 0x000fe40003800110 */
[----:B------:R-:W-:-:S07]  /*b360*/  VIMNMX R15, R15, R20, !PT ;  /* 0x000000140f0f7248 */ /* 0x000fce0007fe0100 */
.L_x_913:
[----:B------:R-:W-:Y:S01]  /*b370*/  ISETP.GT.AND P1, PT, R14, -0x1, PT ;  /* 0xffffffff0e00780c */ /* 0x000fe20003f24270 */
[----:B------:R-:W0:Y:S01]  /*b380*/  SHFL.IDX PT, R13, R13, 0x1, 0x1c1f ;  /* 0x003c1f000d0d7f89 */ /* 0x000e2200000e0000 */
[----:B------:R-:W-:Y:S02]  /*b390*/  UISETP.NE.AND UP0, UPT, UR39, URZ, UPT ;  /* 0x0000003f2700728c */ /* 0x000fe4000bf05270 */
[C---:B------:R-:W-:Y:S02]  /*b3a0*/  ISETP.GT.AND P3, PT, R15.reuse, 0x8, P1 ;  /* 0x000000080f00780c */ /* 0x040fe40000f64270 */
[C---:B------:R-:W-:Y:S02]  /*b3b0*/  ISETP.GT.AND P6, PT, R15.reuse, RZ, P1 ;  /* 0x000000ff0f00720c */ /* 0x040fe40000fc4270 */
        /* <DEDUP_REMOVED lines=27> */
[C---:B------:R-:W-:Y:S02]  /*b570*/  ISETP.GT.AND P2, PT, R15.reuse, 0x29, P1 ;  /* 0x000000290f00780c */ /* 0x040fe40000f44270 */
        /* <DEDUP_REMOVED lines=59> */
[--C-:B0-----:R-:W-:Y:S01]  /*b930*/  IMAD.IADD R15, R19, 0x1, R13.reuse ;  /* 0x00000001130f7824 */ /* 0x101fe200078e020d */
[C---:B------:R-:W-:Y:S02]  /*b940*/  ISETP.LT.OR P5, PT, R16.reuse, 0x71, P5 ;  /* 0x000000711000780c */ /* 0x040fe40002fa1670 */
[C---:B------:R-:W-:Y:S02]  /*b950*/  ISETP.LT.OR P4, PT, R16.reuse, 0x72, P4 ;  /* 0x000000721000780c */ /* 0x040fe40002781670 */
[C---:B------:R-:W-:Y:S02]  /*b960*/  ISETP.LT.OR P6, PT, R16.reuse, 0x79, P6 ;  /* 0x000000791000780c */ /* 0x040fe400037c1670 */
[----:B------:R-:W-:Y:S01]  /*b970*/  ISETP.LT.OR P2, PT, R16, 0x7a, P2 ;  /* 0x0000007a1000780c */ /* 0x000fe20001741670 */
[----:B------:R-:W-:Y:S01]  /*b980*/  IMAD.IADD R16, R18, 0x1, R13 ;  /* 0x0000000112107824 */ /* 0x000fe200078e020d */
[----:B------:R-:W-:-:S02]  /*b990*/  FSEL R80, R80, -INF , !P5 ;  /* 0xff80000050507808 */ /* 0x000fc40006800000 */
[----:B------:R-:W-:Y:S02]  /*b9a0*/  FSEL R81, R81, -INF , !P4 ;  /* 0xff80000051517808 */ /* 0x000fe40006000000 */
[----:B------:R-:W-:Y:S02]  /*b9b0*/  FSEL R84, R84, -INF , !P6 ;  /* 0xff80000054547808 */ /* 0x000fe40007000000 */
[----:B------:R-:W-:Y:S01]  /*b9c0*/  FSEL R85, R85, -INF , !P2 ;  /* 0xff80000055557808 */ /* 0x000fe20005000000 */
        /* <DEDUP_REMOVED lines=17> */
.L_x_919:
[----:B------:R-:W-:Y:S02]  /*bae0*/  ULDC UR10, c[0x0][0x9e4] ;  /* 0x00027900000a7ab9 */ /* 0x000fe40000000800 */
[----:B------:R-:W-:-:S05]  /*baf0*/  IMAD.U32 R20, RZ, RZ, UR10 ;  /* 0x0000000aff147e24 */ /* 0x000fca000f8e00ff */
[----:B------:R-:W-:-:S13]  /*bb00*/  ISETP.NE.AND P2, PT, R20, 0x1, PT ;  /* 0x000000011400780c */ /* 0x000fda0003f45270 */
[----:B------:R-:W0:Y:S02]  /*bb10*/  @P2 LDC.64 R18, c[0x0][0x9e8] ;  /* 0x00027a00ff122b82 */ /* 0x000e240000000a00 */
[----:B0-----:R-:W-:-:S05]  /*bb20*/  @P2 IMAD.HI.U32 R18, R13, R18, RZ ;  /* 0x000000120d122227 */ /* 0x001fca00078e00ff */
[----:B------:R-:W-:-:S07]  /*bb30*/  @P2 SHF.R.U32.HI R13, RZ, R19, R18 ;  /* 0x00000013ff0d2219 */ /* 0x000fce0000011612 */
.L_x_920:
[----:B------:R-:W-:Y:S05]  /*bb40*/  BSYNC B0 ;  /* 0x0000000000007941 */ /* 0x000fea0003800000 */
.L_x_918:
[----:B------:R-:W-:-:S04]  /*bb50*/  IMAD R0, R13, R20, -R0 ;  /* 0x000000140d007224 */ /* 0x000fc800078e0a00 */
[----:B------:R-:W-:-:S05]  /*bb60*/  IMAD R0, R9, -0x2, R0 ;  /* 0xfffffffe09007824 */ /* 0x000fca00078e0200 */
[----:B------:R-:W-:Y:S02]  /*bb70*/  VIADDMNMX R15, R0, R20, R15, PT ;  /* 0x00000014000f7246 */ /* 0x000fe4000380010f */
[----:B------:R-:W-:-:S07]  /*bb80*/  VIMNMX R16, R16, R0, !PT ;  /* 0x0000000010107248 */ /* 0x000fce0007fe0100 */
.L_x_917:
[----:B------:R-:W-:Y:S01]  /*bb90*/  FMNMX.FTZ R0, R24, R12, !PT ;  /* 0x0000000c18007209 */ /* 0x000fe20007810000 */
[----:B------:R-:W-:Y:S01]  /*bba0*/  ULDC UR10, c[0x0][0x988] ;  /* 0x00026200000a7ab9 */ /* 0x000fe20000000800 */
[----:B------:R-:W-:Y:S01]  /*bbb0*/  ISETP.GT.AND P5, PT, R16, 0x10, P1 ;  /* 0x000000101000780c */ /* 0x000fe20000fa4270 */
[----:B------:R-:W-:Y:S01]  /*bbc0*/  UMOV UR11, UR10 ;  /* 0x0000000a000b7c82 */ /* 0x000fe20008000000 */
        /* <DEDUP_REMOVED lines=59> */
[C---:B------:R-:W-:Y:S02]  /*bf80*/  ISETP.GT.AND P4, PT, R16.reuse, 0x29, P1 ;  /* 0x000000291000780c */ /* 0x040fe40000f84270 */
[----:B------:R-:W-:Y:S02]  /*bf90*/  FMNMX.FTZ R13, R85, R0, !PT ;  /* 0x00000000550d7209 */ /* 0x000fe40007810000 */
[----:B------:R-:W-:Y:S02]  /*bfa0*/  ISETP.LT.OR P3, PT, R15, 0x29, P3 ;  /* 0x000000290f00780c */ /* 0x000fe40001f61670 */
[----:B------:R-:W-:Y:S01]  /*bfb0*/  FSEL R43, R43, -INF , !P2 ;  /* 0xff8000002b2b7808 */ /* 0x000fe20005000000 */
[----:B------:R-:W0:Y:S01]  /*bfc0*/  SHFL.BFLY PT, R0, R13, 0x2, 0x1f ;  /* 0x0c401f000d007f89 */ /* 0x000e2200000e0000 */
[----:B------:R-:W-:-:S02]  /*bfd0*/  ISETP.GT.AND P2, PT, R16, 0x30, P1 ;  /* 0x000000301000780c */ /* 0x000fc40000f44270 */
[----:B------:R-:W-:Y:S02]  /*bfe0*/  FSEL R46, R46, -INF , !P3 ;  /* 0xff8000002e2e7808 */ /* 0x000fe40005800000 */
[C---:B------:R-:W-:Y:S02]  /*bff0*/  ISETP.LT.OR P4, PT, R15.reuse, 0x2a, P4 ;  /* 0x0000002a0f00780c */ /* 0x040fe40002781670 */
[C---:B------:R-:W-:Y:S02]  /*c000*/  ISETP.GT.AND P3, PT, R16.reuse, 0x31, P1 ;  /* 0x000000311000780c */ /* 0x040fe40000f64270 */
[----:B------:R-:W-:Y:S02]  /*c010*/  ISETP.LT.OR P2, PT, R15, 0x31, P2 ;  /* 0x000000310f00780c */ /* 0x000fe40001741670 */
[----:B------:R-:W-:Y:S02]  /*c020*/  FSEL R47, R47, -INF , !P4 ;  /* 0xff8000002f2f7808 */ /* 0x000fe40006000000 */
[----:B------:R-:W-:-:S02]  /*c030*/  ISETP.GT.AND P5, PT, R16, 0x38, P1 ;  /* 0x000000381000780c */ /* 0x000fc40000fa4270 */
[----:B------:R-:W-:Y:S02]  /*c040*/  FSEL R50, R50, -INF , !P2 ;  /* 0xff80000032327808 */ /* 0x000fe40005000000 */
[C---:B------:R-:W-:Y:S02]  /*c050*/  ISETP.LT.OR P3, PT, R15.reuse, 0x32, P3 ;  /* 0x000000320f00780c */ /* 0x040fe40001f61670 */
[----:B------:R-:W-:Y:S02]  /*c060*/  ISETP.GT.AND P4, PT, R16, 0x39, P1 ;  /* 0x000000391000780c */ /* 0x000fe40000f84270 */
[----:B------:R-:W-:Y:S02]  /*c070*/  ISETP.LT.OR P5, PT, R15, 0x39, P5 ;  /* 0x000000390f00780c */ /* 0x000fe40002fa1670 */
[----:B------:R-:W-:Y:S02]  /*c080*/  FSEL R51, R51, -INF , !P3 ;  /* 0xff80000033337808 */ /* 0x000fe40005800000 */
[----:B0-----:R-:W-:-:S02]  /*c090*/  FMNMX.FTZ R18, R13, R0, !PT ;  /* 0x000000000d127209 */ /* 0x001fc40007810000 */
[----:B------:R-:W-:Y:S02]  /*c0a0*/  ISETP.GT.AND P2, PT, R16, 0x40, P1 ;  /* 0x000000401000780c */ /* 0x000fe40000f44270 */
[----:B------:R-:W-:Y:S01]  /*c0b0*/  FSEL R54, R54, -INF , !P5 ;  /* 0xff80000036367808 */ /* 0x000fe20006800000 */
[----:B------:R-:W0:Y:S01]  /*c0c0*/  SHFL.BFLY PT, R19, R18, 0x1, 0x1f ;  /* 0x0c201f0012137f89 */ /* 0x000e2200000e0000 */
[C---:B------:R-:W-:Y:S02]  /*c0d0*/  ISETP.LT.OR P4, PT, R15.reuse, 0x3a, P4 ;  /* 0x0000003a0f00780c */ /* 0x040fe40002781670 */
[----:B------:R-:W-:Y:S02]  /*c0e0*/  ISETP.GT.AND P3, PT, R16, 0x41, P1 ;  /* 0x000000411000780c */ /* 0x000fe40000f64270 */
[----:B------:R-:W-:Y:S02]  /*c0f0*/  ISETP.LT.OR P2, PT, R15, 0x41, P2 ;  /* 0x000000410f00780c */ /* 0x000fe40001741670 */
[----:B------:R-:W-:-:S02]  /*c100*/  FSEL R55, R55, -INF , !P4 ;  /* 0xff80000037377808 */ /* 0x000fc40006000000 */
[----:B------:R-:W-:Y:S02]  /*c110*/  ISETP.GT.AND P5, PT, R16, 0x48, P1 ;  /* 0x000000481000780c */ /* 0x000fe40000fa4270 */
[----:B------:R-:W-:Y:S02]  /*c120*/  FSEL R58, R58, -INF , !P2 ;  /* 0xff8000003a3a7808 */ /* 0x000fe40005000000 */
[C---:B------:R-:W-:Y:S02]  /*c130*/  ISETP.LT.OR P3, PT, R15.reuse, 0x42, P3 ;  /* 0x000000420f00780c */ /* 0x040fe40001f61670 */
        /* <DEDUP_REMOVED lines=25> */
[----:B------:R-:W-:Y:S01]  /*c2d0*/  FSEL R66, R66, -INF , !P2 ;  /* 0xff80000042427808 */ /* 0x000fe20005000000 */
[--C-:B------:R-:W-:Y:S01]  /*c2e0*/  FFMA.FTZ R44, R44, UR11, -R13.reuse ;  /* 0x0000000b2c2c7c23 */ /* 0x100fe2000801080d */
[----:B------:R-:W-:Y:S01]  /*c2f0*/  FMNMX.FTZ R25, R31, R24, !PT ;  /* 0x000000181f197209 */ /* 0x000fe20007810000 */
[----:B------:R-:W-:Y:S01]  /*c300*/  FFMA.FTZ R48, R48, UR11, -R13 ;  /* 0x0000000b30307c23 */ /* 0x000fe2000801080d */
[----:B------:R0:W-:Y:S01]  /*c310*/  MUFU.EX2 R24, R36 ;  /* 0x0000002400187308 */ /* 0x0001e20000000800 */
[----:B------:R-:W-:-:S02]  /*c320*/  ISETP.LT.OR P3, PT, R15, 0x52, P3 ;  /* 0x000000520f00780c */ /* 0x000fc40001f61670 */
[----:B------:R-:W-:Y:S01]  /*c330*/  FMNMX.FTZ R28, R34, R25, !PT ;  /* 0x00000019221c7209 */ /* 0x000fe20007810000 */
[----:B------:R-:W-:Y:S01]  /*c340*/  FFMA.FTZ R25, R37, UR11, -R13 ;  /* 0x0000000b25197c23 */ /* 0x000fe2000801080d */
[----:B------:R-:W-:Y:S02]  /*c350*/  ISETP.GT.AND P4, PT, R16, 0x59, P1 ;  /* 0x000000591000780c */ /* 0x000fe40000f84270 */
[----:B------:R-:W-:Y:S01]  /*c360*/  FMNMX.FTZ R29, R35, R28, !PT ;  /* 0x0000001c231d7209 */ /* 0x000fe20007810000 */
[----:B------:R-:W-:Y:S01]  /*c370*/  MUFU.EX2 R18, R18 ;  /* 0x0000001200127308 */ /* 0x000fe20000000800 */
[----:B------:R-:W-:Y:S02]  /*c380*/  ISETP.LT.OR P5, PT, R15, 0x59, P5 ;  /* 0x000000590f00780c */ /* 0x000fe40002fa1670 */
[----:B------:R-:W-:Y:S02]  /*c390*/  FMNMX.FTZ R28, R38, R29, !PT ;  /* 0x0000001d261c7209 */ /* 0x000fe40007810000 */
[----:B------:R-:W-:-:S02]  /*c3a0*/  FSEL R67, R67, -INF , !P3 ;  /* 0xff80000043437808 */ /* 0x000fc40005800000 */
[----:B------:R-:W-:Y:S01]  /*c3b0*/  FMNMX.FTZ R29, R39, R28, !PT ;  /* 0x0000001c271d7209 */ /* 0x000fe20007810000 */
[----:B------:R-:W-:Y:S01]  /*c3c0*/  MUFU.EX2 R19, R19 ;  /* 0x0000001300137308 */ /* 0x000fe20000000800 */
[----:B------:R-:W-:Y:S02]  /*c3d0*/  ISETP.GT.AND P2, PT, R16, 0x60, P1 ;  /* 0x000000601000780c */ /* 0x000fe40000f44270 */
[----:B------:R-:W-:Y:S01]  /*c3e0*/  FMNMX.FTZ R32, R42, R29, !PT ;  /* 0x0000001d2a207209 */ /* 0x000fe20007810000 */
[----:B------:R-:W-:Y:S01]  /*c3f0*/  FFMA.FTZ R29, R41, UR11, -R13 ;  /* 0x0000000b291d7c23 */ /* 0x000fe2000801080d */
[----:B------:R-:W-:Y:S02]  /*c400*/  FSEL R70, R70, -INF , !P5 ;  /* 0xff80000046467808 */ /* 0x000fe40006800000 */
[----:B------:R-:W-:Y:S01]  /*c410*/  FMNMX.FTZ R33, R43, R32, !PT ;  /* 0x000000202b217209 */ /* 0x000fe20007810000 */
[----:B------:R-:W-:Y:S01]  /*c420*/  MUFU.EX2 R28, R40 ;  /* 0x00000028001c7308 */ /* 0x000fe20000000800 */
[----:B------:R-:W-:-:S02]  /*c430*/  ISETP.LT.OR P4, PT, R15, 0x5a, P4 ;  /* 0x0000005a0f00780c */ /* 0x000fc40002781670 */
[----:B------:R-:W-:Y:S02]  /*c440*/  FMNMX.FTZ R32, R46, R33, !PT ;  /* 0x000000212e207209 */ /* 0x000fe40007810000 */
[----:B------:R-:W-:Y:S02]  /*c450*/  ISETP.GT.AND P3, PT, R16, 0x61, P1 ;  /* 0x000000611000780c */ /* 0x000fe40000f64270 */
[----:B------:R-:W-:Y:S01]  /*c460*/  FMNMX.FTZ R33, R47, R32, !PT ;  /* 0x000000202f217209 */ /* 0x000fe20007810000 */
[----:B------:R-:W-:Y:S01]  /*c470*/  MUFU.EX2 R20, R20 ;  /* 0x0000001400147308 */ /* 0x000fe20000000800 */
[----:B------:R-:W-:Y:S02]  /*c480*/  ISETP.LT.OR P2, PT, R15, 0x61, P2 ;  /* 0x000000610f00780c */ /* 0x000fe40001741670 */
[----:B0-----:R-:W-:Y:S01]  /*c490*/  FMNMX.FTZ R36, R50, R33, !PT ;  /* 0x0000002132247209 */ /* 0x001fe20007810000 */
[--C-:B------:R-:W-:Y:S01]  /*c4a0*/  FFMA.FTZ R33, R45, UR11, -R13.reuse ;  /* 0x0000000b2d217c23 */ /* 0x100fe2000801080d */
[----:B------:R-:W-:Y:S01]  /*c4b0*/  FSEL R71, R71, -INF , !P4 ;  /* 0xff80000047477808 */ /* 0x000fe20006000000 */
[--C-:B------:R-:W-:Y:S01]  /*c4c0*/  FFMA.FTZ R45, R53, UR11, -R13.reuse ;  /* 0x0000000b352d7c23 */ /* 0x100fe2000801080d */
[----:B------:R-:W-:Y:S01]  /*c4d0*/  FMNMX.FTZ R37, R51, R36, !PT ;  /* 0x0000002433257209 */ /* 0x000fe20007810000 */
[----:B------:R0:W-:Y:S01]  /*c4e0*/  MUFU.EX2 R32, R44 ;  /* 0x0000002c00207308 */ /* 0x0001e20000000800 */
[----:B------:R-:W-:Y:S01]  /*c4f0*/  ISETP.GT.AND P5, PT, R16, 0x68, P1 ;  /* 0x000000681000780c */ /* 0x000fe20000fa4270 */
[--C-:B------:R-:W-:Y:S01]  /*c500*/  FFMA.FTZ R53, R64, UR11, -R13.reuse ;  /* 0x0000000b40357c23 */ /* 0x100fe2000801080d */
[----:B------:R-:W-:Y:S01]  /*c510*/  FMNMX.FTZ R36, R54, R37, !PT ;  /* 0x0000002536247209 */ /* 0x000fe20007810000 */
[--C-:B------:R-:W-:Y:S01]  /*c520*/  FFMA.FTZ R64, R73, UR11, -R13.reuse ;  /* 0x0000000b49407c23 */ /* 0x100fe2000801080d */
[----:B------:R-:W-:Y:S01]  /*c530*/  FSEL R74, R74, -INF , !P2 ;  /* 0xff8000004a4a7808 */ /* 0x000fe20005000000 */
[--C-:B------:R-:W-:Y:S01]  /*c540*/  FFMA.FTZ R73, R84, UR11, -R13.reuse ;  /* 0x0000000b54497c23 */ /* 0x100fe2000801080d */
[----:B------:R-:W-:Y:S01]  /*c550*/  FMNMX.FTZ R37, R55, R36, !PT ;  /* 0x0000002437257209 */ /* 0x000fe20007810000 */
[----:B------:R-:W-:Y:S01]  /*c560*/  MUFU.EX2 R21, R21 ;  /* 0x0000001500157308 */ /* 0x000fe20000000800 */
[----:B------:R-:W-:Y:S01]  /*c570*/  ISETP.LT.OR P3, PT, R15, 0x62, P3 ;  /* 0x000000620f00780c */ /* 0x000fe20001f61670 */
[--C-:B0-----:R-:W-:Y:S01]  /*c580*/  FFMA.FTZ R44, R52, UR11, -R13.reuse ;  /* 0x0000000b342c7c23 */ /* 0x101fe2000801080d */
[----:B------:R-:W-:Y:S01]  /*c590*/  FMNMX.FTZ R40, R58, R37, !PT ;  /* 0x000000253a287209 */ /* 0x000fe20007810000 */
[--C-:B------:R-:W-:Y:S01]  /*c5a0*/  FFMA.FTZ R37, R49, UR11, -R13.reuse ;  /* 0x0000000b31257c23 */ /* 0x100fe2000801080d */
[----:B------:R-:W-:Y:S01]  /*c5b0*/  ISETP.GT.AND P4, PT, R16, 0x69, P1 ;  /* 0x000000691000780c */ /* 0x000fe20000f84270 */
[--C-:B------:R-:W-:Y:S01]  /*c5c0*/  FFMA.FTZ R49, R60, UR11, -R13.reuse ;  /* 0x0000000b3c317c23 */ /* 0x100fe2000801080d */
[----:B------:R-:W-:Y:S01]  /*c5d0*/  FMNMX.FTZ R41, R59, R40, !PT ;  /* 0x000000283b297209 */ /* 0x000fe20007810000 */
[--C-:B------:R-:W-:Y:S01]  /*c5e0*/  FFMA.FTZ R60, R69, UR11, -R13.reuse ;  /* 0x0000000b453c7c23 */ /* 0x100fe2000801080d */
[----:B------:R-:W-:Y:S01]  /*c5f0*/  ISETP.LT.OR P5, PT, R15, 0x69, P5 ;  /* 0x000000690f00780c */ /* 0x000fe20002fa1670 */
[--C-:B------:R-:W-:Y:S01]  /*c600*/  FFMA.FTZ R69, R80, UR11, -R13.reuse ;  /* 0x0000000b50457c23 */ /* 0x100fe2000801080d */
[----:B------:R-:W-:Y:S01]  /*c610*/  FMNMX.FTZ R40, R62, R41, !PT ;  /* 0x000000293e287209 */ /* 0x000fe20007810000 */
[----:B------:R0:W-:Y:S01]  /*c620*/  MUFU.EX2 R36, R48 ;  /* 0x0000003000247308 */ /* 0x0001e20000000800 */
[----:B------:R-:W-:Y:S01]  /*c630*/  FSEL R75, R75, -INF , !P3 ;  /* 0xff8000004b4b7808 */ /* 0x000fe20005800000 */
[--C-:B------:R-:W-:Y:S01]  /*c640*/  FFMA.FTZ R52, R61, UR11, -R13.reuse ;  /* 0x0000000b3d347c23 */ /* 0x100fe2000801080d */
[----:B------:R-:W-:Y:S01]  /*c650*/  FMNMX.FTZ R41, R63, R40, !PT ;  /* 0x000000283f297209 */ /* 0x000fe20007810000 */
[--C-:B------:R-:W-:Y:S01]  /*c660*/  FFMA.FTZ R61, R72, UR11, -R13.reuse ;  /* 0x0000000b483d7c23 */ /* 0x100fe2000801080d */
[----:B------:R-:W-:Y:S01]  /*c670*/  ISETP.GT.AND P2, PT, R16, 0x70, P1 ;  /* 0x000000701000780c */ /* 0x000fe20000f44270 */
[--C-:B------:R-:W-:Y:S01]  /*c680*/  FFMA.FTZ R72, R81, UR11, -R13.reuse ;  /* 0x0000000b51487c23 */ /* 0x100fe2000801080d */
[----:B------:R-:W-:Y:S01]  /*c690*/  FMNMX.FTZ R40, R66, R41, !PT ;  /* 0x0000002942287209 */ /* 0x000fe20007810000 */
[----:B------:R-:W-:Y:S01]  /*c6a0*/  MUFU.EX2 R22, R22 ;  /* 0x0000001600167308 */ /* 0x000fe20000000800 */
[----:B------:R-:W-:Y:S01]  /*c6b0*/  FSEL R78, R78, -INF , !P5 ;  /* 0xff8000004e4e7808 */ /* 0x000fe20006800000 */
[--C-:B0-----:R-:W-:Y:S01]  /*c6c0*/  FFMA.FTZ R48, R56, UR11, -R13.reuse ;  /* 0x0000000b38307c23 */ /* 0x101fe2000801080d */
[----:B------:R-:W-:Y:S01]  /*c6d0*/  FMNMX.FTZ R41, R67, R40, !PT ;  /* 0x0000002843297209 */ /* 0x000fe20007810000 */
[--C-:B------:R-:W-:Y:S01]  /*c6e0*/  FFMA.FTZ R56, R65, UR11, -R13.reuse ;  /* 0x0000000b41387c23 */ /* 0x100fe2000801080d */
[----:B------:R-:W-:Y:S01]  /*c6f0*/  ISETP.LT.OR P4, PT, R15, 0x6a, P4 ;  /* 0x0000006a0f00780c */ /* 0x000fe20002781670 */
[----:B------:R-:W-:Y:S01]  /*c700*/  FFMA.FTZ R65, R76, UR11, -R13 ;  /* 0x0000000b4c417c23 */ /* 0x000fe2000801080d */
[----:B------:R-:W-:Y:S01]  /*c710*/  FMNMX.FTZ R40, R70, R41, !PT ;  /* 0x0000002946287209 */ /* 0x000fe20007810000 */
[----:B------:R-:W-:Y:S01]  /*c720*/  MUFU.EX2 R23, R23 ;  /* 0x0000001700177308 */ /* 0x000fe20000000800 */
[----:B------:R-:W-:-:S02]  /*c730*/  ISETP.GT.AND P3, PT, R16, 0x71, P1 ;  /* 0x000000711000780c */ /* 0x000fc40000f64270 */
[----:B------:R-:W-:Y:S02]  /*c740*/  FMNMX.FTZ R41, R71, R40, !PT ;  /* 0x0000002847297209 */ /* 0x000fe40007810000 */
[----:B------:R-:W-:Y:S02]  /*c750*/  ISETP.LT.OR P2, PT, R15, 0x71, P2 ;  /* 0x000000710f00780c */ /* 0x000fe40001741670 */
[----:B------:R-:W-:Y:S01]  /*c760*/  FMNMX.FTZ R40, R74, R41, !PT ;  /* 0x000000294a287209 */ /* 0x000fe20007810000 */
[----:B------:R-:W-:Y:S01]  /*c770*/  MUFU.EX2 R25, R25 ;  /* 0x0000001900197308 */ /* 0x000fe20000000800 */
[----:B------:R-:W-:Y:S02]  /*c780*/  FSEL R79, R79, -INF , !P4 ;  /* 0xff8000004f4f7808 */ /* 0x000fe40006000000 */
[----:B------:R-:W-:Y:S02]  /*c790*/  FMNMX.FTZ R41, R75, R40, !PT ;  /* 0x000000284b297209 */ /* 0x000fe40007810000 */
[----:B------:R-:W-:-:S02]  /*c7a0*/  ISETP.GT.AND P5, PT, R16, 0x78, P1 ;  /* 0x000000781000780c */ /* 0x000fc40000fa4270 */
[----:B------:R-:W-:Y:S01]  /*c7b0*/  FMNMX.FTZ R40, R78, R41, !PT ;  /* 0x000000294e287209 */ /* 0x000fe20007810000 */
        /* <DEDUP_REMOVED lines=30> */
[----:B------:R-:W0:Y:S06]  /*c9a0*/  SHFL.BFLY PT, R40, R15, 0x1, 0x1f ;  /* 0x0c201f000f287f89 */ /* 0x000e2c00000e0000 */
        /* <DEDUP_REMOVED lines=42> */
[----:B0-----:R-:W-:Y:S01]  /*cc50*/  FFMA.FTZ R42, R8, R3, R41 ;  /* 0x00000003082a7223 */ /* 0x001fe20000010029 */
[----:B------:R-:W-:Y:S01]  /*cc60*/  FADD.FTZ R3, R19, R4 ;  /* 0x0000000413037221 */ /* 0x000fe20000010000 */
[--C-:B------:R-:W-:Y:S01]  /*cc70*/  FFMA.FTZ R59, R79, UR11, -R40.reuse ;  /* 0x0000000b4f3b7c23 */ /* 0x100fe20008010828 */
[--C-:B------:R-:W-:Y:S01]  /*cc80*/  FFMA.FTZ R58, R82, UR11, -R40.reuse ;  /* 0x0000000b523a7c23 */ /* 0x100fe20008010828 */
[--C-:B------:R-:W-:Y:S01]  /*cc90*/  FFMA.FTZ R67, R83, UR11, -R40.reuse ;  /* 0x0000000b53437c23 */ /* 0x100fe20008010828 */
[----:B------:R-:W-:Y:S01]  /*cca0*/  FADD.FTZ R4, R20, R3 ;  /* 0x0000000314047221 */ /* 0x000fe20000010000 */
[----:B------:R-:W-:Y:S01]  /*ccb0*/  FFMA.FTZ R70, R86, UR11, -R40 ;  /* 0x0000000b56467c23 */ /* 0x000fe20008010828 */
[----:B------:R-:W0:Y:S01]  /*ccc0*/  MUFU.EX2 R84, R84 ;  /* 0x0000005400547308 */ /* 0x000e220000000800 */
[----:B-1----:R-:W-:Y:S01]  /*ccd0*/  FADD.FTZ R43, R85, R42 ;  /* 0x0000002a552b7221 */ /* 0x002fe20000010000 */
[----:B------:R-:W-:Y:S01]  /*cce0*/  FADD.FTZ R3, R21, R4 ;  /* 0x0000000415037221 */ /* 0x000fe20000010000 */
[----:B------:R-:W-:-:S03]  /*ccf0*/  FFMA.FTZ R71, R87, UR11, -R40 ;  /* 0x0000000b57477c23 */ /* 0x000fc60008010828 */
[----:B------:R-:W-:Y:S02]  /*cd00*/  FADD.FTZ R4, R22, R3 ;  /* 0x0000000316047221 */ /* 0x000fe40000010000 */
[----:B------:R-:W1:Y:S01]  /*cd10*/  MUFU.EX2 R34, R34 ;  /* 0x0000002200227308 */ /* 0x000e620000000800 */
[----:B--2---:R-:W-:Y:S01]  /*cd20*/  FADD.FTZ R43, R76, R43 ;  /* 0x0000002b4c2b7221 */ /* 0x004fe20000010000 */
[----:B------:R-:W-:-:S04]  /*cd30*/  FADD.FTZ R3, R23, R4 ;  /* 0x0000000417037221 */ /* 0x000fc80000010000 */
[----:B------:R-:W-:Y:S02]  /*cd40*/  FADD.FTZ R4, R24, R3 ;  /* 0x0000000318047221 */ /* 0x000fe40000010000 */
[----:B------:R-:W2:Y:S01]  /*cd50*/  MUFU.EX2 R81, R81 ;  /* 0x0000005100517308 */ /* 0x000ea20000000800 */
[----:B0-----:R-:W-:Y:S01]  /*cd60*/  FADD.FTZ R43, R84, R43 ;  /* 0x0000002b542b7221 */ /* 0x001fe20000010000 */
[----:B------:R-:W-:-:S06]  /*cd70*/  FADD.FTZ R3, R25, R4 ;  /* 0x0000000419037221 */ /* 0x000fcc0000010000 */
[----:B------:R-:W0:Y:S01]  /*cd80*/  MUFU.EX2 R30, R30 ;  /* 0x0000001e001e7308 */ /* 0x000e220000000800 */
[----:B-1----:R-:W-:-:S07]  /*cd90*/  FADD.FTZ R42, R34, R43 ;  /* 0x0000002b222a7221 */ /* 0x002fce0000010000 */
        /* <DEDUP_REMOVED lines=8> */
[----:B-1----:R-:W-:Y:S01]  /*ce20*/  FADD.FTZ R4, R80, R43 ;  /* 0x0000002b50047221 */ /* 0x002fe20000010000 */
[----:B------:R-:W-:-:S06]  /*ce30*/  FADD.FTZ R43, R33, R42 ;  /* 0x0000002a212b7221 */ /* 0x000fcc0000010000 */
        /* <DEDUP_REMOVED lines=9> */
[----:B------:R2:W4:Y:S01]  /*ced0*/  MUFU.EX2 R39, R54 ;  /* 0x0000003600277308 */ /* 0x0005220000000800 */
[----:B0-----:R-:W-:Y:S01]  /*cee0*/  FADD.FTZ R42, R26, R3 ;  /* 0x000000031a2a7221 */ /* 0x001fe20000010000 */
[----:B------:R-:W-:-:S04]  /*cef0*/  FADD.FTZ R3, R37, R4 ;  /* 0x0000000425037221 */ /* 0x000fc80000010000 */
[----:B------:R-:W-:Y:S02]  /*cf00*/  FADD.FTZ R4, R44, R3 ;  /* 0x000000032c047221 */ /* 0x000fe40000010000 */
[----:B------:R-:W0:Y:S01]  /*cf10*/  MUFU.EX2 R138, R138 ;  /* 0x0000008a008a7308 */ /* 0x000e220000000800 */
[----:B-1----:R-:W-:Y:S01]  /*cf20*/  FADD.FTZ R42, R35, R42 ;  /* 0x0000002a232a7221 */ /* 0x002fe20000010000 */
[----:B------:R-:W-:Y:S01]  /*cf30*/  FADD.FTZ R43, R45, R4 ;  /* 0x000000042d2b7221 */ /* 0x000fe20000010000 */
[----:B--2---:R-:W-:-:S03]  /*cf40*/  FFMA.FTZ R54, R74, UR11, -R40 ;  /* 0x0000000b4a367c23 */ /* 0x004fc60008010828 */
[----:B------:R-:W-:Y:S02]  /*cf50*/  FADD.FTZ R43, R48, R43 ;  /* 0x0000002b302b7221 */ /* 0x000fe40000010000 */
[----:B------:R-:W1:Y:S01]  /*cf60*/  MUFU.EX2 R46, R46 ;  /* 0x0000002e002e7308 */ /* 0x000e620000000800 */
[----:B----4-:R-:W-:Y:S01]  /*cf70*/  FADD.FTZ R3, R39, R42 ;  /* 0x0000002a27037221 */ /* 0x010fe20000010000 */
[----:B------:R-:W-:-:S06]  /*cf80*/  FADD.FTZ R42, R16, R43 ;  /* 0x0000002b102a7221 */ /* 0x000fcc0000010000 */
        /* <DEDUP_REMOVED lines=53> */
[----:B0-----:R-:W-:Y:S01]  /*d2e0*/  FADD.FTZ R42, R70, R3 ;  /* 0x00000003462a7221 */ /* 0x001fe20000010000 */
[----:B-1----:R-:W-:-:S03]  /*d2f0*/  FADD.FTZ R4, R13, R40 ;  /* 0x000000280d047221 */ /* 0x002fc60000010000 */
[----:B--2---:R-:W-:Y:S01]  /*d300*/  FADD.FTZ R3, R71, R42 ;  /* 0x0000002a47037221 */ /* 0x004fe20000010000 */
[----:B------:R-:W-:Y:S06]  /*d310*/  @!P0 BRA `(.L_x_921) ;  /* 0x0000000000048947 */ /* 0x000fec0003800000 */
[----:B------:R-:W-:Y:S01]  /*d320*/  BPT.TRAP 0x1 ;  /* 0x000000040000795c */ /* 0x000fe20000300000 */
.L_x_921:
        /* <DEDUP_REMOVED lines=23> */
[-C--:B------:R-:W-:Y:S01]  /*d4a0*/  FMUL.FTZ R104, R104, R12.reuse ;  /* 0x0000000c68687220 */ /* 0x080fe20000410000 */
[----:B0-----:R-:W-:Y:S01]  /*d4b0*/  UPRMT UR6, UR10, 0x654, UR6 ;  /* 0x000006540a067896 */ /* 0x001fe20008000006 */
        /* <DEDUP_REMOVED lines=8> */
[----:B------:R-:W-:Y:S01]  /*d540*/  SYNCS.ARRIVE.TRANS64.RED.A1T0 RZ, [UR6], RZ ;  /* 0x000000ffffff79a7 */ /* 0x000fe20008100406 */
[----:B------:R-:W-:Y:S01]  /*d550*/  STSM.16.M88.4 [R2+0x21800], R40 ;  /* 0x0218002802007844 */ /* 0x000fe20000000200 */
[----:B------:R-:W-:Y:S01]  /*d560*/  F2FP.BF16.F32.PACK_AB R39, R138, R39 ;  /* 0x000000278a27723e */ /* 0x000fe200000010ff */
[----:B------:R-:W-:Y:S01]  /*d570*/  UMOV UR6, UR4 ;  /* 0x0000000400067c82 */ /* 0x000fe20008000000 */
[----:B------:R-:W-:Y:S01]  /*d580*/  F2FP.BF16.F32.PACK_AB R24, R16, R48 ;  /* 0x000000301018723e */ /* 0x000fe200000010ff */
[----:B------:R0:W-:Y:S01]  /*d590*/  STSM.16.M88.4 [R6], R20 ;  /* 0x0000001406007844 */ /* 0x0001e20000000200 */
[----:B------:R-:W-:Y:S01]  /*d5a0*/  F2FP.BF16.F32.PACK_AB R25, R137, R46 ;  /* 0x0000002e8919723e */ /* 0x000fe200000010ff */
[-C--:B------:R-:W-:Y:S01]  /*d5b0*/  FMUL.FTZ R113, R113, R12.reuse ;  /* 0x0000000c71717220 */ /* 0x080fe20000410000 */
        /* <DEDUP_REMOVED lines=8> */
[----:B------:R-:W-:Y:S01]  /*d640*/  R2UR UR10, R146 ;  /* 0x00000000920a72ca */ /* 0x000fe200000e0000 */
[----:B------:R2:W-:Y:S01]  /*d650*/  STSM.16.M88.4 [R2+0x27800], R24 ;  /* 0x0278001802007844 */ /* 0x0005e20000000200 */
[-C--:B------:R-:W-:Y:S01]  /*d660*/  FMUL.FTZ R120, R120, R12.reuse ;  /* 0x0000000c78787220 */ /* 0x080fe20000410000 */
[-C--:B------:R-:W-:Y:S01]  /*d670*/  FMUL.FTZ R121, R121, R12.reuse ;  /* 0x0000000c79797220 */ /* 0x080fe20000410000 */
[-C--:B------:R-:W-:Y:S01]  /*d680*/  FMUL.FTZ R124, R124, R12.reuse ;  /* 0x0000000c7c7c7220 */ /* 0x080fe20000410000 */
[----:B0-----:R-:W-:Y:S01]  /*d690*/  F2FP.BF16.F32.PACK_AB R20, R56, R53 ;  /* 0x000000353814723e */ /* 0x001fe200000010ff */
        /* <DEDUP_REMOVED lines=11> */
[----:B-1----:R-:W-:Y:S01]  /*d750*/  F2FP.BF16.F32.PACK_AB R28, R72, R69 ;  /* 0x00000045481c723e */ /* 0x002fe200000010ff */
[----:B------:R-:W-:Y:S01]  /*d760*/  FMUL.FTZ R90, R90, R8 ;  /* 0x000000085a5a7220 */ /* 0x000fe20000410000 */
        /* <DEDUP_REMOVED lines=40> */
.L_x_903:
[----:B------:R-:W-:Y:S06]  /*d9f0*/  BAR.ARV 0x8, 0x200 ;  /* 0x0208000000007b1d */ /* 0x000fec0000002000 */
[----:B------:R-:W-:Y:S05]  /*da00*/  @!P0 BRA `(.L_x_923) ;  /* 0x0000000000048947 */ /* 0x000fea0003800000 */
[----:B------:R-:W-:Y:S01]  /*da10*/  BPT.TRAP 0x1 ;  /* 0x000000040000795c */ /* 0x000fe20000300000 */
.L_x_923:
[----:B------:R-:W-:Y:S01]  /*da20*/  ULEA UR6, UR4, UR38, 0x3 ;  /* 0x0000002604067291 */ /* 0x000fe2000f8e183f */
[----:B0-----:R-:W-:-:S05]  /*da30*/  IMAD.U32 R2, RZ, RZ, UR5 ;  /* 0x00000005ff027e24 */ /* 0x001fca000f8e00ff */
[----:B------:R-:W-:-:S04]  /*da40*/  SHF.L.U32 R2, R2, 0x1f, RZ ;  /* 0x0000001f02027819 */ /* 0x000fc800000006ff */
[----:B------:R0:W1:Y:S01]  /*da50*/  SYNCS.PHASECHK.TRANS64.TRYWAIT P1, [UR6+0x2d850], R2 ;  /* 0x02d85002ff0075a7 */ /* 0x0000620008020146 */
[----:B------:R-:W-:Y:S05]  /*da60*/  @!P0 BRA `(.L_x_924) ;  /* 0x0000000000048947 */ /* 0x000fea0003800000 */
[----:B------:R-:W-:Y:S01]  /*da70*/  BPT.TRAP 0x1 ;  /* 0x000000040000795c */ /* 0x000fe20000300000 */
.L_x_924:
[----:B-1----:R-:W-:Y:S05]  /*da80*/  @P1 BRA `(.L_x_925) ;  /* 0x0000000000081947 */ /* 0x002fea0003800000 */
[----:B------:R-:W1:Y:S02]  /*da90*/  SYNCS.PHASECHK.TRANS64.TRYWAIT P1, [UR6+0x2d850], R2 ;  /* 0x02d85002ff0075a7 */ /* 0x000e640008020146 */
[----:B-1----:R-:W-:Y:S05]  /*daa0*/  @!P1 BRA `(.L_x_926) ;  /* 0x0000006000349947 */ /* 0x002fea0003800000 */
.L_x_925:
[----:B------:R-:W-:Y:S01]  /*dab0*/  UIADD3 UR38, UR38, 0x400, URZ ;  /* 0x0000040026267890 */ /* 0x000fe2000fffe03f */
[----:B------:R-:W-:Y:S01]  /*dac0*/  R2UR UR5, R144 ;  /* 0x00000000900572ca */ /* 0x000fe200000e0000 */
[----:B------:R-:W-:Y:S01]  /*dad0*/  WARPGROUP.ARRIVE ;  /* 0x00000000000079c5 */ /* 0x000fe20000000000 */
[----:B------:R-:W-:Y:S01]  /*dae0*/  UMOV UR13, 0x40000040 ;  /* 0x40000040000d7882 */ /* 0x000fe20000000000 */
[----:B------:R-:W-:Y:S01]  /*daf0*/  USHF.R.U32.HI UR38, URZ, 0x4, UR38 ;  /* 0x000000043f267899 */ /* 0x000fe20008011626 */
[----:B-1----:R-:W1:Y:S01]  /*db00*/  SHFL.BFLY PT, R5, R4, 0x2, 0x1f ;  /* 0x0c401f0004057f89 */ /* 0x002e6200000e0000 */
[----:B------:R-:W-:Y:S01]  /*db10*/  UMOV UR15, 0x80000020 ;  /* 0x80000020000f7882 */ /* 0x000fe20000000000 */
[----:B------:R-:W-:Y:S01]  /*db20*/  IMAD.MOV.U32 R8, RZ, RZ, RZ ;  /* 0x000000ffff087224 */ /* 0x000fe200078e00ff */
[----:B------:R-:W-:Y:S01]  /*db30*/  ULOP3.LUT UR38, UR38, 0x3fff, URZ, 0xc0, !UPT ;  /* 0x00003fff26267892 */ /* 0x000fe2000f8ec03f */
[----:B0-----:R-:W0:Y:S01]  /*db40*/  SHFL.BFLY PT, R2, R3, 0x2, 0x1f ;  /* 0x0c401f0003027f89 */ /* 0x001e2200000e0000 */
[----:B------:R-:W-:-:S02]  /*db50*/  IMAD.U32 R13, RZ, RZ, UR11 ;  /* 0x0000000bff0d7e24 */ /* 0x000fc4000f8e00ff */
        /* <DEDUP_REMOVED lines=8> */
[----:B-1----:R-:W-:Y:S01]  /*dbe0*/  FADD.FTZ R5, R5, R4 ;  /* 0x0000000405057221 */ /* 0x002fe20000010000 */
[----:B------:R-:W-:Y:S01]  /*dbf0*/  UMOV UR13, 0x40000040 ;  /* 0x40000040000d7882 */ /* 0x000fe20000000000 */
[----:B------:R-:W-:Y:S01]  /*dc00*/  UMOV UR15, 0x80000020 ;  /* 0x80000020000f7882 */ /* 0x000fe20000000000 */
[----:B------:R-:W-:-:S02]  /*dc10*/  IMAD.MOV.U32 R4, RZ, RZ, RZ ;  /* 0x000000ffff047224 */ /* 0x000fc400078e00ff */
[----:B0-----:R-:W-:Y:S01]  /*dc20*/  FADD.FTZ R6, R2, R3 ;  /* 0x0000000302067221 */ /* 0x001fe20000010000 */
[----:B------:R-:W-:Y:S01]  /*dc30*/  IMAD.MOV.U32 R3, RZ, RZ, -0x800000 ;  /* 0xff800000ff037424 */ /* 0x000fe200078e00ff */
[----:B------:R-:W0:Y:S04]  /*dc40*/  SHFL.BFLY PT, R2, R5, 0x1, 0x1f ;  /* 0x0c201f0005027f89 */ /* 0x000e2800000e0000 */
[----:B------:R-:W1:Y:S01]  /*dc50*/  SHFL.BFLY PT, R7, R6, 0x1, 0x1f ;  /* 0x0c201f0006077f89 */ /* 0x000e6200000e0000 */
[----:B0-----:R-:W-:Y:S01]  /*dc60*/  FADD.FTZ R11, R5, R2 ;  /* 0x00000002050b7221 */ /* 0x001fe20000010000 */
[----:B------:R-:W-:Y:S02]  /*dc70*/  IMAD.U32 R5, RZ, RZ, UR11 ;  /* 0x0000000bff057e24 */ /* 0x000fe4000f8e00ff */
[----:B------:R-:W-:-:S02]  /*dc80*/  IMAD.MOV.U32 R2, RZ, RZ, -0x800000 ;  /* 0xff800000ff027424 */ /* 0x000fc400078e00ff */
[----:B-1----:R-:W-:Y:S01]  /*dc90*/  FADD.FTZ R12, R6, R7 ;  /* 0x00000007060c7221 */ /* 0x002fe20000010000 */
[----:B------:R-:W-:-:S04]  /*dca0*/  FSETP.NE.FTZ.AND P1, PT, R11, RZ, PT ;  /* 0x000000ff0b00720b */ /* 0x000fc80003f35000 */
[----:B------:R-:W-:-:S09]  /*dcb0*/  FSETP.NE.FTZ.AND P2, PT, R12, RZ, PT ;  /* 0x000000ff0c00720b */ /* 0x000fd20003f55000 */
[----:B------:R-:W0:Y:S01]  /*dcc0*/  @P1 MUFU.LG2 R7, R11 ;  /* 0x0000000b00071308 */ /* 0x000e220000000c00 */
[----:B------:R-:W-:-:S03]  /*dcd0*/  @P1 FMUL.FTZ R5, R5, 0.69314718246459960938 ;  /* 0x3f31721805051820 */ /* 0x000fc60000410000 */
[----:B------:R-:W-:-:S04]  /*dce0*/  @P2 FMUL.FTZ R13, R13, 0.69314718246459960938 ;  /* 0x3f3172180d0d2820 */ /* 0x000fc80000410000 */
[----:B------:R-:W1:Y:S08]  /*dcf0*/  @P2 MUFU.LG2 R9, R12 ;  /* 0x0000000c00092308 */ /* 0x000e700000000c00 */
[----:B------:R2:W4:Y:S01]  /*dd00*/  @P1 MUFU.RCP R4, R11 ;  /* 0x0000000b00041308 */ /* 0x0005220000001000 */
        /* <DEDUP_REMOVED lines=51> */
[----:B0-2-4-:R-:W-:Y:S05]  /*e040*/  @!P0 BRA `(.L_x_927) ;  /* 0x0000000000048947 */ /* 0x015fea0003800000 */
[----:B------:R-:W-:Y:S01]  /*e050*/  BPT.TRAP 0x1 ;  /* 0x000000040000795c */ /* 0x000fe20000300000 */
.L_x_927:
[----:B------:R-:W0:Y:S01]  /*e060*/  S2UR UR4, SR_CgaCtaId ;  /* 0x00000000000479c3 */ /* 0x000e220000008800 */
[----:B------:R-:W-:Y:S01]  /*e070*/  UIADD3 UR6, UR6, 0x2d860, URZ ;  /* 0x0002d86006067890 */ /* 0x000fe2000fffe03f */
        /* <DEDUP_REMOVED lines=22> */
[----:B0-----:R-:W-:Y:S01]  /*e1e0*/  UPRMT UR6, UR4, 0x654, UR6 ;  /* 0x0000065404067896 */ /* 0x001fe20008000006 */
        /* <DEDUP_REMOVED lines=28> */
.L_x_849:
[----:B------:R-:W-:Y:S05]  /*e3b0*/  @P0 BRA `(.L_x_928) ;  /* 0x0000001000940947 */ /* 0x000fea0003800000 */
[----:B------:R-:W2:Y:S01]  /*e3c0*/  LDL R4, [R1+0x4] ;  /* 0x0000040001047983 */ /* 0x000ea20000100800 */
[----:B------:R-:W0:Y:S01]  /*e3d0*/  S2UR UR12, SR_CTAID.Z ;  /* 0x00000000000c79c3 */ /* 0x000e220000002700 */
[----:B------:R-:W-:Y:S01]  /*e3e0*/  ULDC.64 UR8, c[0x0][0xbd0] ;  /* 0x0002f40000087ab9 */ /* 0x000fe20000000a00 */
[----:B------:R-:W-:Y:S01]  /*e3f0*/  BSSY B0, `(.L_x_929) ;  /* 0x00000d5000007945 */ /* 0x000fe20003800000 */
[----:B------:R-:W1:Y:S01]  /*e400*/  S2R R0, SR_TID.X ;  /* 0x0000000000007919 */ /* 0x000e620000002100 */
[----:B------:R-:W4:Y:S04]  /*e410*/  S2R R21, SR_CTAID.X ;  /* 0x0000000000157919 */ /* 0x000f280000002500 */
[----:B------:R-:W5:Y:S08]  /*e420*/  S2UR UR11, SR_CTAID.Y ;  /* 0x00000000000b79c3 */ /* 0x000f700000002600 */
[----:B------:R-:W5:Y:S08]  /*e430*/  LDC R20, c[0x0][0xc50] ;  /* 0x00031400ff147b82 */ /* 0x000f700000000800 */
[----:B------:R-:W3:Y:S01]  /*e440*/  LDC.64 R18, c[0x0][0xb40] ;  /* 0x0002d000ff127b82 */ /* 0x000ee20000000a00 */
[----:B0-----:R-:W-:-:S07]  /*e450*/  USHF.R.S32.HI UR10, URZ, 0x1f, UR12 ;  /* 0x0000001f3f0a7899 */ /* 0x001fce000801140c */
[----:B------:R-:W-:Y:S01]  /*e460*/  BAR.SYNC.DEFER_BLOCKING 0x1, 0x180 ;  /* 0x0046000000007b1d */ /* 0x000fe20000010000 */
[----:B--2---:R-:W-:Y:S01]  /*e470*/  R2UR UR13, R4 ;  /* 0x00000000040d72ca */ /* 0x004fe200000e0000 */
[----:B-1----:R-:W-:-:S05]  /*e480*/  VIADD R4, R0, 0xffffff80 ;  /* 0xffffff8000047836 */ /* 0x002fca0000000000 */
[----:B------:R-:W-:-:S04]  /*e490*/  SHF.R.S32.HI R5, RZ, 0x1f, R4 ;  /* 0x0000001fff057819 */ /* 0x000fc80000011404 */
[CC--:B------:R-:W-:Y:S02]  /*e4a0*/  LEA.HI R8, R5.reuse, R4.reuse, RZ, 0x7 ;  /* 0x0000000405087211 */ /* 0x0c0fe400078f38ff */
[----:B------:R-:W-:Y:S01]  /*e4b0*/  LEA.HI R12, R5, R4, RZ, 0x2 ;  /* 0x00000004050c7211 */ /* 0x000fe200078f10ff */
[----:B------:R-:W-:Y:S01]  /*e4c0*/  USHF.R.S32.HI UR7, URZ, 0x1f, UR13 ;  /* 0x0000001f3f077899 */ /* 0x000fe2000801140d */
[----:B------:R-:W-:Y:S01]  /*e4d0*/  LOP3.LUT R7, R8, 0xffffff80, RZ, 0xc0, !PT ;  /* 0xffffff8008077812 */ /* 0x000fe200078ec0ff */
[----:B------:R-:W-:Y:S01]  /*e4e0*/  UIMAD.WIDE.U32 UR4, UR13, UR8, URZ ;  /* 0x000000080d0472a5 */ /* 0x000fe2000f8e003f */
[----:B------:R-:W-:Y:S01]  /*e4f0*/  LOP3.LUT R15, R12, 0xfffffffc, RZ, 0xc0, !PT ;  /* 0xfffffffc0c0f7812 */ /* 0x000fe200078ec0ff */
[----:B------:R-:W-:Y:S01]  /*e500*/  UIMAD UR6, UR7, UR8, URZ ;  /* 0x00000008070672a4 */ /* 0x000fe2000f8e023f */
[----:B------:R-:W-:Y:S01]  /*e510*/  SHF.R.S32.HI R8, RZ, 0x7, R8 ;  /* 0x00000007ff087819 */ /* 0x000fe20000011408 */
[C---:B------:R-:W-:Y:S02]  /*e520*/  IMAD.IADD R0, R4.reuse, 0x1, -R7 ;  /* 0x0000000104007824 */ /* 0x040fe400078e0a07 */
[----:B------:R-:W0:Y:S01]  /*e530*/  LDC R7, c[0x0][0xbe8] ;  /* 0x0002fa00ff077b82 */ /* 0x000e220000000800 */
[----:B------:R-:W-:Y:S01]  /*e540*/  IMAD.IADD R12, R4, 0x1, -R15 ;  /* 0x00000001040c7824 */ /* 0x000fe200078e0a0f */
[----:B------:R-:W-:Y:S01]  /*e550*/  UIMAD UR6, UR13, UR9, UR6 ;  /* 0x000000090d0672a4 */ /* 0x000fe2000f8e0206 */
[----:B------:R-:W-:Y:S01]  /*e560*/  SHF.R.S32.HI R11, RZ, 0x1f, R0 ;  /* 0x0000001fff0b7819 */ /* 0x000fe20000011400 */
[----:B------:R-:W-:Y:S01]  /*e570*/  IMAD.HI R5, R8, 0x55555556, RZ ;  /* 0x5555555608057827 */ /* 0x000fe200078e02ff */
[----:B------:R-:W-:Y:S01]  /*e580*/  ULDC.64 UR8, c[0x0][0xb38] ;  /* 0x0002ce0000087ab9 */ /* 0x000fe20000000a00 */
[----:B------:R-:W-:Y:S01]  /*e590*/  UIADD3 UR6, UR5, UR6, URZ ;  /* 0x0000000605067290 */ /* 0x000fe2000fffe03f */
[----:B------:R-:W-:Y:S01]  /*e5a0*/  LEA.HI R6, R11, R0, RZ, 0x2 ;  /* 0x000000000b067211 */ /* 0x000fe200078f10ff */
[----:B------:R-:W1:Y:S01]  /*e5b0*/  LDC.64 R14, c[0x0][0xbd8] ;  /* 0x0002f600ff0e7b82 */ /* 0x000e620000000a00 */
[----:B------:R-:W-:Y:S01]  /*e5c0*/  LEA.HI R5, R5, R5, RZ, 0x1 ;  /* 0x0000000505057211 */ /* 0x000fe200078f08ff */
[----:B------:R-:W-:Y:S01]  /*e5d0*/  UIMAD UR7, UR7, UR8, URZ ;  /* 0x00000008070772a4 */ /* 0x000fe2000f8e023f */
[----:B------:R-:W-:-:S02]  /*e5e0*/  SHF.R.S32.HI R10, RZ, 0x2, R6 ;  /* 0x00000002ff0a7819 */ /* 0x000fc40000011406 */
[----:B------:R-:W-:Y:S02]  /*e5f0*/  SHF.R.S32.HI R9, RZ, 0x1f, R6 ;  /* 0x0000001fff097819 */ /* 0x000fe40000011406 */
[----:B------:R-:W-:Y:S02]  /*e600*/  LEA.HI R11, R11, R0, RZ, 0x5 ;  /* 0x000000000b0b7211 */ /* 0x000fe400078f28ff */
[----:B------:R-:W-:Y:S02]  /*e610*/  LEA.HI R9, R9, R10, RZ, 0x3 ;  /* 0x0000000a09097211 */ /* 0x000fe400078f18ff */
[----:B------:R-:W-:Y:S02]  /*e620*/  SHF.R.S32.HI R11, RZ, 0x5, R11 ;  /* 0x00000005ff0b7819 */ /* 0x000fe4000001140b */
[----:B------:R-:W-:Y:S01]  /*e630*/  LOP3.LUT R13, R9, 0xfffffff8, RZ, 0xc0, !PT ;  /* 0xfffffff8090d7812 */ /* 0x000fe200078ec0ff */
[----:B------:R-:W-:Y:S01]  /*e640*/  IMAD R9, R5, -0x3, R8 ;  /* 0xfffffffd05097824 */ /* 0x000fe200078e0208 */
[----:B------:R-:W-:-:S02]  /*e650*/  LEA.HI R5, R12, R12, RZ, 0x1 ;  /* 0x0000000c0c057211 */ /* 0x000fc400078f08ff */
[----:B0-----:R-:W-:Y:S01]  /*e660*/  ISETP.NE.AND P0, PT, R7, 0x1, PT ;  /* 0x000000010700780c */ /* 0x001fe20003f05270 */
[----:B------:R-:W-:Y:S01]  /*e670*/  IMAD.IADD R4, R10, 0x1, -R13 ;  /* 0x000000010a047824 */ /* 0x000fe200078e0a0d */
[----:B------:R-:W-:-:S03]  /*e680*/  LOP3.LUT R5, R5, 0x1ffffffe, RZ, 0xc0, !PT ;  /* 0x1ffffffe05057812 */ /* 0x000fc600078ec0ff */
[----:B------:R-:W-:Y:S02]  /*e690*/  IMAD R8, R11, 0x10, R4 ;  /* 0x000000100b087824 */ /* 0x000fe400078e0204 */
[----:B------:R-:W-:Y:S02]  /*e6a0*/  IMAD.IADD R17, R12, 0x1, -R5 ;  /* 0x000000010c117824 */ /* 0x000fe400078e0a05 */
[----:B------:R-:W-:Y:S02]  /*e6b0*/  IMAD R10, R9, 0x40, R8 ;  /* 0x00000040090a7824 */ /* 0x000fe400078e0208 */
[----:B------:R-:W-:Y:S02]  /*e6c0*/  IMAD.U32 R5, RZ, RZ, UR5 ;  /* 0x00000005ff057e24 */ /* 0x000fe4000f8e00ff */
[----:B------:R-:W0:Y:S01]  /*e6d0*/  @P0 LDC R13, c[0x0][0xbec] ;  /* 0x0002fb00ff0d0b82 */ /* 0x000e220000000800 */
[----:B------:R-:W-:Y:S01]  /*e6e0*/  IMAD.U32 R4, RZ, RZ, UR4 ;  /* 0x00000004ff047e24 */ /* 0x000fe2000f8e00ff */
[----:B------:R-:W-:Y:S01]  /*e6f0*/  UIMAD.WIDE.U32 UR4, UR13, UR8, URZ ;  /* 0x000000080d0472a5 */ /* 0x000fe2000f8e003f */
[----:B------:R-:W-:Y:S01]  /*e700*/  IMAD.U32 R5, RZ, RZ, UR6 ;  /* 0x00000006ff057e24 */ /* 0x000fe2000f8e00ff */
[----:B------:R-:W-:Y:S01]  /*e710*/  UIMAD UR6, UR13, UR9, UR7 ;  /* 0x000000090d0672a4 */ /* 0x000fe2000f8e0207 */
[----:B-1----:R-:W-:-:S02]  /*e720*/  IMAD R12, R14, UR10, RZ ;  /* 0x0000000a0e0c7c24 */ /* 0x002fc4000f8e02ff */
[----:B------:R-:W-:Y:S01]  /*e730*/  IMAD R8, R17, 0x8, R10 ;  /* 0x0000000811087824 */ /* 0x000fe200078e020a */
[----:B------:R-:W1:Y:S01]  /*e740*/  @P0 LDC R16, c[0x0][0xbf0] ;  /* 0x0002fc00ff100b82 */ /* 0x000e620000000800 */
[----:B------:R-:W-:Y:S01]  /*e750*/  IMAD R15, R15, UR12, R12 ;  /* 0x0000000c0f0f7c24 */ /* 0x000fe2000f8e020c */
[----:B------:R-:W-:Y:S01]  /*e760*/  UIADD3 UR6, UR5, UR6, URZ ;  /* 0x0000000605067290 */ /* 0x000fe2000fffe03f */
[----:B----4-:R-:W-:Y:S01]  /*e770*/  IMAD R12, R21, 0xc0, R8 ;  /* 0x000000c0150c7824 */ /* 0x010fe200078e0208 */
[----:B------:R-:W-:Y:S01]  /*e780*/  ULDC.64 UR8, c[0x0][0xb28] ;  /* 0x0002ca0000087ab9 */ /* 0x000fe20000000a00 */
[----:B------:R-:W-:Y:S02]  /*e790*/  IMAD R17, RZ, RZ, -UR13 ;  /* 0x8000000dff117e24 */ /* 0x000fe4000f8e02ff */
[----:B------:R-:W-:Y:S01]  /*e7a0*/  IMAD.WIDE.U32 R4, R14, UR12, R4 ;  /* 0x0000000c0e047c25 */ /* 0x000fe2000f8e0004 */
[----:B------:R-:W2:Y:S03]  /*e7b0*/  @P0 LDC R25, c[0x0][0xbec] ;  /* 0x0002fb00ff190b82 */ /* 0x000ea60000000800 */
[----:B------:R-:W-:-:S02]  /*e7c0*/  IMAD.U32 R9, RZ, RZ, UR5 ;  /* 0x00000005ff097e24 */ /* 0x000fc4000f8e00ff */
[----:B-----5:R-:W-:Y:S02]  /*e7d0*/  IMAD R23, R20, R17, UR11 ;  /* 0x0000000b14177e24 */ /* 0x020fe4000f8e0211 */
[----:B------:R-:W-:Y:S01]  /*e7e0*/  IMAD.U32 R8, RZ, RZ, UR4 ;  /* 0x00000004ff087e24 */ /* 0x000fe2000f8e00ff */
[----:B------:R-:W4:Y:S01]  /*e7f0*/  @P0 LDC R22, c[0x0][0xbf0] ;  /* 0x0002fc00ff160b82 */ /* 0x000f220000000800 */
[----:B0-----:R-:W-:Y:S01]  /*e800*/  @P0 IMAD.HI.U32 R13, R12, R13, RZ ;  /* 0x0000000d0c0d0227 */ /* 0x001fe200078e00ff */
[----:B------:R-:W-:-:S03]  /*e810*/  ULDC.64 UR4, c[0x0][0xbe0] ;  /* 0x0002f80000047ab9 */ /* 0x000fc60000000a00 */
[----:B------:R-:W-:Y:S01]  /*e820*/  IMAD.U32 R9, RZ, RZ, UR6 ;  /* 0x00000006ff097e24 */ /* 0x000fe2000f8e00ff */
[----:B------:R-:W-:Y:S01]  /*e830*/  ULDC.64 UR6, c[0x0][0xb48] ;  /* 0x0002d20000067ab9 */ /* 0x000fe20000000a00 */
[C---:B---3--:R-:W-:Y:S02]  /*e840*/  IMAD R14, R18.reuse, UR10, RZ ;  /* 0x0000000a120e7c24 */ /* 0x048fe4000f8e02ff */
[----:B------:R-:W-:Y:S01]  /*e850*/  IMAD.MOV.U32 R11, RZ, RZ, R12 ;  /* 0x000000ffff0b7224 */ /* 0x000fe200078e000c */
[----:B-1----:R-:W-:Y:S01]  /*e860*/  @P0 SHF.R.U32.HI R11, RZ, R16, R13 ;  /* 0x00000010ff0b0219 */ /* 0x002fe2000001160d */
[----:B------:R-:W-:Y:S01]  /*e870*/  IMAD.IADD R5, R5, 0x1, R15 ;  /* 0x0000000105057824 */ /* 0x000fe200078e020f */
[----:B------:R-:W-:Y:S01]  /*e880*/  SHF.R.S32.HI R16, RZ, 0x1f, R23 ;  /* 0x0000001fff107819 */ /* 0x000fe20000011417 */
[----:B------:R-:W-:Y:S02]  /*e890*/  IMAD R15, R19, UR12, R14 ;  /* 0x0000000c130f7c24 */ /* 0x000fe4000f8e020e */
[----:B------:R-:W-:-:S04]  /*e8a0*/  IMAD.WIDE.U32 R8, R18, UR12, R8 ;  /* 0x0000000c12087c25 */ /* 0x000fc8000f8e0008 */
[----:B--2---:R-:W-:-:S04]  /*e8b0*/  @P0 IMAD.HI.U32 R25, R12, R25, RZ ;  /* 0x000000190c190227 */ /* 0x004fc800078e00ff */
[----:B------:R-:W-:Y:S02]  /*e8c0*/  IMAD.IADD R9, R9, 0x1, R15 ;  /* 0x0000000109097824 */ /* 0x000fe400078e020f */
[----:B------:R-:W-:Y:S02]  /*e8d0*/  IMAD R15, R16, UR6, RZ ;  /* 0x00000006100f7c24 */ /* 0x000fe4000f8e02ff */
[----:B------:R-:W-:-:S04]  /*e8e0*/  IMAD.WIDE.U32 R4, R23, UR4, R4 ;  /* 0x0000000417047c25 */ /* 0x000fc8000f8e0004 */
[----:B------:R-:W-:Y:S01]  /*e8f0*/  IMAD.MOV.U32 R13, RZ, RZ, R12 ;  /* 0x000000ffff0d7224 */ /* 0x000fe200078e000c */
[----:B----4-:R-:W-:Y:S01]  /*e900*/  @P0 SHF.R.U32.HI R13, RZ, R22, R25 ;  /* 0x00000016ff0d0219 */ /* 0x010fe20000011619 */
[----:B------:R-:W-:Y:S01]  /*e910*/  IMAD R14, R16, UR4, RZ ;  /* 0x00000004100e7c24 */ /* 0x000fe2000f8e02ff */
[----:B------:R-:W-:Y:S01]  /*e920*/  IADD3 R4, P0, R11, R4, RZ ;  /* 0x000000040b047210 */ /* 0x000fe20007f1e0ff */
[C---:B------:R-:W-:Y:S01]  /*e930*/  IMAD R17, R23.reuse, UR7, R15 ;  /* 0x0000000717117c24 */ /* 0x040fe2000f8e020f */
[--C-:B------:R-:W-:Y:S01]  /*e940*/  SHF.R.S32.HI R15, RZ, 0x1f, R11.reuse ;  /* 0x0000001fff0f7819 */ /* 0x100fe2000001140b */
[----:B------:R-:W-:Y:S02]  /*e950*/  IMAD.MOV R11, RZ, RZ, -R11 ;  /* 0x000000ffff0b7224 */ /* 0x000fe400078e0a0b */
[C---:B------:R-:W-:Y:S01]  /*e960*/  IMAD R16, R23.reuse, UR5, R14 ;  /* 0x0000000517107c24 */ /* 0x040fe2000f8e020e */
[----:B------:R-:W-:Y:S01]  /*e970*/  SHF.R.S32.HI R14, RZ, 0x1f, R13 ;  /* 0x0000001fff0e7819 */ /* 0x000fe2000001140d */
[----:B------:R-:W-:Y:S01]  /*e980*/  IMAD.WIDE.U32 R8, R23, UR6, R8 ;  /* 0x0000000617087c25 */ /* 0x000fe2000f8e0008 */
[----:B------:R-:W-:Y:S01]  /*e990*/  ULDC.64 UR4, c[0x0][0xb30] ;  /* 0x0002cc0000047ab9 */ /* 0x000fe20000000a00 */
[----:B------:R-:W-:Y:S01]  /*e9a0*/  ULDC.64 UR6, c[0x0][0xbc8] ;  /* 0x0002f20000067ab9 */ /* 0x000fe20000000a00 */
[----:B------:R-:W-:Y:S01]  /*e9b0*/  IADD3.X R5, R15, R5, R16, P0, !PT ;  /* 0x000000050f057210 */ /* 0x000fe200007fe410 */
[----:B------:R-:W-:-:S02]  /*e9c0*/  IMAD.MOV R18, RZ, RZ, -R13 ;  /* 0x000000ffff127224 */ /* 0x000fc400078e0a0d */
[--C-:B------:R-:W-:Y:S02]  /*e9d0*/  IMAD R11, R7, R11, R12.reuse ;  /* 0x0000000b070b7224 */ /* 0x100fe400078e020c */
[----:B------:R-:W-:Y:S02]  /*e9e0*/  IMAD.IADD R9, R9, 0x1, R17 ;  /* 0x0000000109097824 */ /* 0x000fe400078e0211 */
[----:B------:R-:W-:Y:S02]  /*e9f0*/  IMAD R14, R14, UR4, RZ ;  /* 0x000000040e0e7c24 */ /* 0x000fe4000f8e02ff */
[----:B------:R-:W-:Y:S01]  /*ea00*/  IMAD R15, R7, R18, R12 ;  /* 0x00000012070f7224 */ /* 0x000fe200078e020c */
[----:B------:R-:W-:Y:S01]  /*ea10*/  SHF.R.S32.HI R12, RZ, 0x1f, R11 ;  /* 0x0000001fff0c7819 */ /* 0x000fe2000001140b */
[C---:B------:R-:W-:Y:S01]  /*ea20*/  IMAD R17, R13.reuse, UR5, R14 ;  /* 0x000000050d117c24 */ /* 0x040fe2000f8e020e */
[----:B------:R-:W0:Y:S01]  /*ea30*/  S2UR UR5, SR_CgaCtaId ;  /* 0x00000000000579c3 */ /* 0x000e220000008800 */
[----:B------:R-:W-:Y:S01]  /*ea40*/  IMAD.WIDE.U32 R8, R13, UR4, R8 ;  /* 0x000000040d087c25 */ /* 0x000fe2000f8e0008 */
[----:B------:R-:W-:Y:S01]  /*ea50*/  SHF.R.S32.HI R13, RZ, 0x1f, R15 ;  /* 0x0000001fff0d7819 */ /* 0x000fe2000001140f */
[----:B------:R-:W-:-:S02]  /*ea60*/  UMOV UR4, 0x400 ;  /* 0x0000040000047882 */ /* 0x000fc40000000000 */
[----:B------:R-:W-:Y:S02]  /*ea70*/  IMAD R12, R12, UR6, RZ ;  /* 0x000000060c0c7c24 */ /* 0x000fe4000f8e02ff */
[----:B------:R-:W-:Y:S02]  /*ea80*/  IMAD R14, R13, UR8, RZ ;  /* 0x000000080d0e7c24 */ /* 0x000fe4000f8e02ff */
[----:B------:R-:W-:Y:S02]  /*ea90*/  IMAD.IADD R9, R9, 0x1, R17 ;  /* 0x0000000109097824 */ /* 0x000fe400078e0211 */
        /* <DEDUP_REMOVED lines=9> */
[----:B------:R-:W-:Y:S01]  /*eb30*/  LEA R20, P1, R8, UR8, 0x2 ;  /* 0x0000000808147c11 */ /* 0x000fe2000f8210ff */
[----:B------:R-:W-:Y:S01]  /*eb40*/  IMAD.IADD R5, R9, 0x1, R17 ;  /* 0x0000000109057824 */ /* 0x000fe200078e0211 */
[----:B0-----:R-:W-:Y:S01]  /*eb50*/  ULEA UR4, UR5, UR4, 0x18 ;  /* 0x0000000405047291 */ /* 0x001fe2000f8ec03f */
[----:B------:R-:W-:Y:S01]  /*eb60*/  IMAD R12, R21, 0xc0, R10 ;  /* 0x000000c0150c7824 */ /* 0x000fe200078e020a */
[----:B------:R-:W-:Y:S01]  /*eb70*/  LEA.HI.X R13, R4, UR7, R11, 0x2, P0 ;  /* 0x00000007040d7c11 */ /* 0x000fe200080f140b */
[----:B------:R-:W-:Y:S01]  /*eb80*/  SHFL.IDX PT, R10, R14, 0x1, 0x1c1f ;  /* 0x003c1f000e0a7f89 */ /* 0x000fe200000e0000 */
[----:B------:R-:W-:Y:S01]  /*eb90*/  LEA.HI.X R22, R8, UR9, R5, 0x2, P1 ;  /* 0x0000000908167c11 */ /* 0x000fe200088f1405 */
[----:B------:R-:W-:Y:S01]  /*eba0*/  IMAD R19, R7, UR6, RZ ;  /* 0x0000000607137c24 */ /* 0x000fe2000f8e02ff */
[----:B------:R-:W-:Y:S01]  /*ebb0*/  LOP3.LUT P0, RZ, R0, 0x3, RZ, 0xc0, !PT ;  /* 0x0000000300ff7812 */ /* 0x000fe2000780c0ff */
[----:B------:R-:W-:Y:S01]  /*ebc0*/  SHFL.IDX PT, R8, R14, RZ, 0x1c1f ;  /* 0x001c1fff0e087589 */ /* 0x000fe200000e0000 */
[C---:B------:R-:W-:Y:S01]  /*ebd0*/  VIADD R18, R12.reuse, 0x8 ;  /* 0x000000080c127836 */ /* 0x040fe20000000000 */
[----:B------:R-:W-:Y:S01]  /*ebe0*/  UIADD3 UR4, UR4, 0x2d820, URZ ;  /* 0x0002d82004047890 */ /* 0x000fe2000fffe03f */
[CC--:B------:R-:W-:Y:S01]  /*ebf0*/  ISETP.GE.OR P1, PT, R12.reuse, R19.reuse, P0 ;  /* 0x000000130c00720c */ /* 0x0c0fe20000726670 */
[----:B------:R-:W0:Y:S01]  /*ec00*/  SHFL.IDX PT, R9, R13, RZ, 0x1c1f ;  /* 0x001c1fff0d097589 */ /* 0x000e2200000e0000 */
[-C--:B------:R-:W-:Y:S01]  /*ec10*/  ISETP.GE.AND P2, PT, R12, R19.reuse, PT ;  /* 0x000000130c00720c */ /* 0x080fe20003f46270 */
[----:B------:R-:W-:Y:S01]  /*ec20*/  UPRMT UR4, URZ, 0x654, UR4 ;  /* 0x000006543f047896 */ /* 0x000fe20008000004 */
[----:B------:R-:W-:Y:S01]  /*ec30*/  ISETP.GE.OR P0, PT, R18, R19, P0 ;  /* 0x000000131200720c */ /* 0x000fe20000706670 */
[----:B------:R-:W1:Y:S01]  /*ec40*/  SHFL.IDX PT, R11, R13, 0x1, 0x1c1f ;  /* 0x003c1f000d0b7f89 */ /* 0x000e6200000e0000 */
[----:B------:R-:W-:-:S03]  /*ec50*/  LOP3.LUT R7, R6, 0x7ffffffc, RZ, 0xc0, !PT ;  /* 0x7ffffffc06077812 */ /* 0x000fc600078ec0ff */
[----:B------:R2:W3:Y:S02]  /*ec60*/  SHFL.IDX PT, R4, R20, RZ, 0x1c1f ;  /* 0x001c1fff14047589 */ /* 0x0004e400000e0000 */
[----:B------:R-:W-:Y:S01]  /*ec70*/  IMAD.IADD R7, R0, 0x1, -R7 ;  /* 0x0000000100077824 */ /* 0x000fe200078e0a07 */
[----:B------:R-:W-:Y:S01]  /*ec80*/  SYNCS.ARRIVE.TRANS64.RED.A1T0 RZ, [UR4], RZ ;  /* 0x000000ffffff79a7 */ /* 0x000fe20008100404 */
[----:B------:R2:W4:Y:S02]  /*ec90*/  SHFL.IDX PT, R5, R22, RZ, 0x1c1f ;  /* 0x001c1fff16057589 */ /* 0x00052400000e0000 */
[----:B------:R-:W-:Y:S02]  /*eca0*/  IMAD.SHL.U32 R7, R7, 0x2, RZ ;  /* 0x0000000207077824 */ /* 0x000fe400078e00ff */
[----:B0-----:R2:W-:Y:S04]  /*ecb0*/  @!P1 ST.E desc[UR36][R8.64], R2 ;  /* 0x0000000208009985 */ /* 0x0015e8000c101924 */
[----:B-1----:R2:W-:Y:S01]  /*ecc0*/  @!P0 ST.E desc[UR36][R10.64], R3 ;  /* 0x000000030a008985 */ /* 0x0025e2000c101924 */
[----:B------:R-:W-:Y:S05]  /*ecd0*/  @P2 BRA `(.L_x_930) ;  /* 0x0000000400182947 */ /* 0x000fea0003800000 */
[C---:B------:R-:W-:Y:S01]  /*ece0*/  VIADD R0, R7.reuse, 0x8 ;  /* 0x0000000807007836 */ /* 0x040fe20000000000 */
[----:B------:R-:W-:Y:S01]  /*ecf0*/  ULDC UR4, c[0x0][0xac8] ;  /* 0x0002b20000047ab9 */ /* 0x000fe20000000800 */
[C---:B--2---:R-:W-:Y:S01]  /*ed00*/  VIADD R2, R7.reuse, 0x10 ;  /* 0x0000001007027836 */ /* 0x044fe20000000000 */
[C---:B------:R-:W-:Y:S01]  /*ed10*/  ISETP.GE.AND P0, PT, R7.reuse, UR4, PT ;  /* 0x0000000407007c0c */ /* 0x040fe2000bf06270 */
[C---:B------:R-:W-:Y:S01]  /*ed20*/  VIADD R3, R7.reuse, 0x18 ;  /* 0x0000001807037836 */ /* 0x040fe20000000000 */
[----:B------:R-:W-:Y:S01]  /*ed30*/  ISETP.GE.AND P1, PT, R0, UR4, PT ;  /* 0x0000000400007c0c */ /* 0x000fe2000bf26270 */
[C---:B------:R-:W-:Y:S01]  /*ed40*/  VIADD R8, R7.reuse, 0x20 ;  /* 0x0000002007087836 */ /* 0x040fe20000000000 */
[----:B------:R-:W-:Y:S01]  /*ed50*/  ISETP.GE.AND P2, PT, R2, UR4, PT ;  /* 0x0000000402007c0c */ /* 0x000fe2000bf46270 */
[----:B------:R-:W-:Y:S01]  /*ed60*/  VIADD R16, R7, 0x38 ;  /* 0x0000003807107836 */ /* 0x000fe20000000000 */
[----:B------:R-:W-:Y:S01]  /*ed70*/  ISETP.GE.AND P3, PT, R3, UR4, PT ;  /* 0x0000000403007c0c */ /* 0x000fe2000bf66270 */
[----:B------:R-:W-:Y:S01]  /*ed80*/  VIADD R17, R7, 0x40 ;  /* 0x0000004007117836 */ /* 0x000fe20000000000 */
[----:B------:R-:W-:-:S07]  /*ed90*/  ISETP.GE.AND P4, PT, R8, UR4, PT ;  /* 0x0000000408007c0c */ /* 0x000fce000bf86270 */
[----:B------:R-:W-:Y:S02]  /*eda0*/  @!P1 LEA.HI R0, R0, R0, RZ, 0x1 ;  /* 0x0000000000009211 */ /* 0x000fe400078f08ff */
[----:B------:R-:W-:Y:S02]  /*edb0*/  @!P2 LEA.HI R2, R2, R2, RZ, 0x1 ;  /* 0x000000020202a211 */ /* 0x000fe400078f08ff */
[----:B------:R-:W-:Y:S02]  /*edc0*/  @!P3 LEA.HI R6, R3, R3, RZ, 0x1 ;  /* 0x000000030306b211 */ /* 0x000fe400078f08ff */
[----:B------:R-:W-:Y:S02]  /*edd0*/  @!P1 LOP3.LUT R9, R0, 0xfffffffe, RZ, 0xc0, !PT ;  /* 0xfffffffe00099812 */ /* 0x000fe400078ec0ff */
[----:B------:R-:W-:Y:S02]  /*ede0*/  @!P4 LEA.HI R0, R8, R8, RZ, 0x1 ;  /* 0x000000080800c211 */ /* 0x000fe400078f08ff */
[----:B------:R-:W-:Y:S01]  /*edf0*/  @!P2 LOP3.LUT R11, R2, 0xfffffffe, RZ, 0xc0, !PT ;  /* 0xfffffffe020ba812 */ /* 0x000fe200078ec0ff */
[----:B---34-:R-:W-:Y:S01]  /*ee00*/  @!P0 IMAD.WIDE R2, R7, 0x4, R4 ;  /* 0x0000000407028825 */ /* 0x018fe200078e0204 */
[----:B------:R-:W-:-:S02]  /*ee10*/  @!P3 LOP3.LUT R13, R6, 0xfffffffe, RZ, 0xc0, !PT ;  /* 0xfffffffe060db812 */ /* 0x000fc400078ec0ff */
[----:B------:R-:W-:Y:S01]  /*ee20*/  @!P4 LOP3.LUT R15, R0, 0xfffffffe, RZ, 0xc0, !PT ;  /* 0xfffffffe000fc812 */ /* 0x000fe200078ec0ff */
[--C-:B------:R-:W-:Y:S01]  /*ee30*/  @!P1 IMAD.WIDE R8, R9, 0x4, R4.reuse ;  /* 0x0000000409089825 */ /* 0x100fe200078e0204 */
[----:B------:R0:W-:Y:S03]  /*ee40*/  @!P0 ST.E.64 desc[UR36][R2.64], R88 ;  /* 0x0000005802008985 */ /* 0x0001e6000c101b24 */
[----:B------:R-:W-:Y:S01]  /*ee50*/  VIADD R0, R7, 0x28 ;  /* 0x0000002807007836 */ /* 0x000fe20000000000 */
[----:B------:R1:W-:Y:S01]  /*ee60*/  @!P1 ST.E.64 desc[UR36][R8.64], R92 ;  /* 0x0000005c08009985 */ /* 0x0003e2000c101b24 */
[----:B------:R-:W-:-:S03]  /*ee70*/  @!P2 IMAD.WIDE R10, R11, 0x4, R4 ;  /* 0x000000040b0aa825 */ /* 0x000fc600078e0204 */
[----:B------:R-:W-:Y:S01]  /*ee80*/  ISETP.GE.AND P0, PT, R0, UR4, PT ;  /* 0x0000000400007c0c */ /* 0x000fe2000bf06270 */
[----:B------:R-:W-:Y:S01]  /*ee90*/  VIADD R6, R7, 0x30 ;  /* 0x0000003007067836 */ /* 0x000fe20000000000 */
[----:B------:R2:W-:Y:S01]  /*eea0*/  @!P2 ST.E.64 desc[UR36][R10.64], R96 ;  /* 0x000000600a00a985 */ /* 0x0005e2000c101b24 */
[--C-:B------:R-:W-:Y:S01]  /*eeb0*/  @!P3 IMAD.WIDE R12, R13, 0x4, R4.reuse ;  /* 0x000000040d0cb825 */ /* 0x100fe200078e0204 */
[----:B------:R-:W-:Y:S02]  /*eec0*/  ISETP.GE.AND P2, PT, R16, UR4, PT ;  /* 0x0000000410007c0c */ /* 0x000fe4000bf46270 */
[----:B------:R-:W-:Y:S01]  /*eed0*/  ISETP.GE.AND P1, PT, R6, UR4, PT ;  /* 0x0000000406007c0c */ /* 0x000fe2000bf26270 */
[----:B------:R-:W-:Y:S01]  /*eee0*/  @!P4 IMAD.WIDE R14, R15, 0x4, R4 ;  /* 0x000000040f0ec825 */ /* 0x000fe200078e0204 */
[----:B------:R3:W-:Y:S01]  /*eef0*/  @!P3 ST.E.64 desc[UR36][R12.64], R100 ;  /* 0x000000640c00b985 */ /* 0x0007e2000c101b24 */
[----:B------:R-:W-:Y:S02]  /*ef00*/  ISETP.GE.AND P3, PT, R17, UR4, PT ;  /* 0x0000000411007c0c */ /* 0x000fe4000bf66270 */
[C---:B0-----:R-:W-:Y:S01]  /*ef10*/  VIADD R3, R7.reuse, 0x50 ;  /* 0x0000005007037836 */ /* 0x041fe20000000000 */
[----:B------:R0:W-:Y:S01]  /*ef20*/  @!P4 ST.E.64 desc[UR36][R14.64], R104 ;  /* 0x000000680e00c985 */ /* 0x0001e2000c101b24 */
[C---:B------:R-:W-:Y:S01]  /*ef30*/  VIADD R2, R7.reuse, 0x48 ;  /* 0x0000004807027836 */ /* 0x040fe20000000000 */
[----:B------:R-:W-:Y:S01]  /*ef40*/  @!P0 LEA.HI R0, R0, R0, RZ, 0x1 ;  /* 0x0000000000008211 */ /* 0x000fe200078f08ff */
[----:B-1----:R-:W-:Y:S01]  /*ef50*/  VIADD R9, R7, 0x58 ;  /* 0x0000005807097836 */ /* 0x002fe20000000000 */
[----:B------:R-:W-:-:S02]  /*ef60*/  ISETP.GE.AND P5, PT, R3, UR4, PT ;  /* 0x0000000403007c0c */ /* 0x000fc4000bfa6270 */
[----:B------:R-:W-:Y:S02]  /*ef70*/  ISETP.GE.AND P4, PT, R2, UR4, PT ;  /* 0x0000000402007c0c */ /* 0x000fe4000bf86270 */
[----:B------:R-:W-:Y:S02]  /*ef80*/  ISETP.GE.AND P6, PT, R9, UR4, PT ;  /* 0x0000000409007c0c */ /* 0x000fe4000bfc6270 */
[----:B------:R-:W-:Y:S02]  /*ef90*/  @!P1 LEA.HI R6, R6, R6, RZ, 0x1 ;  /* 0x0000000606069211 */ /* 0x000fe400078f08ff */
[----:B------:R-:W-:Y:S02]  /*efa0*/  @!P2 LEA.HI R16, R16, R16, RZ, 0x1 ;  /* 0x000000101010a211 */ /* 0x000fe400078f08ff */
[----:B------:R-:W-:Y:S02]  /*efb0*/  @!P3 LEA.HI R17, R17, R17, RZ, 0x1 ;  /* 0x000000111111b211 */ /* 0x000fe400078f08ff */
[----:B--2---:R-:W-:-:S02]  /*efc0*/  @!P2 LOP3.LUT R11, R16, 0xfffffffe, RZ, 0xc0, !PT ;  /* 0xfffffffe100ba812 */ /* 0x004fc400078ec0ff */
[----:B------:R-:W-:Y:S02]  /*efd0*/  @!P5 LEA.HI R8, R3, R3, RZ, 0x1 ;  /* 0x000000030308d211 */ /* 0x000fe400078f08ff */
[----:B------:R-:W-:Y:S02]  /*efe0*/  @!P4 LEA.HI R2, R2, R2, RZ, 0x1 ;  /* 0x000000020202c211 */ /* 0x000fe400078f08ff */
[----:B------:R-:W-:Y:S02]  /*eff0*/  @!P6 LEA.HI R10, R9, R9, RZ, 0x1 ;  /* 0x00000009090ae211 */ /* 0x000fe400078f08ff */
[----:B------:R-:W-:Y:S02]  /*f000*/  @!P0 LOP3.LUT R3, R0, 0xfffffffe, RZ, 0xc0, !PT ;  /* 0xfffffffe00038812 */ /* 0x000fe400078ec0ff */
[----:B------:R-:W-:Y:S02]  /*f010*/  @!P1 LOP3.LUT R9, R6, 0xfffffffe, RZ, 0xc0, !PT ;  /* 0xfffffffe06099812 */ /* 0x000fe400078ec0ff */
[----:B---3--:R-:W-:-:S02]  /*f020*/  @!P3 LOP3.LUT R13, R17, 0xfffffffe, RZ, 0xc0, !PT ;  /* 0xfffffffe110db812 */ /* 0x008fc400078ec0ff */
[----:B0-----:R-:W-:Y:S01]  /*f030*/  @!P4 LOP3.LUT R15, R2, 0xfffffffe, RZ, 0xc0, !PT ;  /* 0xfffffffe020fc812 */ /* 0x001fe200078ec0ff */
[--C-:B------:R-:W-:Y:S01]  /*f040*/  @!P0 IMAD.WIDE R2, R3, 0x4, R4.reuse ;  /* 0x0000000403028825 */ /* 0x100fe200078e0204 */
[----:B------:R-:W-:Y:S02]  /*f050*/  @!P5 LOP3.LUT R17, R8, 0xfffffffe, RZ, 0xc0, !PT ;  /* 0xfffffffe0811d812 */ /* 0x000fe400078ec0ff */
        /* <DEDUP_REMOVED lines=14> */
.L_x_930:
[----:B------:R-:W-:Y:S05]  /*f140*/  BSYNC B0 ;  /* 0x0000000000007941 */ /* 0x000fea0003800000 */
.L_x_929:
[----:B------:R-:W-:Y:S01]  /*f150*/  ISETP.GE.AND P0, PT, R18, R19, PT ;  /* 0x000000131200720c */ /* 0x000fe20003f06270 */
[----:B0-----:R1:W0:Y:S04]  /*f160*/  SHFL.IDX PT, R15, R22, 0x1, 0x1c1f ;  /* 0x003c1f00160f7f89 */ /* 0x00122800000e0000 */
[----:B------:R1:W0:Y:S08]  /*f170*/  SHFL.IDX PT, R14, R20, 0x1, 0x1c1f ;  /* 0x003c1f00140e7f89 */ /* 0x00023000000e0000 */
[----:B-1----:R-:W-:Y:S05]  /*f180*/  @P0 BRA `(.L_x_841) ;  /* 0x0000004400b40947 */ /* 0x002fea0003800000 */
        /* <DEDUP_REMOVED lines=11> */
[----:B------:R-:W-:Y:S01]  /*f240*/  ISETP.GE.AND P0, PT, R6, UR4, PT ;  /* 0x0000000406007c0c */ /* 0x000fe2000bf06270 */
[C---:B------:R-:W-:Y:S01]  /*f250*/  VIADD R16, R7.reuse, 0x40 ;  /* 0x0000004007107836 */ /* 0x040fe20000000000 */
[----:B------:R-:W-:Y:S01]  /*f260*/  ISETP.GE.AND P1, PT, R12, UR4, PT ;  /* 0x000000040c007c0c */ /* 0x000fe2000bf26270 */
[----:B------:R-:W-:-:S02]  /*f270*/  VIADD R17, R7, 0x48 ;  /* 0x0000004807117836 */ /* 0x000fc40000000000 */
[----:B------:R-:W-:Y:S02]  /*f280*/  VIADD R18, R7, 0x50 ;  /* 0x0000005007127836 */ /* 0x000fe40000000000 */
[----:B------:R-:W-:Y:S02]  /*f290*/  @!P3 LEA.HI R0, R0, R0, RZ, 0x1 ;  /* 0x000000000000b211 */ /* 0x000fe400078f08ff */
[----:B------:R-:W-:Y:S02]  /*f2a0*/  @!P4 LEA.HI R2, R2, R2, RZ, 0x1 ;  /* 0x000000020202c211 */ /* 0x000fe400078f08ff */
[----:B------:R-:W-:Y:S02]  /*f2b0*/  @!P5 LEA.HI R3, R3, R3, RZ, 0x1 ;  /* 0x000000030303d211 */ /* 0x000fe400078f08ff */
[----:B----4-:R-:W-:Y:S01]  /*f2c0*/  @!P3 LOP3.LUT R5, R0, 0xfffffffe, RZ, 0xc0, !PT ;  /* 0xfffffffe0005b812 */ /* 0x010fe200078ec0ff */
[----:B------:R-:W-:Y:S01]  /*f2d0*/  VIADD R0, R7, 0x30 ;  /* 0x0000003007007836 */ /* 0x000fe20000000000 */
[----:B------:R-:W-:-:S02]  /*f2e0*/  @!P4 LOP3.LUT R9, R2, 0xfffffffe, RZ, 0xc0, !PT ;  /* 0xfffffffe0209c812 */ /* 0x000fc400078ec0ff */
[----:B------:R-:W-:Y:S01]  /*f2f0*/  @!P5 LOP3.LUT R11, R3, 0xfffffffe, RZ, 0xc0, !PT ;  /* 0xfffffffe030bd812 */ /* 0x000fe200078ec0ff */
[--C-:B0-----:R-:W-:Y:S01]  /*f300*/  @!P2 IMAD.WIDE R2, R7, 0x4, R14.reuse ;  /* 0x000000040702a825 */ /* 0x101fe200078e020e */
[----:B------:R-:W-:Y:S02]  /*f310*/  ISETP.GE.AND P6, PT, R18, UR4, PT ;  /* 0x0000000412007c0c */ /* 0x000fe4000bfc6270 */
[----:B------:R-:W-:Y:S01]  /*f320*/  @!P0 LEA.HI R6, R6, R6, RZ, 0x1 ;  /* 0x0000000606068211 */ /* 0x000fe200078f08ff */
[--C-:B---3--:R-:W-:Y:S01]  /*f330*/  @!P3 IMAD.WIDE R4, R5, 0x4, R14.reuse ;  /* 0x000000040504b825 */ /* 0x108fe200078e020e */
[----:B------:R0:W-:Y:S01]  /*f340*/  @!P2 ST.E.64 desc[UR36][R2.64], R90 ;  /* 0x0000005a0200a985 */ /* 0x0001e2000c101b24 */
[----:B------:R-:W-:Y:S02]  /*f350*/  ISETP.GE.AND P2, PT, R0, UR4, PT ;  /* 0x0000000400007c0c */ /* 0x000fe4000bf46270 */
[----:B------:R-:W-:Y:S01]  /*f360*/  @!P4 IMAD.WIDE R8, R9, 0x4, R14 ;  /* 0x000000040908c825 */ /* 0x000fe200078e020e */
[----:B------:R1:W-:Y:S01]  /*f370*/  @!P3 ST.E.64 desc[UR36][R4.64], R94 ;  /* 0x0000005e0400b985 */ /* 0x0003e2000c101b24 */
[----:B------:R-:W-:-:S02]  /*f380*/  ISETP.GE.AND P3, PT, R13, UR4, PT ;  /* 0x000000040d007c0c */ /* 0x000fc4000bf66270 */
[----:B------:R-:W-:Y:S01]  /*f390*/  @!P5 IMAD.WIDE R10, R11, 0x4, R14 ;  /* 0x000000040b0ad825 */ /* 0x000fe200078e020e */
        /* <DEDUP_REMOVED lines=19> */
[----:B---3--:R-:W-:Y:S02]  /*f4d0*/  @!P4 LOP3.LUT R11, R16, 0xfffffffe, RZ, 0xc0, !PT ;  /* 0xfffffffe100bc812 */ /* 0x008fe400078ec0ff */
[----:B------:R-:W-:Y:S02]  /*f4e0*/  @!P5 LOP3.LUT R17, R17, 0xfffffffe, RZ, 0xc0, !PT ;  /* 0xfffffffe1111d812 */ /* 0x000fe400078ec0ff */
[----:B------:R-:W-:Y:S02]  /*f4f0*/  @!P6 LOP3.LUT R19, R18, 0xfffffffe, RZ, 0xc0, !PT ;  /* 0xfffffffe1213e812 */ /* 0x000fe400078ec0ff */
        /* <DEDUP_REMOVED lines=17> */
.L_x_928:
[----:B------:R-:W0:Y:S02]  /*f610*/  S2R R2, SR_TID.X ;  /* 0x0000000000027919 */ /* 0x000e240000002100 */
[----:B0-----:R-:W-:-:S05]  /*f620*/  VIADD R0, R2, 0xffffff80 ;  /* 0xffffff8002007836 */ /* 0x001fca0000000000 */
[----:B------:R-:W-:-:S13]  /*f630*/  ISETP.GT.AND P0, PT, R0, 0xbf, PT ;  /* 0x000000bf0000780c */ /* 0x000fda0003f04270 */
[----:B------:R-:W-:Y:S05]  /*f640*/  @P0 BRA `(.L_x_841) ;  /* 0x0000004000840947 */ /* 0x000fea0003800000 */
[----:B------:R-:W0:Y:S01]  /*f650*/  S2R R0, SR_CTAID.X ;  /* 0x0000000000007919 */ /* 0x000e220000002500 */
[----:B------:R-:W1:Y:S01]  /*f660*/  LDC R6, c[0x0][0xbe8] ;  /* 0x0002fa00ff067b82 */ /* 0x000e620000000800 */
[----:B------:R-:W-:Y:S02]  /*f670*/  ULDC UR4, c[0x0][0xa88] ;  /* 0x0002a20000047ab9 */ /* 0x000fe40000000800 */
[----:B-1----:R-:W-:Y:S02]  /*f680*/  IMAD R3, R6, UR4, RZ ;  /* 0x0000000406037c24 */ /* 0x002fe4000f8e02ff */
[----:B0-----:R-:W-:-:S04]  /*f690*/  IMAD R0, R0, 0xc0, R2 ;  /* 0x000000c000007824 */ /* 0x001fc800078e0202 */
[----:B------:R-:W-:-:S05]  /*f6a0*/  VIADD R0, R0, 0xffffff80 ;  /* 0xffffff8000007836 */ /* 0x000fca0000000000 */
[----:B------:R-:W-:-:S13]  /*f6b0*/  ISETP.GE.AND P0, PT, R0, R3, PT ;  /* 0x000000030000720c */ /* 0x000fda0003f06270 */
[----:B------:R-:W-:Y:S05]  /*f6c0*/  @P0 BRA `(.L_x_841) ;  /* 0x0000004000640947 */ /* 0x000fea0003800000 */
[----:B------:R-:W2:Y:S01]  /*f6d0*/  LDL R2, [R1+0x4] ;  /* 0x0000040001027983 */ /* 0x000ea20000100800 */
[----:B------:R-:W-:Y:S01]  /*f6e0*/  ISETP.NE.AND P0, PT, R6, 0x1, PT ;  /* 0x000000010600780c */ /* 0x000fe20003f05270 */
[----:B------:R-:W-:Y:S01]  /*f6f0*/  S2UR UR7, SR_CTAID.Z ;  /* 0x00000000000779c3 */ /* 0x000fe20000002700 */
[----:B------:R-:W-:Y:S01]  /*f700*/  ULDC.64 UR8, c[0x0][0xbd0] ;  /* 0x0002f40000087ab9 */ /* 0x000fe20000000a00 */
[----:B------:R-:W-:-:S06]  /*f710*/  IMAD.MOV.U32 R5, RZ, RZ, R0 ;  /* 0x000000ffff057224 */ /* 0x000fcc00078e0000 */
[----:B------:R-:W0:Y:S08]  /*f720*/  LDC.64 R10, c[0x0][0xbd8] ;  /* 0x0002f600ff0a7b82 */ /* 0x000e300000000a00 */
[----:B------:R-:W1:Y:S08]  /*f730*/  @P0 LDC R7, c[0x0][0xbec] ;  /* 0x0002fb00ff070b82 */ /* 0x000e700000000800 */
[----:B------:R-:W4:Y:S08]  /*f740*/  @P0 LDC R9, c[0x0][0xbf0] ;  /* 0x0002fc00ff090b82 */ /* 0x000f300000000800 */
[----:B------:R-:W5:Y:S08]  /*f750*/  S2UR UR10, SR_CTAID.Y ;  /* 0x00000000000a79c3 */ /* 0x000f700000002600 */
[----:B------:R-:W5:Y:S01]  /*f760*/  LDC R8, c[0x0][0xc50] ;  /* 0x00031400ff087b82 */ /* 0x000f620000000800 */
[----:B-1----:R-:W-:-:S05]  /*f770*/  @P0 IMAD.HI.U32 R4, R0, R7, RZ ;  /* 0x0000000700040227 */ /* 0x002fca00078e00ff */
[----:B----4-:R-:W-:Y:S02]  /*f780*/  @P0 SHF.R.U32.HI R5, RZ, R9, R4 ;  /* 0x00000009ff050219 */ /* 0x010fe40000011604 */
[----:B--2---:R-:W-:-:S13]  /*f790*/  R2UR UR11, R2 ;  /* 0x00000000020b72ca */ /* 0x004fda00000e0000 */
[----:B------:R-:W-:Y:S02]  /*f7a0*/  USHF.R.S32.HI UR6, URZ, 0x1f, UR11 ;  /* 0x0000001f3f067899 */ /* 0x000fe4000801140b */
[----:B------:R-:W-:Y:S01]  /*f7b0*/  IMAD R7, RZ, RZ, -UR11 ;  /* 0x8000000bff077e24 */ /* 0x000fe2000f8e02ff */
[----:B------:R-:W-:Y:S02]  /*f7c0*/  UIMAD.WIDE.U32 UR4, UR11, UR8, URZ ;  /* 0x000000080b0472a5 */ /* 0x000fe4000f8e003f */
[----:B------:R-:W-:Y:S01]  /*f7d0*/  UIMAD UR6, UR6, UR8, URZ ;  /* 0x00000008060672a4 */ /* 0x000fe2000f8e023f */
[----:B-----5:R-:W-:Y:S01]  /*f7e0*/  IMAD R9, R8, R7, UR10 ;  /* 0x0000000a08097e24 */ /* 0x020fe2000f8e0207 */
[----:B------:R-:W-:Y:S01]  /*f7f0*/  USHF.R.S32.HI UR8, URZ, 0x1f, UR7 ;  /* 0x0000001f3f087899 */ /* 0x000fe20008011407 */
[----:B------:R-:W-:Y:S01]  /*f800*/  IMAD.MOV R7, RZ, RZ, -R5 ;  /* 0x000000ffff077224 */ /* 0x000fe200078e0a05 */
[----:B------:R-:W-:Y:S01]  /*f810*/  UIMAD UR6, UR11, UR9, UR6 ;  /* 0x000000090b0672a4 */ /* 0x000fe2000f8e0206 */
[----:B------:R-:W-:Y:S01]  /*f820*/  IMAD.U32 R3, RZ, RZ, UR5 ;  /* 0x00000005ff037e24 */ /* 0x000fe2000f8e00ff */
[----:B------:R-:W-:Y:S01]  /*f830*/  SHF.R.S32.HI R4, RZ, 0x1f, R9 ;  /* 0x0000001fff047819 */ /* 0x000fe20000011409 */
[----:B------:R-:W-:Y:S01]  /*f840*/  IMAD.U32 R2, RZ, RZ, UR4 ;  /* 0x00000004ff027e24 */ /* 0x000fe2000f8e00ff */
[----:B------:R-:W-:Y:S01]  /*f850*/  UIADD3 UR6, UR5, UR6, URZ ;  /* 0x0000000605067290 */ /* 0x000fe2000fffe03f */
[----:B0-----:R-:W-:-:S02]  /*f860*/  IMAD R12, R10, UR8, RZ ;  /* 0x000000080a0c7c24 */ /* 0x001fc4000f8e02ff */
[----:B------:R-:W-:Y:S01]  /*f870*/  ULDC.64 UR4, c[0x0][0xbe0] ;  /* 0x0002f80000047ab9 */ /* 0x000fe20000000a00 */
[----:B------:R-:W-:Y:S02]  /*f880*/  IMAD R7, R6, R7, R0 ;  /* 0x0000000706077224 */ /* 0x000fe400078e0200 */
[----:B------:R-:W-:Y:S02]  /*f890*/  IMAD.U32 R3, RZ, RZ, UR6 ;  /* 0x00000006ff037e24 */ /* 0x000fe4000f8e00ff */
[----:B------:R-:W-:Y:S01]  /*f8a0*/  IMAD R11, R11, UR7, R12 ;  /* 0x000000070b0b7c24 */ /* 0x000fe2000f8e020c */
[----:B------:R-:W-:Y:S01]  /*f8b0*/  SHF.R.S32.HI R0, RZ, 0x1f, R7 ;  /* 0x0000001fff007819 */ /* 0x000fe20000011407 */
[----:B------:R-:W-:-:S04]  /*f8c0*/  IMAD.WIDE.U32 R2, R10, UR7, R2 ;  /* 0x000000070a027c25 */ /* 0x000fc8000f8e0002 */
[----:B------:R-:W-:Y:S02]  /*f8d0*/  IMAD.IADD R3, R11, 0x1, R3 ;  /* 0x000000010b037824 */ /* 0x000fe400078e0203 */
[----:B------:R-:W-:Y:S02]  /*f8e0*/  IMAD R4, R4, UR4, RZ ;  /* 0x0000000404047c24 */ /* 0x000fe4000f8e02ff */
[----:B------:R-:W-:-:S04]  /*f8f0*/  IMAD.WIDE.U32 R2, R9, UR4, R2 ;  /* 0x0000000409027c25 */ /* 0x000fc8000f8e0002 */
[----:B------:R-:W-:Y:S01]  /*f900*/  IMAD R4, R9, UR5, R4 ;  /* 0x0000000509047c24 */ /* 0x000fe2000f8e0204 */
[----:B------:R-:W-:Y:S01]  /*f910*/  SHF.R.S32.HI R9, RZ, 0x1f, R5 ;  /* 0x0000001fff097819 */ /* 0x000fe20000011405 */
[----:B------:R-:W-:Y:S01]  /*f920*/  ULDC.64 UR4, c[0x0][0xbc8] ;  /* 0x0002f20000047ab9 */ /* 0x000fe20000000a00 */
[----:B------:R-:W-:Y:S01]  /*f930*/  IADD3 R2, P0, R5, R2, RZ ;  /* 0x0000000205027210 */ /* 0x000fe20007f1e0ff */
[----:B------:R-:W-:-:S03]  /*f940*/  IMAD R0, R0, UR4, RZ ;  /* 0x0000000400007c24 */ /* 0x000fc6000f8e02ff */
[----:B------:R-:W-:Y:S01]  /*f950*/  IADD3.X R3, R9, R3, R4, P0, !PT ;  /* 0x0000000309037210 */ /* 0x000fe200007fe404 */
[C---:B------:R-:W-:Y:S02]  /*f960*/  IMAD R5, R7.reuse, UR5, R0 ;  /* 0x0000000507057c24 */ /* 0x040fe4000f8e0200 */
[----:B------:R-:W-:Y:S01]  /*f970*/  IMAD.WIDE.U32 R2, R7, UR4, R2 ;  /* 0x0000000407027c25 */ /* 0x000fe2000f8e0002 */
[----:B------:R-:W-:-:S03]  /*f980*/  ULDC.64 UR4, c[0x0][0xba8] ;  /* 0x0002ea0000047ab9 */ /* 0x000fc60000000a00 */
[----:B------:R-:W-:Y:S01]  /*f990*/  IMAD.IADD R3, R3, 0x1, R5 ;  /* 0x0000000103037824 */ /* 0x000fe200078e0205 */
[----:B------:R-:W-:-:S04]  /*f9a0*/  LEA R4, P0, R2, UR4, 0x2 ;  /* 0x0000000402047c11 */ /* 0x000fc8000f8010ff */
[----:B------:R-:W-:Y:S01]  /*f9b0*/  LEA.HI.X R5, R2, UR5, R3, 0x2, P0 ;  /* 0x0000000502057c11 */ /* 0x000fe200080f1403 */
[----:B------:R-:W-:-:S05]  /*f9c0*/  IMAD.MOV.U32 R3, RZ, RZ, -0x800000 ;  /* 0xff800000ff037424 */ /* 0x000fca00078e00ff */
[----:B------:R0:W-:Y:S01]  /*f9d0*/  STG.E desc[UR36][R4.64], R3 ;  /* 0x0000000304007986 */ /* 0x0001e2000c101924 */
[----:B------:R-:W-:Y:S05]  /*f9e0*/  BRA `(.L_x_841) ;  /* 0x0000003c009c7947 */ /* 0x000fea0003800000 */
.L_x_839:
[----:B------:R-:W-:-:S08]  /*f9f0*/  NOP ;  /* 0x0000000000007918 */ /* 0x000fd00000000000 */
[----:B0-----:R-:W0:-:S00]  /*fa00*/  USETMAXREG.DEALLOC.CTAPOOL 0x20 ;  /* 0x00000020000079c8 */ /* 0x001e0000080e0500 */
[----:B0-----:R-:W-:Y:S01]  /*fa10*/  LOP3.LUT R18, R0, 0x3, RZ, 0xc0, !PT ;  /* 0x0000000300127812 */ /* 0x001fe200078ec0ff */
[----:B------:R-:W0:Y:S05]  /*fa20*/  S2R R24, SR_CTAID.Z ;  /* 0x0000000000187919 */ /* 0x000e2a0000002700 */
[----:B------:R-:W1:Y:S01]  /*fa30*/  S2UR UR6, SR_CTAID.Y ;  /* 0x00000000000679c3 */ /* 0x000e620000002600 */
        /* <DEDUP_REMOVED lines=13> */
.L_x_931:
[----:B------:R-:W-:Y:S01]  /*fb10*/  ULDC UR7, c[0x0][0xc50] ;  /* 0x0003140000077ab9 */ /* 0x000fe20000000800 */
[----:B------:R-:W-:Y:S01]  /*fb20*/  UMOV UR41, UR6 ;  /* 0x0000000600297c82 */ /* 0x000fe20008000000 */
[----:B------:R-:W-:-:S11]  /*fb30*/  UISETP.NE.AND UP0, UPT, UR7, 0x1, UPT ;  /* 0x000000010700788c */ /* 0x000fd6000bf05270 */
[----:B------:R-:W-:Y:S01]  /*fb40*/  @UP0 ULDC UR4, c[0x0][0xc54] ;  /* 0x0003150000040ab9 */ /* 0x000fe20000000800 */
[----:B------:R-:W-:Y:S01]  /*fb50*/  @UP0 ULDC UR8, c[0x0][0xc58] ;  /* 0x0003160000080ab9 */ /* 0x000fe20000000800 */
[----:B------:R-:W-:-:S04]  /*fb60*/  UIMAD.WIDE.U32 UR4, UR6, UR4, URZ ;  /* 0x00000004060472a5 */ /* 0x000fc8000f8e003f */
[----:B------:R-:W-:-:S12]  /*fb70*/  @UP0 USHF.R.U32.HI UR41, URZ, UR8, UR5 ;  /* 0x000000083f290299 */ /* 0x000fd80008011605 */
.L_x_932:
        /* <DEDUP_REMOVED lines=8> */
[----:B------:R-:W-:Y:S01]  /*fc00*/  IMAD.MOV.U32 R22, RZ, RZ, RZ ;  /* 0x000000ffff167224 */ /* 0x000fe200078e00ff */
[----:B------:R-:W-:Y:S01]  /*fc10*/  ULDC.64 UR4, c[0x0][0x418] ;  /* 0x0001060000047ab9 */ /* 0x000fe20000000a00 */
[----:B------:R-:W-:Y:S01]  /*fc20*/  ULDC UR6, c[0x0][0x448] ;  /* 0x0001120000067ab9 */ /* 0x000fe20000000800 */
[----:B------:R-:W-:Y:S01]  /*fc30*/  ULDC UR10, c[0x0][0x2f0] ;  /* 0x0000bc00000a7ab9 */ /* 0x000fe20000000800 */
[----:B------:R-:W-:Y:S01]  /*fc40*/  ULDC UR11, c[0x0][0x288] ;  /* 0x0000a200000b7ab9 */ /* 0x000fe20000000800 */
[----:B0-----:R-:W-:-:S04]  /*fc50*/  ISETP.NE.U32.AND P0, PT, R2, RZ, PT ;  /* 0x000000ff0200720c */ /* 0x001fc80003f05070 */
[----:B------:R-:W-:-:S13]  /*fc60*/  ISETP.NE.AND.EX P0, PT, R3, RZ, PT, P0 ;  /* 0x000000ff0300720c */ /* 0x000fda0003f05300 */
[----:B------:R-:W0:Y:S02]  /*fc70*/  @P0 LDC.64 R2, c[0x0][0xa28] ;  /* 0x00028a00ff020b82 */ /* 0x000e240000000a00 */
[----:B0-----:R-:W-:-:S05]  /*fc80*/  @P0 IMAD.WIDE R2, R24, 0x4, R2 ;  /* 0x0000000418020825 */ /* 0x001fca00078e0202 */
[----:B------:R0:W5:Y:S01]  /*fc90*/  @P0 LDG.E R22, desc[UR36][R2.64] ;  /* 0x0000002402160981 */ /* 0x000162000c1e1900 */
[----:B------:R-:W1:Y:S01]  /*fca0*/  S2UR UR42, SR_CTAID.X ;  /* 0x00000000002a79c3 */ /* 0x000e620000002500 */
[----:B------:R-:W-:Y:S02]  /*fcb0*/  UISETP.NE.U32.AND UP0, UPT, UR4, URZ, UPT ;  /* 0x0000003f0400728c */ /* 0x000fe4000bf05070 */
[----:B------:R-:W-:Y:S02]  /*fcc0*/  UISETP.NE.AND UP1, UPT, UR6, 0x1, UPT ;  /* 0x000000010600788c */ /* 0x000fe4000bf25270 */
[----:B------:R-:W-:Y:S01]  /*fcd0*/  UISETP.NE.AND.EX UP0, UPT, UR5, URZ, UPT, UP0 ;  /* 0x0000003f0500728c */ /* 0x000fe2000bf05300 */
[----:B------:R-:W-:Y:S02]  /*fce0*/  ULDC UR6, c[0x0][0x424] ;  /* 0x0001090000067ab9 */ /* 0x000fe40000000800 */
[----:B------:R-:W-:Y:S01]  /*fcf0*/  ULDC.64 UR4, c[0x0][0x9e0] ;  /* 0x0002780000047ab9 */ /* 0x000fe20000000a00 */
[----:B------:R-:W-:-:S02]  /*fd00*/  USEL UR9, UR6, 0x1, UP0 ;  /* 0x0000000106097887 */ /* 0x000fc40008000000 */
[----:B------:R-:W-:Y:S02]  /*fd10*/  UISETP.GE.AND UP0, UPT, UR5, 0x1, UPT ;  /* 0x000000010500788c */ /* 0x000fe4000bf06270 */
[----:B------:R-:W-:Y:S01]  /*fd20*/  UIMAD UR49, UR9, UR10, URZ ;  /* 0x0000000a093172a4 */ /* 0x000fe2000f8e023f */
[----:B------:R-:W-:Y:S01]  /*fd30*/  @UP1 ULDC UR7, c[0x0][0x44c] ;  /* 0x0001130000071ab9 */ /* 0x000fe20000000800 */
[----:B------:R-:W-:Y:S02]  /*fd40*/  UIMAD UR9, UR9, UR10, 0x7f ;  /* 0x0000007f090974a4 */ /* 0x000fe4000f8e020a */
[----:B------:R-:W-:Y:S01]  /*fd50*/  PLOP3.LUT P1, PT, PT, PT, UP0, 0x80, 0x0 ;  /* 0x000000000000781c */ /* 0x000fe20003f2f008 */
[----:B------:R-:W-:Y:S01]  /*fd60*/  @UP1 ULDC UR12, c[0x0][0x450] ;  /* 0x00011400000c1ab9 */ /* 0x000fe20000000800 */
[----:B------:R-:W-:Y:S02]  /*fd70*/  UP2UR UR50, UPR, URZ, 0x2 ;  /* 0x000000023f327883 */ /* 0x000fe40008000000 */
[----:B-1----:R-:W-:-:S04]  /*fd80*/  UIMAD UR42, UR42, 0xc0, URZ ;  /* 0x000000c02a2a78a4 */ /* 0x002fc8000f8e023f */
[----:B------:R-:W-:-:S04]  /*fd90*/  UIADD3 UR8, UR42, 0xbf, URZ ;  /* 0x000000bf2a087890 */ /* 0x000fc8000fffe03f */
[----:B------:R-:W-:Y:S02]  /*fda0*/  UIMAD.WIDE.U32 UR6, UR8, UR7, URZ ;  /* 0x00000007080672a5 */ /* 0x000fe4000f8e003f */
[----:B------:R-:W-:Y:S02]  /*fdb0*/  UIADD3 UR6, UR49, 0x1, -UR11 ;  /* 0x0000000131067890 */ /* 0x000fe4000fffe80b */
[----:B------:R-:W-:Y:S02]  /*fdc0*/  @UP1 USHF.R.U32.HI UR8, URZ, UR12, UR7 ;  /* 0x0000000c3f081299 */ /* 0x000fe40008011607 */
[----:B------:R-:W-:Y:S02]  /*fdd0*/  USHF.R.S32.HI UR7, URZ, 0x1f, UR9 ;  /* 0x0000001f3f077899 */ /* 0x000fe40008011409 */
[----:B------:R-:W-:Y:S02]  /*fde0*/  UIADD3 UR6, UR6, UR8, URZ ;  /* 0x0000000806067290 */ /* 0x000fe4000fffe03f */
[----:B------:R-:W-:-:S02]  /*fdf0*/  ULEA.HI UR7, UR7, UR9, URZ, 0x7 ;  /* 0x0000000907077291 */ /* 0x000fc4000f8f383f */
[----:B------:R-:W-:Y:S02]  /*fe00*/  UIADD3 UR4, UR6, UR4, URZ ;  /* 0x0000000406047290 */ /* 0x000fe4000fffe03f */
[----:B------:R-:W-:Y:S01]  /*fe10*/  USHF.R.S32.HI UR43, URZ, 0x7, UR7 ;  /* 0x000000073f2b7899 */ /* 0x000fe20008011407 */
[----:B0-----:R-:W-:Y:S11]  /*fe20*/  @!P1 BRA `(.L_x_934) ;  /* 0x0000000000449947 */ /* 0x001ff60003800000 */
        /* <DEDUP_REMOVED lines=10> */
.L_x_935:
[----:B------:R-:W-:-:S11]  /*fed0*/  UISETP.NE.AND UP0, UPT, UR5, 0x1, UPT ;  /* 0x000000010500788c */ /* 0x000fd6000bf05270 */
[----:B------:R-:W-:Y:S02]  /*fee0*/  @UP0 ULDC.64 UR12, c[0x0][0x9e8] ;  /* 0x00027a00000c0ab9 */ /* 0x000fe40000000a00 */
[----:B------:R-:W-:-:S04]  /*fef0*/  UIMAD.WIDE.U32 UR6, UR8, UR12, URZ ;  /* 0x0000000c080672a5 */ /* 0x000fc8000f8e003f */
[----:B------:R-:W-:-:S12]  /*ff00*/  @UP0 USHF.R.U32.HI UR8, URZ, UR13, UR7 ;  /* 0x0000000d3f080299 */ /* 0x000fd80008011607 */
.L_x_936:
[----:B------:R-:W-:-:S04]  /*ff10*/  UIMAD UR8, UR8, UR5, UR5 ;  /* 0x00000005080872a4 */ /* 0x000fc8000f8e0205 */
[----:B------:R-:W-:-:S04]  /*ff20*/  UISETP.LT.AND UP0, UPT, UR4, UR8, UPT ;  /* 0x000000080400728c */ /* 0x000fc8000bf01270 */
[----:B------:R-:W-:-:S12]  /*ff30*/  USEL UR4, UR4, UR8, UP0 ;  /* 0x0000000804047287 */ /* 0x000fd80008000000 */
.L_x_934:
[----:B------:R-:W-:Y:S02]  /*ff40*/  UISETP.NE.AND UP0, UPT, UR50, URZ, UPT ;  /* 0x0000003f3200728c */ /* 0x000fe4000bf05270 */
[----:B------:R-:W-:-:S04]  /*ff50*/  UIADD3 UR4, UR4, 0x7f, URZ ;  /* 0x0000007f04047890 */ /* 0x000fc8000fffe03f */
[----:B------:R-:W-:-:S04]  /*ff60*/  USHF.R.S32.HI UR8, URZ, 0x1f, UR4 ;  /* 0x0000001f3f087899 */ /* 0x000fc80008011404 */
[----:B------:R-:W-:Y:S01]  /*ff70*/  ULEA.HI UR8, UR8, UR4, URZ, 0x7 ;  /* 0x0000000408087291 */ /* 0x000fe2000f8f383f */
[----:B------:R-:W-:Y:S01]  /*ff80*/  @UP0 ULDC UR6, c[0x0][0x44c] ;  /* 0x0001130000060ab9 */ /* 0x000fe20000000800 */
[----:B------:R-:W-:Y:S01]  /*ff90*/  @UP0 ULDC UR9, c[0x0][0x450] ;  /* 0x0001140000090ab9 */ /* 0x000fe20000000800 */
[----:B------:R-:W-:Y:S02]  /*ffa0*/  UIMAD.WIDE.U32 UR6, UR42, UR6, URZ ;  /* 0x000000062a0672a5 */ /* 0x000fe4000f8e003f */
[----:B------:R-:W-:Y:S01]  /*ffb0*/  UMOV UR4, UR42 ;  /* 0x0000002a00047c82 */ /* 0x000fe20008000000 */
[----:B------:R-:W-:Y:S02]  /*ffc0*/  USHF.R.S32.HI UR44, URZ, 0x7, UR8 ;  /* 0x000000073f2c7899 */ /* 0x000fe40008011408 */
[----:B------:R-:W-:Y:S02]  /*ffd0*/  @UP0 USHF.R.U32.HI UR4, URZ, UR9, UR7 ;  /* 0x000000093f040299 */ /* 0x000fe40008011607 */
[----:B------:R-:W-:-:S02]  /*ffe0*/  UISETP.LT.AND UP0, UPT, UR43, UR44, UPT ;  /* 0x0000002c2b00728c */ /* 0x000fc4000bf01270 */
[----:B------:R-:W-:Y:S01]  /*fff0*/  UIADD3 UR4, UR4, -UR11, UR49 ;  /* 0x8000000b04047290 */ /* 0x000fe2000fffe031 */
[----:B------:R-:W-:Y:S01]  /*10000*/  ULDC UR8, c[0x0][0x9dc] ;  /* 0x0002770000087ab9 */ /* 0x000fe20000000800 */
[----:B------:R-:W-:Y:S02]  /*10010*/  USEL UR12, UR43, UR44, UP0 ;  /* 0x0000002c2b0c7287 */ /* 0x000fe40008000000 */
[----:B------:R-:W-:Y:S01]  /*10020*/  UIADD3 UR8, UR4, -UR8, URZ ;  /* 0x8000000804087290 */ /* 0x000fe2000fffe03f */
[----:B------:R-:W-:Y:S11]  /*10030*/  @!P1 BRA `(.L_x_937) ;  /* 0x0000000000449947 */ /* 0x000ff60003800000 */
        /* <DEDUP_REMOVED lines=10> */
.L_x_938:
[----:B------:R-:W-:-:S11]  /*100e0*/  UISETP.NE.AND UP0, UPT, UR5, 0x1, UPT ;  /* 0x000000010500788c */ /* 0x000fd6000bf05270 */
[----:B------:R-:W-:Y:S02]  /*100f0*/  @UP0 ULDC.64 UR10, c[0x0][0x9e8] ;  /* 0x00027a00000a0ab9 */ /* 0x000fe40000000a00 */
[----:B------:R-:W-:-:S04]  /*10100*/  UIMAD.WIDE.U32 UR6, UR4, UR10, URZ ;  /* 0x0000000a040672a5 */ /* 0x000fc8000f8e003f */
[----:B------:R-:W-:-:S12]  /*10110*/  @UP0 USHF.R.U32.HI UR4, URZ, UR11, UR7 ;  /* 0x0000000b3f040299 */ /* 0x000fd80008011607 */
.L_x_939:
[----:B------:R-:W-:-:S04]  /*10120*/  UIMAD UR4, UR4, UR5, URZ ;  /* 0x00000005040472a4 */ /* 0x000fc8000f8e023f */
[----:B------:R-:W-:-:S04]  /*10130*/  UISETP.LT.AND UP0, UPT, UR8, UR4, UPT ;  /* 0x000000040800728c */ /* 0x000fc8000bf01270 */
[----:B------:R-:W-:-:S12]  /*10140*/  USEL UR8, UR8, UR4, !UP0 ;  /* 0x0000000408087287 */ /* 0x000fd8000c000000 */
.L_x_937:
[----:B------:R-:W-:Y:S02]  /*10150*/  USHF.R.S32.HI UR4, URZ, 0x1f, UR8 ;  /* 0x0000001f3f047899 */ /* 0x000fe40008011408 */
[----:B------:R-:W-:Y:S02]  /*10160*/  USHF.R.U32.HI UR9, URZ, 0x10, UR46 ;  /* 0x000000103f097899 */ /* 0x000fe4000801162e */
[----:B------:R-:W-:Y:S02]  /*10170*/  ULEA.HI UR4, UR4, UR8, URZ, 0x7 ;  /* 0x0000000804047291 */ /* 0x000fe4000f8f383f */
[----:B------:R-:W-:Y:S02]  /*10180*/  ULOP3.LUT UR46, UR46, 0xffff, URZ, 0xc0, !UPT ;  /* 0x0000ffff2e2e7892 */ /* 0x000fe4000f8ec03f */
[----:B------:R-:W-:Y:S01]  /*10190*/  USHF.R.S32.HI UR4, URZ, 0x7, UR4 ;  /* 0x000000073f047899 */ /* 0x000fe20008011404 */
[----:B------:R-:W-:-:S03]  /*101a0*/  UMOV UR40, URZ ;  /* 0x0000003f00287c82 */ /* 0x000fc60008000000 */
[----:B------:R-:W-:-:S04]  /*101b0*/  UISETP.LT.AND UP0, UPT, URZ, UR4, UPT ;  /* 0x000000043f00728c */ /* 0x000fc8000bf01270 */
[----:B------:R-:W-:Y:S02]  /*101c0*/  USEL UR45, URZ, UR4, !UP0 ;  /* 0x000000043f2d7287 */ /* 0x000fe4000c000000 */
[----:B------:R-:W-:Y:S02]  /*101d0*/  UISETP.NE.AND UP0, UPT, UR9, URZ, UPT ;  /* 0x0000003f0900728c */ /* 0x000fe4000bf05270 */
[----:B------:R-:W-:-:S06]  /*101e0*/  UISETP.GT.AND UP1, UPT, UR12, UR45, UPT ;  /* 0x0000002d0c00728c */ /* 0x000fcc000bf24270 */
[----:B------:R-:W-:-:S03]  /*101f0*/  PLOP3.LUT P0, PT, PT, PT, UP1, 0x80, 0x0 ;  /* 0x000000000000781c */ /* 0x000fc60003f0f018 */
[----:B------:R-:W-:-:S10]  /*10200*/  @!UP0 ULDC UR9, c[0x0][0x9f0] ;  /* 0x00027c0000098ab9 */ /* 0x000fd40000000800 */
[----:B------:R-:W-:Y:S05]  /*10210*/  @!P0 BRA `(.L_x_940) ;  /* 0x00000000007c8947 */ /* 0x000fea0003800000 */
[----:B------:R-:W-:Y:S01]  /*10220*/  IABS R0, UR9 ;  /* 0x0000000900007c13 */ /* 0x000fe20008000000 */
[----:B------:R-:W-:Y:S02]  /*10230*/  UIADD3 UR4, UR9, -0x1, UR12 ;  /* 0xffffffff09047890 */ /* 0x000fe4000fffe00c */
[----:B------:R-:W-:Y:S02]  /*10240*/  IABS R4, UR9 ;  /* 0x0000000900047c13 */ /* 0x000fe40008000000 */
[----:B------:R-:W-:Y:S01]  /*10250*/  R2UR UR10, R0 ;  /* 0x00000000000a72ca */ /* 0x000fe200000e0000 */
[----:B------:R-:W-:-:S03]  /*10260*/  UIADD3 UR6, -UR45, UR4, URZ ;  /* 0x000000042d067290 */ /* 0x000fc6000fffe13f */
[----:B------:R-:W-:-:S03]  /*10270*/  UMOV UR4, URZ ;  /* 0x0000003f00047c82 */ /* 0x000fc60008000000 */
[----:B------:R-:W-:Y:S01]  /*10280*/  IABS R3, UR6 ;  /* 0x0000000600037c13 */ /* 0x000fe20008000000 */
[----:B------:R-:W-:-:S03]  /*10290*/  ULOP3.LUT UR6, UR6, UR9, URZ, 0x3c, !UPT ;  /* 0x0000000906067292 */ /* 0x000fc6000f8e3c3f */
[----:B------:R-:W-:Y:S02]  /*102a0*/  R2UR UR8, R3 ;  /* 0x00000000030872ca */ /* 0x000fe400000e0000 */
[----:B------:R-:W0:Y:S08]  /*102b0*/  I2F.RP R0, UR10 ;  /* 0x0000000a00007d06 */ /* 0x000e300008209400 */
[----:B0-----:R-:W0:Y:S02]  /*102c0*/  MUFU.RCP R0, R0 ;  /* 0x0000000000007308 */ /* 0x001e240000001000 */
[----:B0-----:R-:W-:-:S02]  /*102d0*/  VIADD R2, R0, 0xffffffe ;  /* 0x0ffffffe00027836 */ /* 0x001fc40000000000 */
[----:B------:R-:W-:-:S04]  /*102e0*/  IMAD.MOV R0, RZ, RZ, -R4 ;  /* 0x000000ffff007224 */ /* 0x000fc800078e0a04 */
        /* <DEDUP_REMOVED lines=18> */
.L_x_940:
[----:B------:R-:W-:Y:S02]  /*10410*/  UIMAD UR51, UR46, UR40, UR45 ;  /* 0x000000282e3372a4 */ /* 0x000fe4000f8e022d */
[----:B------:R-:W-:Y:S02]  /*10420*/  IMAD.U32 R0, RZ, RZ, UR40 ;  /* 0x00000028ff007e24 */ /* 0x000fe4000f8e00ff */
[----:B------:R-:W-:Y:S02]  /*10430*/  IMAD.MOV.U32 R2, RZ, RZ, RZ ;  /* 0x000000ffff027224 */ /* 0x000fe400078e00ff */
[----:B------:R-:W-:Y:S02]  /*10440*/  IMAD.MOV.U32 R6, RZ, RZ, 0x1 ;  /* 0x00000001ff067424 */ /* 0x000fe400078e00ff */
[----:B------:R-:W-:-:S05]  /*10450*/  IMAD.U32 R19, RZ, RZ, UR51 ;  /* 0x00000033ff137e24 */ /* 0x000fca000f8e00ff */
[----:B------:R-:W-:Y:S01]  /*10460*/  VIADDMNMX R19, R19, R0, UR12, PT ;  /* 0x0000000c13137e46 */ /* 0x000fe2000b800100 */
[----:B------:R-:W-:-:S03]  /*10470*/  IMAD.MOV.U32 R0, RZ, RZ, 0x1 ;  /* 0x00000001ff007424 */ /* 0x000fc600078e00ff */
[----:B------:R-:W-:-:S13]  /*10480*/  ISETP.GT.AND P0, PT, R19, UR51, PT ;  /* 0x0000003313007c0c */ /* 0x000fda000bf04270 */
        /* <DEDUP_REMOVED lines=23> */
[----:B0----5:R-:W-:Y:S05]  /*10600*/  CALL.ABS.NOINC R2 ;  /* 0x0000000002007343 */ /* 0x021fea0003c00000 */
.L_x_941:
        /* <DEDUP_REMOVED lines=19> */
[----:B-1---5:R-:W-:Y:S05]  /*10740*/  CALL.ABS.NOINC R2 ;  /* 0x0000000002007343 */ /* 0x022fea0003c00000 */
.L_x_943:
[----:B------:R0:W1:Y:S01]  /*10750*/  LDC.64 R2, c[0x4][R16] ;  /* 0x0100000010027b82 */ /* 0x0000620000000a00 */
[----:B------:R-:W-:Y:S01]  /*10760*/  ULDC.64 UR4, c[0x4][0x88] ;  /* 0x0100220000047ab9 */ /* 0x000fe20000000a00 */
[----:B------:R-:W-:Y:S01]  /*10770*/  ULDC.64 UR6, c[0x4][0x90] ;  /* 0x0100240000067ab9 */ /* 0x000fe20000000a00 */
[----:B------:R-:W-:Y:S02]  /*10780*/  IMAD.U32 R4, RZ, RZ, UR4 ;  /* 0x00000004ff047e24 */ /* 0x000fe4000f8e00ff */
        /* <DEDUP_REMOVED lines=11> */
.L_x_942:
[----:B------:R-:W0:Y:S01]  /*10840*/  LDC.64 R2, c[0x0][0x9f8] ;  /* 0x00027e00ff027b82 */ /* 0x000e220000000a00 */
[----:B------:R-:W-:Y:S01]  /*10850*/  IMAD.MOV.U32 R6, RZ, RZ, R24 ;  /* 0x000000ffff067224 */ /* 0x000fe200078e0018 */
[----:B------:R-:W1:Y:S06]  /*10860*/  S2R R21, SR_TID.X ;  /* 0x0000000000157919 */ /* 0x000e6c0000002100 */
[----:B------:R-:W2:Y:S01]  /*10870*/  LDC R17, c[0x0][0x430] ;  /* 0x00010c00ff117b82 */ /* 0x000ea20000000800 */
[----:B------:R-:W-:Y:S01]  /*10880*/  VIADD R0, R19, 0xffffffff ;  /* 0xffffffff13007836 */ /* 0x000fe20000000000 */
[----:B------:R-:W-:Y:S01]  /*10890*/  LOP3.LUT R16, R16, 0xffffffef, RZ, 0xc0, !PT ;  /* 0xffffffef10107812 */ /* 0x000fe200078ec0ff */
[----:B------:R-:W-:Y:S01]  /*108a0*/  ULDC UR4, c[0x0][0x2f4] ;  /* 0x0000bd0000047ab9 */ /* 0x000fe20000000800 */
[----:B0-----:R-:W-:-:S04]  /*108b0*/  ISETP.NE.U32.AND P0, PT, R2, RZ, PT ;  /* 0x000000ff0200720c */ /* 0x001fc80003f05070 */
[----:B------:R-:W-:-:S13]  /*108c0*/  ISETP.NE.AND.EX P0, PT, R3, RZ, PT, P0 ;  /* 0x000000ff0300720c */ /* 0x000fda0003f05300 */
[----:B------:R-:W0:Y:S02]  /*108d0*/  @P0 LDC.64 R2, c[0x0][0x9f8] ;  /* 0x00027e00ff020b82 */ /* 0x000e240000000a00 */
[----:B0-----:R-:W-:-:S05]  /*108e0*/  @P0 IMAD.WIDE R2, R24, 0x4, R2 ;  /* 0x0000000418020825 */ /* 0x001fca00078e0202 */
[----:B------:R0:W3:Y:S01]  /*108f0*/  @P0 LDG.E R6, desc[UR36][R2.64] ;  /* 0x0000002402060981 */ /* 0x0000e2000c1e1900 */
[C---:B-1----:R-:W-:Y:S01]  /*10900*/  LOP3.LUT R20, R21.reuse, 0x7f, RZ, 0xc0, !PT ;  /* 0x0000007f15147812 */ /* 0x042fe200078ec0ff */
[----:B------:R-:W-:Y:S01]  /*10910*/  IMAD.SHL.U32 R23, R21, 0x20, RZ ;  /* 0x0000002015177824 */ /* 0x000fe200078e00ff */
[----:B--2---:R-:W-:Y:S02]  /*10920*/  ISETP.NE.AND P1, PT, R17, 0x1, PT ;  /* 0x000000011100780c */ /* 0x004fe40003f25270 */
[----:B------:R-:W-:Y:S02]  /*10930*/  SHF.R.U32.HI R4, RZ, 0x2, R20 ;  /* 0x00000002ff047819 */ /* 0x000fe40000011614 */
[----:B------:R-:W-:-:S03]  /*10940*/  LOP3.LUT R23, R23, 0x60, RZ, 0xc0, !PT ;  /* 0x0000006017177812 */ /* 0x000fc600078ec0ff */
[----:B------:R-:W-:-:S04]  /*10950*/  IMAD R4, R0, 0x80, R4 ;  /* 0x0000008000047824 */ /* 0x000fc800078e0204 */
[----:B------:R-:W-:Y:S02]  /*10960*/  IMAD.IADD R7, R23, 0x1, R4 ;  /* 0x0000000117077824 */ /* 0x000fe400078e0204 */
[----:B------:R-:W1:Y:S01]  /*10970*/  @P1 LDC R5, c[0x0][0x434] ;  /* 0x00010d00ff051b82 */ /* 0x000e620000000800 */
[----:B------:R-:W-:Y:S01]  /*10980*/  @P1 LOP3.LUT R16, R16, 0x10, RZ, 0xfc, !PT ;  /* 0x0000001010101812 */ /* 0x000fe200078efcff */
[C---:B-----5:R-:W-:Y:S01]  /*10990*/  IMAD.IADD R8, R7.reuse, 0x1, R22 ;  /* 0x0000000107087824 */ /* 0x060fe200078e0216 */
[----:B------:R-:W-:-:S03]  /*109a0*/  ISETP.GE.AND P0, PT, R7, UR49, PT ;  /* 0x0000003107007c0c */ /* 0x000fc6000bf06270 */
[----:B------:R-:W-:Y:S02]  /*109b0*/  IMAD.MOV.U32 R7, RZ, RZ, R8 ;  /* 0x000000ffff077224 */ /* 0x000fe400078e0008 */
[----:B0-----:R-:W0:Y:S08]  /*109c0*/  @P1 LDC R3, c[0x0][0x438] ;  /* 0x00010e00ff031b82 */ /* 0x001e300000000800 */
[----:B------:R-:W2:Y:S01]  /*109d0*/  @!P0 LDC.64 R10, c[0x0][0x428] ;  /* 0x00010a00ff0a8b82 */ /* 0x000ea20000000a00 */
[----:B-1----:R-:W-:-:S07]  /*109e0*/  @P1 IMAD.HI.U32 R2, R8, R5, RZ ;  /* 0x0000000508021227 */ /* 0x002fce00078e00ff */
[----:B------:R-:W1:Y:S01]  /*109f0*/  @!P0 LDC.64 R4, c[0x0][0x418] ;  /* 0x00010600ff048b82 */ /* 0x000e620000000a00 */
[----:B0-----:R-:W-:-:S04]  /*10a00*/  @P1 SHF.R.U32.HI R7, RZ, R3, R2 ;  /* 0x00000003ff071219 */ /* 0x001fc80000011602 */
[----:B------:R-:W-:Y:S02]  /*10a10*/  @!P0 SHF.R.S32.HI R3, RZ, 0x1f, R7 ;  /* 0x0000001fff038819 */ /* 0x000fe40000011407 */
[----:B------:R-:W-:Y:S01]  /*10a20*/  LOP3.LUT R16, R16, 0xfffffffb, RZ, 0xc0, !PT ;  /* 0xfffffffb10107812 */ /* 0x000fe200078ec0ff */
[----:B------:R-:W-:Y:S01]  /*10a30*/  UMOV UR5, 0xffffffff ;  /* 0xffffffff00057882 */ /* 0x000fe20000000000 */
[----:B---3--:R-:W-:Y:S01]  /*10a40*/  SHF.R.S32.HI R9, RZ, 0x1f, R6 ;  /* 0x0000001fff097819 */ /* 0x008fe20000011406 */
[----:B------:R0:W-:Y:S04]  /*10a50*/  STL [R1], R6 ;  /* 0x0000000601007387 */ /* 0x0001e80000100800 */
[----:B--2---:R-:W-:Y:S01]  /*10a60*/  @!P0 IMAD R2, R9, R10, RZ ;  /* 0x0000000a09028224 */ /* 0x004fe200078e02ff */
[----:B------:R2:W-:Y:S03]  /*10a70*/  STL [R1+0x8], R9 ;  /* 0x0000080901007387 */ /* 0x0005e60000100800 */
[----:B------:R-:W-:-:S02]  /*10a80*/  @!P0 IMAD R11, R6, R11, R2 ;  /* 0x0000000b060b8224 */ /* 0x000fc400078e0202 */
[----:B------:R-:W-:-:S04]  /*10a90*/  @!P0 IMAD.MOV.U32 R2, RZ, RZ, R7 ;  /* 0x000000ffff028224 */ /* 0x000fc800078e0007 */
[----:B------:R-:W-:-:S04]  /*10aa0*/  @!P0 IMAD.WIDE.U32 R2, R6, R10, R2 ;  /* 0x0000000a06028225 */ /* 0x000fc800078e0002 */
[----:B------:R-:W-:Y:S01]  /*10ab0*/  @!P0 IMAD.IADD R3, R3, 0x1, R11 ;  /* 0x0000000103038824 */ /* 0x000fe200078e020b */
[C---:B-1----:R-:W-:Y:S01]  /*10ac0*/  @!P0 LEA R4, P1, R2.reuse, R4, 0x2 ;  /* 0x0000000402048211 */ /* 0x042fe200078210ff */
[----:B0-----:R-:W-:Y:S02]  /*10ad0*/  IMAD.MOV.U32 R6, RZ, RZ, RZ ;  /* 0x000000ffff067224 */ /* 0x001fe400078e00ff */
[----:B--2---:R-:W-:Y:S01]  /*10ae0*/  IMAD.SHL.U32 R9, R21, 0x8, RZ ;  /* 0x0000000815097824 */ /* 0x004fe200078e00ff */
[----:B------:R-:W-:-:S05]  /*10af0*/  @!P0 LEA.HI.X R5, R2, R5, R3, 0x2, P1 ;  /* 0x0000000502058211 */ /* 0x000fca00008f1403 */
[----:B------:R0:W5:Y:S02]  /*10b00*/  @!P0 LDG.E R6, desc[UR36][R4.64] ;  /* 0x0000002404068981 */ /* 0x000164000c1e1900 */
[----:B0-----:R-:W-:-:S04]  /*10b10*/  LOP3.LUT R4, R9, 0x18, RZ, 0xc0, !PT ;  /* 0x0000001809047812 */ /* 0x001fc800078ec0ff */
[C---:B------:R-:W-:Y:S02]  /*10b20*/  ISETP.GE.AND P2, PT, R4.reuse, UR4, PT ;  /* 0x0000000404007c0c */ /* 0x040fe4000bf46270 */
[C---:B------:R-:W-:Y:S02]  /*10b30*/  LOP3.LUT R3, R4.reuse, 0x20, RZ, 0xfc, !PT ;  /* 0x0000002004037812 */ /* 0x040fe400078efcff */
[----:B------:R-:W-:Y:S02]  /*10b40*/  LOP3.LUT R2, R4, 0x40, RZ, 0xfc, !PT ;  /* 0x0000004004027812 */ /* 0x000fe400078efcff */
[----:B------:R-:W-:Y:S02]  /*10b50*/  ISETP.GE.AND P1, PT, R3, UR4, PT ;  /* 0x0000000403007c0c */ /* 0x000fe4000bf26270 */
[----:B------:R-:W-:-:S05]  /*10b60*/  ISETP.GE.AND P0, PT, R2, UR4, PT ;  /* 0x0000000402007c0c */ /* 0x000fca000bf06270 */
[----:B------:R-:W-:-:S04]  /*10b70*/  @P2 LOP3.LUT R16, R16, 0x4, RZ, 0xfc, !PT ;  /* 0x0000000410102812 */ /* 0x000fc800078efcff */
[----:B------:R-:W-:-:S04]  /*10b80*/  LOP3.LUT R16, R16, 0xfffffffe, RZ, 0xc0, !PT ;  /* 0xfffffffe10107812 */ /* 0x000fc800078ec0ff */
[----:B------:R-:W-:-:S04]  /*10b90*/  LOP3.LUT R16, R16, 0xfffffffd, RZ, 0xc0, !PT ;  /* 0xfffffffd10107812 */ /* 0x000fc800078ec0ff */
[----:B------:R-:W-:-:S04]  /*10ba0*/  @P1 LOP3.LUT R16, R16, 0x2, RZ, 0xfc, !PT ;  /* 0x0000000210101812 */ /* 0x000fc800078efcff */
[----:B------:R-:W-:Y:S01]  /*10bb0*/  @P0 LOP3.LUT R16, R16, 0x1, RZ, 0xfc, !PT ;  /* 0x0000000110100812 */ /* 0x000fe200078efcff */
[----:B------:R-:W-:Y:S06]  /*10bc0*/  BRA.DIV UR5, `(.L_x_944) ;  /* 0x0000003205047947 */ /* 0x000fec000b800000 */
.L_x_986:
[----:B------:R-:W2:Y:S01]  /*10bd0*/  LDL R2, [R1+0xc] ;  /* 0x00000c0001027983 */ /* 0x000ea20000100800 */
[----:B------:R-:W-:Y:S01]  /*10be0*/  IMAD.U32 R29, RZ, RZ, UR41 ;  /* 0x00000029ff1d7e24 */ /* 0x000fe2000f8e00ff */
[----:B------:R-:W-:Y:S01]  /*10bf0*/  LOP3.LUT R16, R16, 0xfffffff7, RZ, 0xc0, !PT ;  /* 0xfffffff710107812 */ /* 0x000fe200078ec0ff */
[----:B------:R-:W-:Y:S02]  /*10c00*/  IMAD.MOV R5, RZ, RZ, -R7 ;  /* 0x000000ffff057224 */ /* 0x000fe400078e0a07 */
[----:B------:R-:W-:Y:S01]  /*10c10*/  IMAD.MOV.U32 R26, RZ, RZ, R0 ;  /* 0x000000ffff1a7224 */ /* 0x000fe200078e0000 */
[----:B------:R-:W-:Y:S01]  /*10c20*/  SHF.R.S32.HI R29, RZ, 0x1f, R29 ;  /* 0x0000001fff1d7819 */ /* 0x000fe2000001141d */
[----:B------:R-:W-:Y:S01]  /*10c30*/  IMAD R5, R17, R5, R8 ;  /* 0x0000000511057224 */ /* 0x000fe200078e0208 */
[----:B--2---:R-:W-:-:S13]  /*10c40*/  R2UR UR4, R2 ;  /* 0x00000000020472ca */ /* 0x004fda00000e0000 */
[----:B------:R-:W-:-:S06]  /*10c50*/  ULOP3.LUT UR4, UR4, 0x2, URZ, 0xfc, !UPT ;  /* 0x0000000204047892 */ /* 0x000fcc000f8efc3f */
[----:B------:R-:W-:-:S05]  /*10c60*/  IMAD.U32 R2, RZ, RZ, UR4 ;  /* 0x00000004ff027e24 */ /* 0x000fca000f8e00ff */
[----:B------:R-:W-:-:S13]  /*10c70*/  ISETP.NE.AND P0, PT, R2, 0x3, PT ;  /* 0x000000030200780c */ /* 0x000fda0003f05270 */
[----:B------:R-:W-:Y:S01]  /*10c80*/  @P0 LOP3.LUT R16, R16, 0x8, RZ, 0xfc, !PT ;  /* 0x0000000810100812 */ /* 0x000fe200078efcff */
[----:B------:R-:W-:Y:S06]  /*10c90*/  @!P0 BRA `(.L_x_945) ;  /* 0x0000000000048947 */ /* 0x000fec0003800000 */
[----:B------:R-:W-:Y:S01]  /*10ca0*/  BPT.TRAP 0x1 ;  /* 0x000000040000795c */ /* 0x000fe20000300000 */
.L_x_945:
[----:B------:R-:W-:Y:S01]  /*10cb0*/  IMAD.MOV.U32 R10, RZ, RZ, 0x1 ;  /* 0x00000001ff0a7424 */ /* 0x000fe200078e00ff */
[----:B------:R-:W-:Y:S01]  /*10cc0*/  SHF.R.S32.HI R7, RZ, 0x1f, R5 ;  /* 0x0000001fff077819 */ /* 0x000fe20000011405 */
[----:B------:R-:W-:Y:S01]  /*10cd0*/  ULDC.64 UR4, c[0x0][0x328] ;  /* 0x0000ca0000047ab9 */ /* 0x000fe20000000a00 */
[----:B-----5:R-:W-:Y:S02]  /*10ce0*/  SHF.R.S32.HI R4, RZ, 0x1f, R6 ;  /* 0x0000001fff047819 */ /* 0x020fe40000011406 */
[----:B------:R-:W-:Y:S01]  /*10cf0*/  SHF.L.U32 R10, R10, 0x1f, RZ ;  /* 0x0000001f0a0a7819 */ /* 0x000fe200000006ff */
[----:B------:R-:W-:Y:S01]  /*10d00*/  IMAD R2, R7, UR4, RZ ;  /* 0x0000000407027c24 */ /* 0x000fe2000f8e02ff */
[----:B------:R-:W-:Y:S02]  /*10d10*/  R2UR UR6, R29 ;  /* 0x000000001d0672ca */ /* 0x000fe400000e0000 */
[----:B------:R-:W0:Y:S01]  /*10d20*/  SYNCS.PHASECHK.TRANS64.TRYWAIT P0, [UR47+0x2d840], R10 ;  /* 0x02d8400aff0075a7 */ /* 0x000e22000800016f */
[----:B------:R-:W-:-:S02]  /*10d30*/  IMAD R11, R5, UR5, R2 ;  /* 0x00000005050b7c24 */ /* 0x000fc4000f8e0202 */
        /* <DEDUP_REMOVED lines=13> */
[----:B------:R-:W-:Y:S01]  /*10e10*/  VIADD R3, R3, UR4 ;  /* 0x0000000403037c36 */ /* 0x000fe20008000000 */
[----:B------:R-:W-:-:S04]  /*10e20*/  LEA R17, P1, R2, UR6, 0x1 ;  /* 0x0000000602117c11 */ /* 0x000fc8000f8208ff */
[----:B------:R-:W-:Y:S01]  /*10e30*/  LEA.HI.X R18, R2, UR7, R3, 0x1, P1 ;  /* 0x0000000702127c11 */ /* 0x000fe200088f0c03 */
[----:B0-----:R-:W-:Y:S08]  /*10e40*/  @!P0 BRA `(.L_x_946) ;  /* 0x0000002c00848947 */ /* 0x001ff00003800000 */
.L_x_987:
[----:B------:R-:W1:Y:S01]  /*10e50*/  S2R R11, SR_TID.X ;  /* 0x00000000000b7919 */ /* 0x000e620000002100 */
[----:B------:R-:W-:Y:S01]  /*10e60*/  ULDC.64 UR4, c[0x0][0x300] ;  /* 0x0000c00000047ab9 */ /* 0x000fe20000000a00 */
[----:B------:R-:W-:Y:S01]  /*10e70*/  R2UR UR6, R29 ;  /* 0x000000001d0672ca */ /* 0x000fe200000e0000 */
[----:B------:R-:W-:Y:S01]  /*10e80*/  IMAD R2, R7, UR4, RZ ;  /* 0x0000000407027c24 */ /* 0x000fe2000f8e02ff */
[----:B0-----:R-:W0:Y:S01]  /*10e90*/  S2R R10, SR_TID.X ;  /* 0x00000000000a7919 */ /* 0x001e220000002100 */
[C---:B------:R-:W-:Y:S02]  /*10ea0*/  LOP3.LUT P4, RZ, R16.reuse, 0x4, RZ, 0xc0, !PT ;  /* 0x0000000410ff7812 */ /* 0x040fe4000788c0ff */
[C---:B------:R-:W-:Y:S01]  /*10eb0*/  IMAD R7, R5.reuse, UR5, R2 ;  /* 0x0000000505077c24 */ /* 0x040fe2000f8e0202 */
[C---:B------:R-:W-:Y:S01]  /*10ec0*/  LOP3.LUT P3, RZ, R16.reuse, 0x2, RZ, 0xc0, !PT ;  /* 0x0000000210ff7812 */ /* 0x040fe2000786c0ff */
[----:B------:R-:W-:Y:S01]  /*10ed0*/  IMAD.WIDE.U32 R2, R5, UR4, RZ ;  /* 0x0000000405027c25 */ /* 0x000fe2000f8e00ff */
[----:B------:R-:W-:Y:S01]  /*10ee0*/  ULDC.64 UR4, c[0x0][0x310] ;  /* 0x0000c40000047ab9 */ /* 0x000fe20000000a00 */
[----:B------:R-:W-:-:S02]  /*10ef0*/  LOP3.LUT P2, RZ, R16, 0x1, RZ, 0xc0, !PT ;  /* 0x0000000110ff7812 */ /* 0x000fc4000784c0ff */
[----:B------:R-:W-:Y:S02]  /*10f00*/  IMAD.IADD R3, R3, 0x1, R7 ;  /* 0x0000000103037824 */ /* 0x000fe400078e0207 */
[----:B------:R-:W-:Y:S02]  /*10f10*/  IMAD R5, R4, UR4, RZ ;  /* 0x0000000404057c24 */ /* 0x000fe4000f8e02ff */
[----:B------:R-:W-:-:S04]  /*10f20*/  IMAD.WIDE.U32 R2, R6, UR4, R2 ;  /* 0x0000000406027c25 */ /* 0x000fc8000f8e0002 */
[----:B------:R-:W-:Y:S01]  /*10f30*/  IMAD R5, R6, UR5, R5 ;  /* 0x0000000506057c24 */ /* 0x000fe2000f8e0205 */
[----:B------:R-:W-:Y:S01]  /*10f40*/  ULDC.64 UR4, c[0x0][0x308] ;  /* 0x0000c20000047ab9 */ /* 0x000fe20000000a00 */
[----:B------:R-:W-:Y:S01]  /*10f50*/  IMAD.SHL.U32 R4, R20, 0x8, RZ ;  /* 0x0000000814047824 */ /* 0x000fe200078e00ff */
[----:B------:R-:W-:Y:S01]  /*10f60*/  LOP3.LUT R6, R9, 0xc0, RZ, 0xc0, !PT ;  /* 0x000000c009067812 */ /* 0x000fe200078ec0ff */
[----:B------:R-:W-:Y:S02]  /*10f70*/  IMAD.IADD R3, R3, 0x1, R5 ;  /* 0x0000000103037824 */ /* 0x000fe400078e0205 */
[----:B------:R-:W-:Y:S01]  /*10f80*/  IMAD.MOV.U32 R5, RZ, RZ, -0x80 ;  /* 0xffffff80ff057424 */ /* 0x000fe200078e00ff */
[----:B------:R-:W-:Y:S02]  /*10f90*/  LOP3.LUT R4, R4, 0x300, RZ, 0xc0, !PT ;  /* 0x0000030004047812 */ /* 0x000fe400078ec0ff */
[--C-:B------:R-:W-:Y:S01]  /*10fa0*/  LOP3.LUT R6, R6, 0x18, R9.reuse, 0xf8, !PT ;  /* 0x0000001806067812 */ /* 0x100fe200078ef809 */
[----:B------:R-:W-:Y:S01]  /*10fb0*/  IMAD R8, R0, R5, UR49 ;  /* 0x0000003100087e24 */ /* 0x000fe2000f8e0205 */
[----:B-1----:R-:W-:Y:S01]  /*10fc0*/  LOP3.LUT R11, R11, 0x7f, RZ, 0xc0, !PT ;  /* 0x0000007f0b0b7812 */ /* 0x002fe200078ec0ff */
[----:B------:R-:W-:Y:S01]  /*10fd0*/  IMAD.U32 R5, RZ, RZ, UR4 ;  /* 0x00000004ff057e24 */ /* 0x000fe2000f8e00ff */
[----:B------:R-:W-:Y:S01]  /*10fe0*/  UIMAD UR4, UR6, UR4, URZ ;  /* 0x00000004060472a4 */ /* 0x000fe2000f8e023f */
[----:B------:R-:W-:-:S02]  /*10ff0*/  LOP3.LUT R4, R4, 0x20, R9, 0xf8, !PT ;  /* 0x0000002004047812 */ /* 0x000fc400078ef809 */
[----:B------:R-:W-:Y:S01]  /*11000*/  IMAD.WIDE.U32 R2, R5, UR41, R2 ;  /* 0x0000002905027c25 */ /* 0x000fe2000f8e0002 */
[----:B------:R-:W-:Y:S01]  /*11010*/  UIMAD UR4, UR41, UR5, UR4 ;  /* 0x00000005290472a4 */ /* 0x000fe2000f8e0204 */
[----:B------:R-:W-:Y:S01]  /*11020*/  SHF.R.U32.HI R11, RZ, 0x2, R11 ;  /* 0x00000002ff0b7819 */ /* 0x000fe2000001160b */
[----:B------:R-:W-:Y:S01]  /*11030*/  ULDC.64 UR6, c[0x0][0x2e8] ;  /* 0x0000ba0000067ab9 */ /* 0x000fe20000000a00 */
[----:B0-----:R-:W-:Y:S02]  /*11040*/  LOP3.LUT R28, R6, 0x18, R10, 0x78, !PT ;  /* 0x00000018061c7812 */ /* 0x001fe400078e780a */
[----:B------:R-:W-:Y:S01]  /*11050*/  LEA R0, P1, R2, UR6, 0x1 ;  /* 0x0000000602007c11 */ /* 0x000fe2000f8208ff */
[----:B------:R-:W-:Y:S01]  /*11060*/  VIADD R9, R3, UR4 ;  /* 0x0000000403097c36 */ /* 0x000fe20008000000 */
[----:B------:R-:W-:Y:S01]  /*11070*/  UMOV UR4, 0xffffffff ;  /* 0xffffffff00047882 */ /* 0x000fe20000000000 */
[----:B------:R-:W-:Y:S01]  /*11080*/  IMAD.IADD R8, R8, 0x1, -R11 ;  /* 0x0000000108087824 */ /* 0x000fe200078e0a0b */
[----:B------:R-:W-:-:S02]  /*11090*/  LOP3.LUT R28, R4, R28, RZ, 0xfc, !PT ;  /* 0x0000001c041c7212 */ /* 0x000fc400078efcff */
[----:B------:R-:W-:Y:S02]  /*110a0*/  LEA.HI.X R9, R2, UR7, R9, 0x1, P1 ;  /* 0x0000000702097c11 */ /* 0x000fe400088f0c09 */
[----:B------:R-:W-:Y:S01]  /*110b0*/  ISETP.GE.AND P0, PT, R8, 0x1, PT ;  /* 0x000000010800780c */ /* 0x000fe20003f06270 */
[----:B------:R-:W-:-:S12]  /*110c0*/  BRA.DIV UR4, `(.L_x_947) ;  /* 0x0000002a04fc7947 */ /* 0x000fd8000b800000 */
        /* <DEDUP_REMOVED lines=8> */
[----:B------:R-:W-:Y:S01]  /*11150*/  SHFL.IDX PT, R3, R0, 0x2, 0x1c1f ;  /* 0x005c1f0000037f89 */ /* 0x000fe200000e0000 */
[----:B-1----:R-:W-:Y:S02]  /*11160*/  IMAD.MOV.U32 R7, RZ, RZ, R6 ;  /* 0x000000ffff077224 */ /* 0x002fe400078e0006 */
[----:B0-----:R-:W-:Y:S02]  /*11170*/  IMAD.SHL.U32 R11, R2, 0x8, RZ ;  /* 0x00000008020b7824 */ /* 0x001fe400078e00ff */
[----:B------:R-:W0:Y:S01]  /*11180*/  SHFL.IDX PT, R2, R9, 0x2, 0x1c1f ;  /* 0x005c1f0009027f89 */ /* 0x000e2200000e0000 */
[----:B--2---:R-:W-:Y:S02]  /*11190*/  IMAD.MOV.U32 R6, RZ, RZ, R14 ;  /* 0x000000ffff067224 */ /* 0x004fe400078e000e */
[----:B------:R-:W-:Y:S01]  /*111a0*/  LOP3.LUT R11, R11, 0x18, RZ, 0xc0, !PT ;  /* 0x000000180b0b7812 */ /* 0x000fe200078ec0ff */
[----:B------:R-:W1:Y:S01]  /*111b0*/  SHFL.IDX PT, R9, R9, 0x3, 0x1c1f ;  /* 0x007c1f0009097f89 */ /* 0x000e6200000e0000 */
[----:B---3--:R-:W-:-:S03]  /*111c0*/  LOP3.LUT R5, R5, R4, RZ, 0x3c, !PT ;  /* 0x0000000405057212 */ /* 0x008fc600078e3cff */
[----:B------:R-:W-:Y:S01]  /*111d0*/  @P0 IMAD.WIDE.U32 R6, R11, 0x2, R6 ;  /* 0x000000020b060825 */ /* 0x000fe200078e0006 */
[----:B------:R2:W3:Y:S01]  /*111e0*/  SHFL.IDX PT, R14, R0, 0x3, 0x1c1f ;  /* 0x007c1f00000e7f89 */ /* 0x0004e200000e0000 */
[----:B------:R-:W-:-:S03]  /*111f0*/  LOP3.LUT R4, R5, R4, RZ, 0x3c, !PT ;  /* 0x0000000405047212 */ /* 0x000fc600078e3cff */
[----:B------:R2:W-:Y:S01]  /*11200*/  @P0 LDGSTS.E.BYPASS.LTC128B.128 [R21+0x15400], desc[UR36][R6.64], !P4 ;  /* 0x1540000006150fae */ /* 0x0005e2000e101d64 */
[----:B------:R-:W-:-:S03]  /*11210*/  LOP3.LUT R5, R5, R4, RZ, 0x3c, !PT ;  /* 0x0000000405057212 */ /* 0x000fc600078e3cff */
[----:B------:R2:W-:Y:S01]  /*11220*/  @P0 LDGSTS.E.BYPASS.LTC128B.128 [R21+0x17400], desc[UR36][R6.64+0x40], !P3 ;  /* 0x1740004006150fae */ /* 0x0005e2000d901d64 */
[----:B------:R-:W-:-:S03]  /*11230*/  @P1 IMAD.WIDE.U32 R4, R11, 0x2, R4 ;  /* 0x000000020b041825 */ /* 0x000fc600078e0004 */
[----:B------:R2:W-:Y:S01]  /*11240*/  @P0 LDGSTS.E.BYPASS.LTC128B.128 [R21+0x19400], desc[UR36][R6.64+0x80], !P2 ;  /* 0x1940008006150fae */ /* 0x0005e2000d101d64 */
[----:B------:R-:W-:Y:S02]  /*11250*/  ISETP.GE.AND P0, PT, R8, 0x41, PT ;  /* 0x000000410800780c */ /* 0x000fe40003f06270 */
[-C--:B0-----:R-:W-:Y:S01]  /*11260*/  LOP3.LUT R3, R3, R2.reuse, RZ, 0x3c, !PT ;  /* 0x0000000203037212 */ /* 0x081fe200078e3cff */
[----:B------:R2:W-:Y:S03]  /*11270*/  @P1 LDGSTS.E.BYPASS.LTC128B.128 [R25+0x15c00], desc[UR36][R4.64], !P4 ;  /* 0x15c0000004191fae */ /* 0x0005e6000e101d64 */
[C---:B------:R-:W-:Y:S01]  /*11280*/  LOP3.LUT R2, R3.reuse, R2, RZ, 0x3c, !PT ;  /* 0x0000000203027212 */ /* 0x040fe200078e3cff */
[----:B------:R2:W-:Y:S03]  /*11290*/  @P1 LDGSTS.E.BYPASS.LTC128B.128 [R25+0x17c00], desc[UR36][R4.64+0x40], !P3 ;  /* 0x17c0004004191fae */ /* 0x0005e6000d901d64 */
[----:B------:R-:W-:Y:S01]  /*112a0*/  LOP3.LUT R3, R3, R2, RZ, 0x3c, !PT ;  /* 0x0000000203037212 */ /* 0x000fe200078e3cff */
[----:B------:R2:W-:Y:S02]  /*112b0*/  @P1 LDGSTS.E.BYPASS.LTC128B.128 [R25+0x19c00], desc[UR36][R4.64+0x80], !P2 ;  /* 0x19c0008004191fae */ /* 0x0005e4000d101d64 */
[----:B------:R-:W-:Y:S01]  /*112c0*/  @P0 LEA R27, R28, UR47, 0x1 ;  /* 0x0000002f1c1b0c11 */ /* 0x000fe2000f8e08ff */
[----:B------:R-:W-:-:S05]  /*112d0*/  @P0 IMAD.WIDE.U32 R2, R11, 0x2, R2 ;  /* 0x000000020b020825 */ /* 0x000fca00078e0002 */
[----:B------:R2:W-:Y:S04]  /*112e0*/  @P0 LDGSTS.E.BYPASS.LTC128B.128 [R27+0x16400], desc[UR36][R2.64], !P4 ;  /* 0x16400000021b0fae */ /* 0x0005e8000e101d64 */
[----:B------:R2:W-:Y:S04]  /*112f0*/  @P0 LDGSTS.E.BYPASS.LTC128B.128 [R27+0x18400], desc[UR36][R2.64+0x40], !P3 ;  /* 0x18400040021b0fae */ /* 0x0005e8000d901d64 */
[----:B-1-3--:R2:W-:Y:S02]  /*11300*/  @P0 LDGSTS.E.BYPASS.LTC128B.128 [R27+0x1a400], desc[UR36][R2.64+0x80], !P2 ;  /* 0x1a400080021b0fae */ /* 0x00a5e4000d101d64 */
.L_x_997:
[----:B------:R-:W-:Y:S01]  /*11310*/  ISETP.GE.AND P0, PT, R8, 0x61, PT ;  /* 0x000000610800780c */ /* 0x000fe20003f06270 */
[----:B--2---:R-:W-:Y:S02]  /*11320*/  IMAD.SHL.U32 R27, R10, 0x8, RZ ;  /* 0x000000080a1b7824 */ /* 0x004fe400078e00ff */
[----:B------:R-:W-:Y:S02]  /*11330*/  IMAD.MOV.U32 R2, RZ, RZ, R14 ;  /* 0x000000ffff027224 */ /* 0x000fe400078e000e */
[----:B------:R-:W-:Y:S01]  /*11340*/  IMAD.MOV.U32 R3, RZ, RZ, R9 ;  /* 0x000000ffff037224 */ /* 0x000fe200078e0009 */
[----:B------:R-:W-:-:S07]  /*11350*/  LOP3.LUT R27, R27, 0x18, RZ, 0xc0, !PT ;  /* 0x000000181b1b7812 */ /* 0x000fce00078ec0ff */
[----:B------:R-:W-:Y:S01]  /*11360*/  @P0 IMAD.WIDE.U32 R2, R27, 0x2, R2 ;  /* 0x000000021b020825 */ /* 0x000fe200078e0002 */
[----:B------:R-:W-:-:S05]  /*11370*/  @P0 LEA R5, R28, UR47, 0x1 ;  /* 0x0000002f1c050c11 */ /* 0x000fca000f8e08ff */
        /* <DEDUP_REMOVED lines=10> */
[----:B------:R-:W-:-:S13]  /*11420*/  LOP3.LUT P1, RZ, R16, 0x8, RZ, 0xc0, !PT ;  /* 0x0000000810ff7812 */ /* 0x000fda000782c0ff */
[----:B0-----:R-:W-:Y:S05]  /*11430*/  @!P1 BRA `(.L_x_948) ;  /* 0x0000000000049947 */ /* 0x001fea0003800000 */
[----:B------:R-:W-:Y:S01]  /*11440*/  BPT.TRAP 0x1 ;  /* 0x000000040000795c */ /* 0x000fe20000300000 */
.L_x_948:
        /* <DEDUP_REMOVED lines=30> */
.L_x_949:
[----:B------:R-:W0:Y:S01]  /*11630*/  S2R R13, SR_TID.X ;  /* 0x00000000000d7919 */ /* 0x000e220000002100 */
[----:B------:R-:W-:Y:S01]  /*11640*/  UISETP.NE.AND UP0, UPT, UR50, URZ, UPT ;  /* 0x0000003f3200728c */ /* 0x000fe2000bf05270 */
[----:B------:R-:W-:Y:S01]  /*11650*/  IMAD.U32 R4, RZ, RZ, UR38 ;  /* 0x00000026ff047e24 */ /* 0x000fe2000f8e00ff */
[----:B------:R-:W-:Y:S01]  /*11660*/  ULDC.64 UR4, c[0x0][0x2e0] ;  /* 0x0000b80000047ab9 */ /* 0x000fe20000000a00 */
[----:B------:R-:W-:Y:S01]  /*11670*/  IMAD.U32 R3, RZ, RZ, UR48 ;  /* 0x00000030ff037e24 */ /* 0x000fe2000f8e00ff */
[----:B------:R-:W1:Y:S01]  /*11680*/  LDC R20, c[0x0][0x448] ;  /* 0x00011200ff147b82 */ /* 0x000e620000000800 */
[----:B------:R-:W-:Y:S01]  /*11690*/  IMAD.MOV.U32 R2, RZ, RZ, R4 ;  /* 0x000000ffff027224 */ /* 0x000fe200078e0004 */
[----:B------:R-:W-:Y:S01]  /*116a0*/  PLOP3.LUT P1, PT, PT, PT, UP0, 0x80, 0x0 ;  /* 0x000000000000781c */ /* 0x000fe20003f2f008 */
[----:B------:R-:W-:Y:S01]  /*116b0*/  IMAD R25, R25, UR4, RZ ;  /* 0x0000000419197c24 */ /* 0x000fe2000f8e02ff */
[----:B------:R-:W-:Y:S01]  /*116c0*/  PLOP3.LUT P0, PT, PT, PT, UP0, 0x80, 0x0 ;  /* 0x000000000000781c */ /* 0x000fe20003f0f008 */
[----:B------:R-:W-:-:S02]  /*116d0*/  IMAD.WIDE.U32 R2, R24, UR4, R2 ;  /* 0x0000000418027c25 */ /* 0x000fc4000f8e0002 */
[----:B------:R-:W-:Y:S02]  /*116e0*/  @UP0 ULDC UR4, c[0x0][0x44c] ;  /* 0x0001130000040ab9 */ /* 0x000fe40000000800 */
[----:B------:R-:W-:Y:S02]  /*116f0*/  IMAD.U32 R5, RZ, RZ, UR39 ;  /* 0x00000027ff057e24 */ /* 0x000fe4000f8e00ff */
[----:B------:R-:W-:-:S04]  /*11700*/  IMAD R25, R24, UR5, R25 ;  /* 0x0000000518197c24 */ /* 0x000fc8000f8e0219 */
[----:B------:R-:W-:Y:S01]  /*11710*/  IMAD.IADD R3, R3, 0x1, R25 ;  /* 0x0000000103037824 */ /* 0x000fe200078e0219 */
[C---:B0-----:R-:W-:Y:S01]  /*11720*/  LOP3.LUT R21, R13.reuse, 0x7f, RZ, 0xc0, !PT ;  /* 0x0000007f0d157812 */ /* 0x041fe200078ec0ff */
[----:B------:R-:W-:-:S03]  /*11730*/  IMAD.SHL.U32 R13, R13, 0x8, RZ ;  /* 0x000000080d0d7824 */ /* 0x000fc600078e00ff */
[----:B------:R-:W-:Y:S02]  /*11740*/  SHF.R.U32.HI R21, RZ, 0x2, R21 ;  /* 0x00000002ff157819 */ /* 0x000fe40000011615 */
[----:B------:R-:W-:Y:S02]  /*11750*/  LOP3.LUT R13, R13, 0x18, RZ, 0xc0, !PT ;  /* 0x000000180d0d7812 */ /* 0x000fe400078ec0ff */
[----:B------:R-:W-:Y:S02]  /*11760*/  IADD3 R7, R21, UR42, R23 ;  /* 0x0000002a15077c10 */ /* 0x000fe4000fffe017 */
[C---:B------:R-:W-:Y:S02]  /*11770*/  LOP3.LUT R14, R13.reuse, 0x20, RZ, 0xfc, !PT ;  /* 0x000000200d0e7812 */ /* 0x040fe400078efcff */
[----:B------:R-:W-:Y:S01]  /*11780*/  LOP3.LUT R13, R13, 0x40, RZ, 0xfc, !PT ;  /* 0x000000400d0d7812 */ /* 0x000fe200078efcff */
[----:B------:R-:W-:Y:S01]  /*11790*/  @P1 IMAD.HI.U32 R0, R7, UR4, RZ ;  /* 0x0000000407001c27 */ /* 0x000fe2000f8e00ff */
[----:B------:R-:W-:Y:S01]  /*117a0*/  PLOP3.LUT P1, PT, PT, PT, UP0, 0x80, 0x0 ;  /* 0x000000000000781c */ /* 0x000fe20003f2f008 */
[----:B------:R-:W-:-:S02]  /*117b0*/  @UP0 ULDC UR4, c[0x0][0x450] ;  /* 0x0001140000040ab9 */ /* 0x000fc40000000800 */
[----:B------:R-:W-:Y:S01]  /*117c0*/  IMAD.MOV.U32 R5, RZ, RZ, R7 ;  /* 0x000000ffff057224 */ /* 0x000fe200078e0007 */
[----:B------:R-:W-:Y:S01]  /*117d0*/  @P0 SHF.R.U32.HI R5, RZ, UR4, R0 ;  /* 0x00000004ff050c19 */ /* 0x000fe20008011600 */
[----:B------:R-:W-:Y:S01]  /*117e0*/  VIADD R0, R7, 0x80 ;  /* 0x0000008007007836 */ /* 0x000fe20000000000 */
[----:B------:R-:W-:Y:S01]  /*117f0*/  PLOP3.LUT P0, PT, PT, PT, UP0, 0x80, 0x0 ;  /* 0x000000000000781c */ /* 0x000fe20003f0f008 */
[----:B------:R-:W-:Y:S02]  /*11800*/  @UP0 ULDC UR4, c[0x0][0x44c] ;  /* 0x0001130000040ab9 */ /* 0x000fe40000000800 */
[----:B------:R-:W-:Y:S02]  /*11810*/  IMAD.MOV.U32 R10, RZ, RZ, R0 ;  /* 0x000000ffff0a7224 */ /* 0x000fe400078e0000 */
[----:B------:R-:W-:Y:S02]  /*11820*/  IMAD.MOV R9, RZ, RZ, -R5 ;  /* 0x000000ffff097224 */ /* 0x000fe400078e0a05 */
[----:B------:R-:W-:Y:S01]  /*11830*/  @P1 IMAD.HI.U32 R4, R0, UR4, RZ ;  /* 0x0000000400041c27 */ /* 0x000fe2000f8e00ff */
[----:B------:R-:W-:-:S03]  /*11840*/  @UP0 ULDC UR4, c[0x0][0x450] ;  /* 0x0001140000040ab9 */ /* 0x000fc60000000800 */
[----:B-1----:R-:W-:Y:S02]  /*11850*/  IMAD R9, R20, R9, R7 ;  /* 0x0000000914097224 */ /* 0x002fe400078e0207 */
[----:B------:R-:W-:Y:S01]  /*11860*/  @P0 SHF.R.U32.HI R10, RZ, UR4, R4 ;  /* 0x00000004ff0a0c19 */ /* 0x000fe20008011604 */
[----:B------:R-:W-:Y:S01]  /*11870*/  ULDC.64 UR4, c[0x0][0x2d0] ;  /* 0x0000b40000047ab9 */ /* 0x000fe20000000a00 */
[----:B------:R-:W-:Y:S02]  /*11880*/  SHF.R.S32.HI R4, RZ, 0x1f, R5 ;  /* 0x0000001fff047819 */ /* 0x000fe40000011405 */
[----:B------:R-:W-:Y:S01]  /*11890*/  SHF.R.S32.HI R12, RZ, 0x1f, R10 ;  /* 0x0000001fff0c7819 */ /* 0x000fe2000001140a */
[----:B------:R-:W-:-:S04]  /*118a0*/  IMAD.WIDE.U32 R6, R10, UR4, R2 ;  /* 0x000000040a067c25 */ /* 0x000fc8000f8e0002 */
[----:B------:R-:W-:Y:S02]  /*118b0*/  IMAD R4, R4, UR4, RZ ;  /* 0x0000000404047c24 */ /* 0x000fe4000f8e02ff */
[----:B------:R-:W-:Y:S02]  /*118c0*/  IMAD R12, R12, UR4, RZ ;  /* 0x000000040c0c7c24 */ /* 0x000fe4000f8e02ff */
[C---:B------:R-:W-:Y:S02]  /*118d0*/  IMAD R8, R5.reuse, UR5, R4 ;  /* 0x0000000505087c24 */ /* 0x040fe4000f8e0204 */
[----:B------:R-:W-:Y:S01]  /*118e0*/  IMAD.WIDE.U32 R4, R5, UR4, R2 ;  /* 0x0000000405047c25 */ /* 0x000fe2000f8e0002 */
[----:B------:R-:W-:-:S03]  /*118f0*/  SHF.R.S32.HI R2, RZ, 0x1f, R9 ;  /* 0x0000001fff027819 */ /* 0x000fc60000011409 */
[----:B------:R-:W-:Y:S02]  /*11900*/  IMAD.MOV R11, RZ, RZ, -R10 ;  /* 0x000000ffff0b7224 */ /* 0x000fe400078e0a0a */
[----:B------:R-:W-:Y:S01]  /*11910*/  IMAD R10, R10, UR5, R12 ;  /* 0x000000050a0a7c24 */ /* 0x000fe2000f8e020c */
[----:B------:R-:W-:Y:S01]  /*11920*/  ULDC.64 UR4, c[0x0][0x2c8] ;  /* 0x0000b20000047ab9 */ /* 0x000fe20000000a00 */
[----:B------:R-:W-:Y:S02]  /*11930*/  IMAD.IADD R3, R5, 0x1, R8 ;  /* 0x0000000105037824 */ /* 0x000fe400078e0208 */
[----:B------:R-:W-:Y:S02]  /*11940*/  IMAD R8, R2, UR4, RZ ;  /* 0x0000000402087c24 */ /* 0x000fe4000f8e02ff */
[----:B------:R-:W-:Y:S02]  /*11950*/  IMAD R0, R20, R11, R0 ;  /* 0x0000000b14007224 */ /* 0x000fe400078e0200 */
[----:B------:R-:W-:-:S02]  /*11960*/  IMAD.MOV.U32 R2, RZ, RZ, R4 ;  /* 0x000000ffff027224 */ /* 0x000fc400078e0004 */
[C---:B------:R-:W-:Y:S02]  /*11970*/  IMAD R8, R9.reuse, UR5, R8 ;  /* 0x0000000509087c24 */ /* 0x040fe4000f8e0208 */
[----:B------:R-:W-:Y:S01]  /*11980*/  IMAD.WIDE.U32 R4, R9, UR4, R2 ;  /* 0x0000000409047c25 */ /* 0x000fe2000f8e0002 */
[----:B------:R-:W-:-:S03]  /*11990*/  SHF.R.S32.HI R2, RZ, 0x1f, R0 ;  /* 0x0000001fff027819 */ /* 0x000fc60000011400 */
[----:B------:R-:W-:Y:S02]  /*119a0*/  IMAD.IADD R3, R7, 0x1, R10 ;  /* 0x0000000107037824 */ /* 0x000fe400078e020a */
[----:B------:R-:W-:Y:S02]  /*119b0*/  IMAD R7, R2, UR4, RZ ;  /* 0x0000000402077c24 */ /* 0x000fe4000f8e02ff */
[----:B------:R-:W-:Y:S02]  /*119c0*/  IMAD.MOV.U32 R2, RZ, RZ, R6 ;  /* 0x000000ffff027224 */ /* 0x000fe400078e0006 */
[C---:B------:R-:W-:Y:S02]  /*119d0*/  IMAD R6, R0.reuse, UR5, R7 ;  /* 0x0000000500067c24 */ /* 0x040fe4000f8e0207 */
[----:B------:R-:W-:Y:S01]  /*119e0*/  IMAD.WIDE.U32 R2, R0, UR4, R2 ;  /* 0x0000000400027c25 */ /* 0x000fe2000f8e0002 */
[----:B------:R-:W-:Y:S02]  /*119f0*/  ULDC.64 UR4, c[0x0][0x280] ;  /* 0x0000a00000047ab9 */ /* 0x000fe40000000a00 */
[----:B------:R-:W-:Y:S01]  /*11a00*/  LEA R7, P0, R4, UR4, 0x1 ;  /* 0x0000000404077c11 */ /* 0x000fe2000f8008ff */
[----:B------:R-:W-:-:S02]  /*11a10*/  IMAD.IADD R9, R5, 0x1, R8 ;  /* 0x0000000105097824 */ /* 0x000fc400078e0208 */
[----:B------:R-:W-:-:S03]  /*11a20*/  IMAD.IADD R3, R3, 0x1, R6 ;  /* 0x0000000103037824 */ /* 0x000fc600078e0206 */
[----:B------:R-:W-:Y:S02]  /*11a30*/  LEA.HI.X R9, R4, UR5, R9, 0x1, P0 ;  /* 0x0000000504097c11 */ /* 0x000fe400080f0c09 */
[C---:B------:R-:W-:Y:S01]  /*11a40*/  LEA R10, P0, R2.reuse, UR4, 0x1 ;  /* 0x00000004020a7c11 */ /* 0x040fe2000f8008ff */
[----:B------:R-:W-:Y:S02]  /*11a50*/  ULDC UR4, c[0x0][0x2b8] ;  /* 0x0000ae0000047ab9 */ /* 0x000fe40000000800 */
[----:B------:R-:W-:Y:S02]  /*11a60*/  ISETP.GE.AND P3, PT, R27, UR4, PT ;  /* 0x000000041b007c0c */ /* 0x000fe4000bf66270 */
[----:B------:R-:W-:Y:S01]  /*11a70*/  LEA.HI.X R8, R2, UR5, R3, 0x1, P0 ;  /* 0x0000000502087c11 */ /* 0x000fe200080f0c03 */
[----:B------:R-:W-:Y:S01]  /*11a80*/  UMOV UR5, 0xffffffff ;  /* 0xffffffff00057882 */ /* 0x000fe20000000000 */
[----:B------:R-:W-:Y:S02]  /*11a90*/  ISETP.GE.AND P0, PT, R14, UR4, PT ;  /* 0x000000040e007c0c */ /* 0x000fe4000bf06270 */
[----:B------:R-:W-:Y:S01]  /*11aa0*/  ISETP.GE.AND P1, PT, R13, UR4, PT ;  /* 0x000000040d007c0c */ /* 0x000fe2000bf26270 */
[----:B------:R-:W-:-:S12]  /*11ab0*/  BRA.DIV UR5, `(.L_x_950) ;  /* 0x0000002605e87947 */ /* 0x000fd8000b800000 */
[----:B------:R-:W0:Y:S01]  /*11ac0*/  S2R R3, SR_TID.X ;  /* 0x0000000000037919 */ /* 0x000e220000002100 */
[----:B------:R-:W-:Y:S01]  /*11ad0*/  ULDC UR4, c[0x0][0x288] ;  /* 0x0000a20000047ab9 */ /* 0x000fe20000000800 */
[----:B------:R-:W-:Y:S01]  /*11ae0*/  IMAD.MOV.U32 R24, RZ, RZ, 0x1 ;  /* 0x00000001ff187424 */ /* 0x000fe200078e00ff */
[----:B------:R-:W-:Y:S01]  /*11af0*/  SHFL.IDX PT, R2, R9, RZ, 0x1c1f ;  /* 0x001c1fff09027589 */ /* 0x000fe200000e0000 */
[----:B------:R-:W-:-:S03]  /*11b00*/  IMAD R0, R20, UR4, RZ ;  /* 0x0000000414007c24 */ /* 0x000fc6000f8e02ff */
[----:B------:R-:W-:Y:S04]  /*11b10*/  SHFL.IDX PT, R14, R7, RZ, 0x1c1f ;  /* 0x001c1fff070e7589 */ /* 0x000fe800000e0000 */
[----:B------:R-:W1:Y:S01]  /*11b20*/  SHFL.IDX PT, R4, R9, 0x1, 0x1c1f ;  /* 0x003c1f0009047f89 */ /* 0x000e6200000e0000 */
[----:B0-----:R-:W-:-:S04]  /*11b30*/  LOP3.LUT R3, R3, 0x7f, RZ, 0xc0, !PT ;  /* 0x0000007f03037812 */ /* 0x001fc800078ec0ff */
[----:B------:R-:W-:Y:S01]  /*11b40*/  SHF.R.U32.HI R3, RZ, 0x2, R3 ;  /* 0x00000002ff037819 */ /* 0x000fe20000011603 */
[----:B-1----:R-:W-:-:S04]  /*11b50*/  IMAD.MOV.U32 R5, RZ, RZ, R4 ;  /* 0x000000ffff057224 */ /* 0x002fc800078e0004 */
[----:B------:R-:W-:Y:S02]  /*11b60*/  VIADD R6, R3, UR42 ;  /* 0x0000002a03067c36 */ /* 0x000fe40008000000 */
[----:B------:R-:W-:Y:S02]  /*11b70*/  IMAD.MOV.U32 R3, RZ, RZ, R2 ;  /* 0x000000ffff037224 */ /* 0x000fe400078e0002 */
[----:B------:R-:W-:Y:S01]  /*11b80*/  IMAD.MOV.U32 R2, RZ, RZ, R14 ;  /* 0x000000ffff027224 */ /* 0x000fe200078e000e */
[C---:B------:R-:W-:Y:S01]  /*11b90*/  ISETP.GE.AND P2, PT, R6.reuse, R0, PT ;  /* 0x000000000600720c */ /* 0x040fe20003f46270 */
[----:B------:R-:W0:Y:S01]  /*11ba0*/  SHFL.IDX PT, R14, R7, 0x1, 0x1c1f ;  /* 0x003c1f00070e7f89 */ /* 0x000e2200000e0000 */
[----:B------:R-:W-:-:S11]  /*11bb0*/  VIADD R11, R6, 0x20 ;  /* 0x00000020060b7836 */ /* 0x000fd60000000000 */
[----:B------:R-:W-:Y:S01]  /*11bc0*/  @!P2 IMAD.WIDE.U32 R2, R27, 0x2, R2 ;  /* 0x000000021b02a825 */ /* 0x000fe200078e0002 */
[----:B------:R-:W-:-:S05]  /*11bd0*/  @!P2 LEA R21, R28, UR47, 0x1 ;  /* 0x0000002f1c15ac11 */ /* 0x000fca000f8e08ff */
[----:B------:R-:W-:Y:S04]  /*11be0*/  @!P2 LDGSTS.E.BYPASS.LTC128B.128 [R21+0xc400], desc[UR36][R2.64], !P3 ;  /* 0x0c4000000215afae */ /* 0x000fe8000d901d64 */
[----:B------:R-:W-:Y:S01]  /*11bf0*/  @!P2 LDGSTS.E.BYPASS.LTC128B.128 [R21+0xf400], desc[UR36][R2.64+0x40], !P0 ;  /* 0x0f4000400215afae */ /* 0x000fe2000c101d64 */
[----:B0-----:R-:W-:-:S03]  /*11c00*/  IMAD.MOV.U32 R4, RZ, RZ, R14 ;  /* 0x000000ffff047224 */ /* 0x001fc600078e000e */
[----:B------:R0:W-:Y:S01]  /*11c10*/  @!P2 LDGSTS.E.BYPASS.LTC128B.128 [R21+0x12400], desc[UR36][R2.64+0x80], !P1 ;  /* 0x124000800215afae */ /* 0x0001e2000c901d64 */
[----:B------:R-:W-:Y:S01]  /*11c20*/  ISETP.GE.AND P2, PT, R11, R0, PT ;  /* 0x000000000b00720c */ /* 0x000fe20003f46270 */
[----:B------:R-:W-:Y:S02]  /*11c30*/  VIADD R11, R6, 0x40 ;  /* 0x00000040060b7836 */ /* 0x000fe40000000000 */
[----:B------:R-:W-:Y:S04]  /*11c40*/  SHFL.IDX PT, R14, R7, 0x2, 0x1c1f ;  /* 0x005c1f00070e7f89 */ /* 0x000fe800000e0000 */
[----:B0-----:R-:W0:Y:S06]  /*11c50*/  SHFL.IDX PT, R2, R9, 0x2, 0x1c1f ;  /* 0x005c1f0009027f89 */ /* 0x001e2c00000e0000 */
[----:B------:R-:W-:Y:S01]  /*11c60*/  @!P2 IMAD.WIDE.U32 R4, R27, 0x2, R4 ;  /* 0x000000021b04a825 */ /* 0x000fe200078e0004 */
[----:B------:R-:W-:-:S05]  /*11c70*/  @!P2 LEA R25, R28, UR47, 0x1 ;  /* 0x0000002f1c19ac11 */ /* 0x000fca000f8e08ff */
[----:B------:R-:W-:Y:S04]  /*11c80*/  @!P2 LDGSTS.E.BYPASS.LTC128B.128 [R25+0xcc00], desc[UR36][R4.64], !P3 ;  /* 0x0cc000000419afae */ /* 0x000fe8000d901d64 */
[----:B------:R-:W-:Y:S04]  /*11c90*/  @!P2 LDGSTS.E.BYPASS.LTC128B.128 [R25+0xfc00], desc[UR36][R4.64+0x40], !P0 ;  /* 0x0fc000400419afae */ /* 0x000fe8000c101d64 */
[----:B------:R1:W-:Y:S01]  /*11ca0*/  @!P2 LDGSTS.E.BYPASS.LTC128B.128 [R25+0x12c00], desc[UR36][R4.64+0x80], !P1 ;  /* 0x12c000800419afae */ /* 0x0003e2000c901d64 */
[----:B------:R-:W-:Y:S01]  /*11cb0*/  ISETP.GE.AND P2, PT, R11, R0, PT ;  /* 0x000000000b00720c */ /* 0x000fe20003f46270 */
[----:B------:R-:W-:-:S02]  /*11cc0*/  VIADD R11, R6, 0x60 ;  /* 0x00000060060b7836 */ /* 0x000fc40000000000 */
[----:B0-----:R-:W-:Y:S02]  /*11cd0*/  IMAD.MOV.U32 R3, RZ, RZ, R2 ;  /* 0x000000ffff037224 */ /* 0x001fe400078e0002 */
[----:B------:R-:W-:Y:S01]  /*11ce0*/  IMAD.MOV.U32 R2, RZ, RZ, R14 ;  /* 0x000000ffff027224 */ /* 0x000fe200078e000e */
[----:B-1----:R-:W-:Y:S07]  /*11cf0*/  SHFL.IDX PT, R5, R9, 0x3, 0x1c1f ;  /* 0x007c1f0009057f89 */ /* 0x002fee00000e0000 */
[----:B------:R-:W-:Y:S01]  /*11d00*/  @!P2 IMAD.WIDE.U32 R2, R27, 0x2, R2 ;  /* 0x000000021b02a825 */ /* 0x000fe200078e0002 */
[----:B------:R-:W-:Y:S01]  /*11d10*/  @!P2 LEA R21, R28, UR47, 0x1 ;  /* 0x0000002f1c15ac11 */ /* 0x000fe2000f8e08ff */
[----:B------:R0:W1:Y:S04]  /*11d20*/  SHFL.IDX PT, R4, R7, 0x3, 0x1c1f ;  /* 0x007c1f0007047f89 */ /* 0x00006800000e0000 */
[----:B------:R-:W-:Y:S04]  /*11d30*/  @!P2 LDGSTS.E.BYPASS.LTC128B.128 [R21+0xd400], desc[UR36][R2.64], !P3 ;  /* 0x0d4000000215afae */ /* 0x000fe8000d901d64 */
[----:B------:R-:W-:Y:S01]  /*11d40*/  @!P2 LDGSTS.E.BYPASS.LTC128B.128 [R21+0x10400], desc[UR36][R2.64+0x40], !P0 ;  /* 0x104000400215afae */ /* 0x000fe2000c101d64 */
[----:B0-----:R-:W-:-:S03]  /*11d50*/  VIADD R7, R6, 0x80 ;  /* 0x0000008006077836 */ /* 0x001fc60000000000 */
[----:B------:R0:W-:Y:S01]  /*11d60*/  @!P2 LDGSTS.E.BYPASS.LTC128B.128 [R21+0x13400], desc[UR36][R2.64+0x80], !P1 ;  /* 0x134000800215afae */ /* 0x0001e2000c901d64 */
[----:B------:R-:W-:-:S03]  /*11d70*/  ISETP.GE.AND P2, PT, R11, R0, PT ;  /* 0x000000000b00720c */ /* 0x000fc60003f46270 */
[----:B------:R-:W-:Y:S04]  /*11d80*/  SHFL.IDX PT, R14, R10, 0x1, 0x1c1f ;  /* 0x003c1f000a0e7f89 */ /* 0x000fe800000e0000 */
[----:B0-----:R-:W-:Y:S06]  /*11d90*/  SHFL.IDX PT, R3, R8, RZ, 0x1c1f ;  /* 0x001c1fff08037589 */ /* 0x001fec00000e0000 */
        /* <DEDUP_REMOVED lines=13> */
.L_x_1010:
[----:B------:R-:W-:Y:S01]  /*11e70*/  VIADD R5, R6, 0xa0 ;  /* 0x000000a006057836 */ /* 0x000fe20000000000 */
[----:B------:R-:W-:Y:S01]  /*11e80*/  BSSY B0, `(.L_x_951) ;  /* 0x000000d000007945 */ /* 0x000fe20003800000 */
[----:B-1----:R-:W-:Y:S02]  /*11e90*/  IMAD.MOV.U32 R2, RZ, RZ, R14 ;  /* 0x000000ffff027224 */ /* 0x002fe400078e000e */
[----:B--2---:R-:W-:Y:S01]  /*11ea0*/  IMAD.MOV.U32 R3, RZ, RZ, R4 ;  /* 0x000000ffff037224 */ /* 0x004fe200078e0004 */
        /* <DEDUP_REMOVED lines=10> */
.L_x_952:
[----:B------:R-:W-:Y:S05]  /*11f50*/  BSYNC B0 ;  /* 0x0000000000007941 */ /* 0x000fea0003800000 */
.L_x_951:
[----:B------:R-:W-:Y:S01]  /*11f60*/  NOP ;  /* 0x0000000000007918 */ /* 0x000fe20000000000 */
[----:B------:R-:W-:Y:S01]  /*11f70*/  SYNCS.ARRIVE.TRANS64.RED.A0T1 RZ, [UR47+0x2d800], RZ ;  /* 0x02d800ffffff79a7 */ /* 0x000fe2000820042f */
[----:B------:R-:W-:Y:S01]  /*11f80*/  IMAD.MOV.U32 R0, RZ, RZ, 0x1 ;  /* 0x00000001ff007424 */ /* 0x000fe200078e00ff */
[----:B------:R-:W-:Y:S04]  /*11f90*/  ARRIVES.LDGSTSBAR.64.TRANSCNT [UR47+0x2d800] ;  /* 0x02d80000ff0079b0 */ /* 0x000fe80008000aaf */
[----:B------:R-:W-:Y:S01]  /*11fa0*/  SHF.L.U32 R0, R0, 0x1f, RZ ;  /* 0x0000001f00007819 */ /* 0x000fe200000006ff */
[----:B------:R-:W-:Y:S01]  /*11fb0*/  NOP ;  /* 0x0000000000007918 */ /* 0x000fe20000000000 */
[----:B------:R-:W-:Y:S01]  /*11fc0*/  SYNCS.ARRIVE.TRANS64.A1T0 RZ, [UR47+0x2d800], RZ ;  /* 0x02d800ffffff79a7 */ /* 0x000fe2000810002f */
[----:B------:R-:W-:-:S05]  /*11fd0*/  VIADD R19, R19, 0xfffffffe ;  /* 0xfffffffe13137836 */ /* 0x000fca0000000000 */
[----:B------:R-:W-:Y:S01]  /*11fe0*/  ISETP.GE.AND P0, PT, R19, UR51, PT ;  /* 0x0000003313007c0c */ /* 0x000fe2000bf06270 */
[----:B------:R-:W1:Y:S02]  /*11ff0*/  SYNCS.PHASECHK.TRANS64.TRYWAIT P1, [UR47+0x2d820], R0 ;  /* 0x02d82000ff0075a7 */ /* 0x000e64000802016f */
[----:B-1----:R-:W-:Y:S10]  /*12000*/  @!P1 BRA `(.L_x_953) ;  /* 0x0000002800849947 */ /* 0x002ff40003800000 */
.L_x_1011:
[----:B------:R-:W-:Y:S01]  /*12010*/  IMAD.MOV.U32 R21, RZ, RZ, RZ ;  /* 0x000000ffff157224 */ /* 0x000fe200078e00ff */
[----:B------:R-:W-:Y:S06]  /*12020*/  @!P0 BRA `(.L_x_954) ;  /* 0x0000000c00cc8947 */ /* 0x000fec0003800000 */
[----:B0-----:R-:W0:Y:S01]  /*12030*/  S2R R2, SR_TID.X ;  /* 0x0000000000027919 */ /* 0x001e220000002100 */
[----:B------:R-:W-:Y:S01]  /*12040*/  UIADD3 UR4, UR46, 0x1, URZ ;  /* 0x000000012e047890 */ /* 0x000fe2000fffe03f */
[----:B------:R-:W-:Y:S01]  /*12050*/  LOP3.LUT R3, RZ, UR44, RZ, 0x33, !PT ;  /* 0x0000002cff037c12 */ /* 0x000fe2000f8e33ff */
[----:B------:R-:W-:Y:S01]  /*12060*/  BSSY B0, `(.L_x_954) ;  /* 0x00000ef000007945 */ /* 0x000fe20003800000 */
[----:B------:R-:W1:Y:S01]  /*12070*/  S2R R4, SR_TID.X ;  /* 0x0000000000047919 */ /* 0x000e620000002100 */
[----:B------:R-:W-:Y:S01]  /*12080*/  UIMAD UR4, UR4, UR40, URZ ;  /* 0x00000028040472a4 */ /* 0x000fe2000f8e023f */
[----:B------:R-:W-:Y:S01]  /*12090*/  LOP3.LUT R5, RZ, UR43, RZ, 0x33, !PT ;  /* 0x0000002bff057c12 */ /* 0x000fe2000f8e33ff */
[----:B------:R-:W-:-:S04]  /*120a0*/  IMAD.MOV.U32 R20, RZ, RZ, RZ ;  /* 0x000000ffff147224 */ /* 0x000fc800078e00ff */
[----:B------:R-:W-:Y:S01]  /*120b0*/  LOP3.LUT R0, RZ, UR4, RZ, 0x33, !PT ;  /* 0x00000004ff007c12 */ /* 0x000fe2000f8e33ff */
[----:B------:R-:W-:-:S03]  /*120c0*/  ULDC UR4, c[0x0][0x2f4] ;  /* 0x0000bd0000047ab9 */ /* 0x000fc60000000800 */
[----:B------:R-:W-:-:S04]  /*120d0*/  VIADDMNMX R0, R0, -UR45, R3, !PT ;  /* 0x8000002d00007c46 */ /* 0x000fc8000f800103 */
[----:B------:R-:W-:-:S04]  /*120e0*/  VIMNMX R0, R0, R5, !PT ;  /* 0x0000000500007248 */ /* 0x000fc80007fe0100 */
[----:B------:R-:W-:Y:S02]  /*120f0*/  IADD3 R26, -R0, -0x2, RZ ;  /* 0xfffffffe001a7810 */ /* 0x000fe40007ffe1ff */
[----:B0-----:R-:W-:-:S04]  /*12100*/  LOP3.LUT R2, R2, 0x7f, RZ, 0xc0, !PT ;  /* 0x0000007f02027812 */ /* 0x001fc800078ec0ff */
[----:B------:R-:W-:-:S04]  /*12110*/  SHF.R.U32.HI R2, RZ, 0x2, R2 ;  /* 0x00000002ff027819 */ /* 0x000fc80000011602 */
[----:B------:R-:W-:Y:S01]  /*12120*/  IADD3 R23, R23, R22, R2 ;  /* 0x0000001617177210 */ /* 0x000fe20007ffe002 */
[----:B------:R-:W-:Y:S01]  /*12130*/  IMAD.MOV.U32 R22, RZ, RZ, 0x1 ;  /* 0x00000001ff167424 */ /* 0x000fe200078e00ff */
[----:B------:R-:W-:Y:S01]  /*12140*/  IADD3 R3, -R2, UR49, RZ ;  /* 0x0000003102037c10 */ /* 0x000fe2000fffe1ff */
[C---:B-1----:R-:W-:Y:S02]  /*12150*/  IMAD.SHL.U32 R2, R4.reuse, 0x8, RZ ;  /* 0x0000000804027824 */ /* 0x042fe400078e00ff */
[----:B------:R-:W-:Y:S02]  /*12160*/  IMAD.SHL.U32 R4, R4, 0x8, RZ ;  /* 0x0000000804047824 */ /* 0x000fe400078e00ff */
[----:B------:R-:W-:Y:S01]  /*12170*/  VIADD R23, R23, 0xfffffe80 ;  /* 0xfffffe8017177836 */ /* 0x000fe20000000000 */
[----:B------:R-:W-:Y:S01]  /*12180*/  LOP3.LUT R2, R2, 0x18, RZ, 0xc0, !PT ;  /* 0x0000001802027812 */ /* 0x000fe200078ec0ff */
[----:B------:R-:W-:Y:S01]  /*12190*/  IMAD R3, R0, 0x80, R3 ;  /* 0x0000008000037824 */ /* 0x000fe200078e0203 */
[----:B------:R-:W-:Y:S01]  /*121a0*/  LOP3.LUT R4, R4, 0x18, RZ, 0xc0, !PT ;  /* 0x0000001804047812 */ /* 0x000fe200078ec0ff */
[----:B------:R-:W-:Y:S01]  /*121b0*/  IMAD R10, R0, -0x80, R23 ;  /* 0xffffff80000a7824 */ /* 0x000fe200078e0217 */
[----:B------:R-:W-:Y:S01]  /*121c0*/  ISETP.GE.AND P3, PT, R2, UR4, PT ;  /* 0x0000000402007c0c */ /* 0x000fe2000bf66270 */
[----:B------:R-:W-:Y:S01]  /*121d0*/  VIADD R0, R3, 0x100 ;  /* 0x0000010003007836 */ /* 0x000fe20000000000 */
[----:B------:R-:W-:-:S02]  /*121e0*/  LOP3.LUT R4, R4, 0x20, RZ, 0xfc, !PT ;  /* 0x0000002004047812 */ /* 0x000fc400078efcff */
[----:B------:R-:W-:Y:S02]  /*121f0*/  LOP3.LUT R2, R2, 0x40, RZ, 0xfc, !PT ;  /* 0x0000004002027812 */ /* 0x000fe400078efcff */
[----:B------:R-:W-:Y:S02]  /*12200*/  ISETP.GE.AND P2, PT, R4, UR4, PT ;  /* 0x0000000404007c0c */ /* 0x000fe4000bf46270 */
[----:B------:R-:W-:-:S13]  /*12210*/  ISETP.GE.AND P1, PT, R2, UR4, PT ;  /* 0x0000000402007c0c */ /* 0x000fda000bf26270 */
.L_x_967:
        /* <DEDUP_REMOVED lines=15> */
[----:B------:R-:W-:-:S03]  /*12310*/  ULDC.64 UR4, c[0x0][0x418] ;  /* 0x0001060000047ab9 */ /* 0x000fc60000000a00 */
[----:B------:R-:W-:Y:S01]  /*12320*/  IMAD.IADD R3, R5, 0x1, R3 ;  /* 0x0000000105037824 */ /* 0x000fe200078e0203 */
[----:B------:R-:W-:-:S04]  /*12330*/  LEA R6, P0, R2, UR4, 0x2 ;  /* 0x0000000402067c11 */ /* 0x000fc8000f8010ff */
[----:B------:R-:W-:-:S05]  /*12340*/  LEA.HI.X R7, R2, UR5, R3, 0x2, P0 ;  /* 0x0000000502077c11 */ /* 0x000fca00080f1403 */
[----:B------:R-:W2:Y:S01]  /*12350*/  LDG.E R6, desc[UR36][R6.64] ;  /* 0x0000002406067981 */ /* 0x000ea2000c1e1900 */
[----:B------:R-:W-:Y:S01]  /*12360*/  LOP3.LUT P4, RZ, R16, 0x8, RZ, 0xc0, !PT ;  /* 0x0000000810ff7812 */ /* 0x000fe2000788c0ff */
[----:B------:R-:W-:-:S05]  /*12370*/  VIADD R21, R20, 0x1 ;  /* 0x0000000114157836 */ /* 0x000fca0000000000 */
[----:B------:R-:W-:-:S04]  /*12380*/  ISETP.NE.AND P0, PT, R21, 0x2, PT ;  /* 0x000000021500780c */ /* 0x000fc80003f05270 */
[----:B------:R-:W-:Y:S02]  /*12390*/  SEL R3, RZ, 0x1, P0 ;  /* 0x00000001ff037807 */ /* 0x000fe40000000000 */
[----:B------:R-:W-:Y:S02]  /*123a0*/  SEL R21, R21, RZ, P0 ;  /* 0x000000ff15157207 */ /* 0x000fe40000000000 */
[----:B------:R-:W-:Y:S02]  /*123b0*/  LOP3.LUT R24, R22, R3, RZ, 0x3c, !PT ;  /* 0x0000000316187212 */ /* 0x000fe400078e3cff */
[----:B--2---:R-:W-:Y:S01]  /*123c0*/  SHF.R.S32.HI R25, RZ, 0x1f, R6 ;  /* 0x0000001fff197819 */ /* 0x004fe20000011406 */
[----:B------:R-:W-:Y:S06]  /*123d0*/  @!P4 BRA `(.L_x_955) ;  /* 0x000000000004c947 */ /* 0x000fec0003800000 */
[----:B------:R-:W-:Y:S01]  /*123e0*/  BPT.TRAP 0x1 ;  /* 0x000000040000795c */ /* 0x000fe20000300000 */
.L_x_955:
[----:B------:R-:W-:Y:S01]  /*123f0*/  LEA R7, R21, UR47, 0x3 ;  /* 0x0000002f15077c11 */ /* 0x000fe2000f8e18ff */
[----:B------:R-:W-:Y:S01]  /*12400*/  BSSY B1, `(.L_x_956) ;  /* 0x0000004000017945 */ /* 0x000fe20003800000 */
[----:B------:R-:W-:-:S04]  /*12410*/  SHF.L.U32 R2, R24, 0x1f, RZ ;  /* 0x0000001f18027819 */ /* 0x000fc800000006ff */
[----:B------:R-:W0:Y:S02]  /*12420*/  SYNCS.PHASECHK.TRANS64.TRYWAIT P0, [R7+URZ+0x2d840], R2 ;  /* 0x02d84002070075a7 */ /* 0x000e24000800017f */
[----:B0-----:R-:W-:Y:S05]  /*12430*/  @!P0 BRA `(.L_x_957) ;  /* 0x0000002400908947 */ /* 0x001fea0003800000 */
.L_x_1012:
[----:B------:R-:W-:Y:S05]  /*12440*/  BSYNC B1 ;  /* 0x0000000000017941 */ /* 0x000fea0003800000 */
.L_x_956:
        /* <DEDUP_REMOVED lines=24> */
[----:B------:R-:W-:Y:S01]  /*125d0*/  LEA R8, P0, R2, UR6, 0x1 ;  /* 0x0000000602087c11 */ /* 0x000fe2000f8008ff */
[----:B------:R-:W-:Y:S01]  /*125e0*/  VIADD R19, R3, UR4 ;  /* 0x0000000403137c36 */ /* 0x000fe20008000000 */
[----:B------:R-:W-:-:S04]  /*125f0*/  UMOV UR4, 0xffffffff ;  /* 0xffffffff00047882 */ /* 0x000fc80000000000 */
[----:B------:R-:W-:Y:S01]  /*12600*/  LEA.HI.X R19, R2, UR7, R19, 0x1, P0 ;  /* 0x0000000702137c11 */ /* 0x000fe200080f0c13 */
[----:B------:R-:W-:Y:S06]  /*12610*/  BRA.DIV UR4, `(.L_x_958) ;  /* 0x00000026042c7947 */ /* 0x000fec000b800000 */
[----:B------:R-:W0:Y:S01]  /*12620*/  S2R R3, SR_TID.X ;  /* 0x0000000000037919 */ /* 0x000e220000002100 */
[----:B------:R-:W-:Y:S02]  /*12630*/  LOP3.LUT P6, RZ, R16, 0x4, RZ, 0xc0, !PT ;  /* 0x0000000410ff7812 */ /* 0x000fe400078cc0ff */
[----:B------:R-:W-:Y:S01]  /*12640*/  LEA R9, R9, UR47, 0x1 ;  /* 0x0000002f09097c11 */ /* 0x000fe2000f8e08ff */
        /* <DEDUP_REMOVED lines=26> */
.L_x_1022:
        /* <DEDUP_REMOVED lines=11> */
.L_x_959:
[----:B------:R-:W-:Y:S02]  /*128a0*/  PLOP3.LUT P4, PT, P4, P0, PT, 0xa2, 0x0 ;  /* 0x000000000000781c */ /* 0x000fe40002781472 */
[----:B------:R-:W-:-:S08]  /*128b0*/  @P0 R2UR P4, UR4, R7 ;  /* 0x00000000070402ca */ /* 0x000fd00000080000 */
[----:B------:R-:W-:-:S05]  /*128c0*/  @P0 PLOP3.LUT P0, PT, P4, PT, PT, 0x80, 0x0 ;  /* 0x000000000000081c */ /* 0x000fca000270f070 */
[----:B------:R-:W-:Y:S01]  /*128d0*/  @!P4 SYNCS.ARRIVE.TRANS64.RED.A0T1 RZ, [UR4+0x2d830], RZ ;  /* 0x02d830ffffffc9a7 */ /* 0x000fe20008200404 */
[----:B------:R-:W-:Y:S07]  /*128e0*/  @!P4 ARRIVES.LDGSTSBAR.64.TRANSCNT [UR4+0x2d830] ;  /* 0x02d83000ff00c9b0 */ /* 0x000fee0008000a84 */
[----:B------:R-:W-:Y:S05]  /*128f0*/  @P0 BRA.U.ANY `(.L_x_959) ;  /* 0xfffffffd00e80947 */ /* 0x000fea000393ffff */
[----:B------:R-:W-:Y:S01]  /*12900*/  NOP ;  /* 0x0000000000007918 */ /* 0x000fe20000000000 */
[----:B------:R-:W-:-:S13]  /*12910*/  LOP3.LUT P5, RZ, R16, 0x8, RZ, 0xc0, !PT ;  /* 0x0000000810ff7812 */ /* 0x000fda00078ac0ff */
[----:B------:R-:W-:Y:S05]  /*12920*/  @!P5 BRA `(.L_x_960) ;  /* 0x000000000004d947 */ /* 0x000fea0003800000 */
[----:B------:R-:W-:Y:S01]  /*12930*/  BPT.TRAP 0x1 ;  /* 0x000000040000795c */ /* 0x000fe20000300000 */
.L_x_960:
[----:B------:R2:W-:Y:S01]  /*12940*/  SYNCS.ARRIVE.TRANS64.A1T0 RZ, [R7+URZ+0x2d830], RZ ;  /* 0x02d830ff07ff79a7 */ /* 0x0005e2000810003f */
[----:B------:R-:W-:Y:S05]  /*12950*/  @!P5 BRA `(.L_x_961) ;  /* 0x000000000004d947 */ /* 0x000fea0003800000 */
[----:B------:R-:W-:Y:S01]  /*12960*/  BPT.TRAP 0x1 ;  /* 0x000000040000795c */ /* 0x000fe20000300000 */
.L_x_961:
[----:B-1----:R-:W-:Y:S01]  /*12970*/  SHF.L.U32 R2, R22, 0x1f, RZ ;  /* 0x0000001f16027819 */ /* 0x002fe200000006ff */
[----:B------:R-:W-:Y:S01]  /*12980*/  BSSY B1, `(.L_x_962) ;  /* 0x0000004000017945 */ /* 0x000fe20003800000 */
[----:B--2---:R-:W-:-:S04]  /*12990*/  LEA R7, R20, UR47, 0x3 ;  /* 0x0000002f14077c11 */ /* 0x004fc8000f8e18ff */
[----:B------:R-:W1:Y:S02]  /*129a0*/  SYNCS.PHASECHK.TRANS64.TRYWAIT P0, [R7+URZ+0x2d860], R2 ;  /* 0x02d86002070075a7 */ /* 0x000e64000800017f */
[----:B-1----:R-:W-:Y:S05]  /*129b0*/  @!P0 BRA `(.L_x_963) ;  /* 0x0000002400988947 */ /* 0x002fea0003800000 */
.L_x_1023:
[----:B------:R-:W-:Y:S05]  /*129c0*/  BSYNC B1 ;  /* 0x0000000000017941 */ /* 0x000fea0003800000 */
.L_x_962:
        /* <DEDUP_REMOVED lines=36> */
.L_x_1033:
        /* <DEDUP_REMOVED lines=18> */
[----:B------:R-:W-:Y:S02]  /*12d30*/  IMAD.IADD R3, R3, 0x1, R9 ;  /* 0x0000000103037824 */ /* 0x000fe400078e0209 */
[----:B------:R-:W-:Y:S02]  /*12d40*/  IMAD R25, R25, UR4, RZ ;  /* 0x0000000419197c24 */ /* 0x000fe4000f8e02ff */
[----:B------:R-:W-:-:S04]  /*12d50*/  IMAD.WIDE.U32 R2, R6, UR4, R2 ;  /* 0x0000000406027c25 */ /* 0x000fc8000f8e0002 */
[----:B------:R-:W-:-:S04]  /*12d60*/  IMAD R25, R6, UR5, R25 ;  /* 0x0000000506197c24 */ /* 0x000fc8000f8e0219 */
[----:B------:R-:W-:-:S07]  /*12d70*/  IMAD.IADD R19, R3, 0x1, R25 ;  /* 0x0000000103137824 */ /* 0x000fce00078e0219 */
.L_x_965:
        /* <DEDUP_REMOVED lines=10> */
.L_x_966:
[----:B------:R-:W-:Y:S01]  /*12e20*/  R2UR UR6, R29 ;  /* 0x000000001d0672ca */ /* 0x000fe200000e0000 */
[----:B------:R-:W-:Y:S01]  /*12e30*/  ULDC.64 UR4, c[0x0][0x330] ;  /* 0x0000cc0000047ab9 */ /* 0x000fe20000000a00 */
[----:B------:R-:W-:Y:S01]  /*12e40*/  IMAD.MOV.U32 R18, RZ, RZ, R2 ;  /* 0x000000ffff127224 */ /* 0x000fe200078e0002 */
[----:B------:R0:W-:Y:S01]  /*12e50*/  SYNCS.ARRIVE.TRANS64.A1T0 RZ, [R7+URZ+0x2d850], RZ ;  /* 0x02d850ff07ff79a7 */ /* 0x0001e2000810003f */
[----:B------:R-:W-:Y:S02]  /*12e60*/  IMAD.U32 R3, RZ, RZ, UR4 ;  /* 0x00000004ff037e24 */ /* 0x000fe4000f8e00ff */
[----:B------:R-:W-:Y:S02]  /*12e70*/  VIADD R26, R26, 0xffffffff ;  /* 0xffffffff1a1a7836 */ /* 0x000fe40000000000 */
[----:B------:R-:W-:-:S04]  /*12e80*/  IMAD.WIDE.U32 R18, R3, UR41, R18 ;  /* 0x0000002903127c25 */ /* 0x000fc8000f8e0012 */
[----:B------:R-:W-:Y:S01]  /*12e90*/  VIADD R0, R0, 0x80 ;  /* 0x0000008000007836 */ /* 0x000fe20000000000 */
[----:B------:R-:W-:Y:S01]  /*12ea0*/  UIMAD UR4, UR6, UR4, URZ ;  /* 0x00000004060472a4 */ /* 0x000fe2000f8e023f */
[----:B------:R-:W-:Y:S02]  /*12eb0*/  VIADD R10, R10, 0xffffff80 ;  /* 0xffffff800a0a7836 */ /* 0x000fe40000000000 */
[----:B------:R-:W-:Y:S01]  /*12ec0*/  ULDC.64 UR6, c[0x0][0x318] ;  /* 0x0000c60000067ab9 */ /* 0x000fe20000000a00 */
[----:B------:R-:W-:Y:S01]  /*12ed0*/  UIMAD UR4, UR41, UR5, UR4 ;  /* 0x00000005290472a4 */ /* 0x000fe2000f8e0204 */
[----:B------:R-:W-:Y:S01]  /*12ee0*/  LEA R17, P0, R18, UR6, 0x1 ;  /* 0x0000000612117c11 */ /* 0x000fe2000f8008ff */
[----:B------:R-:W-:Y:S02]  /*12ef0*/  IMAD.MOV.U32 R20, RZ, RZ, R21 ;  /* 0x000000ffff147224 */ /* 0x000fe400078e0015 */
[----:B------:R-:W-:Y:S02]  /*12f00*/  IMAD.MOV.U32 R22, RZ, RZ, R24 ;  /* 0x000000ffff167224 */ /* 0x000fe400078e0018 */
[----:B------:R-:W-:-:S05]  /*12f10*/  VIADD R3, R19, UR4 ;  /* 0x0000000413037c36 */ /* 0x000fca0008000000 */
[----:B------:R-:W-:Y:S02]  /*12f20*/  LEA.HI.X R18, R18, UR7, R3, 0x1, P0 ;  /* 0x0000000712127c11 */ /* 0x000fe400080f0c03 */
[----:B------:R-:W-:-:S13]  /*12f30*/  ISETP.GT.AND P0, PT, R26, UR51, PT ;  /* 0x000000331a007c0c */ /* 0x000fda000bf04270 */
[----:B0-----:R-:W-:Y:S05]  /*12f40*/  @P0 BRA `(.L_x_967) ;  /* 0xfffffff000b40947 */ /* 0x001fea000383ffff */
[----:B------:R-:W-:Y:S05]  /*12f50*/  BSYNC B0 ;  /* 0x0000000000007941 */ /* 0x000fea0003800000 */
.L_x_954:
[----:B------:R-:W-:-:S13]  /*12f60*/  LOP3.LUT P0, RZ, R16, 0x8, RZ, 0xc0, !PT ;  /* 0x0000000810ff7812 */ /* 0x000fda000780c0ff */
[----:B------:R-:W-:Y:S05]  /*12f70*/  @!P0 BRA `(.L_x_968) ;  /* 0x0000000000048947 */ /* 0x000fea0003800000 */
[----:B------:R-:W-:Y:S01]  /*12f80*/  BPT.TRAP 0x1 ;  /* 0x000000040000795c */ /* 0x000fe20000300000 */
.L_x_968:
[C---:B0-----:R-:W-:Y:S01]  /*12f90*/  LEA R0, R21.reuse, UR47, 0x3 ;  /* 0x0000002f15007c11 */ /* 0x041fe2000f8e18ff */
[----:B------:R-:W0:Y:S01]  /*12fa0*/  S2R R2, SR_TID.X ;  /* 0x0000000000027919 */ /* 0x000e220000002100 */
[----:B------:R-:W-:Y:S01]  /*12fb0*/  SHF.L.U32 R3, R24, 0x1f, RZ ;  /* 0x0000001f18037819 */ /* 0x000fe200000006ff */
[----:B------:R-:W-:Y:S01]  /*12fc0*/  IMAD.MOV.U32 R5, RZ, RZ, -0x80 ;  /* 0xffffff80ff057424 */ /* 0x000fe200078e00ff */
[----:B------:R-:W-:Y:S01]  /*12fd0*/  BSSY B0, `(.L_x_969) ;  /* 0x0000008000007945 */ /* 0x000fe20003800000 */
[----:B------:R-:W-:Y:S01]  /*12fe0*/  IMAD R4, R21, 0x3000, R28 ;  /* 0x0000300015047824 */ /* 0x000fe200078e021c */
[----:B------:R-:W1:Y:S01]  /*12ff0*/  SYNCS.PHASECHK.TRANS64.TRYWAIT P0, [R0+URZ+0x2d860], R3 ;  /* 0x02d86003000075a7 */ /* 0x000e62000800017f */
[----:B------:R-:W-:Y:S01]  /*13000*/  IMAD R5, R26, R5, UR49 ;  /* 0x000000311a057e24 */ /* 0x000fe2000f8e0205 */
[----:B0-----:R-:W-:-:S04]  /*13010*/  LOP3.LUT R2, R2, 0x7f, RZ, 0xc0, !PT ;  /* 0x0000007f02027812 */ /* 0x001fc800078ec0ff */
[----:B------:R-:W-:-:S05]  /*13020*/  SHF.R.U32.HI R2, RZ, 0x2, R2 ;  /* 0x00000002ff027819 */ /* 0x000fca0000011602 */
[----:B------:R-:W-:Y:S01]  /*13030*/  IMAD.IADD R5, R5, 0x1, -R2 ;  /* 0x0000000105057824 */ /* 0x000fe200078e0a02 */
[----:B-1----:R-:W-:Y:S06]  /*13040*/  @!P0 BRA `(.L_x_970) ;  /* 0x00000024005c8947 */ /* 0x002fec0003800000 */
.L_x_1034:
[----:B------:R-:W-:Y:S05]  /*13050*/  BSYNC B0 ;  /* 0x0000000000007941 */ /* 0x000fea0003800000 */
.L_x_969:
[----:B------:R-:W1:Y:S01]  /*13060*/  S2R R10, SR_TID.X ;  /* 0x00000000000a7919 */ /* 0x000e620000002100 */
[----:B------:R-:W-:Y:S01]  /*13070*/  UMOV UR4, 0xffffffff ;  /* 0xffffffff00047882 */ /* 0x000fe20000000000 */
[----:B-1----:R-:W-:-:S05]  /*13080*/  IMAD.SHL.U32 R9, R10, 0x8, RZ ;  /* 0x000000080a097824 */ /* 0x002fca00078e00ff */
[----:B------:R-:W-:Y:S01]  /*13090*/  LOP3.LUT R9, R9, 0x18, RZ, 0xc0, !PT ;  /* 0x0000001809097812 */ /* 0x000fe200078ec0ff */
[----:B------:R-:W-:Y:S06]  /*130a0*/  BRA.DIV UR4, `(.L_x_971) ;  /* 0x0000002604587947 */ /* 0x000fec000b800000 */
[----:B------:R-:W-:Y:S01]  /*130b0*/  IMAD.SHL.U32 R7, R10, 0x8, RZ ;  /* 0x000000080a077824 */ /* 0x000fe200078e00ff */
[----:B0-----:R-:W-:Y:S01]  /*130c0*/  SHFL.IDX PT, R3, R18, RZ, 0x1c1f ;  /* 0x001c1fff12037589 */ /* 0x001fe200000e0000 */
[----:B------:R-:W-:Y:S01]  /*130d0*/  ULDC UR4, c[0x0][0x2f4] ;  /* 0x0000bd0000047ab9 */ /* 0x000fe20000000800 */
[----:B------:R-:W-:Y:S02]  /*130e0*/  LEA R4, R4, UR47, 0x1 ;  /* 0x0000002f04047c11 */ /* 0x000fe4000f8e08ff */
[----:B------:R-:W0:Y:S01]  /*130f0*/  SHFL.IDX PT, R2, R17, RZ, 0x1c1f ;  /* 0x001c1fff11027589 */ /* 0x000e2200000e0000 */
[----:B------:R-:W-:Y:S02]  /*13100*/  LOP3.LUT R7, R7, 0x18, RZ, 0xc0, !PT ;  /* 0x0000001807077812 */ /* 0x000fe400078ec0ff */
[----:B------:R-:W-:Y:S01]  /*13110*/  ISETP.GE.AND P2, PT, R9, UR4, PT ;  /* 0x0000000409007c0c */ /* 0x000fe2000bf46270 */
[----:B------:R-:W-:Y:S01]  /*13120*/  SHFL.IDX PT, R6, R18, 0x1, 0x1c1f ;  /* 0x003c1f0012067f89 */ /* 0x000fe200000e0000 */
[----:B------:R-:W-:-:S02]  /*13130*/  LOP3.LUT R8, R7, 0x20, RZ, 0xfc, !PT ;  /* 0x0000002007087812 */ /* 0x000fc400078efcff */
[----:B------:R-:W-:Y:S01]  /*13140*/  LOP3.LUT R7, R7, 0x40, RZ, 0xfc, !PT ;  /* 0x0000004007077812 */ /* 0x000fe200078efcff */
[----:B------:R-:W1:Y:S01]  /*13150*/  SHFL.IDX PT, R14, R17, 0x1, 0x1c1f ;  /* 0x003c1f00110e7f89 */ /* 0x000e6200000e0000 */
[----:B------:R-:W-:Y:S02]  /*13160*/  ISETP.GE.AND P1, PT, R8, UR4, PT ;  /* 0x0000000408007c0c */ /* 0x000fe4000bf26270 */
[----:B------:R-:W-:Y:S01]  /*13170*/  ISETP.GE.AND P0, PT, R7, UR4, PT ;  /* 0x0000000407007c0c */ /* 0x000fe2000bf06270 */
[----:B------:R-:W2:Y:S01]  /*13180*/  SHFL.IDX PT, R8, R17, 0x2, 0x1c1f ;  /* 0x005c1f0011087f89 */ /* 0x000ea200000e0000 */
[C---:B------:R-:W-:Y:S02]  /*13190*/  ISETP.LT.OR P3, PT, R5.reuse, 0x1, P2 ;  /* 0x000000010500780c */ /* 0x040fe40001761670 */
[C---:B------:R-:W-:Y:S01]  /*131a0*/  ISETP.LT.OR P4, PT, R5.reuse, 0x1, P1 ;  /* 0x000000010500780c */ /* 0x040fe20000f81670 */
[----:B------:R-:W3:Y:S01]  /*131b0*/  SHFL.IDX PT, R7, R18, 0x2, 0x1c1f ;  /* 0x005c1f0012077f89 */ /* 0x000ee200000e0000 */
[----:B------:R-:W-:-:S03]  /*131c0*/  ISETP.LT.OR P5, PT, R5, 0x1, P0 ;  /* 0x000000010500780c */ /* 0x000fc600007a1670 */
[----:B------:R-:W4:Y:S01]  /*131d0*/  SHFL.IDX PT, R18, R18, 0x3, 0x1c1f ;  /* 0x007c1f0012127f89 */ /* 0x000f2200000e0000 */
[----:B0-----:R-:W-:-:S05]  /*131e0*/  IMAD.WIDE.U32 R2, R9, 0x2, R2 ;  /* 0x0000000209027825 */ /* 0x001fca00078e0002 */
[----:B------:R-:W-:Y:S01]  /*131f0*/  LDGSTS.E.BYPASS.LTC128B.128 [R4+0x400], desc[UR36][R2.64], !P3 ;  /* 0x0040000002047fae */ /* 0x000fe2000d901d64 */
[----:B------:R-:W-:-:S03]  /*13200*/  ISETP.LT.OR P3, PT, R5, 0x21, P2 ;  /* 0x000000210500780c */ /* 0x000fc60001761670 */
[----:B------:R-:W-:Y:S01]  /*13210*/  LDGSTS.E.BYPASS.LTC128B.128 [R4+0x2400], desc[UR36][R2.64+0x40], !P4 ;  /* 0x0240004002047fae */ /* 0x000fe2000e101d64 */
[----:B------:R-:W-:-:S03]  /*13220*/  ISETP.LT.OR P4, PT, R5, 0x21, P1 ;  /* 0x000000210500780c */ /* 0x000fc60000f81670 */
[----:B------:R1:W-:Y:S01]  /*13230*/  LDGSTS.E.BYPASS.LTC128B.128 [R4+0x4400], desc[UR36][R2.64+0x80], !P5 ;  /* 0x0440008002047fae */ /* 0x0003e2000e901d64 */
[----:B------:R-:W-:Y:S01]  /*13240*/  ISETP.LT.OR P5, PT, R5, 0x21, P0 ;  /* 0x000000210500780c */ /* 0x000fe200007a1670 */
[----:B-1----:R-:W-:Y:S02]  /*13250*/  IMAD.MOV.U32 R2, RZ, RZ, R14 ;  /* 0x000000ffff027224 */ /* 0x002fe400078e000e */
[----:B------:R-:W-:Y:S01]  /*13260*/  IMAD.MOV.U32 R3, RZ, RZ, R6 ;  /* 0x000000ffff037224 */ /* 0x000fe200078e0006 */
[----:B------:R0:W1:Y:S01]  /*13270*/  SHFL.IDX PT, R14, R17, 0x3, 0x1c1f ;  /* 0x007c1f00110e7f89 */ /* 0x00006200000e0000 */
[----:B------:R-:W-:Y:S02]  /*13280*/  IMAD.MOV.U32 R6, RZ, RZ, RZ ;  /* 0x000000ffff067224 */ /* 0x000fe400078e00ff */
[----:B------:R-:W-:-:S05]  /*13290*/  IMAD.WIDE.U32 R2, R9, 0x2, R2 ;  /* 0x0000000209027825 */ /* 0x000fca00078e0002 */
[----:B------:R-:W-:Y:S01]  /*132a0*/  LDGSTS.E.BYPASS.LTC128B.128 [R4+0xc00], desc[UR36][R2.64], !P3 ;  /* 0x00c0000002047fae */ /* 0x000fe2000d901d64 */
[----:B------:R-:W-:-:S03]  /*132b0*/  ISETP.LT.OR P3, PT, R5, 0x41, P2 ;  /* 0x000000410500780c */ /* 0x000fc60001761670 */
[----:B------:R-:W-:Y:S01]  /*132c0*/  LDGSTS.E.BYPASS.LTC128B.128 [R4+0x2c00], desc[UR36][R2.64+0x40], !P4 ;  /* 0x02c0004002047fae */ /* 0x000fe2000e101d64 */
[----:B------:R-:W-:-:S03]  /*132d0*/  ISETP.LT.OR P4, PT, R5, 0x41, P1 ;  /* 0x000000410500780c */ /* 0x000fc60000f81670 */
[----:B------:R2:W-:Y:S01]  /*132e0*/  LDGSTS.E.BYPASS.LTC128B.128 [R4+0x4c00], desc[UR36][R2.64+0x80], !P5 ;  /* 0x04c0008002047fae */ /* 0x0005e2000e901d64 */
[----:B------:R-:W-:Y:S01]  /*132f0*/  ISETP.LT.OR P5, PT, R5, 0x41, P0 ;  /* 0x000000410500780c */ /* 0x000fe200007a1670 */
[----:B--2---:R-:W-:Y:S02]  /*13300*/  IMAD.MOV.U32 R2, RZ, RZ, R8 ;  /* 0x000000ffff027224 */ /* 0x004fe400078e0008 */
[----:B---3--:R-:W-:Y:S02]  /*13310*/  IMAD.MOV.U32 R3, RZ, RZ, R7 ;  /* 0x000000ffff037224 */ /* 0x008fe400078e0007 */
[----:B------:R-:W-:-:S05]  /*13320*/  IMAD.WIDE.U32 R2, R9, 0x2, R2 ;  /* 0x0000000209027825 */ /* 0x000fca00078e0002 */
[----:B------:R0:W-:Y:S04]  /*13330*/  LDGSTS.E.BYPASS.LTC128B.128 [R4+0x1400], desc[UR36][R2.64], !P3 ;  /* 0x0140000002047fae */ /* 0x0001e8000d901d64 */
[----:B------:R0:W-:Y:S04]  /*13340*/  LDGSTS.E.BYPASS.LTC128B.128 [R4+0x3400], desc[UR36][R2.64+0x40], !P4 ;  /* 0x0340004002047fae */ /* 0x0001e8000e101d64 */
[----:B-1--4-:R0:W-:Y:S02]  /*13350*/  LDGSTS.E.BYPASS.LTC128B.128 [R4+0x5400], desc[UR36][R2.64+0x80], !P5 ;  /* 0x0540008002047fae */ /* 0x0121e4000e901d64 */
.L_x_1044:
[C---:B------:R-:W-:Y:S01]  /*13360*/  ISETP.LT.OR P2, PT, R5.reuse, 0x61, P2 ;  /* 0x000000610500780c */ /* 0x040fe20001741670 */
[----:B0-----:R-:W-:Y:S01]  /*13370*/  IMAD.MOV.U32 R2, RZ, RZ, R14 ;  /* 0x000000ffff027224 */ /* 0x001fe200078e000e */
        /* <DEDUP_REMOVED lines=12> */
.L_x_972:
        /* <DEDUP_REMOVED lines=10> */
.L_x_973:
[----:B0-----:R-:W-:Y:S01]  /*134e0*/  VIADD R2, R21, 0x1 ;  /* 0x0000000115027836 */ /* 0x001fe20000000000 */
[----:B------:R0:W-:Y:S04]  /*134f0*/  SYNCS.ARRIVE.TRANS64.A1T0 RZ, [R0+URZ+0x2d850], RZ ;  /* 0x02d850ff00ff79a7 */ /* 0x0001e8000810003f */
[----:B------:R-:W-:-:S04]  /*13500*/  ISETP.NE.AND P0, PT, R2, 0x2, PT ;  /* 0x000000020200780c */ /* 0x000fc80003f05270 */
[----:B------:R-:W-:Y:S02]  /*13510*/  SEL R3, RZ, 0x1, P0 ;  /* 0x00000001ff037807 */ /* 0x000fe40000000000 */
[----:B------:R-:W-:Y:S02]  /*13520*/  SEL R2, R2, RZ, P0 ;  /* 0x000000ff02027207 */ /* 0x000fe40000000000 */
[----:B0-----:R-:W-:-:S07]  /*13530*/  LOP3.LUT R0, R24, R3, RZ, 0x3c, !PT ;  /* 0x0000000318007212 */ /* 0x001fce00078e3cff */
.L_x_933:
[----:B------:R-:W0:Y:S01]  /*13540*/  S2R R4, SR_CgaCtaId ;  /* 0x0000000000047919 */ /* 0x000e220000008800 */
[----:B------:R-:W-:Y:S02]  /*13550*/  MOV R3, 0x400 ;  /* 0x0000040000037802 */ /* 0x000fe40000000f00 */
[----:B------:R-:W-:Y:S02]  /*13560*/  SHF.L.U32 R6, R6, 0x1f, RZ ;  /* 0x0000001f06067819 */ /* 0x000fe400000006ff */
[----:B0-----:R-:W-:-:S04]  /*13570*/  LEA R7, R4, R3, 0x18 ;  /* 0x0000000304077211 */ /* 0x001fc800078ec0ff */
[----:B------:R-:W0:Y:S02]  /*13580*/  SYNCS.PHASECHK.TRANS64.TRYWAIT P0, [R7+URZ+0x2d820], R6 ;  /* 0x02d82006070075a7 */ /* 0x000e24000800017f */
[----:B0-----:R-:W-:Y:S05]  /*13590*/  @!P0 BRA `(.L_x_974) ;  /* 0x0000002400988947 */ /* 0x001fea0003800000 */
.L_x_1045:
[----:B------:R-:W-:-:S03]  /*135a0*/  UMOV UR4, 0xffffffff ;  /* 0xffffffff00047882 */ /* 0x000fc60000000000 */
[----:B------:R-:W-:Y:S05]  /*135b0*/  BRA.DIV UR4, `(.L_x_975) ;  /* 0x0000002604a47947 */ /* 0x000fea000b800000 */
[----:B------:R-:W1:Y:S02]  /*135c0*/  S2R R3, SR_TID.X ;  /* 0x0000000000037919 */ /* 0x000e640000002100 */
[----:B-1----:R-:W-:-:S04]  /*135d0*/  SHF.R.U32.HI R3, RZ, 0x5, R3 ;  /* 0x00000005ff037819 */ /* 0x002fc80000011603 */
[----:B------:R-:W-:-:S05]  /*135e0*/  LOP3.LUT R3, R3, 0x3, RZ, 0xc0, !PT ;  /* 0x0000000303037812 */ /* 0x000fca00078ec0ff */
[----:B------:R1:W2:Y:S02]  /*135f0*/  SHFL.IDX PT, R14, R3, RZ, 0x1f ;  /* 0x00001fff030e7589 */ /* 0x0002a400000e0000 */
.L_x_1048:
[----:B--2---:R-:W-:-:S13]  /*13600*/  ISETP.NE.AND P0, PT, R14, RZ, PT ;  /* 0x000000ff0e00720c */ /* 0x004fda0003f05270 */
[----:B------:R-:W-:Y:S05]  /*13610*/  @P0 BRA `(.L_x_841) ;  /* 0x0000000000900947 */ /* 0x000fea0003800000 */
[----:B------:R-:W-:-:S03]  /*13620*/  UMOV UR4, 0xffffffff ;  /* 0xffffffff00047882 */ /* 0x000fc60000000000 */
[----:B------:R-:W-:Y:S05]  /*13630*/  BRA.DIV UR4, `(.L_x_976) ;  /* 0x0000002604b87947 */ /* 0x000fea000b800000 */
[----:B------:R-:W-:-:S13]  /*13640*/  ELECT P6, URZ, PT ;  /* 0x00000000003f782f */ /* 0x000fda00038c0000 */
.L_x_1051:
[----:B------:R-:W-:Y:S05]  /*13650*/  @!P6 BRA `(.L_x_841) ;  /* 0x000000000080e947 */ /* 0x000fea0003800000 */
[----:B-1----:R-:W2:Y:S02]  /*13660*/  LDL R3, [R1+0xc] ;  /* 0x00000c0001037983 */ /* 0x002ea40000100800 */
[----:B--2---:R-:W-:-:S13]  /*13670*/  R2UR UR4, R3 ;  /* 0x00000000030472ca */ /* 0x004fda00000e0000 */
[----:B------:R-:W-:-:S06]  /*13680*/  ULOP3.LUT UR4, UR4, 0x2, URZ, 0xfc, !UPT ;  /* 0x0000000204047892 */ /* 0x000fcc000f8efc3f */
[----:B------:R-:W-:-:S05]  /*13690*/  IMAD.U32 R3, RZ, RZ, UR4 ;  /* 0x00000004ff037e24 */ /* 0x000fca000f8e00ff */
[----:B------:R-:W-:-:S13]  /*136a0*/  ISETP.NE.AND P0, PT, R3, 0x3, PT ;  /* 0x000000030300780c */ /* 0x000fda0003f05270 */
[----:B------:R-:W-:Y:S05]  /*136b0*/  @!P0 BRA `(.L_x_977) ;  /* 0x0000000000048947 */ /* 0x000fea0003800000 */
[----:B------:R-:W-:Y:S01]  /*136c0*/  BPT.TRAP 0x1 ;  /* 0x000000040000795c */ /* 0x000fe20000300000 */
.L_x_977:
[----:B------:R-:W-:Y:S01]  /*136d0*/  IMAD R5, R2, 0x8, R7 ;  /* 0x0000000802057824 */ /* 0x000fe200078e0207 */
[----:B------:R-:W-:Y:S01]  /*136e0*/  SHF.L.U32 R4, R0, 0x1f, RZ ;  /* 0x0000001f00047819 */ /* 0x000fe200000006ff */
[----:B------:R-:W-:-:S03]  /*136f0*/  VIADD R2, R2, 0x1 ;  /* 0x0000000102027836 */ /* 0x000fc60000000000 */
[----:B------:R-:W1:Y:S02]  /*13700*/  SYNCS.PHASECHK.TRANS64.TRYWAIT P1, [R5+URZ+0x2d840], R4 ;  /* 0x02d84004050075a7 */ /* 0x000e64000802017f */
[----:B------:R-:W-:-:S04]  /*13710*/  ISETP.NE.AND P2, PT, R2, 0x2, PT ;  /* 0x000000020200780c */ /* 0x000fc80003f45270 */
[----:B------:R-:W-:Y:S01]  /*13720*/  SEL R3, RZ, 0x1, P2 ;  /* 0x00000001ff037807 */ /* 0x000fe20001000000 */
[----:B-1----:R-:W-:Y:S08]  /*13730*/  @!P1 BRA `(.L_x_978) ;  /* 0x0000002400989947 */ /* 0x002ff00003800000 */
.L_x_1052:
[----:B------:R-:W-:Y:S02]  /*13740*/  SEL R2, R2, RZ, P2 ;  /* 0x000000ff02027207 */ /* 0x000fe40001000000 */
[----:B------:R-:W-:Y:S01]  /*13750*/  LOP3.LUT R0, R0, R3, RZ, 0x3c, !PT ;  /* 0x0000000300007212 */ /* 0x000fe200078e3cff */
[----:B------:R-:W-:Y:S06]  /*13760*/  @!P0 BRA `(.L_x_979) ;  /* 0x0000000000048947 */ /* 0x000fec0003800000 */
[----:B------:R-:W-:Y:S01]  /*13770*/  BPT.TRAP 0x1 ;  /* 0x000000040000795c */ /* 0x000fe20000300000 */
.L_x_979:
[----:B------:R-:W-:Y:S01]  /*13780*/  IMAD R3, R2, 0x8, R7 ;  /* 0x0000000802037824 */ /* 0x000fe200078e0207 */
[----:B------:R-:W-:-:S04]  /*13790*/  SHF.L.U32 R0, R0, 0x1f, RZ ;  /* 0x0000001f00007819 */ /* 0x000fc800000006ff */
[----:B------:R-:W2:Y:S02]  /*137a0*/  SYNCS.PHASECHK.TRANS64.TRYWAIT P1, [R3+URZ+0x2d840], R0 ;  /* 0x02d84000030075a7 */ /* 0x000ea4000802017f */
[----:B--2---:R-:W-:Y:S05]  /*137b0*/  @!P1 BRA `(.L_x_980) ;  /* 0x00000024008c9947 */ /* 0x004fea0003800000 */
.L_x_1053:
[----:B------:R-:W-:Y:S05]  /*137c0*/  @!P0 BRA `(.L_x_981) ;  /* 0x0000000000048947 */ /* 0x000fea0003800000 */
[----:B------:R-:W-:Y:S01]  /*137d0*/  BPT.TRAP 0x1 ;  /* 0x000000040000795c */ /* 0x000fe20000300000 */
.L_x_981:
[----:B------:R-:W3:Y:S02]  /*137e0*/  SYNCS.PHASECHK.TRANS64.TRYWAIT P1, [R5+URZ+0x2d860], R4 ;  /* 0x02d86004050075a7 */ /* 0x000ee4000802017f */
[----:B---3--:R-:W-:Y:S05]  /*137f0*/  @!P1 BRA `(.L_x_982) ;  /* 0x0000002400909947 */ /* 0x008fea0003800000 */
.L_x_1054:
[----:B------:R-:W-:Y:S05]  /*13800*/  @!P0 BRA `(.L_x_983) ;  /* 0x0000000000048947 */ /* 0x000fea0003800000 */
[----:B------:R-:W-:Y:S01]  /*13810*/  BPT.TRAP 0x1 ;  /* 0x000000040000795c */ /* 0x000fe20000300000 */
.L_x_983:
[----:B----4-:R4:W0:Y:S02]  /*13820*/  SYNCS.PHASECHK.TRANS64.TRYWAIT P0, [R3+URZ+0x2d860], R0 ;  /* 0x02d86000030075a7 */ /* 0x010824000800017f */
[----:B0-----:R-:W-:Y:S05]  /*13830*/  @!P0 NANOSLEEP.SYNCS 0x989680 ;  /* 0x009896800000895d */ /* 0x001fea0003900000 */
[----:B------:R-:W0:Y:S02]  /*13840*/  @!P0 SYNCS.PHASECHK.TRANS64 P0, [R3+URZ+0x2d860], R0 ;  /* 0x02d86000030085a7 */ /* 0x000e24000800007f */
[----:B0-----:R-:W-:Y:S05]  /*13850*/  @!P0 BRA `(.L_x_983) ;  /* 0xfffffffc00f08947 */ /* 0x001fea000383ffff */
.L_x_841:
[----:B------:R-:W-:Y:S05]  /*13860*/  BSYNC B6 ;  /* 0x0000000000067941 */ /* 0x000fea0003800000 */
.L_x_838:
[----:B------:R-:W-:Y:S05]  /*13870*/  EXIT ;  /* 0x000000000000794d */ /* 0x000fea0003800000 */
.L_x_851:
[----:B0-----:R-:W-:-:S04]  /*13880*/  IMAD.U32 R4, RZ, RZ, UR38 ;  /* 0x00000026ff047e24 */ /* 0x001fc8000f8e00ff */
[----:B------:R0:W1:Y:S03]  /*13890*/  SYNCS.PHASECHK.TRANS64.TRYWAIT P0, [R4+URZ+0x2d800], R5 ;  /* 0x02d80005040075a7 */ /* 0x000066000800017f */
[----:B-1----:R-:W-:Y:S05]  /*138a0*/  @!P0 NANOSLEEP.SYNCS 0x989680 ;  /* 0x009896800000895d */ /* 0x002fea0003900000 */
[----:B------:R-:W1:Y:S02]  /*138b0*/  @!P0 SYNCS.PHASECHK.TRANS64 P0, [R4+URZ+0x2d800], R5 ;  /* 0x02d80005040085a7 */ /* 0x000e64000800007f */
[----:B-1----:R-:W-:Y:S05]  /*138c0*/  @!P0 BRA `(.L_x_851) ;  /* 0xfffffffc00ec8947 */ /* 0x002fea000383ffff */
[----:B------:R-:W-:Y:S05]  /*138d0*/  BRA `(.L_x_984) ;  /* 0xfffffedc00b47947 */ /* 0x000fea000383ffff */
.L_x_855:
[----:B-1----:R-:W-:-:S04]  /*138e0*/  IMAD.U32 R6, RZ, RZ, UR38 ;  /* 0x00000026ff067e24 */ /* 0x002fc8000f8e00ff */
[----:B------:R1:W2:Y:S03]  /*138f0*/  SYNCS.PHASECHK.TRANS64.TRYWAIT P1, [R6+URZ+0x2d830], R5 ;  /* 0x02d83005060075a7 */ /* 0x0002a6000802017f */
[----:B--2---:R-:W-:Y:S05]  /*13900*/  @!P1 NANOSLEEP.SYNCS 0x989680 ;  /* 0x009896800000995d */ /* 0x004fea0003900000 */
[----:B------:R-:W2:Y:S02]  /*13910*/  @!P1 SYNCS.PHASECHK.TRANS64 P1, [R6+URZ+0x2d830], R5 ;  /* 0x02d83005060095a7 */ /* 0x000ea4000802007f */
[----:B--2---:R-:W-:Y:S05]  /*13920*/  @!P1 BRA `(.L_x_855) ;  /* 0xfffffffc00ec9947 */ /* 0x004fea000383ffff */
[----:B------:R-:W-:Y:S05]  /*13930*/  BRA `(.L_x_854) ;  /* 0xfffffedc00ec7947 */ /* 0x000fea000383ffff */
.L_x_872:
[----:B--2---:R-:W-:-:S04]  /*13940*/  IMAD.U32 R15, RZ, RZ, UR4 ;  /* 0x00000004ff0f7e24 */ /* 0x004fc8000f8e00ff */
[----:B------:R2:W3:Y:S03]  /*13950*/  SYNCS.PHASECHK.TRANS64.TRYWAIT P1, [R15+URZ+0x2d830], R0 ;  /* 0x02d830000f0075a7 */ /* 0x0004e6000802017f */
[----:B---3--:R-:W-:Y:S05]  /*13960*/  @!P1 NANOSLEEP.SYNCS 0x989680 ;  /* 0x009896800000995d */ /* 0x008fea0003900000 */
[----:B------:R-:W3:Y:S02]  /*13970*/  @!P1 SYNCS.PHASECHK.TRANS64 P1, [R15+URZ+0x2d830], R0 ;  /* 0x02d830000f0095a7 */ /* 0x000ee4000802007f */
[----:B---3--:R-:W-:Y:S05]  /*13980*/  @!P1 BRA `(.L_x_872) ;  /* 0xfffffffc00ec9947 */ /* 0x008fea000383ffff */
[----:B------:R-:W-:Y:S05]  /*13990*/  BRA `(.L_x_869) ;  /* 0xffffff1400e87947 */ /* 0x000fea000383ffff */
.L_x_876:
[----:B-1----:R-:W-:-:S04]  /*139a0*/  IMAD.U32 R15, RZ, RZ, UR10 ;  /* 0x0000000aff0f7e24 */ /* 0x002fc8000f8e00ff */
[----:B------:R1:W2:Y:S03]  /*139b0*/  SYNCS.PHASECHK.TRANS64.TRYWAIT P1, [R15+URZ+0x2d850], R0 ;  /* 0x02d850000f0075a7 */ /* 0x0002a6000802017f */
[----:B--2---:R-:W-:Y:S05]  /*139c0*/  @!P1 NANOSLEEP.SYNCS 0x989680 ;  /* 0x009896800000995d */ /* 0x004fea0003900000 */
[----:B------:R-:W2:Y:S02]  /*139d0*/  @!P1 SYNCS.PHASECHK.TRANS64 P1, [R15+URZ+0x2d850], R0 ;  /* 0x02d850000f0095a7 */ /* 0x000ea4000802007f */
[----:B--2---:R-:W-:Y:S05]  /*139e0*/  @!P1 BRA `(.L_x_876) ;  /* 0xfffffffc00ec9947 */ /* 0x004fea000383ffff */
[----:B------:R-:W-:Y:S05]  /*139f0*/  BRA `(.L_x_873) ;  /* 0xffffff18009c7947 */ /* 0x000fea000383ffff */
.L_x_895:
[----:B--2---:R-:W-:-:S04]  /*13a00*/  IMAD.U32 R15, RZ, RZ, UR4 ;  /* 0x00000004ff0f7e24 */ /* 0x004fc8000f8e00ff */
[----:B------:R2:W3:Y:S03]  /*13a10*/  SYNCS.PHASECHK.TRANS64.TRYWAIT P1, [R15+URZ+0x2d830], R0 ;  /* 0x02d830000f0075a7 */ /* 0x0004e6000802017f */
[----:B---3--:R-:W-:Y:S05]  /*13a20*/  @!P1 NANOSLEEP.SYNCS 0x989680 ;  /* 0x009896800000995d */ /* 0x008fea0003900000 */
[----:B------:R-:W3:Y:S02]  /*13a30*/  @!P1 SYNCS.PHASECHK.TRANS64 P1, [R15+URZ+0x2d830], R0 ;  /* 0x02d830000f0095a7 */ /* 0x000ee4000802007f */
[----:B---3--:R-:W-:Y:S05]  /*13a40*/  @!P1 BRA `(.L_x_895) ;  /* 0xfffffffc00ec9947 */ /* 0x008fea000383ffff */
[----:B------:R-:W-:Y:S05]  /*13a50*/  BRA `(.L_x_892) ;  /* 0xffffff4c00107947 */ /* 0x000fea000383ffff */
.L_x_899:
[----:B-1----:R-:W-:-:S04]  /*13a60*/  IMAD.U32 R15, RZ, RZ, UR14 ;  /* 0x0000000eff0f7e24 */ /* 0x002fc8000f8e00ff */
[----:B------:R1:W2:Y:S03]  /*13a70*/  SYNCS.PHASECHK.TRANS64.TRYWAIT P1, [R15+URZ+0x2d850], R0 ;  /* 0x02d850000f0075a7 */ /* 0x0002a6000802017f */
[----:B--2---:R-:W-:Y:S05]  /*13a80*/  @!P1 NANOSLEEP.SYNCS 0x989680 ;  /* 0x009896800000995d */ /* 0x004fea0003900000 */
[----:B------:R-:W2:Y:S02]  /*13a90*/  @!P1 SYNCS.PHASECHK.TRANS64 P1, [R15+URZ+0x2d850], R0 ;  /* 0x02d850000f0095a7 */ /* 0x000ea4000802007f */
[----:B--2---:R-:W-:Y:S05]  /*13aa0*/  @!P1 BRA `(.L_x_899) ;  /* 0xfffffffc00ec9947 */ /* 0x004fea000383ffff */
[----:B------:R-:W-:Y:S05]  /*13ab0*/  BRA `(.L_x_896) ;  /* 0xffffff4c00d07947 */ /* 0x000fea000383ffff */
.L_x_907:
[----:B--2---:R-:W-:-:S04]  /*13ac0*/  IMAD.U32 R13, RZ, RZ, UR10 ;  /* 0x0000000aff0d7e24 */ /* 0x004fc8000f8e00ff */
[----:B------:R2:W3:Y:S03]  /*13ad0*/  SYNCS.PHASECHK.TRANS64.TRYWAIT P1, [R13+URZ+0x2d830], R0 ;  /* 0x02d830000d0075a7 */ /* 0x0004e6000802017f */
[----:B---3--:R-:W-:Y:S05]  /*13ae0*/  @!P1 NANOSLEEP.SYNCS 0x989680 ;  /* 0x009896800000995d */ /* 0x008fea0003900000 */
[----:B------:R-:W3:Y:S02]  /*13af0*/  @!P1 SYNCS.PHASECHK.TRANS64 P1, [R13+URZ+0x2d830], R0 ;  /* 0x02d830000d0095a7 */ /* 0x000ee4000802007f */
[----:B---3--:R-:W-:Y:S05]  /*13b00*/  @!P1 BRA `(.L_x_907) ;  /* 0xfffffffc00ec9947 */ /* 0x008fea000383ffff */
[----:B------:R-:W-:Y:S05]  /*13b10*/  BRA `(.L_x_904) ;  /* 0xffffff6c00a07947 */ /* 0x000fea000383ffff */
.L_x_911:
[----:B-1----:R-:W-:-:S04]  /*13b20*/  IMAD.U32 R13, RZ, RZ, UR10 ;  /* 0x0000000aff0d7e24 */ /* 0x002fc8000f8e00ff */
[----:B------:R1:W2:Y:S03]  /*13b30*/  SYNCS.PHASECHK.TRANS64.TRYWAIT P1, [R13+URZ+0x2d850], R0 ;  /* 0x02d850000d0075a7 */ /* 0x0002a6000802017f */
[----:B--2---:R-:W-:Y:S05]  /*13b40*/  @!P1 NANOSLEEP.SYNCS 0x989680 ;  /* 0x009896800000995d */ /* 0x004fea0003900000 */
[----:B------:R-:W2:Y:S02]  /*13b50*/  @!P1 SYNCS.PHASECHK.TRANS64 P1, [R13+URZ+0x2d850], R0 ;  /* 0x02d850000d0095a7 */ /* 0x000ea4000802007f */
[----:B--2---:R-:W-:Y:S05]  /*13b60*/  @!P1 BRA `(.L_x_911) ;  /* 0xfffffffc00ec9947 */ /* 0x004fea000383ffff */
[----:B------:R-:W-:Y:S05]  /*13b70*/  BRA `(.L_x_908) ;  /* 0xffffff7000407947 */ /* 0x000fea000383ffff */
.L_x_926:
[----:B-1----:R-:W-:-:S04]  /*13b80*/  IMAD.U32 R5, RZ, RZ, UR6 ;  /* 0x00000006ff057e24 */ /* 0x002fc8000f8e00ff */
[----:B------:R1:W2:Y:S03]  /*13b90*/  SYNCS.PHASECHK.TRANS64.TRYWAIT P1, [R5+URZ+0x2d850], R2 ;  /* 0x02d85002050075a7 */ /* 0x0002a6000802017f */
[----:B--2---:R-:W-:Y:S05]  /*13ba0*/  @!P1 NANOSLEEP.SYNCS 0x989680 ;  /* 0x009896800000995d */ /* 0x004fea0003900000 */
[----:B------:R-:W2:Y:S02]  /*13bb0*/  @!P1 SYNCS.PHASECHK.TRANS64 P1, [R5+URZ+0x2d850], R2 ;  /* 0x02d85002050095a7 */ /* 0x000ea4000802007f */
[----:B--2---:R-:W-:Y:S05]  /*13bc0*/  @!P1 BRA `(.L_x_926) ;  /* 0xfffffffc00ec9947 */ /* 0x004fea000383ffff */
[----:B------:R-:W-:Y:S05]  /*13bd0*/  BRA `(.L_x_925) ;  /* 0xffffff9c00b47947 */ /* 0x000fea000383ffff */
.L_x_944:
[----:B------:R-:W-:Y:S02]  /*13be0*/  IMAD.MOV.U32 R13, RZ, RZ, R18 ;  /* 0x000000ffff0d7224 */ /* 0x000fe400078e0012 */
[----:B------:R-:W-:Y:S02]  /*13bf0*/  IMAD.MOV.U32 R12, RZ, RZ, RZ ;  /* 0x000000ffff0c7224 */ /* 0x000fe400078e00ff */
[----:B------:R-:W-:Y:S02]  /*13c00*/  IMAD.MOV.U32 R11, RZ, RZ, 0x1f ;  /* 0x0000001fff0b7424 */ /* 0x000fe400078e00ff */
[----:B------:R-:W-:-:S07]  /*13c10*/  IMAD.MOV.U32 R15, RZ, RZ, -0x1 ;  /* 0xffffffffff0f7424 */ /* 0x000fce00078e00ff */
[----:B-----5:R-:W-:Y:S05]  /*13c20*/  WARPSYNC.COLLECTIVE R15, `(.L_x_985) ;  /* 0x000000000f087348 */ /* 0x020fea0003c00000 */
[----:B------:R0:W1:Y:S02]  /*13c30*/  SHFL.IDX P6, R14, R13, R12, R11 ;  /* 0x0000000c0d0e7389 */ /* 0x00006400000c000b */
[----:B01---5:R-:W-:Y:S01]  /*13c40*/  ENDCOLLECTIVE ;  /* 0x000000000000791b */ /* 0x023fe20003800000 */
.L_x_985:
[----:B------:R-:W-:Y:S05]  /*13c50*/  BRA `(.L_x_986) ;  /* 0xffffffcc00dc7947 */ /* 0x000fea000383ffff */
.L_x_946:
[----:B0-----:R-:W-:-:S04]  /*13c60*/  IMAD.U32 R3, RZ, RZ, UR47 ;  /* 0x0000002fff037e24 */ /* 0x001fc8000f8e00ff */
[----:B------:R0:W1:Y:S03]  /*13c70*/  SYNCS.PHASECHK.TRANS64.TRYWAIT P0, [R3+URZ+0x2d840], R10 ;  /* 0x02d8400a030075a7 */ /* 0x000066000800017f */
[----:B-1----:R-:W-:Y:S05]  /*13c80*/  @!P0 NANOSLEEP.SYNCS 0x989680 ;  /* 0x009896800000895d */ /* 0x002fea0003900000 */
[----:B------:R-:W1:Y:S02]  /*13c90*/  @!P0 SYNCS.PHASECHK.TRANS64 P0, [R3+URZ+0x2d840], R10 ;  /* 0x02d8400a030085a7 */ /* 0x000e64000800007f */
[----:B-1----:R-:W-:Y:S05]  /*13ca0*/  @!P0 BRA `(.L_x_946) ;  /* 0xfffffffc00ec8947 */ /* 0x002fea000383ffff */
[----:B------:R-:W-:Y:S05]  /*13cb0*/  BRA `(.L_x_987) ;  /* 0xffffffd000647947 */ /* 0x000fea000383ffff */
.L_x_947:
        /* <DEDUP_REMOVED lines=8> */
.L_x_989:
[----:B------:R-:W-:Y:S05]  /*13d40*/  BSYNC B0 ;  /* 0x0000000000007941 */ /* 0x000fea0003800000 */
.L_x_988:
[----:B------:R-:W-:Y:S01]  /*13d50*/  IMAD.MOV.U32 R13, RZ, RZ, R0 ;  /* 0x000000ffff0d7224 */ /* 0x000fe200078e0000 */
[----:B------:R-:W0:Y:S01]  /*13d60*/  S2R R21, SR_TID.X ;  /* 0x0000000000157919 */ /* 0x000e220000002100 */
[----:B------:R-:W-:Y:S02]  /*13d70*/  IMAD.MOV.U32 R12, RZ, RZ, RZ ;  /* 0x000000ffff0c7224 */ /* 0x000fe400078e00ff */
[----:B------:R-:W-:Y:S02]  /*13d80*/  IMAD.MOV.U32 R11, RZ, RZ, 0x1c1f ;  /* 0x00001c1fff0b7424 */ /* 0x000fe400078e00ff */
[----:B------:R-:W-:Y:S02]  /*13d90*/  IMAD.MOV.U32 R15, RZ, RZ, -0x1 ;  /* 0xffffffffff0f7424 */ /* 0x000fe400078e00ff */
[----:B------:R-:W-:-:S07]  /*13da0*/  IMAD.MOV.U32 R6, RZ, RZ, R14 ;  /* 0x000000ffff067224 */ /* 0x000fce00078e000e */
[----:B0-----:R-:W-:Y:S05]  /*13db0*/  WARPSYNC.COLLECTIVE R15, `(.L_x_990) ;  /* 0x000000000f087348 */ /* 0x001fea0003c00000 */
[----:B------:R1:W2:Y:S02]  /*13dc0*/  SHFL.IDX P6, R14, R13, R12, R11 ;  /* 0x0000000c0d0e7389 */ /* 0x0002a400000c000b */
[----:B012---:R-:W-:Y:S01]  /*13dd0*/  ENDCOLLECTIVE ;  /* 0x000000000000791b */ /* 0x007fe20003800000 */
.L_x_990:
[----:B------:R-:W-:Y:S02]  /*13de0*/  IMAD.MOV.U32 R7, RZ, RZ, R6 ;  /* 0x000000ffff077224 */ /* 0x000fe400078e0006 */
[----:B------:R-:W-:Y:S02]  /*13df0*/  IMAD.MOV.U32 R13, RZ, RZ, R9 ;  /* 0x000000ffff0d7224 */ /* 0x000fe400078e0009 */
[----:B------:R-:W-:Y:S02]  /*13e00*/  IMAD.MOV.U32 R12, RZ, RZ, 0x1 ;  /* 0x00000001ff0c7424 */ /* 0x000fe400078e00ff */
[----:B------:R-:W-:Y:S01]  /*13e10*/  IMAD.SHL.U32 R27, R21, 0x8, RZ ;  /* 0x00000008151b7824 */ /* 0x000fe200078e00ff */
[----:B------:R-:W-:Y:S01]  /*13e20*/  @P0 LEA R21, R28, UR47, 0x1 ;  /* 0x0000002f1c150c11 */ /* 0x000fe2000f8e08ff */
[----:B------:R-:W-:-:S07]  /*13e30*/  IMAD.MOV.U32 R6, RZ, RZ, R14 ;  /* 0x000000ffff067224 */ /* 0x000fce00078e000e */
[----:B------:R-:W-:Y:S05]  /*13e40*/  WARPSYNC.COLLECTIVE R15, `(.L_x_991) ;  /* 0x000000000f087348 */ /* 0x000fea0003c00000 */
[----:B------:R0:W1:Y:S02]  /*13e50*/  SHFL.IDX P6, R14, R13, R12, R11 ;  /* 0x0000000c0d0e7389 */ /* 0x00006400000c000b */
[----:B01----:R-:W-:Y:S01]  /*13e60*/  ENDCOLLECTIVE ;  /* 0x000000000000791b */ /* 0x003fe20003800000 */
.L_x_991:
[----:B------:R-:W-:-:S05]  /*13e70*/  LOP3.LUT R27, R27, 0x18, RZ, 0xc0, !PT ;  /* 0x000000181b1b7812 */ /* 0x000fca00078ec0ff */
[----:B------:R-:W-:-:S05]  /*13e80*/  @P0 IMAD.WIDE.U32 R6, R27, 0x2, R6 ;  /* 0x000000021b060825 */ /* 0x000fca00078e0006 */
[----:B------:R-:W-:Y:S01]  /*13e90*/  @!PT LDS RZ, [RZ] ;  /* 0x00000000fffff984 */ /* 0x000fe20000000800 */
[----:B------:R-:W-:Y:S01]  /*13ea0*/  @!PT LDS RZ, [RZ] ;  /* 0x00000000fffff984 */ /* 0x000fe20000000800 */
[----:B------:R-:W-:Y:S01]  /*13eb0*/  @!PT LDS RZ, [RZ] ;  /* 0x00000000fffff984 */ /* 0x000fe20000000800 */
[----:B------:R0:W-:Y:S01]  /*13ec0*/  @P0 LDGSTS.E.BYPASS.LTC128B.128 [R21+0x15400], desc[UR36][R6.64], !P4 ;  /* 0x1540000006150fae */ /* 0x0001e2000e101d64 */
[----:B------:R-:W-:-:S03]  /*13ed0*/  IMAD.MOV.U32 R13, RZ, RZ, R0 ;  /* 0x000000ffff0d7224 */ /* 0x000fc600078e0000 */
[----:B------:R0:W-:Y:S04]  /*13ee0*/  @P0 LDGSTS.E.BYPASS.LTC128B.128 [R21+0x17400], desc[UR36][R6.64+0x40], !P3 ;  /* 0x1740004006150fae */ /* 0x0001e8000d901d64 */
[----:B------:R0:W-:Y:S01]  /*13ef0*/  @P0 LDGSTS.E.BYPASS.LTC128B.128 [R21+0x19400], desc[UR36][R6.64+0x80], !P2 ;  /* 0x1940008006150fae */ /* 0x0001e2000d101d64 */
[----:B------:R-:W-:Y:S01]  /*13f00*/  ISETP.GE.AND P0, PT, R8, 0x21, PT ;  /* 0x000000210800780c */ /* 0x000fe20003f06270 */
[----:B------:R-:W-:-:S12]  /*13f10*/  IMAD.MOV.U32 R4, RZ, RZ, R14 ;  /* 0x000000ffff047224 */ /* 0x000fd800078e000e */
[----:B0-----:R-:W-:Y:S05]  /*13f20*/  WARPSYNC.COLLECTIVE R15, `(.L_x_992) ;  /* 0x000000000f087348 */ /* 0x001fea0003c00000 */
[----:B------:R1:W2:Y:S02]  /*13f30*/  SHFL.IDX P6, R14, R13, R12, R11 ;  /* 0x0000000c0d0e7389 */ /* 0x0002a400000c000b */
[----:B012---:R-:W-:Y:S01]  /*13f40*/  ENDCOLLECTIVE ;  /* 0x000000000000791b */ /* 0x007fe20003800000 */
.L_x_992:
[----:B------:R-:W-:Y:S01]  /*13f50*/  @P0 LEA R25, R28, UR47, 0x1 ;  /* 0x0000002f1c190c11 */ /* 0x000fe2000f8e08ff */
[----:B------:R-:W-:Y:S02]  /*13f60*/  IMAD.MOV.U32 R13, RZ, RZ, R9 ;  /* 0x000000ffff0d7224 */ /* 0x000fe400078e0009 */
[----:B------:R-:W-:Y:S02]  /*13f70*/  IMAD.MOV.U32 R12, RZ, RZ, 0x2 ;  /* 0x00000002ff0c7424 */ /* 0x000fe400078e00ff */
[----:B------:R-:W-:-:S07]  /*13f80*/  IMAD.MOV.U32 R5, RZ, RZ, R14 ;  /* 0x000000ffff057224 */ /* 0x000fce00078e000e */
[----:B------:R-:W-:Y:S05]  /*13f90*/  WARPSYNC.COLLECTIVE R15, `(.L_x_993) ;  /* 0x000000000f087348 */ /* 0x000fea0003c00000 */
[----:B------:R0:W1:Y:S02]  /*13fa0*/  SHFL.IDX P6, R14, R13, R12, R11 ;  /* 0x0000000c0d0e7389 */ /* 0x00006400000c000b */
[----:B01----:R-:W-:Y:S01]  /*13fb0*/  ENDCOLLECTIVE ;  /* 0x000000000000791b */ /* 0x003fe20003800000 */
.L_x_993:
        /* <DEDUP_REMOVED lines=14> */
.L_x_994:
[----:B------:R-:W-:Y:S01]  /*140a0*/  @!PT LDS RZ, [RZ] ;  /* 0x00000000fffff984 */ /* 0x000fe20000000800 */
[----:B------:R-:W-:Y:S01]  /*140b0*/  @!PT LDS RZ, [RZ] ;  /* 0x00000000fffff984 */ /* 0x000fe20000000800 */
[----:B------:R-:W-:Y:S01]  /*140c0*/  @!PT LDS RZ, [RZ] ;  /* 0x00000000fffff984 */ /* 0x000fe20000000800 */
[----:B------:R0:W-:Y:S01]  /*140d0*/  @P0 LDGSTS.E.BYPASS.LTC128B.128 [R25+0x19c00], desc[UR36][R4.64+0x80], !P2 ;  /* 0x19c0008004190fae */ /* 0x0001e2000d101d64 */
[----:B------:R-:W-:Y:S01]  /*140e0*/  ISETP.GE.AND P0, PT, R8, 0x41, PT ;  /* 0x000000410800780c */ /* 0x000fe20003f06270 */
[----:B------:R-:W-:Y:S02]  /*140f0*/  IMAD.MOV.U32 R13, RZ, RZ, R9 ;  /* 0x000000ffff0d7224 */ /* 0x000fe400078e0009 */
[----:B------:R-:W-:Y:S02]  /*14100*/  IMAD.MOV.U32 R12, RZ, RZ, 0x3 ;  /* 0x00000003ff0c7424 */ /* 0x000fe400078e00ff */
[----:B------:R-:W-:-:S08]  /*14110*/  IMAD.MOV.U32 R3, RZ, RZ, R14 ;  /* 0x000000ffff037224 */ /* 0x000fd000078e000e */
[----:B0-----:R-:W-:Y:S05]  /*14120*/  WARPSYNC.COLLECTIVE R15, `(.L_x_995) ;  /* 0x000000000f087348 */ /* 0x001fea0003c00000 */
[----:B------:R1:W2:Y:S02]  /*14130*/  SHFL.IDX P6, R14, R13, R12, R11 ;  /* 0x0000000c0d0e7389 */ /* 0x0002a400000c000b */
[----:B012---:R-:W-:Y:S01]  /*14140*/  ENDCOLLECTIVE ;  /* 0x000000000000791b */ /* 0x007fe20003800000 */
.L_x_995:
[----:B------:R-:W-:-:S04]  /*14150*/  LOP3.LUT R3, R3, R2, RZ, 0x3c, !PT ;  /* 0x0000000203037212 */ /* 0x000fc800078e3cff */
[----:B------:R-:W-:-:S04]  /*14160*/  LOP3.LUT R2, R3, R2, RZ, 0x3c, !PT ;  /* 0x0000000203027212 */ /* 0x000fc800078e3cff */
[----:B------:R-:W-:Y:S01]  /*14170*/  LOP3.LUT R3, R3, R2, RZ, 0x3c, !PT ;  /* 0x0000000203037212 */ /* 0x000fe200078e3cff */
[----:B------:R-:W-:Y:S02]  /*14180*/  IMAD.MOV.U32 R13, RZ, RZ, R0 ;  /* 0x000000ffff0d7224 */ /* 0x000fe400078e0000 */
[----:B------:R-:W-:Y:S01]  /*14190*/  @P0 IMAD.WIDE.U32 R2, R27, 0x2, R2 ;  /* 0x000000021b020825 */ /* 0x000fe200078e0002 */
[----:B------:R-:W-:-:S05]  /*141a0*/  @P0 LEA R27, R28, UR47, 0x1 ;  /* 0x0000002f1c1b0c11 */ /* 0x000fca000f8e08ff */
        /* <DEDUP_REMOVED lines=10> */
.L_x_996:
[----:B------:R-:W-:Y:S05]  /*14250*/  BRA `(.L_x_997) ;  /* 0xffffffd0002c7947 */ /* 0x000fea000383ffff */
.L_x_950:
[----:B------:R-:W-:Y:S02]  /*14260*/  IMAD.MOV.U32 R13, RZ, RZ, R9 ;  /* 0x000000ffff0d7224 */ /* 0x000fe400078e0009 */
[----:B------:R-:W-:Y:S02]  /*14270*/  IMAD.MOV.U32 R12, RZ, RZ, RZ ;  /* 0x000000ffff0c7224 */ /* 0x000fe400078e00ff */
[----:B------:R-:W-:Y:S02]  /*14280*/  IMAD.MOV.U32 R11, RZ, RZ, 0x1c1f ;  /* 0x00001c1fff0b7424 */ /* 0x000fe400078e00ff */
[----:B------:R-:W-:Y:S02]  /*14290*/  IMAD.MOV.U32 R15, RZ, RZ, -0x1 ;  /* 0xffffffffff0f7424 */ /* 0x000fe400078e00ff */
[----:B------:R-:W-:Y:S02]  /*142a0*/  VIADD R6, R21, UR42 ;  /* 0x0000002a15067c36 */ /* 0x000fe40008000000 */
[----:B------:R-:W-:-:S07]  /*142b0*/  IMAD.MOV.U32 R24, RZ, RZ, 0x1 ;  /* 0x00000001ff187424 */ /* 0x000fce00078e00ff */
[----:B------:R-:W-:Y:S05]  /*142c0*/  WARPSYNC.COLLECTIVE R15, `(.L_x_998) ;  /* 0x000000000f087348 */ /* 0x000fea0003c00000 */
[----:B------:R0:W1:Y:S02]  /*142d0*/  SHFL.IDX P6, R14, R13, R12, R11 ;  /* 0x0000000c0d0e7389 */ /* 0x00006400000c000b */
[----:B01----:R-:W-:Y:S01]  /*142e0*/  ENDCOLLECTIVE ;  /* 0x000000000000791b */ /* 0x003fe20003800000 */
.L_x_998:
[----:B------:R-:W-:Y:S02]  /*142f0*/  VIADD R5, R6, 0x20 ;  /* 0x0000002006057836 */ /* 0x000fe40000000000 */
[----:B------:R-:W-:Y:S02]  /*14300*/  IMAD.MOV.U32 R13, RZ, RZ, R7 ;  /* 0x000000ffff0d7224 */ /* 0x000fe400078e0007 */
[----:B------:R-:W-:-:S07]  /*14310*/  IMAD.MOV.U32 R2, RZ, RZ, R14 ;  /* 0x000000ffff027224 */ /* 0x000fce00078e000e */
[----:B------:R-:W-:Y:S05]  /*14320*/  WARPSYNC.COLLECTIVE R15, `(.L_x_999) ;  /* 0x000000000f087348 */ /* 0x000fea0003c00000 */
[----:B------:R0:W1:Y:S02]  /*14330*/  SHFL.IDX P6, R14, R13, R12, R11 ;  /* 0x0000000c0d0e7389 */ /* 0x00006400000c000b */
[----:B01----:R-:W-:Y:S01]  /*14340*/  ENDCOLLECTIVE ;  /* 0x000000000000791b */ /* 0x003fe20003800000 */
.L_x_999:
[----:B------:R-:W-:Y:S01]  /*14350*/  ULDC UR4, c[0x0][0x288] ;  /* 0x0000a20000047ab9 */ /* 0x000fe20000000800 */
[----:B------:R-:W-:Y:S02]  /*14360*/  IMAD.MOV.U32 R3, RZ, RZ, R2 ;  /* 0x000000ffff037224 */ /* 0x000fe400078e0002 */
[----:B------:R-:W-:-:S05]  /*14370*/  IMAD R0, R20, UR4, RZ ;  /* 0x0000000414007c24 */ /* 0x000fca000f8e02ff */
[----:B------:R-:W-:Y:S01]  /*14380*/  ISETP.GE.AND P2, PT, R6, R0, PT ;  /* 0x000000000600720c */ /* 0x000fe20003f46270 */
[----:B------:R-:W-:Y:S02]  /*14390*/  IMAD.MOV.U32 R13, RZ, RZ, R9 ;  /* 0x000000ffff0d7224 */ /* 0x000fe400078e0009 */
[----:B------:R-:W-:-:S10]  /*143a0*/  IMAD.MOV.U32 R12, RZ, RZ, 0x1 ;  /* 0x00000001ff0c7424 */ /* 0x000fd400078e00ff */
[----:B------:R-:W-:Y:S01]  /*143b0*/  @!P2 LEA R21, R28, UR47, 0x1 ;  /* 0x0000002f1c15ac11 */ /* 0x000fe2000f8e08ff */
[----:B------:R-:W-:-:S07]  /*143c0*/  IMAD.MOV.U32 R2, RZ, RZ, R14 ;  /* 0x000000ffff027224 */ /* 0x000fce00078e000e */
[----:B------:R-:W-:Y:S05]  /*143d0*/  WARPSYNC.COLLECTIVE R15, `(.L_x_1000) ;  /* 0x000000000f087348 */ /* 0x000fea0003c00000 */
[----:B------:R0:W1:Y:S02]  /*143e0*/  SHFL.IDX P6, R14, R13, R12, R11 ;  /* 0x0000000c0d0e7389 */ /* 0x00006400000c000b */
[----:B01----:R-:W-:Y:S01]  /*143f0*/  ENDCOLLECTIVE ;  /* 0x000000000000791b */ /* 0x003fe20003800000 */
.L_x_1000:
        /* <DEDUP_REMOVED lines=13> */
.L_x_1001:
[----:B------:R-:W-:Y:S02]  /*144d0*/  VIADD R3, R6, 0x40 ;  /* 0x0000004006037836 */ /* 0x000fe40000000000 */
[----:B------:R-:W-:Y:S01]  /*144e0*/  IMAD.MOV.U32 R5, RZ, RZ, R4 ;  /* 0x000000ffff057224 */ /* 0x000fe200078e0004 */
[----:B------:R-:W-:Y:S01]  /*144f0*/  @!P2 LEA R25, R28, UR47, 0x1 ;  /* 0x0000002f1c19ac11 */ /* 0x000fe2000f8e08ff */
[----:B------:R-:W-:Y:S02]  /*14500*/  IMAD.MOV.U32 R13, RZ, RZ, R9 ;  /* 0x000000ffff0d7224 */ /* 0x000fe400078e0009 */
[----:B------:R-:W-:Y:S02]  /*14510*/  IMAD.MOV.U32 R12, RZ, RZ, 0x2 ;  /* 0x00000002ff0c7424 */ /* 0x000fe400078e00ff */
[----:B------:R-:W-:-:S07]  /*14520*/  IMAD.MOV.U32 R4, RZ, RZ, R14 ;  /* 0x000000ffff047224 */ /* 0x000fce00078e000e */
[----:B------:R-:W-:Y:S05]  /*14530*/  WARPSYNC.COLLECTIVE R15, `(.L_x_1002) ;  /* 0x000000000f087348 */ /* 0x000fea0003c00000 */
[----:B------:R0:W1:Y:S02]  /*14540*/  SHFL.IDX P6, R14, R13, R12, R11 ;  /* 0x0000000c0d0e7389 */ /* 0x00006400000c000b */
[----:B01----:R-:W-:Y:S01]  /*14550*/  ENDCOLLECTIVE ;  /* 0x000000000000791b */ /* 0x003fe20003800000 */
.L_x_1002:
        /* <DEDUP_REMOVED lines=13> */
.L_x_1003:
        /* <DEDUP_REMOVED lines=8> */
.L_x_1004:
        /* <DEDUP_REMOVED lines=12> */
.L_x_1005:
[----:B------:R-:W-:-:S05]  /*14770*/  VIADD R3, R6, 0x60 ;  /* 0x0000006006037836 */ /* 0x000fca0000000000 */
        /* <DEDUP_REMOVED lines=9> */
.L_x_1006:
        /* <DEDUP_REMOVED lines=13> */
.L_x_1007:
[----:B------:R-:W-:Y:S01]  /*148e0*/  @!P2 LEA R7, R28, UR47, 0x1 ;  /* 0x0000002f1c07ac11 */ /* 0x000fe2000f8e08ff */
[----:B------:R-:W-:Y:S02]  /*148f0*/  IMAD.MOV.U32 R13, RZ, RZ, R8 ;  /* 0x000000ffff0d7224 */ /* 0x000fe400078e0008 */
[----:B------:R-:W-:Y:S02]  /*14900*/  IMAD.MOV.U32 R12, RZ, RZ, 0x1 ;  /* 0x00000001ff0c7424 */ /* 0x000fe400078e00ff */
[----:B------:R-:W-:-:S07]  /*14910*/  IMAD.MOV.U32 R2, RZ, RZ, R14 ;  /* 0x000000ffff027224 */ /* 0x000fce00078e000e */
[----:B------:R-:W-:Y:S05]  /*14920*/  WARPSYNC.COLLECTIVE R15, `(.L_x_1008) ;  /* 0x000000000f087348 */ /* 0x000fea0003c00000 */
[----:B------:R0:W1:Y:S02]  /*14930*/  SHFL.IDX P6, R14, R13, R12, R11 ;  /* 0x0000000c0d0e7389 */ /* 0x00006400000c000b */
[----:B01----:R-:W-:Y:S01]  /*14940*/  ENDCOLLECTIVE ;  /* 0x000000000000791b */ /* 0x003fe20003800000 */
.L_x_1008:
        /* <DEDUP_REMOVED lines=12> */
.L_x_1009:
[----:B------:R-:W-:Y:S05]  /*14a10*/  BRA `(.L_x_1010) ;  /* 0xffffffd400147947 */ /* 0x000fea000383ffff */
.L_x_953:
[----:B0-----:R-:W-:-:S04]  /*14a20*/  IMAD.U32 R3, RZ, RZ, UR47 ;  /* 0x0000002fff037e24 */ /* 0x001fc8000f8e00ff */
[----:B------:R0:W1:Y:S03]  /*14a30*/  SYNCS.PHASECHK.TRANS64.TRYWAIT P1, [R3+URZ+0x2d820], R0 ;  /* 0x02d82000030075a7 */ /* 0x000066000802017f */
[----:B-1----:R-:W-:Y:S05]  /*14a40*/  @!P1 NANOSLEEP.SYNCS 0x989680 ;  /* 0x009896800000995d */ /* 0x002fea0003900000 */
[----:B------:R-:W1:Y:S02]  /*14a50*/  @!P1 SYNCS.PHASECHK.TRANS64 P1, [R3+URZ+0x2d820], R0 ;  /* 0x02d82000030095a7 */ /* 0x000e64000802007f */
[----:B-1----:R-:W-:Y:S05]  /*14a60*/  @!P1 BRA `(.L_x_953) ;  /* 0xfffffffc00ec9947 */ /* 0x002fea000383ffff */
[----:B------:R-:W-:Y:S05]  /*14a70*/  BRA `(.L_x_1011) ;  /* 0xffffffd400647947 */ /* 0x000fea000383ffff */
.L_x_957:
[----:B0-----:R0:W1:Y:S02]  /*14a80*/  SYNCS.PHASECHK.TRANS64.TRYWAIT P0, [R7+URZ+0x2d840], R2 ;  /* 0x02d84002070075a7 */ /* 0x001064000800017f */
[----:B-1----:R-:W-:Y:S05]  /*14a90*/  @!P0 NANOSLEEP.SYNCS 0x989680 ;  /* 0x009896800000895d */ /* 0x002fea0003900000 */
[----:B------:R-:W1:Y:S02]  /*14aa0*/  @!P0 SYNCS.PHASECHK.TRANS64 P0, [R7+URZ+0x2d840], R2 ;  /* 0x02d84002070085a7 */ /* 0x000e64000800007f */
[----:B-1----:R-:W-:Y:S05]  /*14ab0*/  @!P0 BRA `(.L_x_957) ;  /* 0xfffffffc00f08947 */ /* 0x002fea000383ffff */
[----:B------:R-:W-:Y:S05]  /*14ac0*/  BRA `(.L_x_1012) ;  /* 0xffffffd8005c7947 */ /* 0x000fea000383ffff */
.L_x_958:
        /* <DEDUP_REMOVED lines=8> */
.L_x_1014:
[----:B------:R-:W-:Y:S05]  /*14b50*/  BSYNC B1 ;  /* 0x0000000000017941 */ /* 0x000fea0003800000 */
.L_x_1013:
[----:B------:R-:W0:Y:S01]  /*14b60*/  S2R R27, SR_TID.X ;  /* 0x00000000001b7919 */ /* 0x000e220000002100 */
[----:B------:R-:W-:Y:S01]  /*14b70*/  IMAD.MOV.U32 R13, RZ, RZ, R8 ;  /* 0x000000ffff0d7224 */ /* 0x000fe200078e0008 */
[----:B------:R-:W-:Y:S01]  /*14b80*/  LOP3.LUT R16, R16, 0xf7ffffff, RZ, 0xc0, !PT ;  /* 0xf7ffffff10107812 */ /* 0x000fe200078ec0ff */
[----:B------:R-:W-:Y:S01]  /*14b90*/  IMAD.MOV.U32 R12, RZ, RZ, RZ ;  /* 0x000000ffff0c7224 */ /* 0x000fe200078e00ff */
[----:B------:R-:W-:Y:S01]  /*14ba0*/  LEA R9, R9, UR47, 0x1 ;  /* 0x0000002f09097c11 */ /* 0x000fe2000f8e08ff */
[----:B------:R-:W-:Y:S01]  /*14bb0*/  IMAD.MOV.U32 R11, RZ, RZ, 0x1c1f ;  /* 0x00001c1fff0b7424 */ /* 0x000fe200078e00ff */
[----:B------:R-:W-:Y:S01]  /*14bc0*/  @P1 LOP3.LUT R16, R16, 0x8000000, RZ, 0xfc, !PT ;  /* 0x0800000010101812 */ /* 0x000fe200078efcff */
[----:B------:R-:W-:Y:S02]  /*14bd0*/  IMAD.MOV.U32 R15, RZ, RZ, -0x1 ;  /* 0xffffffffff0f7424 */ /* 0x000fe400078e00ff */
[----:B------:R-:W-:Y:S01]  /*14be0*/  IMAD.MOV.U32 R3, RZ, RZ, R14 ;  /* 0x000000ffff037224 */ /* 0x000fe200078e000e */
[----:B------:R-:W-:-:S13]  /*14bf0*/  LOP3.LUT P1, RZ, R16, 0x4, RZ, 0xc0, !PT ;  /* 0x0000000410ff7812 */ /* 0x000fda000782c0ff */
[----:B0-----:R-:W-:Y:S05]  /*14c00*/  WARPSYNC.COLLECTIVE R15, `(.L_x_1015) ;  /* 0x000000000f087348 */ /* 0x001fea0003c00000 */
[----:B------:R1:W2:Y:S02]  /*14c10*/  SHFL.IDX P6, R14, R13, R12, R11 ;  /* 0x0000000c0d0e7389 */ /* 0x0002a400000c000b */
[----:B012---:R-:W-:Y:S01]  /*14c20*/  ENDCOLLECTIVE ;  /* 0x000000000000791b */ /* 0x007fe20003800000 */
.L_x_1015:
        /* <DEDUP_REMOVED lines=8> */
.L_x_1016:
        /* <DEDUP_REMOVED lines=14> */
.L_x_1017:
[----:B------:R-:W-:Y:S02]  /*14d90*/  IMAD.MOV.U32 R13, RZ, RZ, R19 ;  /* 0x000000ffff0d7224 */ /* 0x000fe400078e0013 */
[----:B------:R-:W-:Y:S02]  /*14da0*/  IMAD.MOV.U32 R12, RZ, RZ, 0x2 ;  /* 0x00000002ff0c7424 */ /* 0x000fe400078e00ff */
[----:B------:R-:W-:-:S07]  /*14db0*/  IMAD.MOV.U32 R2, RZ, RZ, R14 ;  /* 0x000000ffff027224 */ /* 0x000fce00078e000e */
[----:B------:R-:W-:Y:S05]  /*14dc0*/  WARPSYNC.COLLECTIVE R15, `(.L_x_1018) ;  /* 0x000000000f087348 */ /* 0x000fea0003c00000 */
[----:B------:R0:W1:Y:S02]  /*14dd0*/  SHFL.IDX P6, R14, R13, R12, R11 ;  /* 0x0000000c0d0e7389 */ /* 0x00006400000c000b */
[----:B01----:R-:W-:Y:S01]  /*14de0*/  ENDCOLLECTIVE ;  /* 0x000000000000791b */ /* 0x003fe20003800000 */
.L_x_1018:
        /* <DEDUP_REMOVED lines=13> */
.L_x_1019:
[----:B------:R-:W-:Y:S02]  /*14ec0*/  IMAD.MOV.U32 R13, RZ, RZ, R19 ;  /* 0x000000ffff0d7224 */ /* 0x000fe400078e0013 */
[----:B------:R-:W-:Y:S02]  /*14ed0*/  IMAD.MOV.U32 R12, RZ, RZ, 0x3 ;  /* 0x00000003ff0c7424 */ /* 0x000fe400078e00ff */
[----:B------:R-:W-:-:S07]  /*14ee0*/  IMAD.MOV.U32 R2, RZ, RZ, R14 ;  /* 0x000000ffff027224 */ /* 0x000fce00078e000e */
[----:B------:R-:W-:Y:S05]  /*14ef0*/  WARPSYNC.COLLECTIVE R15, `(.L_x_1020) ;  /* 0x000000000f087348 */ /* 0x000fea0003c00000 */
[----:B------:R0:W1:Y:S02]  /*14f00*/  SHFL.IDX P6, R14, R13, R12, R11 ;  /* 0x0000000c0d0e7389 */ /* 0x00006400000c000b */
[----:B01----:R-:W-:Y:S01]  /*14f10*/  ENDCOLLECTIVE ;  /* 0x000000000000791b */ /* 0x003fe20003800000 */
.L_x_1020:
        /* <DEDUP_REMOVED lines=14> */
.L_x_1021:
[----:B------:R-:W-:Y:S01]  /*15000*/  IMAD.MOV.U32 R2, RZ, RZ, R14 ;  /* 0x000000ffff027224 */ /* 0x000fe200078e000e */
[----:B------:R-:W-:Y:S06]  /*15010*/  BRA `(.L_x_1022) ;  /* 0xffffffd400f47947 */ /* 0x000fec000383ffff */
.L_x_963:
[----:B-1----:R1:W2:Y:S02]  /*15020*/  SYNCS.PHASECHK.TRANS64.TRYWAIT P0, [R7+URZ+0x2d860], R2 ;  /* 0x02d86002070075a7 */ /* 0x0022a4000800017f */
[----:B--2---:R-:W-:Y:S05]  /*15030*/  @!P0 NANOSLEEP.SYNCS 0x989680 ;  /* 0x009896800000895d */ /* 0x004fea0003900000 */
[----:B------:R-:W2:Y:S02]  /*15040*/  @!P0 SYNCS.PHASECHK.TRANS64 P0, [R7+URZ+0x2d860], R2 ;  /* 0x02d86002070085a7 */ /* 0x000ea4000800007f */
[----:B--2---:R-:W-:Y:S05]  /*15050*/  @!P0 BRA `(.L_x_963) ;  /* 0xfffffffc00f08947 */ /* 0x004fea000383ffff */
[----:B------:R-:W-:Y:S05]  /*15060*/  BRA `(.L_x_1023) ;  /* 0xffffffd800547947 */ /* 0x000fea000383ffff */
.L_x_964:
        /* <DEDUP_REMOVED lines=8> */
.L_x_1025:
[----:B------:R-:W-:Y:S05]  /*150f0*/  BSYNC B1 ;  /* 0x0000000000017941 */ /* 0x000fea0003800000 */
.L_x_1024:
[----:B------:R-:W-:Y:S01]  /*15100*/  IMAD.MOV.U32 R13, RZ, RZ, R17 ;  /* 0x000000ffff0d7224 */ /* 0x000fe200078e0011 */
[----:B------:R-:W-:Y:S01]  /*15110*/  LEA R8, R8, UR47, 0x1 ;  /* 0x0000002f08087c11 */ /* 0x000fe2000f8e08ff */
[----:B------:R-:W-:Y:S02]  /*15120*/  IMAD.MOV.U32 R12, RZ, RZ, RZ ;  /* 0x000000ffff0c7224 */ /* 0x000fe400078e00ff */
[----:B------:R-:W-:Y:S02]  /*15130*/  IMAD.MOV.U32 R11, RZ, RZ, 0x1c1f ;  /* 0x00001c1fff0b7424 */ /* 0x000fe400078e00ff */
[----:B------:R-:W-:Y:S02]  /*15140*/  IMAD.MOV.U32 R15, RZ, RZ, -0x1 ;  /* 0xffffffffff0f7424 */ /* 0x000fe400078e00ff */
[----:B------:R-:W-:-:S07]  /*15150*/  IMAD.MOV.U32 R3, RZ, RZ, R14 ;  /* 0x000000ffff037224 */ /* 0x000fce00078e000e */
[----:B------:R-:W-:Y:S05]  /*15160*/  WARPSYNC.COLLECTIVE R15, `(.L_x_1026) ;  /* 0x000000000f087348 */ /* 0x000fea0003c00000 */
[----:B------:R0:W1:Y:S02]  /*15170*/  SHFL.IDX P6, R14, R13, R12, R11 ;  /* 0x0000000c0d0e7389 */ /* 0x00006400000c000b */
[----:B01----:R-:W-:Y:S01]  /*15180*/  ENDCOLLECTIVE ;  /* 0x000000000000791b */ /* 0x003fe20003800000 */
.L_x_1026:
[----:B------:R-:W-:Y:S02]  /*15190*/  IMAD.MOV.U32 R13, RZ, RZ, R18 ;  /* 0x000000ffff0d7224 */ /* 0x000fe400078e0012 */
[----:B------:R-:W-:Y:S01]  /*151a0*/  IMAD.MOV.U32 R12, RZ, RZ, 0x1 ;  /* 0x00000001ff0c7424 */ /* 0x000fe200078e00ff */
[----:B------:R-:W-:-:S13]  /*151b0*/  IADD3 R2, P0, R14, R4, RZ ;  /* 0x000000040e027210 */ /* 0x000fda0007f1e0ff */
[----:B------:R-:W-:Y:S05]  /*151c0*/  WARPSYNC.COLLECTIVE R15, `(.L_x_1027) ;  /* 0x000000000f087348 */ /* 0x000fea0003c00000 */
[----:B------:R0:W1:Y:S02]  /*151d0*/  SHFL.IDX P6, R14, R13, R12, R11 ;  /* 0x0000000c0d0e7389 */ /* 0x00006400000c000b */
[----:B01----:R-:W-:Y:S01]  /*151e0*/  ENDCOLLECTIVE ;  /* 0x000000000000791b */ /* 0x003fe20003800000 */
.L_x_1027:
        /* <DEDUP_REMOVED lines=15> */
.L_x_1028:
[----:B------:R-:W-:Y:S02]  /*152e0*/  IMAD.MOV.U32 R13, RZ, RZ, R18 ;  /* 0x000000ffff0d7224 */ /* 0x000fe400078e0012 */
[----:B------:R-:W-:Y:S01]  /*152f0*/  IMAD.MOV.U32 R12, RZ, RZ, 0x2 ;  /* 0x00000002ff0c7424 */ /* 0x000fe200078e00ff */
[----:B------:R-:W-:-:S13]  /*15300*/  IADD3 R2, P0, R14, R4, RZ ;  /* 0x000000040e027210 */ /* 0x000fda0007f1e0ff */
[----:B------:R-:W-:Y:S05]  /*15310*/  WARPSYNC.COLLECTIVE R15, `(.L_x_1029) ;  /* 0x000000000f087348 */ /* 0x000fea0003c00000 */
[----:B------:R0:W1:Y:S02]  /*15320*/  SHFL.IDX P6, R14, R13, R12, R11 ;  /* 0x0000000c0d0e7389 */ /* 0x00006400000c000b */
[----:B01----:R-:W-:Y:S01]  /*15330*/  ENDCOLLECTIVE ;  /* 0x000000000000791b */ /* 0x003fe20003800000 */
.L_x_1029:
        /* <DEDUP_REMOVED lines=15> */
.L_x_1030:
[----:B------:R-:W-:Y:S02]  /*15430*/  IMAD.MOV.U32 R13, RZ, RZ, R18 ;  /* 0x000000ffff0d7224 */ /* 0x000fe400078e0012 */
[----:B------:R-:W-:Y:S01]  /*15440*/  IMAD.MOV.U32 R12, RZ, RZ, 0x3 ;  /* 0x00000003ff0c7424 */ /* 0x000fe200078e00ff */
[----:B------:R-:W-:-:S13]  /*15450*/  IADD3 R2, P0, R14, R4, RZ ;  /* 0x000000040e027210 */ /* 0x000fda0007f1e0ff */
[----:B------:R-:W-:Y:S05]  /*15460*/  WARPSYNC.COLLECTIVE R15, `(.L_x_1031) ;  /* 0x000000000f087348 */ /* 0x000fea0003c00000 */
[----:B------:R0:W1:Y:S02]  /*15470*/  SHFL.IDX P6, R14, R13, R12, R11 ;  /* 0x0000000c0d0e7389 */ /* 0x00006400000c000b */
[----:B01----:R-:W-:Y:S01]  /*15480*/  ENDCOLLECTIVE ;  /* 0x000000000000791b */ /* 0x003fe20003800000 */
.L_x_1031:
        /* <DEDUP_REMOVED lines=12> */
.L_x_1032:
[----:B------:R-:W-:Y:S01]  /*15550*/  @!PT LDS RZ, [RZ] ;  /* 0x00000000fffff984 */ /* 0x000fe20000000800 */
[----:B------:R-:W-:Y:S01]  /*15560*/  @!PT LDS RZ, [RZ] ;  /* 0x00000000fffff984 */ /* 0x000fe20000000800 */
[----:B------:R-:W-:Y:S01]  /*15570*/  @!PT LDS RZ, [RZ] ;  /* 0x00000000fffff984 */ /* 0x000fe20000000800 */
[----:B------:R0:W-:Y:S01]  /*15580*/  LDGSTS.E.BYPASS.LTC128B.128 [R8+0x3400], desc[UR36][R2.64+0x40], !P0 ;  /* 0x0340004002087fae */ /* 0x0001e2000c101d64 */
[----:B------:R-:W-:-:S13]  /*15590*/  ISETP.LT.OR P0, PT, R0, 0x41, P1 ;  /* 0x000000410000780c */ /* 0x000fda0000f01670 */
[----:B------:R0:W-:Y:S01]  /*155a0*/  LDGSTS.E.BYPASS.LTC128B.128 [R8+0x5400], desc[UR36][R2.64+0x80], !P0 ;  /* 0x0540008002087fae */ /* 0x0001e2000c101d64 */
[----:B------:R-:W-:Y:S05]  /*155b0*/  BRA `(.L_x_1033) ;  /* 0xffffffd400947947 */ /* 0x000fea000383ffff */
.L_x_970:
[----:B0-----:R0:W1:Y:S02]  /*155c0*/  SYNCS.PHASECHK.TRANS64.TRYWAIT P0, [R0+URZ+0x2d860], R3 ;  /* 0x02d86003000075a7 */ /* 0x001064000800017f */
[----:B-1----:R-:W-:Y:S05]  /*155d0*/  @!P0 NANOSLEEP.SYNCS 0x989680 ;  /* 0x009896800000895d */ /* 0x002fea0003900000 */
[----:B------:R-:W1:Y:S02]  /*155e0*/  @!P0 SYNCS.PHASECHK.TRANS64 P0, [R0+URZ+0x2d860], R3 ;  /* 0x02d86003000085a7 */ /* 0x000e64000800007f */
[----:B-1----:R-:W-:Y:S05]  /*155f0*/  @!P0 BRA `(.L_x_970) ;  /* 0xfffffffc00f08947 */ /* 0x002fea000383ffff */
[----:B------:R-:W-:Y:S05]  /*15600*/  BRA `(.L_x_1034) ;  /* 0xffffffd800907947 */ /* 0x000fea000383ffff */
.L_x_971:
        /* <DEDUP_REMOVED lines=8> */
.L_x_1036:
[----:B------:R-:W-:Y:S05]  /*15690*/  BSYNC B0 ;  /* 0x0000000000007941 */ /* 0x000fea0003800000 */
.L_x_1035:
[----:B------:R-:W0:Y:S01]  /*156a0*/  S2R R2, SR_TID.X ;  /* 0x0000000000027919 */ /* 0x000e220000002100 */
[----:B------:R-:W-:Y:S01]  /*156b0*/  IMAD.MOV.U32 R13, RZ, RZ, R17 ;  /* 0x000000ffff0d7224 */ /* 0x000fe200078e0011 */
[----:B------:R-:W-:Y:S01]  /*156c0*/  LEA R4, R4, UR47, 0x1 ;  /* 0x0000002f04047c11 */ /* 0x000fe2000f8e08ff */
[----:B------:R-:W-:Y:S02]  /*156d0*/  IMAD.MOV.U32 R12, RZ, RZ, RZ ;  /* 0x000000ffff0c7224 */ /* 0x000fe400078e00ff */
[----:B------:R-:W-:Y:S02]  /*156e0*/  IMAD.MOV.U32 R11, RZ, RZ, 0x1c1f ;  /* 0x00001c1fff0b7424 */ /* 0x000fe400078e00ff */
[----:B------:R-:W-:Y:S02]  /*156f0*/  IMAD.MOV.U32 R15, RZ, RZ, -0x1 ;  /* 0xffffffffff0f7424 */ /* 0x000fe400078e00ff */
[----:B------:R-:W-:-:S07]  /*15700*/  IMAD.MOV.U32 R3, RZ, RZ, R14 ;  /* 0x000000ffff037224 */ /* 0x000fce00078e000e */
[----:B0-----:R-:W-:Y:S05]  /*15710*/  WARPSYNC.COLLECTIVE R15, `(.L_x_1037) ;  /* 0x000000000f087348 */ /* 0x001fea0003c00000 */
[----:B------:R1:W2:Y:S02]  /*15720*/  SHFL.IDX P6, R14, R13, R12, R11 ;  /* 0x0000000c0d0e7389 */ /* 0x0002a400000c000b */
[----:B012---:R-:W-:Y:S01]  /*15730*/  ENDCOLLECTIVE ;  /* 0x000000000000791b */ /* 0x007fe20003800000 */
.L_x_1037:
[----:B------:R-:W-:Y:S02]  /*15740*/  ULDC UR4, c[0x0][0x2f4] ;  /* 0x0000bd0000047ab9 */ /* 0x000fe40000000800 */
[----:B------:R-:W-:-:S04]  /*15750*/  ISETP.GE.AND P2, PT, R9, UR4, PT ;  /* 0x0000000409007c0c */ /* 0x000fc8000bf46270 */
[----:B------:R-:W-:Y:S01]  /*15760*/  ISETP.LT.OR P3, PT, R5, 0x1, P2 ;  /* 0x000000010500780c */ /* 0x000fe20001761670 */
[----:B------:R-:W-:Y:S02]  /*15770*/  IMAD.MOV.U32 R13, RZ, RZ, R18 ;  /* 0x000000ffff0d7224 */ /* 0x000fe400078e0012 */
        /* <DEDUP_REMOVED lines=11> */
.L_x_1038:
        /* <DEDUP_REMOVED lines=17> */
.L_x_1039:
[----:B------:R-:W-:Y:S02]  /*15940*/  IMAD.MOV.U32 R3, RZ, RZ, R6 ;  /* 0x000000ffff037224 */ /* 0x000fe400078e0006 */
[----:B------:R-:W-:Y:S02]  /*15950*/  IMAD.MOV.U32 R6, RZ, RZ, RZ ;  /* 0x000000ffff067224 */ /* 0x000fe400078e00ff */
[----:B------:R-:W-:Y:S02]  /*15960*/  IMAD.MOV.U32 R13, RZ, RZ, R18 ;  /* 0x000000ffff0d7224 */ /* 0x000fe400078e0012 */
[----:B------:R-:W-:Y:S02]  /*15970*/  IMAD.MOV.U32 R12, RZ, RZ, 0x2 ;  /* 0x00000002ff0c7424 */ /* 0x000fe400078e00ff */
[----:B------:R-:W-:-:S07]  /*15980*/  IMAD.MOV.U32 R2, RZ, RZ, R14 ;  /* 0x000000ffff027224 */ /* 0x000fce00078e000e */
[----:B------:R-:W-:Y:S05]  /*15990*/  WARPSYNC.COLLECTIVE R15, `(.L_x_1040) ;  /* 0x000000000f087348 */ /* 0x000fea0003c00000 */
[----:B------:R0:W1:Y:S02]  /*159a0*/  SHFL.IDX P6, R14, R13, R12, R11 ;  /* 0x0000000c0d0e7389 */ /* 0x00006400000c000b */
[----:B01----:R-:W-:Y:S01]  /*159b0*/  ENDCOLLECTIVE ;  /* 0x000000000000791b */ /* 0x003fe20003800000 */
.L_x_1040:
        /* <DEDUP_REMOVED lines=15> */
.L_x_1041:
[----:B------:R-:W-:Y:S02]  /*15ab0*/  IMAD.MOV.U32 R3, RZ, RZ, R7 ;  /* 0x000000ffff037224 */ /* 0x000fe400078e0007 */
[----:B------:R-:W-:Y:S02]  /*15ac0*/  IMAD.MOV.U32 R13, RZ, RZ, R18 ;  /* 0x000000ffff0d7224 */ /* 0x000fe400078e0012 */
[----:B------:R-:W-:Y:S02]  /*15ad0*/  IMAD.MOV.U32 R12, RZ, RZ, 0x3 ;  /* 0x00000003ff0c7424 */ /* 0x000fe400078e00ff */
[----:B------:R-:W-:-:S07]  /*15ae0*/  IMAD.MOV.U32 R8, RZ, RZ, R14 ;  /* 0x000000ffff087224 */ /* 0x000fce00078e000e */
[----:B------:R-:W-:Y:S05]  /*15af0*/  WARPSYNC.COLLECTIVE R15, `(.L_x_1042) ;  /* 0x000000000f087348 */ /* 0x000fea0003c00000 */
[----:B------:R0:W1:Y:S02]  /*15b00*/  SHFL.IDX P6, R14, R13, R12, R11 ;  /* 0x0000000c0d0e7389 */ /* 0x00006400000c000b */
[----:B01----:R-:W-:Y:S01]  /*15b10*/  ENDCOLLECTIVE ;  /* 0x000000000000791b */ /* 0x003fe20003800000 */
.L_x_1042:
        /* <DEDUP_REMOVED lines=13> */
.L_x_1043:
[----:B------:R-:W-:Y:S05]  /*15bf0*/  BRA `(.L_x_1044) ;  /* 0xffffffd400d87947 */ /* 0x000fea000383ffff */
.L_x_974:
[----:B0-----:R0:W1:Y:S02]  /*15c00*/  SYNCS.PHASECHK.TRANS64.TRYWAIT P0, [R7+URZ+0x2d820], R6 ;  /* 0x02d82006070075a7 */ /* 0x001064000800017f */
[----:B-1----:R-:W-:Y:S05]  /*15c10*/  @!P0 NANOSLEEP.SYNCS 0x989680 ;  /* 0x009896800000895d */ /* 0x002fea0003900000 */
[----:B------:R-:W1:Y:S02]  /*15c20*/  @!P0 SYNCS.PHASECHK.TRANS64 P0, [R7+URZ+0x2d820], R6 ;  /* 0x02d82006070085a7 */ /* 0x000e64000800007f */
[----:B-1----:R-:W-:Y:S05]  /*15c30*/  @!P0 BRA `(.L_x_974) ;  /* 0xfffffffc00f08947 */ /* 0x002fea000383ffff */
[----:B------:R-:W-:Y:S05]  /*15c40*/  BRA `(.L_x_1045) ;  /* 0xffffffd800547947 */ /* 0x000fea000383ffff */
.L_x_975:
        /* <DEDUP_REMOVED lines=8> */
[----:B0----5:R-:W-:Y:S05]  /*15cd0*/  WARPSYNC.COLLECTIVE R15, `(.L_x_1047) ;  /* 0x000000000f087348 */ /* 0x021fea0003c00000 */
[----:B------:R1:W2:Y:S02]  /*15ce0*/  SHFL.IDX P6, R14, R13, R12, R11 ;  /* 0x0000000c0d0e7389 */ /* 0x0002a400000c000b */
[----:B012--5:R-:W-:Y:S01]  /*15cf0*/  ENDCOLLECTIVE ;  /* 0x000000000000791b */ /* 0x027fe20003800000 */
.L_x_1047:
[----:B------:R-:W-:Y:S05]  /*15d00*/  BSYNC B0 ;  /* 0x0000000000007941 */ /* 0x000fea0003800000 */
.L_x_1046:
[----:B------:R-:W-:Y:S05]  /*15d10*/  BRA `(.L_x_1048) ;  /* 0xffffffd800387947 */ /* 0x000fea000383ffff */
.L_x_976:
[----:B------:R-:W-:Y:S01]  /*15d20*/  BSSY B0, `(.L_x_1049) ;  /* 0x0000006000007945 */ /* 0x000fe20003800000 */
[----:B------:R-:W-:-:S07]  /*15d30*/  IMAD.MOV.U32 R15, RZ, RZ, -0x1 ;  /* 0xffffffffff0f7424 */ /* 0x000fce00078e00ff */
[----:B01---5:R-:W-:Y:S05]  /*15d40*/  WARPSYNC.COLLECTIVE R15, `(.L_x_1050) ;  /* 0x000000000f0c7348 */ /* 0x023fea0003c00000 */
[----:B------:R-:W-:Y:S02]  /*15d50*/  ELECT P6, UR62, PT ;  /* 0x00000000003e782f */ /* 0x000fe400038c0000 */
[----:B------:R-:W-:Y:S01]  /*15d60*/  MOV R14, UR62 ;  /* 0x0000003e000e7c02 */ /* 0x000fe20008000f00 */
[----:B01---5:R-:W-:Y:S10]  /*15d70*/  ENDCOLLECTIVE ;  /* 0x000000000000791b */ /* 0x023ff40003800000 */
.L_x_1050:
[----:B------:R-:W-:Y:S05]  /*15d80*/  BSYNC B0 ;  /* 0x0000000000007941 */ /* 0x000fea0003800000 */
.L_x_1049:
[----:B------:R-:W-:Y:S05]  /*15d90*/  BRA `(.L_x_1051) ;  /* 0xffffffd8002c7947 */ /* 0x000fea000383ffff */
.L_x_978:
[----:B-1----:R1:W2:Y:S02]  /*15da0*/  SYNCS.PHASECHK.TRANS64.TRYWAIT P1, [R5+URZ+0x2d840], R4 ;  /* 0x02d84004050075a7 */ /* 0x0022a4000802017f */
[----:B--2---:R-:W-:Y:S05]  /*15db0*/  @!P1 NANOSLEEP.SYNCS 0x989680 ;  /* 0x009896800000995d */ /* 0x004fea0003900000 */
[----:B------:R-:W2:Y:S02]  /*15dc0*/  @!P1 SYNCS.PHASECHK.TRANS64 P1, [R5+URZ+0x2d840], R4 ;  /* 0x02d84004050095a7 */ /* 0x000ea4000802007f */
[----:B--2---:R-:W-:Y:S05]  /*15dd0*/  @!P1 BRA `(.L_x_978) ;  /* 0xfffffffc00f09947 */ /* 0x004fea000383ffff */
[----:B------:R-:W-:Y:S05]  /*15de0*/  BRA `(.L_x_1052) ;  /* 0xffffffd800547947 */ /* 0x000fea000383ffff */
.L_x_980:
[----:B--2---:R2:W3:Y:S02]  /*15df0*/  SYNCS.PHASECHK.TRANS64.TRYWAIT P1, [R3+URZ+0x2d840], R0 ;  /* 0x02d84000030075a7 */ /* 0x0044e4000802017f */
[----:B---3--:R-:W-:Y:S05]  /*15e00*/  @!P1 NANOSLEEP.SYNCS 0x989680 ;  /* 0x009896800000995d */ /* 0x008fea0003900000 */
[----:B------:R-:W3:Y:S02]  /*15e10*/  @!P1 SYNCS.PHASECHK.TRANS64 P1, [R3+URZ+0x2d840], R0 ;  /* 0x02d84000030095a7 */ /* 0x000ee4000802007f */
[----:B---3--:R-:W-:Y:S05]  /*15e20*/  @!P1 BRA `(.L_x_980) ;  /* 0xfffffffc00f09947 */ /* 0x008fea000383ffff */
[----:B------:R-:W-:Y:S05]  /*15e30*/  BRA `(.L_x_1053) ;  /* 0xffffffd800607947 */ /* 0x000fea000383ffff */
.L_x_982:
[----:B---3--:R3:W4:Y:S02]  /*15e40*/  SYNCS.PHASECHK.TRANS64.TRYWAIT P1, [R5+URZ+0x2d860], R4 ;  /* 0x02d86004050075a7 */ /* 0x008724000802017f */
[----:B----4-:R-:W-:Y:S05]  /*15e50*/  @!P1 NANOSLEEP.SYNCS 0x989680 ;  /* 0x009896800000995d */ /* 0x010fea0003900000 */
[----:B------:R-:W4:Y:S02]  /*15e60*/  @!P1 SYNCS.PHASECHK.TRANS64 P1, [R5+URZ+0x2d860], R4 ;  /* 0x02d86004050095a7 */ /* 0x000f24000802007f */
[----:B----4-:R-:W-:Y:S05]  /*15e70*/  @!P1 BRA `(.L_x_982) ;  /* 0xfffffffc00f09947 */ /* 0x010fea000383ffff */
[----:B------:R-:W-:Y:S05]  /*15e80*/  BRA `(.L_x_1054) ;  /* 0xffffffd8005c7947 */ /* 0x000fea000383ffff */
.L_x_1055:
        /* <DEDUP_REMOVED lines=15> */
.L_x_2783:


//--------------------- .text._ZN7cutlass13device_kernelIN5flash11enable_sm90INS1_16FlashAttnFwdSm90INS1_25CollectiveMainloopFwdSm90ILi2EN4cute5tupleIJNS5_1CILi1EEES8_S8_EEENS6_IJNS7_ILi192EEENS7_ILi128EEENS7_ILi96EEEEEELi96ENS_10bfloat16_tEfNS_4arch4Sm90ELb0ELb1ELb0ELb1ELb1ELb0ELb0ELb0ELb1ELb1ELb1ELb0EEENS1_21CollectiveEpilogueFwdINS6_IJSA_SC_SB_EEES9_SE_SG_Li384ELb1ELb1ELb1ELb0EEENS1_36VarlenDynamicPersistentTileSchedulerILi192ELi128ELi384ELi128ELb1ELb1ELb1ELb1ELb0ELb1EEEEEEEEEvNT_6ParamsE --------------------------
	.section	.text._ZN7cutlass13device_kernelIN5flash11enable_sm90INS1_16FlashAttnFwdSm90INS1_25CollectiveMainloopFwdSm90ILi2EN4cute5tupleIJNS5_1CILi1EEES8_S8_EEENS6_IJNS7_ILi192EEENS7_ILi128EEENS7_ILi96EEEEEELi96ENS_10bfloat16_tEfNS_4arch4Sm90ELb0ELb1ELb0ELb1ELb1ELb0ELb0ELb0ELb1ELb1ELb1ELb0EEENS1_21CollectiveEpilogueFwdINS6_IJSA_SC_SB_EEES9_SE_SG_Li384ELb1ELb1ELb1ELb0EEENS1_36VarlenDynamicPersistentTileSchedulerILi192ELi128ELi384ELi128ELb1ELb1ELb1ELb1ELb0ELb1EEEEEEEEEvNT_6ParamsE,"ax",@progbits
	.align	128
.text._ZN7cutlass13device_kernelIN5flash11enable_sm90INS1_16FlashAttnFwdSm90INS1_25CollectiveMainloopFwdSm90ILi2EN4cute5tupleIJNS5_1CILi1EEES8_S8_EEENS6_IJNS7_ILi192EEENS7_ILi128EEENS7_ILi96EEEEEELi96ENS_10bfloat16_tEfNS_4arch4Sm90ELb0ELb1ELb0ELb1ELb1ELb0ELb0ELb0ELb1ELb1ELb1ELb0EEENS1_21CollectiveEpilogueFwdINS6_IJSA_SC_SB_EEES9_SE_SG_Li384ELb1ELb1ELb1ELb0EEENS1_36VarlenDynamicPersistentTileSchedulerILi192ELi128ELi384ELi128ELb1ELb1ELb1ELb1ELb0ELb1EEEEEEEEEvNT_6ParamsE:
        .type           _ZN7cutlass13device_kernelIN5flash11enable_sm90INS1_16FlashAttnFwdSm90INS1_25CollectiveMainloopFwdSm90ILi2EN4cute5tupleIJNS5_1CILi1EEES8_S8_EEENS6_IJNS7_ILi192EEENS7_ILi128EEENS7_ILi96EEEEEELi96ENS_10bfloat16_tEfNS_4arch4Sm90ELb0ELb1ELb0ELb1ELb1ELb0ELb0ELb0ELb1ELb1ELb1ELb0EEENS1_21CollectiveEpilogueFwdINS6_IJSA_SC_SB_EEES9_SE_SG_Li384ELb1ELb1ELb1ELb0EEENS1_36VarlenDynamicPersistentTileSchedulerILi192ELi128ELi384ELi128ELb1ELb1ELb1ELb1ELb0ELb1EEEEEEEEEvNT_6ParamsE,@function
        .size           _ZN7cutlass13device_kernelIN5flash11enable_sm90INS1_16FlashAttnFwdSm90INS1_25CollectiveMainloopFwdSm90ILi2EN4cute5tupleIJNS5_1CILi1EEES8_S8_EEENS6_IJNS7_ILi192EEENS7_ILi128EEENS7_ILi96EEEEEELi96ENS_10bfloat16_tEfNS_4arch4Sm90ELb0ELb1ELb0ELb1ELb1ELb0ELb0ELb0ELb1ELb1ELb1ELb0EEENS1_21CollectiveEpilogueFwdINS6_IJSA_SC_SB_EEES9_SE_SG_Li384ELb1ELb1ELb1ELb0EEENS1_36VarlenDynamicPersistentTileSchedulerILi192ELi128ELi384ELi128ELb1ELb1ELb1ELb1ELb0ELb1EEEEEEEEEvNT_6ParamsE,(.L_x_2784 - _ZN7cutlass13device_kernelIN5flash11enable_sm90INS1_16FlashAttnFwdSm90INS1_25CollectiveMainloopFwdSm90ILi2EN4cute5tupleIJNS5_1CILi1EEES8_S8_EEENS6_IJNS7_ILi192EEENS7_ILi128EEENS7_ILi96EEEEEELi96ENS_10bfloat16_tEfNS_4arch4Sm90ELb0ELb1ELb0ELb1ELb1ELb0ELb0ELb0ELb1ELb1ELb1ELb0EEENS1_21CollectiveEpilogueFwdINS6_IJSA_SC_SB_EEES9_SE_SG_Li384ELb1ELb1ELb1ELb0EEENS1_36VarlenDynamicPersistentTileSchedulerILi192ELi128ELi384ELi128ELb1ELb1ELb1ELb1ELb0ELb1EEEEEEEEEvNT_6ParamsE)
        .other          _ZN7cutlass13device_kernelIN5flash11enable_sm90INS1_16FlashAttnFwdSm90INS1_25CollectiveMainloopFwdSm90ILi2EN4cute5tupleIJNS5_1CILi1EEES8_S8_EEENS6_IJNS7_ILi192EEENS7_ILi128EEENS7_ILi96EEEEEELi96ENS_10bfloat16_tEfNS_4arch4Sm90ELb0ELb1ELb0ELb1ELb1ELb0ELb0ELb0ELb1ELb1ELb1ELb0EEENS1_21CollectiveEpilogueFwdINS6_IJSA_SC_SB_EEES9_SE_SG_Li384ELb1ELb1ELb1ELb0EEENS1_36VarlenDynamicPersistentTileSchedulerILi192ELi128ELi384ELi128ELb1ELb1ELb1ELb1ELb0ELb1EEEEEEEEEvNT_6ParamsE,@"STO_CUDA_ENTRY STV_DEFAULT"
_ZN7cutlass13device_kernelIN5flash11enable_sm90INS1_16FlashAttnFwdSm90INS1_25CollectiveMainloopFwdSm90ILi2EN4cute5tupleIJNS5_1CILi1EEES8_S8_EEENS6_IJNS7_ILi192EEENS7_ILi128EEENS7_ILi96EEEEEELi96ENS_10bfloat16_tEfNS_4arch4Sm90ELb0ELb1ELb0ELb1ELb1ELb0ELb0ELb0ELb1ELb1ELb1ELb0EEENS1_21CollectiveEpilogueFwdINS6_IJSA_SC_SB_EEES9_SE_SG_Li384ELb1ELb1ELb1ELb0EEENS1_36VarlenDynamicPersistentTileSchedulerILi192ELi128ELi384ELi128ELb1ELb1ELb1ELb1ELb0ELb1EEEEEEEEEvNT_6ParamsE:
        /* <DEDUP_REMOVED lines=45> */
.L_x_1056:
        /* <DEDUP_REMOVED lines=22> */
.L_x_1057:
        /* <DEDUP_REMOVED lines=18> */
.L_x_1058:
        /* <DEDUP_REMOVED lines=22> */
.L_x_1059:
        /* <DEDUP_REMOVED lines=23> */
.L_x_1060:
[----:B------:R-:W-:Y:S01]  /*0820*/  UISETP.NE.AND UP0, UPT, UR9, URZ, UPT ;  /* 0x0000003f0900728c */ /* 0x000fe2000bf05270 */
[----:B------:R-:W-:Y:S01]  /*0830*/  NOP ;  /* 0x0000000000007918 */ /* 0x000fe20000000000 */
[----:B------:R-:W-:Y:S01]  /*0840*/  UMOV UR44, 0x1 ;  /* 0x00000001002c7882 */ /* 0x000fe20000000000 */
[----:B------:R-:W-:Y:S01]  /*0850*/  ULDC.64 UR56, c[0x0][0x208] ;  /* 0x0000820000387ab9 */ /* 0x000fe20000000a00 */
[----:B------:R-:W-:Y:S01]  /*0860*/  USEL UR44, UR44, 0x2, !UP0 ;  /* 0x000000022c2c7887 */ /* 0x000fe2000c000000 */
[----:B01234-:R-:W-:Y:S01]  /*0870*/  BAR.SYNC.DEFER_BLOCKING 0x0 ;  /* 0x0000000000007b1d */ /* 0x01ffe20000010000 */
[----:B------:R-:W-:-:S13]  /*0880*/  PLOP3.LUT P0, PT, PT, PT, UP0, 0x80, 0x0 ;  /* 0x000000000000781c */ /* 0x000fda0003f0f008 */
[----:B------:R-:W-:Y:S05]  /*0890*/  @!P0 BRA `(.L_x_1061) ;  /* 0x0000010800e48947 */ /* 0x000fea0003800000 */
.L_x_1062:
        /* <DEDUP_REMOVED lines=18> */
[----:B------:R-:W-:Y:S01]  /*09c0*/  VIADD R13, R2, 0xffffff80 ;  /* 0xffffff80020d7836 */ /* 0x000fe20000000000 */
[----:B------:R-:W-:Y:S01]  /*09d0*/  R2UR UR6, R9 ;  /* 0x00000000090672ca */ /* 0x000fe200000e0000 */
[----:B------:R-:W-:Y:S01]  /*09e0*/  IMAD.MOV.U32 R19, RZ, RZ, 0x40 ;  /* 0x00000040ff137424 */ /* 0x000fe200078e00ff */
[----:B------:R-:W-:Y:S01]  /*09f0*/  R2UR UR5, R10 ;  /* 0x000000000a0572ca */ /* 0x000fe200000e0000 */
[----:B------:R-:W-:Y:S01]  /*0a00*/  ULOP3.LUT UR52, UR44, 0x1, URZ, 0xfc, !UPT ;  /* 0x000000012c347892 */ /* 0x000fe2000f8efc3f */
[----:B------:R-:W-:Y:S01]  /*0a10*/  SHF.R.S32.HI R0, RZ, 0x1f, R13 ;  /* 0x0000001fff007819 */ /* 0x000fe2000001140d */
[----:B------:R-:W-:Y:S01]  /*0a20*/  UMOV UR51, URZ ;  /* 0x0000003f00337c82 */ /* 0x000fe20008000000 */
[----:B------:R-:W-:Y:S01]  /*0a30*/  R2UR UR7, R11 ;  /* 0x000000000b0772ca */ /* 0x000fe200000e0000 */
[----:B------:R-:W-:Y:S01]  /*0a40*/  UMOV UR50, URZ ;  /* 0x0000003f00327c82 */ /* 0x000fe20008000000 */
[CC--:B------:R-:W-:Y:S01]  /*0a50*/  LEA.HI R3, R0.reuse, R13.reuse, RZ, 0x4 ;  /* 0x0000000d00037211 */ /* 0x0c0fe200078f20ff */
[----:B------:R-:W-:Y:S01]  /*0a60*/  UMOV UR49, URZ ;  /* 0x0000003f00317c82 */ /* 0x000fe20008000000 */
[----:B------:R-:W-:-:S02]  /*0a70*/  LEA.HI R2, R0, R13, RZ, 0x7 ;  /* 0x0000000d00027211 */ /* 0x000fc400078f38ff */
[----:B------:R-:W-:Y:S02]  /*0a80*/  LOP3.LUT R4, R3, 0xfffffff0, RZ, 0xc0, !PT ;  /* 0xfffffff003047812 */ /* 0x000fe400078ec0ff */
[----:B------:R-:W-:Y:S02]  /*0a90*/  SHF.R.S32.HI R6, RZ, 0x4, R3 ;  /* 0x00000004ff067819 */ /* 0x000fe40000011403 */
[----:B------:R-:W-:Y:S01]  /*0aa0*/  LOP3.LUT R153, R2, 0xffffff80, RZ, 0xc0, !PT ;  /* 0xffffff8002997812 */ /* 0x000fe200078ec0ff */
[----:B------:R-:W-:Y:S01]  /*0ab0*/  IMAD.IADD R4, R13, 0x1, -R4 ;  /* 0x000000010d047824 */ /* 0x000fe200078e0a04 */
[----:B------:R-:W-:Y:S02]  /*0ac0*/  LEA.HI R3, R3, R6, RZ, 0x1 ;  /* 0x0000000603037211 */ /* 0x000fe400078f08ff */
[----:B------:R-:W-:Y:S01]  /*0ad0*/  LEA.HI R7, R0, R13, RZ, 0x5 ;  /* 0x0000000d00077211 */ /* 0x000fe200078f28ff */
[----:B------:R-:W-:Y:S01]  /*0ae0*/  IMAD.IADD R153, R13, 0x1, -R153 ;  /* 0x000000010d997824 */ /* 0x000fe200078e0a99 */
[----:B------:R-:W-:-:S02]  /*0af0*/  LOP3.LUT R5, R3, 0x1ffffffe, RZ, 0xc0, !PT ;  /* 0x1ffffffe03057812 */ /* 0x000fc400078ec0ff */
[----:B------:R-:W-:Y:S02]  /*0b00*/  SHF.R.S32.HI R3, RZ, 0x1f, R4 ;  /* 0x0000001fff037819 */ /* 0x000fe40000011404 */
[----:B------:R-:W-:Y:S01]  /*0b10*/  SHF.R.S32.HI R8, RZ, 0x1f, R153 ;  /* 0x0000001fff087819 */ /* 0x000fe20000011499 */
[----:B------:R-:W-:Y:S01]  /*0b20*/  IMAD.IADD R5, R6, 0x1, -R5 ;  /* 0x0000000106057824 */ /* 0x000fe200078e0a05 */
[----:B------:R-:W-:Y:S02]  /*0b30*/  LEA.HI R3, R3, R4, RZ, 0x3 ;  /* 0x0000000403037211 */ /* 0x000fe400078f18ff */
[----:B------:R-:W-:Y:S01]  /*0b40*/  LEA.HI R9, R8, R153, RZ, 0x2 ;  /* 0x0000009908097211 */ /* 0x000fe200078f10ff */
[----:B------:R-:W-:Y:S01]  /*0b50*/  IMAD.SHL.U32 R5, R5, 0x8, RZ ;  /* 0x0000000805057824 */ /* 0x000fe200078e00ff */
[----:B------:R-:W-:Y:S01]  /*0b60*/  SHF.R.S32.HI R7, RZ, 0x5, R7 ;  /* 0x00000005ff077819 */ /* 0x000fe20000011407 */
[----:B------:R-:W-:Y:S01]  /*0b70*/  IMAD.SHL.U32 R6, R3, 0x40, RZ ;  /* 0x0000004003067824 */ /* 0x000fe200078e00ff */
[----:B------:R-:W-:-:S02]  /*0b80*/  SHF.R.S32.HI R10, RZ, 0x2, R9 ;  /* 0x00000002ff0a7819 */ /* 0x000fc40000011409 */
[----:B------:R-:W-:Y:S01]  /*0b90*/  SHF.R.S32.HI R11, RZ, 0x1f, R9 ;  /* 0x0000001fff0b7819 */ /* 0x000fe20000011409 */
[----:B------:R-:W-:Y:S01]  /*0ba0*/  IMAD R12, R7, 0x10, R4 ;  /* 0x00000010070c7824 */ /* 0x000fe200078e0204 */
[----:B------:R-:W-:Y:S02]  /*0bb0*/  LOP3.LUT R3, R3, 0xfffffff8, RZ, 0xc0, !PT ;  /* 0xfffffff803037812 */ /* 0x000fe400078ec0ff */
[----:B------:R-:W-:Y:S02]  /*0bc0*/  SHF.R.S32.HI R14, RZ, 0x7, R2 ;  /* 0x00000007ff0e7819 */ /* 0x000fe40000011402 */
[----:B------:R-:W-:Y:S01]  /*0bd0*/  LEA.HI R11, R11, R10, RZ, 0x3 ;  /* 0x0000000a0b0b7211 */ /* 0x000fe200078f18ff */
[----:B------:R-:W-:Y:S01]  /*0be0*/  IMAD.IADD R3, R4, 0x1, -R3 ;  /* 0x0000000104037824 */ /* 0x000fe200078e0a03 */
[----:B------:R-:W-:Y:S01]  /*0bf0*/  LEA.HI R8, R8, R153, RZ, 0x5 ;  /* 0x0000009908087211 */ /* 0x000fe200078f28ff */
[----:B------:R-:W-:Y:S01]  /*0c00*/  IMAD.HI R4, R14, 0x55555556, RZ ;  /* 0x555555560e047827 */ /* 0x000fe200078e02ff */
[----:B------:R-:W-:-:S02]  /*0c10*/  LOP3.LUT R11, R11, 0xfffffff8, RZ, 0xc0, !PT ;  /* 0xfffffff80b0b7812 */ /* 0x000fc400078ec0ff */
[----:B------:R-:W-:Y:S01]  /*0c20*/  LOP3.LUT R6, R6, 0x7ffffe00, RZ, 0xc0, !PT ;  /* 0x7ffffe0006067812 */ /* 0x000fe200078ec0ff */
[----:B------:R-:W-:Y:S01]  /*0c30*/  IMAD.SHL.U32 R2, R3, 0x40, RZ ;  /* 0x0000004003027824 */ /* 0x000fe200078e00ff */
[----:B------:R-:W-:Y:S01]  /*0c40*/  LEA.HI R4, R4, R4, RZ, 0x1 ;  /* 0x0000000404047211 */ /* 0x000fe200078f08ff */
[----:B------:R-:W-:Y:S01]  /*0c50*/  IMAD.IADD R11, R10, 0x1, -R11 ;  /* 0x000000010a0b7824 */ /* 0x000fe200078e0a0b */
[----:B------:R-:W-:Y:S01]  /*0c60*/  SHF.R.S32.HI R8, RZ, 0x5, R8 ;  /* 0x00000005ff087819 */ /* 0x000fe20000011408 */
[----:B------:R-:W-:Y:S01]  /*0c70*/  IMAD R6, R7, 0x400, R6 ;  /* 0x0000040007067824 */ /* 0x000fe200078e0206 */
[----:B------:R-:W-:Y:S01]  /*0c80*/  LOP3.LUT R2, R2, 0x1c0, RZ, 0xc0, !PT ;  /* 0x000001c002027812 */ /* 0x000fe200078ec0ff */
[--C-:B------:R-:W-:Y:S01]  /*0c90*/  IMAD.U32 R7, R12, 0x20, R5.reuse ;  /* 0x000000200c077824 */ /* 0x100fe200078e0005 */
[----:B------:R-:W-:Y:S01]  /*0ca0*/  LEA.HI R0, R0, R13, RZ, 0x2 ;  /* 0x0000000d00007211 */ /* 0x000fe200078f10ff */
[----:B------:R-:W-:Y:S01]  /*0cb0*/  IMAD R4, R4, -0x3, R14 ;  /* 0xfffffffd04047824 */ /* 0x000fe200078e020e */
[----:B------:R-:W-:Y:S01]  /*0cc0*/  LOP3.LUT R5, R2, 0x8, R5, 0xf8, !PT ;  /* 0x0000000802057812 */ /* 0x000fe200078ef805 */
[----:B------:R-:W-:Y:S01]  /*0cd0*/  IMAD R11, R8, 0x10, R11 ;  /* 0x00000010080b7824 */ /* 0x000fe200078e020b */
[----:B------:R-:W-:Y:S01]  /*0ce0*/  SHF.R.U32.HI R2, RZ, 0x3, R2 ;  /* 0x00000003ff027819 */ /* 0x000fe20000011602 */
[----:B------:R0:W-:Y:S01]  /*0cf0*/  STL [R1+0x14], R7 ;  /* 0x0000140701007387 */ /* 0x0001e20000100800 */
[----:B------:R-:W-:-:S02]  /*0d00*/  LOP3.LUT R151, R0, 0xfffffffc, RZ, 0xc0, !PT ;  /* 0xfffffffc00977812 */ /* 0x000fc400078ec0ff */
[----:B------:R-:W-:Y:S02]  /*0d10*/  LOP3.LUT R5, R5, R2, RZ, 0x3c, !PT ;  /* 0x0000000205057212 */ /* 0x000fe400078e3cff */
[----:B------:R-:W-:Y:S01]  /*0d20*/  R2P PR, R3, 0x6 ;  /* 0x0000000603007804 */ /* 0x000fe20000000000 */
[----:B------:R-:W-:Y:S01]  /*0d30*/  IMAD.IADD R151, R13, 0x1, -R151 ;  /* 0x000000010d977824 */ /* 0x000fe200078e0a97 */
[----:B------:R-:W-:Y:S01]  /*0d40*/  SHF.R.S32.HI R152, RZ, 0x2, R0 ;  /* 0x00000002ff987819 */ /* 0x000fe20000011400 */
[----:B------:R-:W-:Y:S02]  /*0d50*/  IMAD.IADD R5, R6, 0x1, R5 ;  /* 0x0000000106057824 */ /* 0x000fe400078e0205 */
[----:B0-----:R-:W-:Y:S01]  /*0d60*/  IMAD R7, R4, 0x40, R11 ;  /* 0x0000004004077824 */ /* 0x001fe200078e020b */
[----:B------:R-:W-:Y:S01]  /*0d70*/  LOP3.LUT R4, R9, 0x7ffffffc, RZ, 0xc0, !PT ;  /* 0x7ffffffc09047812 */ /* 0x000fe200078ec0ff */
[C---:B------:R-:W-:Y:S01]  /*0d80*/  IMAD.SHL.U32 R138, R151.reuse, 0x8, RZ ;  /* 0x00000008978a7824 */ /* 0x040fe200078e00ff */
[----:B------:R-:W-:-:S02]  /*0d90*/  LEA.HI R2, R151, R151, RZ, 0x1 ;  /* 0x0000009797027211 */ /* 0x000fc400078f08ff */
[----:B------:R0:W-:Y:S01]  /*0da0*/  STL [R1+0x10], R7 ;  /* 0x0000100701007387 */ /* 0x0001e20000100800 */
[----:B------:R-:W-:Y:S01]  /*0db0*/  IMAD.IADD R4, R153, 0x1, -R4 ;  /* 0x0000000199047824 */ /* 0x000fe200078e0a04 */
[----:B------:R-:W-:Y:S01]  /*0dc0*/  LEA R18, R5, UR41, 0x1 ;  /* 0x0000002905127c11 */ /* 0x000fe2000f8e08ff */
[----:B------:R-:W-:Y:S01]  /*0dd0*/  VIADD R139, R138, 0x20 ;  /* 0x000000208a8b7836 */ /* 0x000fe20000000000 */
[----:B------:R-:W-:Y:S01]  /*0de0*/  LOP3.LUT R2, R2, 0x1ffffffe, RZ, 0xc0, !PT ;  /* 0x1ffffffe02027812 */ /* 0x000fe200078ec0ff */
[----:B------:R-:W-:Y:S01]  /*0df0*/  IMAD.SHL.U32 R17, R4, 0x2, RZ ;  /* 0x0000000204117824 */ /* 0x000fe200078e00ff */
[----:B------:R-:W-:Y:S01]  /*0e00*/  SEL R19, R19, 0xffffffc0, !P2 ;  /* 0xffffffc013137807 */ /* 0x000fe20005000000 */
[----:B------:R-:W-:Y:S01]  /*0e10*/  VIADD R22, R18, 0x21800 ;  /* 0x0002180012167836 */ /* 0x000fe20000000000 */
[----:B------:R-:W-:Y:S01]  /*0e20*/  SHF.R.S32.HI R3, RZ, 0x1f, R139 ;  /* 0x0000001fff037819 */ /* 0x000fe2000001148b */
[----:B------:R-:W-:Y:S02]  /*0e30*/  VIADD R141, R138, 0x40 ;  /* 0x000000408a8d7836 */ /* 0x000fe40000000000 */
[----:B------:R-:W-:-:S02]  /*0e40*/  VIADD R150, R17, 0x18 ;  /* 0x0000001811967836 */ /* 0x000fc40000000000 */
[C---:B------:R-:W-:Y:S01]  /*0e50*/  VIADD R149, R17.reuse, 0x20 ;  /* 0x0000002011957836 */ /* 0x040fe20000000000 */
[----:B------:R-:W-:Y:S01]  /*0e60*/  SHF.R.S32.HI R0, RZ, 0x1f, R141 ;  /* 0x0000001fff007819 */ /* 0x000fe2000001148d */
        /* <DEDUP_REMOVED lines=12> */
[----:B------:R-:W-:Y:S01]  /*0f30*/  VIADD R142, R17, 0x58 ;  /* 0x00000058118e7836 */ /* 0x000fe20000000000 */
[----:B------:R-:W-:Y:S01]  /*0f40*/  SHF.R.S32.HI R156, RZ, 0x1f, R144 ;  /* 0x0000001fff9c7819 */ /* 0x000fe20000011490 */
[----:B------:R-:W-:Y:S01]  /*0f50*/  VIADD R23, R18, 0x21820 ;  /* 0x0002182012177836 */ /* 0x000fe20000000000 */
[----:B------:R-:W-:Y:S01]  /*0f60*/  SHF.R.S32.HI R155, RZ, 0x1f, R143 ;  /* 0x0000001fff9b7819 */ /* 0x000fe2000001148f */
[----:B------:R-:W-:Y:S01]  /*0f70*/  IMAD.IADD R2, R151, 0x1, -R2 ;  /* 0x0000000197027824 */ /* 0x000fe200078e0a02 */
[----:B------:R-:W-:Y:S01]  /*0f80*/  SHF.R.S32.HI R154, RZ, 0x1f, R142 ;  /* 0x0000001fff9a7819 */ /* 0x000fe2000001148e */
[----:B------:R-:W-:-:S02]  /*0f90*/  @P1 VIADD R23, R22, 0xffffffe0 ;  /* 0xffffffe016171836 */ /* 0x000fc40000000000 */
[----:B------:R-:W-:Y:S02]  /*0fa0*/  IMAD.IADD R22, R22, 0x1, R19 ;  /* 0x0000000116167824 */ /* 0x000fe400078e0213 */
[----:B------:R-:W-:Y:S02]  /*0fb0*/  VIADD R140, R17, 0x10 ;  /* 0x00000010118c7836 */ /* 0x000fe40000000000 */
[----:B------:R-:W-:Y:S02]  /*0fc0*/  IMAD R137, R2, 0x8, R7 ;  /* 0x0000000802897824 */ /* 0x000fe400078e0207 */
[----:B------:R-:W-:Y:S02]  /*0fd0*/  IMAD.IADD R19, R19, 0x1, R23 ;  /* 0x0000000113137824 */ /* 0x000fe400078e0217 */
[----:B0-----:R-:W-:-:S07]  /*0fe0*/  VIADD R136, R23, 0x6000 ;  /* 0x0000600017887836 */ /* 0x001fce0000000000 */
.L_x_1166:
[----:B------:R-:W-:Y:S01]  /*0ff0*/  ULDC.64 UR8, c[0x0][0xa28] ;  /* 0x00028a0000087ab9 */ /* 0x000fe20000000a00 */
[----:B------:R-:W-:Y:S01]  /*1000*/  ULDC UR4, c[0x0][0x424] ;  /* 0x0001090000047ab9 */ /* 0x000fe20000000800 */
[----:B------:R-:W-:-:S04]  /*1010*/  UISETP.NE.U32.AND UP0, UPT, UR8, URZ, UPT ;  /* 0x0000003f0800728c */ /* 0x000fc8000bf05070 */
[----:B------:R-:W-:-:S03]  /*1020*/  UISETP.NE.AND.EX UP0, UPT, UR9, URZ, UPT, UP0 ;  /* 0x0000003f0900728c */ /* 0x000fc6000bf05300 */
[----:B------:R-:W-:Y:S02]  /*1030*/  ULDC.64 UR8, c[0x0][0xa18] ;  /* 0x0002860000087ab9 */ /* 0x000fe40000000a00 */
[----:B------:R-:W-:Y:S01]  /*1040*/  UISETP.NE.U32.AND UP1, UPT, UR8, URZ, UPT ;  /* 0x0000003f0800728c */ /* 0x000fe2000bf25070 */
[----:B------:R-:W-:-:S03]  /*1050*/  PLOP3.LUT P0, PT, PT, PT, UP0, 0x80, 0x0 ;  /* 0x000000000000781c */ /* 0x000fc60003f0f008 */
[----:B------:R-:W-:-:S03]  /*1060*/  UISETP.NE.AND.EX UP1, UPT, UR9, URZ, UPT, UP1 ;  /* 0x0000003f0900728c */ /* 0x000fc6000bf25310 */
[----:B------:R-:W-:Y:S02]  /*1070*/  @UP0 ULDC.64 UR8, c[0x0][0xa28] ;  /* 0x00028a0000080ab9 */ /* 0x000fe40000000a00 */
[----:B------:R-:W-:Y:S01]  /*1080*/  @UP0 UIMAD.WIDE UR8, UR7, 0x4, UR8 ;  /* 0x00000004070808a5 */ /* 0x000fe2000f8e0208 */
[----:B------:R-:W-:-:S05]  /*1090*/  PLOP3.LUT P2, PT, PT, PT, UP1, 0x80, 0x0 ;  /* 0x000000000000781c */ /* 0x000fca0003f4f018 */
[----:B01-3--:R-:W-:Y:S02]  /*10a0*/  IMAD.U32 R2, RZ, RZ, UR8 ;  /* 0x00000008ff027e24 */ /* 0x00bfe4000f8e00ff */
[----:B----4-:R-:W-:Y:S01]  /*10b0*/  IMAD.U32 R3, RZ, RZ, UR9 ;  /* 0x00000009ff037e24 */ /* 0x010fe2000f8e00ff */
[----:B------:R-:W-:Y:S02]  /*10c0*/  @UP1 ULDC.64 UR8, c[0x0][0xa18] ;  /* 0x0002860000081ab9 */ /* 0x000fe40000000a00 */
[----:B------:R-:W-:Y:S02]  /*10d0*/  @UP1 UIMAD.WIDE UR8, UR7, 0x4, UR8 ;  /* 0x00000004070818a5 */ /* 0x000fe4000f8e0208 */
[----:B--2---:R-:W2:Y:S04]  /*10e0*/  @P0 LDG.E R2, desc[UR56][R2.64] ;  /* 0x0000003802020981 */ /* 0x004ea8000c1e1900 */
[----:B------:R-:W-:-:S02]  /*10f0*/  IMAD.U32 R4, RZ, RZ, UR8 ;  /* 0x00000008ff047e24 */ /* 0x000fc4000f8e00ff */
[----:B------:R-:W-:Y:S01]  /*1100*/  IMAD.U32 R5, RZ, RZ, UR9 ;  /* 0x00000009ff057e24 */ /* 0x000fe2000f8e00ff */
[----:B------:R-:W-:-:S04]  /*1110*/  ULDC.64 UR8, c[0x0][0x418] ;  /* 0x0001060000087ab9 */ /* 0x000fc80000000a00 */
[----:B------:R-:W3:Y:S01]  /*1120*/  @P2 LDG.E R4, desc[UR56][R4.64] ;  /* 0x0000003804042981 */ /* 0x000ee2000c1e1900 */
[----:B------:R-:W-:Y:S01]  /*1130*/  UISETP.NE.U32.AND UP0, UPT, UR8, URZ, UPT ;  /* 0x0000003f0800728c */ /* 0x000fe2000bf05070 */
[----:B------:R-:W-:Y:S01]  /*1140*/  UMOV UR38, URZ ;  /* 0x0000003f00267c82 */ /* 0x000fe20008000000 */
[----:B------:R-:W-:Y:S02]  /*1150*/  ULOP3.LUT UR40, UR5, 0xffff, URZ, 0xc0, !UPT ;  /* 0x0000ffff05287892 */ /* 0x000fe4000f8ec03f */
[----:B------:R-:W-:-:S03]  /*1160*/  UISETP.NE.AND.EX UP0, UPT, UR9, URZ, UPT, UP0 ;  /* 0x0000003f0900728c */ /* 0x000fc6000bf05300 */
[----:B------:R-:W-:Y:S01]  /*1170*/  ULDC.64 UR8, c[0x0][0xa20] ;  /* 0x0002880000087ab9 */ /* 0x000fe20000000a00 */
[----:B------:R-:W-:Y:S01]  /*1180*/  USEL UR4, UR4, 0x1, UP0 ;  /* 0x0000000104047887 */ /* 0x000fe20008000000 */
[----:B------:R-:W-:Y:S01]  /*1190*/  ISETP.NE.U32.AND P1, PT, RZ, UR8, PT ;  /* 0x00000008ff007c0c */ /* 0x000fe2000bf25070 */
[----:B------:R-:W-:Y:S02]  /*11a0*/  ULDC UR8, c[0x0][0x2f0] ;  /* 0x0000bc0000087ab9 */ /* 0x000fe40000000800 */
[----:B------:R-:W-:Y:S01]  /*11b0*/  UIMAD UR4, UR4, UR8, URZ ;  /* 0x00000008040472a4 */ /* 0x000fe2000f8e023f */
[----:B------:R-:W-:Y:S02]  /*11c0*/  ISETP.NE.AND.EX P1, PT, RZ, UR9, PT, P1 ;  /* 0x00000009ff007c0c */ /* 0x000fe4000bf25310 */
[----:B--2---:R-:W-:Y:S02]  /*11d0*/  @P0 R2UR UR38, R2 ;  /* 0x00000000022602ca */ /* 0x004fe400000e0000 */
[----:B---3--:R-:W-:Y:S01]  /*11e0*/  @P2 R2UR UR48, R4 ;  /* 0x00000000043022ca */ /* 0x008fe200000e0000 */
[----:B-----5:R-:W-:-:S14]  /*11f0*/  @P2 BRA `(.L_x_1063) ;  /* 0x0000000000382947 */ /* 0x020fdc0003800000 */
[----:B------:R-:W-:Y:S01]  /*1200*/  ULDC.64 UR8, c[0x0][0xa00] ;  /* 0x0002800000087ab9 */ /* 0x000fe20000000a00 */
[----:B------:R-:W-:Y:S01]  /*1210*/  ULDC UR48, c[0x0][0x288] ;  /* 0x0000a20000307ab9 */ /* 0x000fe20000000800 */
[----:B------:R-:W-:-:S04]  /*1220*/  ISETP.NE.U32.AND P0, PT, RZ, UR8, PT ;  /* 0x00000008ff007c0c */ /* 0x000fc8000bf05070 */
[----:B------:R-:W-:-:S13]  /*1230*/  ISETP.NE.AND.EX P0, PT, RZ, UR9, PT, P0 ;  /* 0x00000009ff007c0c */ /* 0x000fda000bf05300 */
[----:B------:R-:W-:Y:S05]  /*1240*/  @!P0 BRA `(.L_x_1063) ;  /* 0x0000000000248947 */ /* 0x000fea0003800000 */
[----:B------:R-:W-:Y:S02]  /*1250*/  ULDC.64 UR8, c[0x0][0xa00] ;  /* 0x0002800000087ab9 */ /* 0x000fe40000000a00 */
[----:B------:R-:W-:-:S06]  /*1260*/  UIMAD.WIDE UR8, UR7, 0x4, UR8 ;  /* 0x00000004070878a5 */ /* 0x000fcc000f8e0208 */
[----:B------:R-:W-:Y:S02]  /*1270*/  IMAD.U32 R2, RZ, RZ, UR8 ;  /* 0x00000008ff027e24 */ /* 0x000fe4000f8e00ff */
[----:B------:R-:W-:-:S05]  /*1280*/  IMAD.U32 R3, RZ, RZ, UR9 ;  /* 0x00000009ff037e24 */ /* 0x000fca000f8e00ff */
[----:B------:R-:W2:Y:S04]  /*1290*/  LDG.E R4, desc[UR56][R2.64] ;  /* 0x0000003802047981 */ /* 0x000ea8000c1e1900 */
[----:B------:R-:W3:Y:S01]  /*12a0*/  LDG.E R0, desc[UR56][R2.64+0x4] ;  /* 0x0000043802007981 */ /* 0x000ee2000c1e1900 */
[----:B--2---:R-:W-:Y:S02]  /*12b0*/  R2UR UR48, R4 ;  /* 0x00000000043072ca */ /* 0x004fe400000e0000 */
[----:B---3--:R-:W-:-:S13]  /*12c0*/  R2UR UR8, R0 ;  /* 0x00000000000872ca */ /* 0x008fda00000e0000 */
[----:B------:R-:W-:-:S12]  /*12d0*/  UIADD3 UR48, -UR48, UR8, URZ ;  /* 0x0000000830307290 */ /* 0x000fd8000fffe13f */
.L_x_1063:
[----:B------:R-:W-:Y:S01]  /*12e0*/  UMOV UR43, UR7 ;  /* 0x00000007002b7c82 */ /* 0x000fe20008000000 */
[----:B------:R-:W-:Y:S05]  /*12f0*/  @!P1 BRA `(.L_x_1064) ;  /* 0x00000000001c9947 */ /* 0x000fea0003800000 */
[----:B------:R-:W-:Y:S02]  /*1300*/  ULDC.64 UR8, c[0x0][0xa20] ;  /* 0x0002880000087ab9 */ /* 0x000fe40000000a00 */
[----:B------:R-:W-:-:S06]  /*1310*/  UIMAD.WIDE UR8, UR7, 0x4, UR8 ;  /* 0x00000004070878a5 */ /* 0x000fcc000f8e0208 */
[----:B------:R-:W-:Y:S02]  /*1320*/  IMAD.U32 R2, RZ, RZ, UR8 ;  /* 0x00000008ff027e24 */ /* 0x000fe4000f8e00ff */
[----:B------:R-:W-:-:S05]  /*1330*/  IMAD.U32 R3, RZ, RZ, UR9 ;  /* 0x00000009ff037e24 */ /* 0x000fca000f8e00ff */
[----:B------:R-:W2:Y:S02]  /*1340*/  LDG.E R2, desc[UR56][R2.64] ;  /* 0x0000003802027981 */ /* 0x000ea4000c1e1900 */
[----:B--2---:R-:W-:Y:S01]  /*1350*/  R2UR UR4, R2 ;  /* 0x00000000020472ca */ /* 0x004fe200000e0000 */
[----:B------:R-:W-:-:S14]  /*1360*/  BRA `(.L_x_1065) ;  /* 0x0000000000347947 */ /* 0x000fdc0003800000 */
.L_x_1064:
[----:B------:R-:W-:Y:S02]  /*1370*/  ULDC.64 UR8, c[0x0][0xa08] ;  /* 0x0002820000087ab9 */ /* 0x000fe40000000a00 */
        /* <DEDUP_REMOVED lines=12> */
.L_x_1065:
[----:B------:R-:W-:Y:S01]  /*1440*/  ULDC UR7, c[0x0][0x448] ;  /* 0x0001120000077ab9 */ /* 0x000fe20000000800 */
[----:B------:R-:W-:Y:S02]  /*1450*/  UIMAD UR39, UR6, 0xc0, URZ ;  /* 0x000000c0062778a4 */ /* 0x000fe4000f8e023f */
[----:B------:R-:W-:Y:S02]  /*1460*/  UISETP.NE.AND UP0, UPT, UR7, 0x1, UPT ;  /* 0x000000010700788c */ /* 0x000fe4000bf05270 */
[----:B------:R-:W-:Y:S01]  /*1470*/  UIADD3 UR10, UR39, 0xbf, URZ ;  /* 0x000000bf270a7890 */ /* 0x000fe2000fffe03f */
[----:B------:R-:W-:Y:S01]  /*1480*/  ULDC.64 UR6, c[0x0][0x9e0] ;  /* 0x0002780000067ab9 */ /* 0x000fe20000000a00 */
[----:B------:R-:W-:Y:S02]  /*1490*/  UP2UR UR54, UPR, URZ, 0x1 ;  /* 0x000000013f367883 */ /* 0x000fe40008000000 */
[----:B------:R-:W-:-:S05]  /*14a0*/  UIADD3 UR38, -UR38, UR4, URZ ;  /* 0x0000000426267290 */ /* 0x000fca000fffe13f */
[----:B------:R-:W-:Y:S01]  /*14b0*/  @UP0 ULDC UR8, c[0x0][0x44c] ;  /* 0x0001130000080ab9 */ /* 0x000fe20000000800 */
[----:B------:R-:W-:Y:S01]  /*14c0*/  @UP0 ULDC UR11, c[0x0][0x450] ;  /* 0x00011400000b0ab9 */ /* 0x000fe20000000800 */
[----:B------:R-:W-:Y:S02]  /*14d0*/  UIMAD.WIDE.U32 UR8, UR10, UR8, URZ ;  /* 0x000000080a0872a5 */ /* 0x000fe4000f8e003f */
[----:B------:R-:W-:Y:S02]  /*14e0*/  UIADD3 UR4, UR38, 0x1, -UR48 ;  /* 0x0000000126047890 */ /* 0x000fe4000fffe830 */
[----:B------:R-:W-:Y:S02]  /*14f0*/  @UP0 USHF.R.U32.HI UR10, URZ, UR11, UR9 ;  /* 0x0000000b3f0a0299 */ /* 0x000fe40008011609 */
[----:B------:R-:W-:Y:S02]  /*1500*/  UISETP.GE.AND UP0, UPT, UR7, 0x1, UPT ;  /* 0x000000010700788c */ /* 0x000fe4000bf06270 */
[----:B------:R-:W-:-:S02]  /*1510*/  UIADD3 UR10, UR4, UR10, URZ ;  /* 0x0000000a040a7290 */ /* 0x000fc4000fffe03f */
[----:B------:R-:W-:Y:S02]  /*1520*/  UP2UR UR53, UPR, URZ, 0x1 ;  /* 0x000000013f357883 */ /* 0x000fe40008000000 */
[----:B------:R-:W-:Y:S01]  /*1530*/  PLOP3.LUT P0, PT, PT, PT, UP0, 0x40, 0x0 ;  /* 0x000000000000781c */ /* 0x000fe20003f0e808 */
[----:B------:R-:W-:-:S12]  /*1540*/  UIADD3 UR6, UR10, UR6, URZ ;  /* 0x000000060a067290 */ /* 0x000fd8000fffe03f */
[----:B------:R-:W-:Y:S05]  /*1550*/  @P0 BRA `(.L_x_1066) ;  /* 0x0000000000440947 */ /* 0x000fea0003800000 */
        /* <DEDUP_REMOVED lines=10> */
.L_x_1067:
[----:B------:R-:W-:-:S11]  /*1600*/  UISETP.NE.AND UP0, UPT, UR7, 0x1, UPT ;  /* 0x000000010700788c */ /* 0x000fd6000bf05270 */
[----:B------:R-:W-:Y:S02]  /*1610*/  @UP0 ULDC.64 UR10, c[0x0][0x9e8] ;  /* 0x00027a00000a0ab9 */ /* 0x000fe40000000a00 */
[----:B------:R-:W-:-:S04]  /*1620*/  UIMAD.WIDE.U32 UR8, UR4, UR10, URZ ;  /* 0x0000000a040872a5 */ /* 0x000fc8000f8e003f */
[----:B------:R-:W-:-:S12]  /*1630*/  @UP0 USHF.R.U32.HI UR4, URZ, UR11, UR9 ;  /* 0x0000000b3f040299 */ /* 0x000fd80008011609 */
.L_x_1068:
[----:B------:R-:W-:-:S04]  /*1640*/  UIMAD UR4, UR4, UR7, UR7 ;  /* 0x00000007040472a4 */ /* 0x000fc8000f8e0207 */
[----:B------:R-:W-:-:S04]  /*1650*/  UISETP.LT.AND UP0, UPT, UR6, UR4, UPT ;  /* 0x000000040600728c */ /* 0x000fc8000bf01270 */
[----:B------:R-:W-:-:S12]  /*1660*/  USEL UR6, UR6, UR4, UP0 ;  /* 0x0000000406067287 */ /* 0x000fd80008000000 */
.L_x_1066:
[----:B------:R-:W-:Y:S02]  /*1670*/  UISETP.NE.AND UP0, UPT, UR54, URZ, UPT ;  /* 0x0000003f3600728c */ /* 0x000fe4000bf05270 */
[----:B------:R-:W-:Y:S02]  /*1680*/  UIADD3 UR4, UR38, 0x7f, URZ ;  /* 0x0000007f26047890 */ /* 0x000fe4000fffe03f */
[----:B------:R-:W-:Y:S02]  /*1690*/  UIADD3 UR10, UR6, 0x7f, URZ ;  /* 0x0000007f060a7890 */ /* 0x000fe4000fffe03f */
[----:B------:R-:W-:Y:S02]  /*16a0*/  UISETP.GE.AND UP1, UPT, UR7, 0x1, UPT ;  /* 0x000000010700788c */ /* 0x000fe4000bf26270 */
[----:B------:R-:W-:Y:S02]  /*16b0*/  USHF.R.S32.HI UR6, URZ, 0x1f, UR4 ;  /* 0x0000001f3f067899 */ /* 0x000fe40008011404 */
[----:B------:R-:W-:Y:S01]  /*16c0*/  USHF.R.S32.HI UR11, URZ, 0x1f, UR10 ;  /* 0x0000001f3f0b7899 */ /* 0x000fe2000801140a */
[----:B------:R-:W-:Y:S01]  /*16d0*/  @UP0 ULDC UR8, c[0x0][0x44c] ;  /* 0x0001130000080ab9 */ /* 0x000fe20000000800 */
[----:B------:R-:W-:Y:S01]  /*16e0*/  ULEA.HI UR6, UR6, UR4, URZ, 0x7 ;  /* 0x0000000406067291 */ /* 0x000fe2000f8f383f */
[----:B------:R-:W-:Y:S01]  /*16f0*/  PLOP3.LUT P0, PT, PT, PT, UP1, 0x40, 0x0 ;  /* 0x000000000000781c */ /* 0x000fe20003f0e818 */
[----:B------:R-:W-:-:S02]  /*1700*/  UIMAD.WIDE.U32 UR8, UR39, UR8, URZ ;  /* 0x00000008270872a5 */ /* 0x000fc4000f8e003f */
[----:B------:R-:W-:Y:S01]  /*1710*/  ULEA.HI UR11, UR11, UR10, URZ, 0x7 ;  /* 0x0000000a0b0b7291 */ /* 0x000fe2000f8f383f */
[----:B------:R-:W-:Y:S01]  /*1720*/  @UP0 ULDC UR13, c[0x0][0x450] ;  /* 0x00011400000d0ab9 */ /* 0x000fe20000000800 */
[----:B------:R-:W-:Y:S01]  /*1730*/  UMOV UR12, UR39 ;  /* 0x00000027000c7c82 */ /* 0x000fe20008000000 */
[----:B------:R-:W-:Y:S02]  /*1740*/  UIADD3 UR58, UR38, -UR48, URZ ;  /* 0x80000030263a7290 */ /* 0x000fe4000fffe03f */
[----:B------:R-:W-:Y:S02]  /*1750*/  USHF.R.S32.HI UR6, URZ, 0x7, UR6 ;  /* 0x000000073f067899 */ /* 0x000fe40008011406 */
[----:B------:R-:W-:Y:S02]  /*1760*/  USHF.R.S32.HI UR11, URZ, 0x7, UR11 ;  /* 0x000000073f0b7899 */ /* 0x000fe4000801140b */
[----:B------:R-:W-:Y:S02]  /*1770*/  @UP0 USHF.R.U32.HI UR12, URZ, UR13, UR9 ;  /* 0x0000000d3f0c0299 */ /* 0x000fe40008011609 */
[----:B------:R-:W-:-:S02]  /*1780*/  UISETP.LT.AND UP0, UPT, UR6, UR11, UPT ;  /* 0x0000000b0600728c */ /* 0x000fc4000bf01270 */
[----:B------:R-:W-:Y:S01]  /*1790*/  UIADD3 UR4, UR58, UR12, URZ ;  /* 0x0000000c3a047290 */ /* 0x000fe2000fffe03f */
[----:B------:R-:W-:Y:S01]  /*17a0*/  ULDC UR10, c[0x0][0x9dc] ;  /* 0x00027700000a7ab9 */ /* 0x000fe20000000800 */
[----:B------:R-:W-:Y:S02]  /*17b0*/  USEL UR6, UR6, UR11, UP0 ;  /* 0x0000000b06067287 */ /* 0x000fe40008000000 */
[----:B------:R-:W-:Y:S01]  /*17c0*/  UIADD3 UR10, UR4, -UR10, URZ ;  /* 0x8000000a040a7290 */ /* 0x000fe2000fffe03f */
[----:B------:R-:W-:Y:S11]  /*17d0*/  @P0 BRA `(.L_x_1069) ;  /* 0x0000000000440947 */ /* 0x000ff60003800000 */
        /* <DEDUP_REMOVED lines=10> */
.L_x_1070:
[----:B------:R-:W-:-:S11]  /*1880*/  UISETP.NE.AND UP0, UPT, UR7, 0x1, UPT ;  /* 0x000000010700788c */ /* 0x000fd6000bf05270 */
[----:B------:R-:W-:Y:S02]  /*1890*/  @UP0 ULDC.64 UR12, c[0x0][0x9e8] ;  /* 0x00027a00000c0ab9 */ /* 0x000fe40000000a00 */
[----:B------:R-:W-:-:S04]  /*18a0*/  UIMAD.WIDE.U32 UR8, UR4, UR12, URZ ;  /* 0x0000000c040872a5 */ /* 0x000fc8000f8e003f */
[----:B------:R-:W-:-:S12]  /*18b0*/  @UP0 USHF.R.U32.HI UR4, URZ, UR13, UR9 ;  /* 0x0000000d3f040299 */ /* 0x000fd80008011609 */
.L_x_1071:
[----:B------:R-:W-:-:S04]  /*18c0*/  UIMAD UR4, UR4, UR7, URZ ;  /* 0x00000007040472a4 */ /* 0x000fc8000f8e023f */
[----:B------:R-:W-:-:S04]  /*18d0*/  UISETP.LT.AND UP0, UPT, UR10, UR4, UPT ;  /* 0x000000040a00728c */ /* 0x000fc8000bf01270 */
[----:B------:R-:W-:-:S12]  /*18e0*/  USEL UR10, UR10, UR4, !UP0 ;  /* 0x000000040a0a7287 */ /* 0x000fd8000c000000 */
.L_x_1069:
[----:B------:R-:W-:-:S04]  /*18f0*/  USHF.R.S32.HI UR4, URZ, 0x1f, UR10 ;  /* 0x0000001f3f047899 */ /* 0x000fc8000801140a */
[----:B------:R-:W-:-:S04]  /*1900*/  ULEA.HI UR4, UR4, UR10, URZ, 0x7 ;  /* 0x0000000a04047291 */ /* 0x000fc8000f8f383f */
[----:B------:R-:W-:Y:S02]  /*1910*/  USHF.R.S32.HI UR7, URZ, 0x7, UR4 ;  /* 0x000000073f077899 */ /* 0x000fe40008011404 */
[----:B------:R-:W-:Y:S02]  /*1920*/  ULOP3.LUT UR4, UR5, 0xff000000, URZ, 0xc0, !UPT ;  /* 0xff00000005047892 */ /* 0x000fe4000f8ec03f */
[----:B------:R-:W-:Y:S02]  /*1930*/  UISETP.LT.AND UP0, UPT, URZ, UR7, UPT ;  /* 0x000000073f00728c */ /* 0x000fe4000bf01270 */
[----:B------:R-:W-:Y:S02]  /*1940*/  ULOP3.LUT UR5, UR5, 0xff0000, URZ, 0xc0, !UPT ;  /* 0x00ff000005057892 */ /* 0x000fe4000f8ec03f */
[----:B------:R-:W-:Y:S02]  /*1950*/  USEL UR36, URZ, UR7, !UP0 ;  /* 0x000000073f247287 */ /* 0x000fe4000c000000 */
[----:B------:R-:W-:-:S02]  /*1960*/  USHF.R.U32.HI UR4, URZ, 0x8, UR4 ;  /* 0x000000083f047899 */ /* 0x000fc40008011604 */
[----:B------:R-:W-:Y:S02]  /*1970*/  UISETP.GT.AND UP0, UPT, UR6, UR36, UPT ;  /* 0x000000240600728c */ /* 0x000fe4000bf04270 */
[----:B------:R-:W-:-:S03]  /*1980*/  ULEA.HI UR5, UR5, UR4, URZ, 0x10 ;  /* 0x0000000405057291 */ /* 0x000fc6000f8f803f */
[----:B------:R-:W-:Y:S01]  /*1990*/  UMOV UR4, URZ ;  /* 0x0000003f00047c82 */ /* 0x000fe20008000000 */
[----:B------:R-:W-:Y:S01]  /*19a0*/  PLOP3.LUT P0, PT, PT, PT, UP0, 0x80, 0x0 ;  /* 0x000000000000781c */ /* 0x000fe20003f0f008 */
[----:B------:R-:W-:Y:S02]  /*19b0*/  ULOP3.LUT UR37, UR5, 0xff, URZ, 0xc0, !UPT ;  /* 0x000000ff05257892 */ /* 0x000fe4000f8ec03f */
[----:B------:R-:W-:-:S10]  /*19c0*/  USHF.R.U32.HI UR47, URZ, 0x10, UR5 ;  /* 0x000000103f2f7899 */ /* 0x000fd40008011605 */
[----:B------:R-:W-:Y:S05]  /*19d0*/  @!P0 BRA `(.L_x_1072) ;  /* 0x0000000000948947 */ /* 0x000fea0003800000 */
[----:B------:R-:W-:Y:S01]  /*19e0*/  UISETP.NE.AND UP0, UPT, UR47, URZ, UPT ;  /* 0x0000003f2f00728c */ /* 0x000fe2000bf05270 */
[----:B------:R-:W-:-:S03]  /*19f0*/  ULDC UR4, c[0x0][0x9f0] ;  /* 0x00027c0000047ab9 */ /* 0x000fc60000000800 */
[----:B------:R-:W-:-:S04]  /*1a00*/  USEL UR10, UR47, UR4, UP0 ;  /* 0x000000042f0a7287 */ /* 0x000fc80008000000 */
[----:B------:R-:W-:Y:S02]  /*1a10*/  UIADD3 UR4, UR10, -0x1, UR6 ;  /* 0xffffffff0a047890 */ /* 0x000fe4000fffe006 */
[----:B------:R-:W-:Y:S02]  /*1a20*/  IMAD.U32 R3, RZ, RZ, UR10 ;  /* 0x0000000aff037e24 */ /* 0x000fe4000f8e00ff */
[----:B------:R-:W-:-:S03]  /*1a30*/  UIADD3 UR7, -UR36, UR4, URZ ;  /* 0x0000000424077290 */ /* 0x000fc6000fffe13f */
[-C--:B------:R-:W-:Y:S01]  /*1a40*/  IABS R0, R3.reuse ;  /* 0x0000000300007213 */ /* 0x080fe20000000000 */
[----:B------:R-:W-:Y:S01]  /*1a50*/  UMOV UR4, URZ ;  /* 0x0000003f00047c82 */ /* 0x000fe20008000000 */
[----:B------:R-:W-:Y:S01]  /*1a60*/  IABS R5, R3 ;  /* 0x0000000300057213 */ /* 0x000fe20000000000 */
[----:B------:R-:W-:Y:S01]  /*1a70*/  IMAD.U32 R4, RZ, RZ, UR7 ;  /* 0x00000007ff047e24 */ /* 0x000fe2000f8e00ff */
[----:B------:R-:W-:Y:S01]  /*1a80*/  R2UR UR11, R0 ;  /* 0x00000000000b72ca */ /* 0x000fe200000e0000 */
[----:B------:R-:W-:-:S03]  /*1a90*/  ULOP3.LUT UR7, UR7, UR10, URZ, 0x3c, !UPT ;  /* 0x0000000a07077292 */ /* 0x000fc6000f8e3c3f */
[----:B------:R-:W-:-:S05]  /*1aa0*/  IABS R4, R4 ;  /* 0x0000000400047213 */ /* 0x000fca0000000000 */
[----:B------:R-:W-:-:S04]  /*1ab0*/  IMAD.MOV.U32 R3, RZ, RZ, R4 ;  /* 0x000000ffff037224 */ /* 0x000fc800078e0004 */
[----:B------:R-:W0:Y:S01]  /*1ac0*/  I2F.RP R0, UR11 ;  /* 0x0000000b00007d06 */ /* 0x000e220008209400 */
[----:B------:R-:W-:-:S07]  /*1ad0*/  R2UR UR9, R3 ;  /* 0x00000000030972ca */ /* 0x000fce00000e0000 */
[----:B0-----:R-:W0:Y:S02]  /*1ae0*/  MUFU.RCP R0, R0 ;  /* 0x0000000000007308 */ /* 0x001e240000001000 */
[----:B0-----:R-:W-:Y:S02]  /*1af0*/  VIADD R2, R0, 0xffffffe ;  /* 0x0ffffffe00027836 */ /* 0x001fe40000000000 */
        /* <DEDUP_REMOVED lines=19> */
.L_x_1072:
[----:B------:R-:W-:Y:S01]  /*1c30*/  UIMAD UR36, UR37, UR4, UR36 ;  /* 0x00000004252472a4 */ /* 0x000fe2000f8e0224 */
[----:B------:R-:W-:Y:S01]  /*1c40*/  IMAD.U32 R88, RZ, RZ, UR6 ;  /* 0x00000006ff587e24 */ /* 0x000fe2000f8e00ff */
[----:B------:R-:W-:Y:S01]  /*1c50*/  PLOP3.LUT P0, PT, PT, PT, PT, 0x80, 0x0 ;  /* 0x000000000000781c */ /* 0x000fe20003f0f070 */
[----:B------:R-:W-:Y:S01]  /*1c60*/  IMAD.U32 R3, RZ, RZ, UR4 ;  /* 0x00000004ff037e24 */ /* 0x000fe2000f8e00ff */
[----:B------:R-:W-:Y:S01]  /*1c70*/  CS2R R134, SRZ ;  /* 0x0000000000867805 */ /* 0x000fe2000001ff00 */
[----:B------:R-:W-:Y:S01]  /*1c80*/  IMAD.MOV.U32 R2, RZ, RZ, RZ ;  /* 0x000000ffff027224 */ /* 0x000fe200078e00ff */
[----:B------:R-:W-:Y:S01]  /*1c90*/  CS2R R132, SRZ ;  /* 0x0000000000847805 */ /* 0x000fe2000001ff00 */
[----:B------:R-:W-:Y:S01]  /*1ca0*/  IMAD.MOV.U32 R0, RZ, RZ, RZ ;  /* 0x000000ffff007224 */ /* 0x000fe200078e00ff */
[----:B------:R-:W-:Y:S02]  /*1cb0*/  VIADDMNMX R88, R3, UR36, R88, PT ;  /* 0x0000002403587c46 */ /* 0x000fe4000b800158 */
[----:B------:R-:W-:-:S02]  /*1cc0*/  CS2R R130, SRZ ;  /* 0x0000000000827805 */ /* 0x000fc4000001ff00 */
[----:B------:R-:W-:Y:S02]  /*1cd0*/  CS2R R128, SRZ ;  /* 0x0000000000807805 */ /* 0x000fe4000001ff00 */
[----:B------:R-:W-:Y:S02]  /*1ce0*/  CS2R R126, SRZ ;  /* 0x00000000007e7805 */ /* 0x000fe4000001ff00 */
[----:B------:R-:W-:Y:S02]  /*1cf0*/  ISETP.GT.AND P1, PT, R88, UR36, PT ;  /* 0x0000002458007c0c */ /* 0x000fe4000bf24270 */
        /* <DEDUP_REMOVED lines=20> */
[----:B------:R-:W0:Y:S02]  /*1e40*/  S2R R4, SR_TID.X ;  /* 0x0000000000047919 */ /* 0x000e240000002100 */
[----:B0-----:R-:W-:-:S05]  /*1e50*/  VIADD R5, R4, 0xffffff80 ;  /* 0xffffff8004057836 */ /* 0x001fca0000000000 */
[----:B------:R-:W-:-:S04]  /*1e60*/  SHF.R.S32.HI R4, RZ, 0x1f, R5 ;  /* 0x0000001fff047819 */ /* 0x000fc80000011405 */
[----:B------:R-:W-:-:S04]  /*1e70*/  LEA.HI R4, R4, R5, RZ, 0x7 ;  /* 0x0000000504047211 */ /* 0x000fc800078f38ff */
[----:B------:R-:W-:-:S05]  /*1e80*/  SHF.R.S32.HI R4, RZ, 0x7, R4 ;  /* 0x00000007ff047819 */ /* 0x000fca0000011404 */
[----:B------:R-:W0:Y:S02]  /*1e90*/  SHFL.IDX PT, R0, R4, RZ, 0x1f ;  /* 0x00001fff04007589 */ /* 0x000e2400000e0000 */
[----:B0-----:R-:W-:-:S13]  /*1ea0*/  R2UR UR46, R0 ;  /* 0x00000000002e72ca */ /* 0x001fda00000e0000 */
[----:B------:R-:W-:-:S04]  /*1eb0*/  UIMAD.WIDE UR4, UR46, 0x55555556, URZ ;  /* 0x555555562e0478a5 */ /* 0x000fc8000f8e023f */
[----:B------:R-:W-:Y:S02]  /*1ec0*/  ULEA.HI UR55, UR5, UR5, URZ, 0x1 ;  /* 0x0000000505377291 */ /* 0x000fe4000f8f083f */
[----:B------:R-:W-:Y:S02]  /*1ed0*/  UIADD3 UR5, UR41, 0x21800, URZ ;  /* 0x0002180029057890 */ /* 0x000fe4000fffe03f */
[----:B------:R-:W-:Y:S02]  /*1ee0*/  UIMAD UR55, UR55, -0x3, UR46 ;  /* 0xfffffffd373778a4 */ /* 0x000fe4000f8e022e */
[----:B------:R-:W-:Y:S02]  /*1ef0*/  ULOP3.LUT UP0, URZ, UR5, 0x3ff, URZ, 0xc0, !UPT ;  /* 0x000003ff053f7892 */ /* 0x000fe4000f80c03f */
[----:B------:R-:W-:Y:S02]  /*1f00*/  ULEA UR4, UR55, UR41, 0xc ;  /* 0x0000002937047291 */ /* 0x000fe4000f8e603f */
[----:B------:R-:W-:-:S02]  /*1f10*/  ULEA UR5, UR55, UR5, 0xd ;  /* 0x0000000537057291 */ /* 0x000fc4000f8e683f */
[----:B------:R-:W-:Y:S01]  /*1f20*/  PLOP3.LUT P0, PT, PT, PT, UP0, 0x80, 0x0 ;  /* 0x000000000000781c */ /* 0x000fe20003f0f008 */
[----:B------:R-:W-:Y:S02]  /*1f30*/  UIADD3 UR4, UR4, 0xc400, URZ ;  /* 0x0000c40004047890 */ /* 0x000fe4000fffe03f */
[----:B------:R-:W-:Y:S02]  /*1f40*/  USHF.R.U32.HI UR5, URZ, 0x4, UR5 ;  /* 0x000000043f057899 */ /* 0x000fe40008011605 */
[----:B------:R-:W-:Y:S02]  /*1f50*/  USHF.R.U32.HI UR4, URZ, 0x4, UR4 ;  /* 0x000000043f047899 */ /* 0x000fe40008011604 */
[----:B------:R-:W-:Y:S02]  /*1f60*/  ULOP3.LUT UR45, UR5, 0x3fff, URZ, 0xc0, !UPT ;  /* 0x00003fff052d7892 */ /* 0x000fe4000f8ec03f */
[----:B------:R-:W-:-:S04]  /*1f70*/  ULOP3.LUT UR59, UR4, 0x3fff, URZ, 0xc0, !UPT ;  /* 0x00003fff043b7892 */ /* 0x000fc8000f8ec03f */
[----:B------:R-:W-:Y:S08]  /*1f80*/  @!P0 BRA `(.L_x_1074) ;  /* 0x0000000000408947 */ /* 0x000ff00003800000 */
        /* <DEDUP_REMOVED lines=16> */
.L_x_1074:
[----:B------:R-:W-:Y:S01]  /*2090*/  ULEA.HI UR4, UR51, UR51, URZ, 0x1 ;  /* 0x0000003333047291 */ /* 0x000fe2000f8f083f */
[----:B------:R-:W-:-:S03]  /*20a0*/  IMAD.U32 R2, RZ, RZ, UR52 ;  /* 0x00000034ff027e24 */ /* 0x000fc6000f8e00ff */
[----:B------:R-:W-:Y:S02]  /*20b0*/  ULOP3.LUT UR4, UR4, 0xfffffffe, URZ, 0xc0, !UPT ;  /* 0xfffffffe04047892 */ /* 0x000fe4000f8ec03f */
[----:B------:R-:W-:Y:S02]  /*20c0*/  ISETP.NE.AND P0, PT, R2, 0x3, PT ;  /* 0x000000030200780c */ /* 0x000fe40003f05270 */
[----:B------:R-:W-:-:S06]  /*20d0*/  UIADD3 UR4, UR51, -UR4, URZ ;  /* 0x8000000433047290 */ /* 0x000fcc000fffe03f */
[----:B------:R-:W-:-:S05]  /*20e0*/  IMAD.U32 R0, RZ, RZ, UR4 ;  /* 0x00000004ff007e24 */ /* 0x000fca000f8e00ff */
[----:B------:R-:W-:-:S04]  /*20f0*/  SHF.L.U32 R0, R0, 0x1f, RZ ;  /* 0x0000001f00007819 */ /* 0x000fc800000006ff */
[----:B------:R-:W0:Y:S02]  /*2100*/  SYNCS.PHASECHK.TRANS64.TRYWAIT P1, [UR41+0x2d800], R0 ;  /* 0x02d80000ff0075a7 */ /* 0x000e240008020169 */
[----:B0-----:R-:W-:Y:S05]  /*2110*/  @!P1 BRA `(.L_x_1075) ;  /* 0x0000015400f49947 */ /* 0x001fea0003800000 */
.L_x_1261:
[----:B------:R-:W-:Y:S05]  /*2120*/  @!P0 BRA `(.L_x_1076) ;  /* 0x0000000000048947 */ /* 0x000fea0003800000 */
[----:B------:R-:W-:Y:S01]  /*2130*/  BPT.TRAP 0x1 ;  /* 0x000000040000795c */ /* 0x000fe20000300000 */
.L_x_1076:
[----:B0-----:R-:W-:Y:S02]  /*2140*/  IMAD.U32 R3, RZ, RZ, UR49 ;  /* 0x00000031ff037e24 */ /* 0x001fe4000f8e00ff */
[----:B------:R-:W-:-:S03]  /*2150*/  IMAD.U32 R0, RZ, RZ, UR50 ;  /* 0x00000032ff007e24 */ /* 0x000fc6000f8e00ff */
[----:B------:R-:W-:Y:S02]  /*2160*/  LEA R3, R3, UR41, 0x3 ;  /* 0x0000002903037c11 */ /* 0x000fe4000f8e18ff */
[----:B------:R-:W-:-:S04]  /*2170*/  SHF.L.U32 R0, R0, 0x1f, RZ ;  /* 0x0000001f00007819 */ /* 0x000fc800000006ff */
[----:B------:R0:W1:Y:S01]  /*2180*/  SYNCS.PHASECHK.TRANS64.TRYWAIT P1, [R3+URZ+0x2d830], R0 ;  /* 0x02d83000030075a7 */ /* 0x000062000802017f */
[----:B------:R-:W-:Y:S05]  /*2190*/  @!P0 BRA `(.L_x_1077) ;  /* 0x0000000000048947 */ /* 0x000fea0003800000 */
[----:B------:R-:W-:Y:S01]  /*21a0*/  BPT.TRAP 0x1 ;  /* 0x000000040000795c */ /* 0x000fe20000300000 */
.L_x_1077:
[----:B-1----:R-:W-:Y:S05]  /*21b0*/  @P1 BRA `(.L_x_1078) ;  /* 0x0000000000081947 */ /* 0x002fea0003800000 */
[----:B------:R-:W1:Y:S02]  /*21c0*/  SYNCS.PHASECHK.TRANS64.TRYWAIT P1, [R3+URZ+0x2d830], R0 ;  /* 0x02d83000030075a7 */ /* 0x000e64000802017f */
[----:B-1----:R-:W-:Y:S05]  /*21d0*/  @!P1 BRA `(.L_x_1079) ;  /* 0x0000015400dc9947 */ /* 0x002fea0003800000 */
.L_x_1078:
[----:B------:R-:W-:Y:S05]  /*21e0*/  WARPSYNC.ALL ;  /* 0x0000000000007948 */ /* 0x000fea0003800000 */
[----:B------:R-:W-:Y:S01]  /*21f0*/  UIADD3 UR4, UR41, 0x15400, URZ ;  /* 0x0001540029047890 */ /* 0x000fe2000fffe03f */
[----:B------:R-:W-:Y:S01]  /*2200*/  WARPGROUP.ARRIVE ;  /* 0x00000000000079c5 */ /* 0x000fe20000000000 */
[----:B------:R-:W-:Y:S01]  /*2210*/  UMOV UR5, 0x80000020 ;  /* 0x8000002000057882 */ /* 0x000fe20000000000 */
[----:B------:R-:W-:Y:S01]  /*2220*/  UMOV UR7, 0x80000020 ;  /* 0x8000002000077882 */ /* 0x000fe20000000000 */
[----:B------:R-:W-:Y:S01]  /*2230*/  USHF.R.U32.HI UR4, URZ, 0x4, UR4 ;  /* 0x000000043f047899 */ /* 0x000fe20008011604 */
[----:B------:R-:W-:Y:S01]  /*2240*/  UMOV UR9, 0x80000020 ;  /* 0x8000002000097882 */ /* 0x000fe20000000000 */
[----:B------:R-:W-:-:S02]  /*2250*/  UMOV UR11, 0x80000020 ;  /* 0x80000020000b7882 */ /* 0x000fc40000000000 */
[----:B------:R-:W-:Y:S01]  /*2260*/  ULOP3.LUT UR4, UR4, 0x3fff, URZ, 0xc0, !UPT ;  /* 0x00003fff04047892 */ /* 0x000fe2000f8ec03f */
[----:B------:R-:W-:Y:S01]  /*2270*/  UMOV UR13, 0x80000020 ;  /* 0x80000020000d7882 */ /* 0x000fe20000000000 */
[----:B------:R-:W-:Y:S02]  /*2280*/  UMOV UR15, 0x80000020 ;  /* 0x80000020000f7882 */ /* 0x000fe40000000000 */
[----:B------:R-:W-:Y:S02]  /*2290*/  ULOP3.LUT UR32, UR4, 0x10000, URZ, 0xfc, !UPT ;  /* 0x0001000004207892 */ /* 0x000fe4000f8efc3f */
[----:B------:R-:W-:Y:S02]  /*22a0*/  ULOP3.LUT UR4, UR59, 0x10000, URZ, 0xfc, !UPT ;  /* 0x000100003b047892 */ /* 0x000fe4000f8efc3f */
[----:B------:R-:W-:Y:S02]  /*22b0*/  UIMAD UR6, UR49, 0x600, UR32 ;  /* 0x00000600310678a4 */ /* 0x000fe4000f8e0220 */
[----:B------:R-:W-:-:S02]  /*22c0*/  UIADD3 UR8, UR4, 0x2, URZ ;  /* 0x0000000204087890 */ /* 0x000fc4000fffe03f */
[----:B------:R-:W-:Y:S02]  /*22d0*/  UIADD3 UR10, UR6, 0x2, URZ ;  /* 0x00000002060a7890 */ /* 0x000fe4000fffe03f */
[----:B------:R-:W-:Y:S02]  /*22e0*/  UIADD3 UR12, UR4, 0x300, URZ ;  /* 0x00000300040c7890 */ /* 0x000fe4000fffe03f */
[----:B------:R-:W-:Y:S02]  /*22f0*/  UIADD3 UR14, UR6, 0x200, URZ ;  /* 0x00000200060e7890 */ /* 0x000fe4000fffe03f */
[----:B------:R-:W-:Y:S01]  /*2300*/  HGMMA.64x128x16.F32.BF16 R24, gdesc[UR4], RZ, !UPT, gsb0 ;  /* 0x01e00000041879f0 */ /* 0x000fe2000c0018ff */
        /* <DEDUP_REMOVED lines=30> */
.L_x_1080:
[----:B------:R-:W-:Y:S01]  /*24f0*/  UISETP.NE.AND UP1, UPT, UR54, URZ, UPT ;  /* 0x0000003f3600728c */ /* 0x000fe2000bf25270 */
[----:B------:R-:W-:Y:S01]  /*2500*/  VIADD R5, R137, UR39 ;  /* 0x0000002789057c36 */ /* 0x000fe20008000000 */
[----:B------:R-:W-:Y:S01]  /*2510*/  R2UR UR6, R3 ;  /* 0x00000000030672ca */ /* 0x000fe200000e0000 */
[----:B01----:R-:W-:Y:S01]  /*2520*/  IMAD.MOV.U32 R3, RZ, RZ, -0x80 ;  /* 0xffffff80ff037424 */ /* 0x003fe200078e00ff */
[----:B------:R-:W-:Y:S01]  /*2530*/  UISETP.NE.AND UP0, UPT, UR53, URZ, UPT ;  /* 0x0000003f3500728c */ /* 0x000fe2000bf05270 */
[----:B------:R-:W-:Y:S01]  /*2540*/  LEA R4, R88, 0xffffff80, 0x7 ;  /* 0xffffff8058047811 */ /* 0x000fe200078e38ff */
[----:B------:R-:W-:Y:S01]  /*2550*/  ULDC UR35, c[0x0][0x9dc] ;  /* 0x0002770000237ab9 */ /* 0x000fe20000000800 */
[----:B------:R-:W-:Y:S01]  /*2560*/  PLOP3.LUT P1, PT, PT, PT, UP1, 0x80, 0x0 ;  /* 0x000000000000781c */ /* 0x000fe20003f2f018 */
[----:B------:R-:W-:Y:S01]  /*2570*/  ULDC UR14, c[0x0][0x9e0] ;  /* 0x00027800000e7ab9 */ /* 0x000fe20000000800 */
[----:B------:R-:W-:Y:S02]  /*2580*/  PLOP3.LUT P2, PT, PT, PT, UP1, 0x80, 0x0 ;  /* 0x000000000000781c */ /* 0x000fe40003f4f018 */
[----:B------:R-:W-:-:S04]  /*2590*/  @UP1 ULDC UR7, c[0x0][0x44c] ;  /* 0x0001130000071ab9 */ /* 0x000fc80000000800 */
[----:B------:R-:W-:-:S04]  /*25a0*/  UIADD3 UR6, UR6, 0x2d840, URZ ;  /* 0x0002d84006067890 */ /* 0x000fc8000fffe03f */
[----:B------:R-:W-:Y:S01]  /*25b0*/  UPRMT UR6, UR42, 0x654, UR6 ;  /* 0x000006542a067896 */ /* 0x000fe20008000006 */
[----:B------:R-:W-:Y:S01]  /*25c0*/  @P1 IMAD.HI.U32 R0, R5, UR7, RZ ;  /* 0x0000000705001c27 */ /* 0x000fe2000f8e00ff */
[----:B------:R-:W-:Y:S01]  /*25d0*/  @UP1 ULDC UR7, c[0x0][0x450] ;  /* 0x0001140000071ab9 */ /* 0x000fe20000000800 */
[----:B------:R-:W-:-:S03]  /*25e0*/  PLOP3.LUT P1, PT, PT, PT, UP0, 0x40, 0x0 ;  /* 0x000000000000781c */ /* 0x000fc60003f2e808 */
[----:B------:R-:W-:Y:S01]  /*25f0*/  @P2 SHF.R.U32.HI R5, RZ, UR7, R0 ;  /* 0x00000007ff052c19 */ /* 0x000fe20008011600 */
[----:B------:R-:W-:Y:S02]  /*2600*/  IMAD R0, R88, R3, 0x80 ;  /* 0x0000008058007424 */ /* 0x000fe400078e0203 */
[----:B------:R-:W-:Y:S01]  /*2610*/  IMAD.U32 R3, RZ, RZ, UR48 ;  /* 0x00000030ff037e24 */ /* 0x000fe2000f8e00ff */
[----:B------:R-:W-:Y:S01]  /*2620*/  SYNCS.ARRIVE.TRANS64.RED.A1T0 RZ, [UR6], RZ ;  /* 0x000000ffffff79a7 */ /* 0x000fe20008100406 */
[----:B------:R-:W0:Y:S01]  /*2630*/  SHFL.IDX PT, R11, R5, RZ, 0x1c1f ;  /* 0x001c1fff050b7589 */ /* 0x000e2200000e0000 */
[C-C-:B------:R-:W-:Y:S01]  /*2640*/  IADD3 R2, -R17.reuse, 0x1, R0.reuse ;  /* 0x0000000111027810 */ /* 0x140fe20007ffe100 */
[----:B------:R-:W-:Y:S01]  /*2650*/  ULOP3.LUT UR6, URZ, UR35, URZ, 0x33, !UPT ;  /* 0x000000233f067292 */ /* 0x000fe2000f8e333f */
[----:B------:R-:W-:Y:S02]  /*2660*/  IADD3 R6, -R17, UR38, R0 ;  /* 0x0000002611067c10 */ /* 0x000fe4000fffe100 */
[----:B------:R-:W-:-:S05]  /*2670*/  IADD3 R2, -R3, UR38, R2 ;  /* 0x0000002603027c10 */ /* 0x000fca000fffe102 */
[C---:B------:R-:W-:Y:S02]  /*2680*/  VIADD R7, R2.reuse, UR14 ;  /* 0x0000000e02077c36 */ /* 0x040fe40008000000 */
[----:B------:R-:W-:-:S03]  /*2690*/  VIADD R8, R2, UR6 ;  /* 0x0000000602087c36 */ /* 0x000fc60008000000 */
[----:B0-----:R-:W-:Y:S01]  /*26a0*/  VIADDMNMX R9, R11, R7, R6, PT ;  /* 0x000000070b097246 */ /* 0x001fe20003800106 */
[----:B------:R-:W-:Y:S01]  /*26b0*/  IMAD.IADD R10, R8, 0x1, R11 ;  /* 0x00000001080a7824 */ /* 0x000fe200078e020b */
[----:B------:R-:W-:Y:S06]  /*26c0*/  @P1 BRA `(.L_x_1081) ;  /* 0x0000000000641947 */ /* 0x000fec0003800000 */
[----:B------:R-:W-:Y:S01]  /*26d0*/  IMAD.U32 R2, RZ, RZ, UR48 ;  /* 0x00000030ff027e24 */ /* 0x000fe2000f8e00ff */
[----:B------:R-:W-:Y:S04]  /*26e0*/  BSSY B0, `(.L_x_1082) ;  /* 0x0000013000007945 */ /* 0x000fe80003800000 */
[----:B------:R-:W-:-:S04]  /*26f0*/  IADD3 R11, -R2, UR38, R11 ;  /* 0x00000026020b7c10 */ /* 0x000fc8000fffe10b */
        /* <DEDUP_REMOVED lines=11> */
.L_x_1083:
[----:B------:R-:W-:Y:S02]  /*27b0*/  ULDC UR6, c[0x0][0x9e4] ;  /* 0x0002790000067ab9 */ /* 0x000fe40000000800 */
[----:B------:R-:W-:-:S05]  /*27c0*/  IMAD.U32 R12, RZ, RZ, UR6 ;  /* 0x00000006ff0c7e24 */ /* 0x000fca000f8e00ff */
[----:B------:R-:W-:-:S13]  /*27d0*/  ISETP.NE.AND P1, PT, R12, 0x1, PT ;  /* 0x000000010c00780c */ /* 0x000fda0003f25270 */
[----:B------:R-:W0:Y:S02]  /*27e0*/  @P1 LDC.64 R2, c[0x0][0x9e8] ;  /* 0x00027a00ff021b82 */ /* 0x000e240000000a00 */
[----:B0-----:R-:W-:-:S05]  /*27f0*/  @P1 IMAD.HI.U32 R2, R11, R2, RZ ;  /* 0x000000020b021227 */ /* 0x001fca00078e00ff */
[----:B------:R-:W-:-:S07]  /*2800*/  @P1 SHF.R.U32.HI R11, RZ, R3, R2 ;  /* 0x00000003ff0b1219 */ /* 0x000fce0000011602 */
.L_x_1084:
[----:B------:R-:W-:Y:S05]  /*2810*/  BSYNC B0 ;  /* 0x0000000000007941 */ /* 0x000fea0003800000 */
.L_x_1082:
[----:B------:R-:W-:-:S04]  /*2820*/  IMAD R2, R11, R12, -R4 ;  /* 0x0000000c0b027224 */ /* 0x000fc800078e0a04 */
[----:B------:R-:W-:-:S05]  /*2830*/  IMAD.IADD R2, R2, 0x1, -R17 ;  /* 0x0000000102027824 */ /* 0x000fca00078e0a11 */
[----:B------:R-:W-:Y:S02]  /*2840*/  VIADDMNMX R9, R2, R12, R9, PT ;  /* 0x0000000c02097246 */ /* 0x000fe40003800109 */
[----:B------:R-:W-:-:S07]  /*2850*/  VIMNMX R10, R10, R2, !PT ;  /* 0x000000020a0a7248 */ /* 0x000fce0007fe0100 */
.L_x_1081:
[C---:B------:R-:W-:Y:S01]  /*2860*/  ISETP.GE.AND P6, PT, R0.reuse, 0xa, PT ;  /* 0x0000000a0000780c */ /* 0x040fe20003fc6270 */
[----:B------:R-:W0:Y:S01]  /*2870*/  SHFL.IDX PT, R5, R5, 0x1, 0x1c1f ;  /* 0x003c1f0005057f89 */ /* 0x000e2200000e0000 */
[C---:B------:R-:W-:Y:S01]  /*2880*/  ISETP.GE.AND P1, PT, R0.reuse, 0x2, PT ;  /* 0x000000020000780c */ /* 0x040fe20003f26270 */
[----:B------:R-:W-:Y:S01]  /*2890*/  UISETP.NE.AND UP0, UPT, UR53, URZ, UPT ;  /* 0x0000003f3500728c */ /* 0x000fe2000bf05270 */
        /* <DEDUP_REMOVED lines=175> */
[----:B------:R-:W-:Y:S02]  /*3390*/  ISETP.GE.AND P6, PT, R0, 0x7a, PT ;  /* 0x0000007a0000780c */ /* 0x000fe40003fc6270 */
[----:B0-----:R-:W-:Y:S01]  /*33a0*/  VIADDMNMX R0, R5, R7, R6, PT ;  /* 0x0000000705007246 */ /* 0x001fe20003800106 */
[----:B------:R-:W-:-:S10]  /*33b0*/  IMAD.IADD R7, R8, 0x1, R5 ;  /* 0x0000000108077824 */ /* 0x000fd400078e0205 */
[----:B------:R-:W-:Y:S02]  /*33c0*/  @P6 LOP3.LUT R16, R16, 0x1, RZ, 0xfc, !PT ;  /* 0x0000000110106812 */ /* 0x000fe400078efcff */
[----:B------:R-:W-:-:S04]  /*33d0*/  ISETP.GT.AND P6, PT, R10, 0x79, !P6 ;  /* 0x000000790a00780c */ /* 0x000fc800077c4270 */
[----:B------:R-:W-:-:S04]  /*33e0*/  ISETP.LT.OR P6, PT, R9, 0x7a, P6 ;  /* 0x0000007a0900780c */ /* 0x000fc800037c1670 */
[----:B------:R-:W-:Y:S02]  /*33f0*/  FSEL R85, R85, -INF , !P6 ;  /* 0xff80000055557808 */ /* 0x000fe40007000000 */
[----:B------:R-:W-:-:S13]  /*3400*/  PLOP3.LUT P6, PT, PT, PT, UP0, 0x40, 0x0 ;  /* 0x000000000000781c */ /* 0x000fda0003fce808 */
[----:B------:R-:W-:Y:S05]  /*3410*/  @P6 BRA `(.L_x_1085) ;  /* 0x0000000000646947 */ /* 0x000fea0003800000 */
        /* <DEDUP_REMOVED lines=14> */
.L_x_1087:
[----:B------:R-:W-:Y:S02]  /*3500*/  ULDC UR6, c[0x0][0x9e4] ;  /* 0x0002790000067ab9 */ /* 0x000fe40000000800 */
[----:B------:R-:W-:-:S05]  /*3510*/  IMAD.U32 R9, RZ, RZ, UR6 ;  /* 0x00000006ff097e24 */ /* 0x000fca000f8e00ff */
[----:B------:R-:W-:-:S13]  /*3520*/  ISETP.NE.AND P6, PT, R9, 0x1, PT ;  /* 0x000000010900780c */ /* 0x000fda0003fc5270 */
[----:B------:R-:W0:Y:S02]  /*3530*/  @P6 LDC.64 R2, c[0x0][0x9e8] ;  /* 0x00027a00ff026b82 */ /* 0x000e240000000a00 */
[----:B0-----:R-:W-:-:S05]  /*3540*/  @P6 IMAD.HI.U32 R2, R5, R2, RZ ;  /* 0x0000000205026227 */ /* 0x001fca00078e00ff */
[----:B------:R-:W-:-:S07]  /*3550*/  @P6 SHF.R.U32.HI R5, RZ, R3, R2 ;  /* 0x00000003ff056219 */ /* 0x000fce0000011602 */
.L_x_1088:
[----:B------:R-:W-:Y:S05]  /*3560*/  BSYNC B0 ;  /* 0x0000000000007941 */ /* 0x000fea0003800000 */
.L_x_1086:
[----:B------:R-:W-:-:S04]  /*3570*/  IMAD R4, R5, R9, -R4 ;  /* 0x0000000905047224 */ /* 0x000fc800078e0a04 */
[----:B------:R-:W-:-:S05]  /*3580*/  IMAD.IADD R4, R4, 0x1, -R17 ;  /* 0x0000000104047824 */ /* 0x000fca00078e0a11 */
[----:B------:R-:W-:Y:S02]  /*3590*/  VIADDMNMX R0, R4, R9, R0, PT ;  /* 0x0000000904007246 */ /* 0x000fe40003800100 */
[----:B------:R-:W-:-:S07]  /*35a0*/  VIMNMX R7, R7, R4, !PT ;  /* 0x0000000407077248 */ /* 0x000fce0007fe0100 */
.L_x_1085:
[----:B------:R-:W-:Y:S01]  /*35b0*/  ISETP.GT.AND P1, PT, R7, 0x1, !P1 ;  /* 0x000000010700780c */ /* 0x000fe20004f24270 */
[----:B------:R-:W-:Y:S01]  /*35c0*/  ULDC UR33, c[0x0][0x988] ;  /* 0x0002620000217ab9 */ /* 0x000fe20000000800 */
[----:B------:R-:W-:Y:S01]  /*35d0*/  LOP3.LUT P6, RZ, R16, 0x4, RZ, 0xc0, !PT ;  /* 0x0000000410ff7812 */ /* 0x000fe200078cc0ff */
[----:B------:R-:W-:Y:S01]  /*35e0*/  UISETP.NE.AND UP1, UPT, UR54, URZ, UPT ;  /* 0x0000003f3600728c */ /* 0x000fe2000bf25270 */
[----:B------:R-:W-:Y:S01]  /*35f0*/  ISETP.LT.OR P1, PT, R0, 0x2, P1 ;  /* 0x000000020000780c */ /* 0x000fe20000f21670 */
[----:B------:R-:W-:Y:S01]  /*3600*/  UISETP.NE.AND UP0, UPT, UR53, URZ, UPT ;  /* 0x0000003f3500728c */ /* 0x000fe2000bf05270 */
[----:B------:R-:W-:Y:S01]  /*3610*/  FMNMX.FTZ R3, R24, R25, !PT ;  /* 0x0000001918037209 */ /* 0x000fe20007810000 */
[----:B------:R-:W-:Y:S01]  /*3620*/  UMOV UR10, UR39 ;  /* 0x00000027000a7c82 */ /* 0x000fe20008000000 */
[----:B------:R-:W-:Y:S02]  /*3630*/  FSEL R27, R27, -INF , !P1 ;  /* 0xff8000001b1b7808 */ /* 0x000fe40004800000 */
[----:B------:R-:W-:-:S02]  /*3640*/  ISETP.GT.AND P1, PT, R7, 0x9, !P6 ;  /* 0x000000090700780c */ /* 0x000fc40007724270 */
[----:B------:R-:W-:Y:S02]  /*3650*/  FMNMX.FTZ R2, R28, R3, !PT ;  /* 0x000000031c027209 */ /* 0x000fe40007810000 */
[----:B------:R-:W-:Y:S01]  /*3660*/  ISETP.LT.OR P1, PT, R0, 0xa, P1 ;  /* 0x0000000a0000780c */ /* 0x000fe20000f21670 */
[----:B------:R-:W-:Y:S01]  /*3670*/  @UP1 ULDC UR6, c[0x0][0x44c] ;  /* 0x0001130000061ab9 */ /* 0x000fe20000000800 */
[----:B------:R-:W-:Y:S01]  /*3680*/  FMNMX.FTZ R3, R29, R2, !PT ;  /* 0x000000021d037209 */ /* 0x000fe20007810000 */
[----:B------:R-:W-:Y:S01]  /*3690*/  UIMAD.WIDE.U32 UR6, UR39, UR6, URZ ;  /* 0x00000006270672a5 */ /* 0x000fe2000f8e003f */
[----:B------:R-:W-:Y:S01]  /*36a0*/  FSEL R31, R31, -INF , !P1 ;  /* 0xff8000001f1f7808 */ /* 0x000fe20004800000 */
[----:B------:R-:W-:Y:S01]  /*36b0*/  @UP1 ULDC UR11, c[0x0][0x450] ;  /* 0x00011400000b1ab9 */ /* 0x000fe20000000800 */
[----:B------:R-:W-:Y:S01]  /*36c0*/  LOP3.LUT P1, RZ, R16, 0x8, RZ, 0xc0, !PT ;  /* 0x0000000810ff7812 */ /* 0x000fe2000782c0ff */
[----:B------:R-:W-:Y:S01]  /*36d0*/  @UP1 USHF.R.U32.HI UR10, URZ, UR11, UR7 ;  /* 0x0000000b3f0a1299 */ /* 0x000fe20008011607 */
[----:B------:R-:W-:-:S02]  /*36e0*/  FMNMX.FTZ R2, R32, R3, !PT ;  /* 0x0000000320027209 */ /* 0x000fc40007810000 */
[----:B------:R-:W-:Y:S01]  /*36f0*/  ISETP.GT.AND P1, PT, R7, 0x10, !P1 ;  /* 0x000000100700780c */ /* 0x000fe20004f24270 */
[----:B------:R-:W-:Y:S01]  /*3700*/  UIADD3 UR58, UR58, UR10, URZ ;  /* 0x0000000a3a3a7290 */ /* 0x000fe2000fffe03f */
[----:B------:R-:W-:Y:S02]  /*3710*/  FMNMX.FTZ R3, R33, R2, !PT ;  /* 0x0000000221037209 */ /* 0x000fe40007810000 */
[----:B------:R-:W-:Y:S01]  /*3720*/  ISETP.LT.OR P1, PT, R0, 0x11, P1 ;  /* 0x000000110000780c */ /* 0x000fe20000f21670 */
[----:B------:R-:W-:Y:S01]  /*3730*/  UIADD3 UR14, UR58, UR14, URZ ;  /* 0x0000000e3a0e7290 */ /* 0x000fe2000fffe03f */
        /* <DEDUP_REMOVED lines=84> */
[C---:B------:R-:W-:Y:S02]  /*3c80*/  ISETP.GT.AND P5, PT, R7.reuse, 0x78, !P5 ;  /* 0x000000780700780c */ /* 0x040fe40006fa4270 */
[----:B------:R-:W-:Y:S02]  /*3c90*/  ISETP.GT.AND P1, PT, R7, 0x41, !P1 ;  /* 0x000000410700780c */ /* 0x000fe40004f24270 */
[C---:B------:R-:W-:Y:S02]  /*3ca0*/  ISETP.LT.OR P3, PT, R0.reuse, 0x71, P3 ;  /* 0x000000710000780c */ /* 0x040fe40001f61670 */
        /* <DEDUP_REMOVED lines=16> */
[----:B0-----:R-:W-:Y:S02]  /*3db0*/  FMNMX.FTZ R3, R4, R3, !PT ;  /* 0x0000000304037209 */ /* 0x001fe40007810000 */
[----:B------:R-:W-:Y:S02]  /*3dc0*/  FSEL R63, R63, -INF , !P1 ;  /* 0xff8000003f3f7808 */ /* 0x000fe40004800000 */
[----:B------:R-:W-:Y:S01]  /*3dd0*/  LOP3.LUT P1, RZ, R16, 0x800, RZ, 0xc0, !PT ;  /* 0x0000080010ff7812 */ /* 0x000fe2000782c0ff */
[----:B------:R-:W-:-:S03]  /*3de0*/  FMUL.FTZ R89, R3, UR33 ;  /* 0x0000002103597c20 */ /* 0x000fc60008410000 */
[----:B------:R-:W-:-:S04]  /*3df0*/  ISETP.GT.AND P1, PT, R7, 0x50, !P1 ;  /* 0x000000500700780c */ /* 0x000fc80004f24270 */
[----:B------:R-:W-:-:S04]  /*3e00*/  ISETP.LT.OR P1, PT, R0, 0x51, P1 ;  /* 0x000000510000780c */ /* 0x000fc80000f21670 */
[----:B------:R-:W-:Y:S02]  /*3e10*/  FSEL R66, R66, -INF , !P1 ;  /* 0xff80000042427808 */ /* 0x000fe40004800000 */
[----:B------:R-:W-:-:S04]  /*3e20*/  LOP3.LUT P1, RZ, R16, 0x400, RZ, 0xc0, !PT ;  /* 0x0000040010ff7812 */ /* 0x000fc8000782c0ff */
        /* <DEDUP_REMOVED lines=29> */
[----:B------:R-:W-:Y:S01]  /*4000*/  ISETP.GT.AND P6, PT, R7, 0x79, !P6 ;  /* 0x000000790700780c */ /* 0x000fe200077c4270 */
[--C-:B------:R-:W-:Y:S01]  /*4010*/  FFMA.FTZ R4, R32, UR33, -R89.reuse ;  /* 0x0000002120047c23 */ /* 0x100fe20008010859 */
[----:B------:R-:W-:Y:S01]  /*4020*/  FSEL R90, R26, -INF , !P1 ;  /* 0xff8000001a5a7808 */ /* 0x000fe20004800000 */
[--C-:B------:R-:W-:Y:S01]  /*4030*/  FFMA.FTZ R10, R28, UR33, -R89.reuse ;  /* 0x000000211c0a7c23 */ /* 0x100fe20008010859 */
[----:B------:R-:W-:Y:S01]  /*4040*/  LOP3.LUT P1, RZ, R16, 0x4000000, RZ, 0xc0, !PT ;  /* 0x0400000010ff7812 */ /* 0x000fe2000782c0ff */
[----:B------:R-:W-:Y:S01]  /*4050*/  MUFU.EX2 R8, R8 ;  /* 0x0000000800087308 */ /* 0x000fe20000000800 */
[----:B------:R-:W-:Y:S01]  /*4060*/  FMNMX.FTZ R5, R90, R27, !PT ;  /* 0x0000001b5a057209 */ /* 0x000fe20007810000 */
[--C-:B------:R-:W-:Y:S01]  /*4070*/  FFMA.FTZ R11, R29, UR33, -R89.reuse ;  /* 0x000000211d0b7c23 */ /* 0x100fe20008010859 */
[----:B------:R-:W-:Y:S01]  /*4080*/  ISETP.GT.AND P1, PT, R7, 0x68, !P1 ;  /* 0x000000680700780c */ /* 0x000fe20004f24270 */
[--C-:B------:R-:W-:Y:S01]  /*4090*/  FFMA.FTZ R53, R53, UR33, -R89.reuse ;  /* 0x0000002135357c23 */ /* 0x100fe20008010859 */
[----:B------:R-:W-:Y:S01]  /*40a0*/  FMNMX.FTZ R2, R30, R5, !PT ;  /* 0x000000051e027209 */ /* 0x000fe20007810000 */
[--C-:B------:R-:W-:Y:S01]  /*40b0*/  FFMA.FTZ R13, R33, UR33, -R89.reuse ;  /* 0x00000021210d7c23 */ /* 0x100fe20008010859 */
[----:B------:R-:W-:Y:S01]  /*40c0*/  ISETP.LT.OR P1, PT, R0, 0x69, P1 ;  /* 0x000000690000780c */ /* 0x000fe20000f21670 */
[----:B------:R-:W0:Y:S01]  /*40d0*/  MUFU.EX2 R9, R9 ;  /* 0x0000000900097308 */ /* 0x000e220000000800 */
[----:B------:R-:W-:Y:S01]  /*40e0*/  FMNMX.FTZ R5, R31, R2, !PT ;  /* 0x000000021f057209 */ /* 0x000fe20007810000 */
[--C-:B------:R-:W-:Y:S01]  /*40f0*/  FFMA.FTZ R49, R49, UR33, -R89.reuse ;  /* 0x0000002131317c23 */ /* 0x100fe20008010859 */
[----:B------:R-:W-:Y:S01]  /*4100*/  FSEL R78, R78, -INF , !P1 ;  /* 0xff8000004e4e7808 */ /* 0x000fe20004800000 */
[--C-:B------:R-:W-:Y:S01]  /*4110*/  FFMA.FTZ R12, R36, UR33, -R89.reuse ;  /* 0x00000021240c7c23 */ /* 0x100fe20008010859 */
[----:B------:R-:W-:Y:S01]  /*4120*/  FMNMX.FTZ R2, R34, R5, !PT ;  /* 0x0000000522027209 */ /* 0x000fe20007810000 */
[--C-:B------:R-:W-:Y:S01]  /*4130*/  FFMA.FTZ R21, R41, UR33, -R89.reuse ;  /* 0x0000002129157c23 */ /* 0x100fe20008010859 */
[----:B------:R-:W-:Y:S01]  /*4140*/  ISETP.LT.OR P6, PT, R0, 0x7a, P6 ;  /* 0x0000007a0000780c */ /* 0x000fe200037c1670 */
[----:B------:R-:W1:Y:S01]  /*4150*/  MUFU.EX2 R10, R10 ;  /* 0x0000000a000a7308 */ /* 0x000e620000000800 */
[----:B------:R-:W-:Y:S01]  /*4160*/  FMNMX.FTZ R5, R35, R2, !PT ;  /* 0x0000000223057209 */ /* 0x000fe20007810000 */
[--C-:B------:R-:W-:Y:S01]  /*4170*/  FFMA.FTZ R41, R73, UR33, -R89.reuse ;  /* 0x0000002149297c23 */ /* 0x100fe20008010859 */
[----:B------:R-:W-:Y:S01]  /*4180*/  FSEL R87, R87, -INF , !P6 ;  /* 0xff80000057577808 */ /* 0x000fe20007000000 */
[--C-:B------:R-:W-:Y:S01]  /*4190*/  FFMA.FTZ R15, R37, UR33, -R89.reuse ;  /* 0x00000021250f7c23 */ /* 0x100fe20008010859 */
[----:B------:R-:W-:Y:S01]  /*41a0*/  FMNMX.FTZ R2, R38, R5, !PT ;  /* 0x0000000526027209 */ /* 0x000fe20007810000 */
[--C-:B------:R-:W-:Y:S01]  /*41b0*/  FFMA.FTZ R14, R40, UR33, -R89.reuse ;  /* 0x00000021280e7c23 */ /* 0x100fe20008010859 */
[--C-:B------:R-:W-:Y:S01]  /*41c0*/  FFMA.FTZ R20, R44, UR33, -R89.reuse ;  /* 0x000000212c147c23 */ /* 0x100fe20008010859 */
[----:B------:R-:W-:Y:S01]  /*41d0*/  MUFU.EX2 R11, R11 ;  /* 0x0000000b000b7308 */ /* 0x000fe20000000800 */
[----:B------:R-:W-:Y:S01]  /*41e0*/  FMNMX.FTZ R5, R39, R2, !PT ;  /* 0x0000000227057209 */ /* 0x000fe20007810000 */
[--C-:B------:R-:W-:Y:S01]  /*41f0*/  FFMA.FTZ R29, R45, UR33, -R89.reuse ;  /* 0x000000212d1d7c23 */ /* 0x100fe20008010859 */
[--C-:B------:R-:W-:Y:S01]  /*4200*/  FFMA.FTZ R40, R64, UR33, -R89.reuse ;  /* 0x0000002140287c23 */ /* 0x100fe20008010859 */
        /* <DEDUP_REMOVED lines=8> */
[----:B------:R-:W-:Y:S01]  /*4290*/  FFMA.FTZ R37, R85, UR33, -R89 ;  /* 0x0000002155257c23 */ /* 0x000fe20008010859 */
        /* <DEDUP_REMOVED lines=17> */
[----:B------:R2:W-:Y:S01]  /*43b0*/  MUFU.EX2 R5, R49 ;  /* 0x0000003100057308 */ /* 0x0005e20000000800 */
[----:B------:R-:W-:Y:S01]  /*43c0*/  FMNMX.FTZ R25, R67, R6, !PT ;  /* 0x0000000643197209 */ /* 0x000fe20007810000 */
[----:B------:R-:W-:-:S03]  /*43d0*/  FFMA.FTZ R6, R52, UR33, -R89 ;  /* 0x0000002134067c23 */ /* 0x000fc60008010859 */
[----:B------:R-:W-:-:S03]  /*43e0*/  FMNMX.FTZ R24, R70, R25, !PT ;  /* 0x0000001946187209 */ /* 0x000fc60007810000 */
[----:B------:R-:W-:Y:S01]  /*43f0*/  MUFU.EX2 R20, R20 ;  /* 0x0000001400147308 */ /* 0x000fe20000000800 */
[----:B------:R-:W-:Y:S01]  /*4400*/  FMNMX.FTZ R25, R71, R24, !PT ;  /* 0x0000001847197209 */ /* 0x000fe20007810000 */
[--C-:B--2---:R-:W-:Y:S01]  /*4410*/  FFMA.FTZ R49, R57, UR33, -R89.reuse ;  /* 0x0000002139317c23 */ /* 0x104fe20008010859 */
[----:B------:R-:W-:Y:S02]  /*4420*/  FFMA.FTZ R57, R65, UR33, -R89 ;  /* 0x0000002141397c23 */ /* 0x000fe40008010859 */
        /* <DEDUP_REMOVED lines=10> */
[----:B------:R-:W-:Y:S01]  /*44d0*/  MUFU.EX2 R2, R2 ;  /* 0x0000000200027308 */ /* 0x000fe20000000800 */
[----:B------:R-:W-:Y:S01]  /*44e0*/  FMNMX.FTZ R7, R83, R26, !PT ;  /* 0x0000001a53077209 */ /* 0x000fe20007810000 */
[----:B------:R-:W-:-:S03]  /*44f0*/  FFMA.FTZ R26, R60, UR33, -R89 ;  /* 0x000000213c1a7c23 */ /* 0x000fc60008010859 */
[----:B------:R-:W-:-:S03]  /*4500*/  FMNMX.FTZ R0, R86, R7, !PT ;  /* 0x0000000756007209 */ /* 0x000fc60007810000 */
[----:B------:R-:W-:Y:S01]  /*4510*/  MUFU.EX2 R6, R6 ;  /* 0x0000000600067308 */ /* 0x000fe20000000800 */
[----:B------:R-:W-:-:S05]  /*4520*/  FMNMX.FTZ R0, R87, R0, !PT ;  /* 0x0000000057007209 */ /* 0x000fca0007810000 */
[----:B------:R-:W2:Y:S02]  /*4530*/  SHFL.BFLY PT, R7, R0, 0x2, 0x1f ;  /* 0x0c401f0000077f89 */ /* 0x000ea400000e0000 */
[----:B------:R-:W-:Y:S08]  /*4540*/  MUFU.EX2 R24, R24 ;  /* 0x0000001800187308 */ /* 0x000ff00000000800 */
[----:B------:R-:W-:Y:S08]  /*4550*/  MUFU.EX2 R49, R49 ;  /* 0x0000003100317308 */ /* 0x000ff00000000800 */
[----:B------:R-:W-:Y:S01]  /*4560*/  MUFU.EX2 R26, R26 ;  /* 0x0000001a001a7308 */ /* 0x000fe20000000800 */
[----:B--2---:R-:W-:Y:S01]  /*4570*/  FMNMX.FTZ R32, R0, R7, !PT ;  /* 0x0000000700207209 */ /* 0x004fe20007810000 */
[----:B------:R-:W-:-:S06]  /*4580*/  FFMA.FTZ R0, R80, UR33, -R89 ;  /* 0x0000002150007c23 */ /* 0x000fcc0008010859 */
[----:B------:R-:W-:Y:S01]  /*4590*/  MUFU.EX2 R53, R53 ;  /* 0x0000003500357308 */ /* 0x000fe20000000800 */
[----:B------:R-:W2:Y:S07]  /*45a0*/  SHFL.BFLY PT, R7, R32, 0x1, 0x1f ;  /* 0x0c201f0020077f89 */ /* 0x000eae00000e0000 */
[----:B------:R-:W-:Y:S08]  /*45b0*/  MUFU.EX2 R40, R40 ;  /* 0x0000002800287308 */ /* 0x000ff00000000800 */
[----:B------:R-:W-:Y:S08]  /*45c0*/  MUFU.EX2 R57, R57 ;  /* 0x0000003900397308 */ /* 0x000ff00000000800 */
[----:B------:R-:W-:Y:S01]  /*45d0*/  MUFU.EX2 R44, R44 ;  /* 0x0000002c002c7308 */ /* 0x000fe20000000800 */
[----:B--2---:R-:W-:Y:S01]  /*45e0*/  FMNMX.FTZ R7, R32, R7, !PT ;  /* 0x0000000720077209 */ /* 0x004fe20007810000 */
        /* <DEDUP_REMOVED lines=22> */
[----:B------:R2:W3:Y:S01]  /*4750*/  MUFU.EX2 R69, R52 ;  /* 0x0000003400457308 */ /* 0x0004e20000000800 */
[--C-:B------:R-:W-:Y:S01]  /*4760*/  FFMA.FTZ R42, R51, UR33, -R48.reuse ;  /* 0x00000021332a7c23 */ /* 0x100fe20008010830 */
[--C-:B------:R-:W-:Y:S01]  /*4770*/  FFMA.FTZ R39, R54, UR33, -R48.reuse ;  /* 0x0000002136277c23 */ /* 0x100fe20008010830 */
[--C-:B------:R-:W-:Y:S01]  /*4780*/  FFMA.FTZ R51, R62, UR33, -R48.reuse ;  /* 0x000000213e337c23 */ /* 0x100fe20008010830 */
[--C-:B------:R-:W-:Y:S01]  /*4790*/  FFMA.FTZ R54, R63, UR33, -R48.reuse ;  /* 0x000000213f367c23 */ /* 0x100fe20008010830 */
[--C-:B------:R-:W-:Y:S01]  /*47a0*/  FFMA.FTZ R67, R67, UR33, -R48.reuse ;  /* 0x0000002143437c23 */ /* 0x100fe20008010830 */
[--C-:B------:R-:W-:Y:S01]  /*47b0*/  FFMA.FTZ R74, R74, UR33, -R48.reuse ;  /* 0x000000214a4a7c23 */ /* 0x100fe20008010830 */
[--C-:B------:R-:W-:Y:S01]  /*47c0*/  FFMA.FTZ R75, R75, UR33, -R48.reuse ;  /* 0x000000214b4b7c23 */ /* 0x100fe20008010830 */
[----:B------:R-:W4:Y:S01]  /*47d0*/  MUFU.EX2 R56, R56 ;  /* 0x0000003800387308 */ /* 0x000f220000000800 */
[--C-:B--2---:R-:W-:Y:S01]  /*47e0*/  FFMA.FTZ R52, R46, UR33, -R48.reuse ;  /* 0x000000212e347c23 */ /* 0x104fe20008010830 */
[--C-:B------:R-:W-:Y:S01]  /*47f0*/  FFMA.FTZ R46, R55, UR33, -R48.reuse ;  /* 0x00000021372e7c23 */ /* 0x100fe20008010830 */
[----:B0-----:R-:W-:Y:S01]  /*4800*/  FADD.FTZ R55, R8, R9 ;  /* 0x0000000908377221 */ /* 0x001fe20000010000 */
[----:B------:R-:W-:Y:S01]  /*4810*/  F2FP.BF16.F32.PACK_AB R8, R9, R8 ;  /* 0x000000080908723e */ /* 0x000fe200000010ff */
[--C-:B------:R-:W-:Y:S01]  /*4820*/  FFMA.FTZ R78, R78, UR33, -R48.reuse ;  /* 0x000000214e4e7c23 */ /* 0x100fe20008010830 */
[----:B------:R-:W-:Y:S01]  /*4830*/  FFMA.FTZ R79, R79, UR33, -R48 ;  /* 0x000000214f4f7c23 */ /* 0x000fe20008010830 */
[----:B-1----:R-:W-:Y:S01]  /*4840*/  FADD.FTZ R58, R10, R55 ;  /* 0x000000370a3a7221 */ /* 0x002fe20000010000 */
[----:B------:R0:W1:Y:S01]  /*4850*/  MUFU.EX2 R73, R60 ;  /* 0x0000003c00497308 */ /* 0x0000620000000800 */
[----:B---3--:R-:W-:Y:S01]  /*4860*/  FADD.FTZ R9, R90, R69 ;  /* 0x000000455a097221 */ /* 0x008fe20000010000 */
[C---:B------:R-:W-:Y:S01]  /*4870*/  F2FP.BF16.F32.PACK_AB R10, R11.reuse, R10 ;  /* 0x0000000a0b0a723e */ /* 0x040fe200000010ff */
[----:B------:R-:W-:Y:S01]  /*4880*/  FADD.FTZ R59, R11, R58 ;  /* 0x0000003a0b3b7221 */ /* 0x000fe20000010000 */
[--C-:B------:R-:W-:Y:S01]  /*4890*/  FFMA.FTZ R55, R66, UR33, -R48.reuse ;  /* 0x0000002142377c23 */ /* 0x100fe20008010830 */
[--C-:B------:R-:W-:Y:S01]  /*48a0*/  FFMA.FTZ R82, R82, UR33, -R48.reuse ;  /* 0x0000002152527c23 */ /* 0x100fe20008010830 */
[--C-:B------:R-:W-:Y:S01]  /*48b0*/  FFMA.FTZ R83, R83, UR33, -R48.reuse ;  /* 0x0000002153537c23 */ /* 0x100fe20008010830 */
[--C-:B------:R-:W-:Y:S01]  /*48c0*/  FFMA.FTZ R86, R86, UR33, -R48.reuse ;  /* 0x0000002156567c23 */ /* 0x100fe20008010830 */
[----:B------:R-:W2:Y:S01]  /*48d0*/  MUFU.EX2 R27, R27 ;  /* 0x0000001b001b7308 */ /* 0x000ea20000000800 */
[----:B0-----:R-:W-:Y:S01]  /*48e0*/  FADD.FTZ R60, R4, R59 ;  /* 0x0000003b043c7221 */ /* 0x001fe20000010000 */
[----:B----4-:R-:W-:Y:S01]  /*48f0*/  FADD.FTZ R58, R56, R9 ;  /* 0x00000009383a7221 */ /* 0x010fe20000010000 */
[----:B------:R-:W-:Y:S01]  /*4900*/  F2FP.BF16.F32.PACK_AB R9, R69, R90 ;  /* 0x0000005a4509723e */ /* 0x000fe200000010ff */
[----:B------:R-:W-:Y:S01]  /*4910*/  FFMA.FTZ R87, R87, UR33, -R48 ;  /* 0x0000002157577c23 */ /* 0x000fe20008010830 */
[----:B------:R-:W-:-:S03]  /*4920*/  FADD.FTZ R59, R13, R60 ;  /* 0x0000003c0d3b7221 */ /* 0x000fc60000010000 */
[----:B------:R-:W0:Y:S01]  /*4930*/  MUFU.EX2 R30, R30 ;  /* 0x0000001e001e7308 */ /* 0x000e220000000800 */
[C---:B-1----:R-:W-:Y:S01]  /*4940*/  FADD.FTZ R60, R73.reuse, R58 ;  /* 0x0000003a493c7221 */ /* 0x042fe20000010000 */
[----:B------:R-:W-:Y:S01]  /*4950*/  FADD.FTZ R62, R12, R59 ;  /* 0x0000003b0c3e7221 */ /* 0x000fe20000010000 */
[----:B------:R-:W-:Y:S01]  /*4960*/  F2FP.BF16.F32.PACK_AB R11, R73, R56 ;  /* 0x00000038490b723e */ /* 0x000fe200000010ff */
[--C-:B------:R-:W-:Y:S01]  /*4970*/  FFMA.FTZ R58, R70, UR33, -R48.reuse ;  /* 0x00000021463a7c23 */ /* 0x100fe20008010830 */
[----:B------:R-:W-:Y:S01]  /*4980*/  FFMA.FTZ R59, R71, UR33, -R48 ;  /* 0x00000021473b7c23 */ /* 0x000fe20008010830 */
[----:B------:R-:W-:Y:S02]  /*4990*/  FADD.FTZ R69, R15, R62 ;  /* 0x0000003e0f457221 */ /* 0x000fe40000010000 */
[----:B------:R-:W1:Y:S01]  /*49a0*/  MUFU.EX2 R31, R31 ;  /* 0x0000001f001f7308 */ /* 0x000e620000000800 */
[----:B--2---:R-:W-:Y:S01]  /*49b0*/  FADD.FTZ R63, R27, R60 ;  /* 0x0000003c1b3f7221 */ /* 0x004fe20000010000 */
[----:B------:R-:W-:Y:S01]  /*49c0*/  FADD.FTZ R62, R14, R69 ;  /* 0x000000450e3e7221 */ /* 0x000fe20000010000 */
[----:B------:R2:W-:Y:S05]  /*49d0*/  STSM.16.M88.4 [R18+0x21800], R8 ;  /* 0x0218000812007844 */ /* 0x0005ea0000000200 */
[----:B------:R-:W3:Y:S01]  /*49e0*/  MUFU.EX2 R34, R34 ;  /* 0x0000002200227308 */ /* 0x000ee20000000800 */
[----:B0-----:R-:W-:-:S07]  /*49f0*/  FADD.FTZ R60, R30, R63 ;  /* 0x0000003f1e3c7221 */ /* 0x001fce0000010000 */
[----:B------:R-:W0:Y:S01]  /*4a00*/  MUFU.EX2 R38, R38 ;  /* 0x0000002600267308 */ /* 0x000e220000000800 */
[----:B-1----:R-:W-:Y:S01]  /*4a10*/  FADD.FTZ R63, R31, R60 ;  /* 0x0000003c1f3f7221 */ /* 0x002fe20000010000 */
[----:B--2---:R-:W-:Y:S02]  /*4a20*/  F2FP.BF16.F32.PACK_AB R8, R13, R4 ;  /* 0x000000040d08723e */ /* 0x004fe400000010ff */
[----:B------:R-:W-:Y:S02]  /*4a30*/  F2FP.BF16.F32.PACK_AB R10, R15, R12 ;  /* 0x0000000c0f0a723e */ /* 0x000fe400000010ff */
[----:B------:R-:W-:Y:S02]  /*4a40*/  F2FP.BF16.F32.PACK_AB R12, R21, R14 ;  /* 0x0000000e150c723e */ /* 0x000fe400000010ff */
[----:B------:R-:W1:Y:S01]  /*4a50*/  MUFU.EX2 R43, R43 ;  /* 0x0000002b002b7308 */ /* 0x000e620000000800 */
[----:B---3--:R-:W-:Y:S01]  /*4a60*/  FADD.FTZ R63, R34, R63 ;  /* 0x0000003f223f7221 */ /* 0x008fe20000010000 */
[----:B------:R-:W-:-:S02]  /*4a70*/  F2FP.BF16.F32.PACK_AB R14, R29, R20 ;  /* 0x000000141d0e723e */ /* 0x000fc400000010ff */
[----:B------:R-:W-:Y:S02]  /*4a80*/  F2FP.BF16.F32.PACK_AB R9, R30, R27 ;  /* 0x0000001b1e09723e */ /* 0x000fe400000010ff */
[----:B------:R-:W-:Y:S02]  /*4a90*/  F2FP.BF16.F32.PACK_AB R11, R34, R31 ;  /* 0x0000001f220b723e */ /* 0x000fe400000010ff */
[----:B------:R-:W2:Y:S01]  /*4aa0*/  MUFU.EX2 R52, R52 ;  /* 0x0000003400347308 */ /* 0x000ea20000000800 */
[----:B0-----:R-:W-:Y:S02]  /*4ab0*/  FADD.FTZ R60, R38, R63 ;  /* 0x0000003f263c7221 */ /* 0x001fe40000010000 */
[----:B------:R0:W-:Y:S05]  /*4ac0*/  STSM.16.M88.4 [R23], R8 ;  /* 0x0000000817007844 */ /* 0x0001ea0000000200 */
[----:B------:R3:W-:Y:S01]  /*4ad0*/  MUFU.EX2 R56, R67 ;  /* 0x0000004300387308 */ /* 0x0007e20000000800 */
[----:B-1----:R-:W-:-:S07]  /*4ae0*/  FADD.FTZ R63, R43, R60 ;  /* 0x0000003c2b3f7221 */ /* 0x002fce0000010000 */
[----:B------:R-:W1:Y:S01]  /*4af0*/  MUFU.EX2 R65, R65 ;  /* 0x0000004100417308 */ /* 0x000e620000000800 */
[----:B---3--:R-:W-:Y:S01]  /*4b00*/  FADD.FTZ R67, R21, R62 ;  /* 0x0000003e15437221 */ /* 0x008fe20000010000 */
[----:B--2---:R-:W-:Y:S01]  /*4b10*/  FADD.FTZ R60, R52, R63 ;  /* 0x0000003f343c7221 */ /* 0x004fe20000010000 */
[----:B0-----:R-:W-:Y:S02]  /*4b20*/  F2FP.BF16.F32.PACK_AB R8, R5, R2 ;  /* 0x000000020508723e */ /* 0x001fe400000010ff */
[----:B------:R-:W-:Y:S01]  /*4b30*/  FADD.FTZ R62, R20, R67 ;  /* 0x00000043143e7221 */ /* 0x000fe20000010000 */
[----:B------:R-:W-:Y:S02]  /*4b40*/  F2FP.BF16.F32.PACK_AB R10, R25, R6 ;  /* 0x00000006190a723e */ /* 0x000fe400000010ff */
[----:B------:R-:W0:Y:S01]  /*4b50*/  MUFU.EX2 R35, R35 ;  /* 0x0000002300237308 */ /* 0x000e220000000800 */
[----:B------:R-:W-:-:S04]  /*4b60*/  FADD.FTZ R67, R29, R62 ;  /* 0x0000003e1d437221 */ /* 0x000fc80000010000 */
[----:B------:R-:W-:-:S03]  /*4b70*/  FADD.FTZ R62, R2, R67 ;  /* 0x00000043023e7221 */ /* 0x000fc60000010000 */
[----:B------:R-:W2:Y:S01]  /*4b80*/  MUFU.EX2 R42, R42 ;  /* 0x0000002a002a7308 */ /* 0x000ea20000000800 */
[----:B------:R-:W-:Y:S01]  /*4b90*/  FADD.FTZ R63, R5, R62 ;  /* 0x0000003e053f7221 */ /* 0x000fe20000010000 */
[----:B-1----:R-:W-:-:S03]  /*4ba0*/  FADD.FTZ R60, R65, R60 ;  /* 0x0000003c413c7221 */ /* 0x002fc60000010000 */
[----:B------:R-:W-:Y:S01]  /*4bb0*/  FADD.FTZ R4, R6, R63 ;  /* 0x0000003f06047221 */ /* 0x000fe20000010000 */
[----:B------:R-:W-:Y:S02]  /*4bc0*/  VIADD R6, R88, 0xfffffffe ;  /* 0xfffffffe58067836 */ /* 0x000fe40000000000 */
[----:B------:R-:W1:Y:S01]  /*4bd0*/  MUFU.EX2 R39, R39 ;  /* 0x0000002700277308 */ /* 0x000e620000000800 */
[----:B0-----:R-:W-:Y:S01]  /*4be0*/  FADD.FTZ R13, R35, R60 ;  /* 0x0000003c230d7221 */ /* 0x001fe20000010000 */
[----:B------:R-:W-:-:S04]  /*4bf0*/  FADD.FTZ R15, R25, R4 ;  /* 0x00000004190f7221 */ /* 0x000fc80000010000 */
[----:B------:R-:W-:Y:S02]  /*4c00*/  FADD.FTZ R20, R24, R15 ;  /* 0x0000000f18147221 */ /* 0x000fe40000010000 */
[----:B------:R-:W0:Y:S01]  /*4c10*/  MUFU.EX2 R46, R46 ;  /* 0x0000002e002e7308 */ /* 0x000e220000000800 */
[C---:B--2---:R-:W-:Y:S01]  /*4c20*/  FADD.FTZ R4, R42.reuse, R13 ;  /* 0x0000000d2a047221 */ /* 0x044fe20000010000 */
[----:B------:R-:W-:Y:S01]  /*4c30*/  FADD.FTZ R21, R49, R20 ;  /* 0x0000001431157221 */ /* 0x000fe20000010000 */
[----:B------:R-:W-:Y:S02]  /*4c40*/  F2FP.BF16.F32.PACK_AB R13, R43, R38 ;  /* 0x000000262b0d723e */ /* 0x000fe400000010ff */
[----:B------:R-:W-:Y:S01]  /*4c50*/  F2FP.BF16.F32.PACK_AB R9, R42, R35 ;  /* 0x000000232a09723e */ /* 0x000fe200000010ff */
[----:B------:R-:W-:Y:S02]  /*4c60*/  FADD.FTZ R20, R26, R21 ;  /* 0x000000151a147221 */ /* 0x000fe40000010000 */
[----:B------:R-:W2:Y:S01]  /*4c70*/  MUFU.EX2 R47, R47 ;  /* 0x0000002f002f7308 */ /* 0x000ea20000000800 */
[----:B-1----:R-:W-:Y:S01]  /*4c80*/  FADD.FTZ R15, R39, R4 ;  /* 0x00000004270f7221 */ /* 0x002fe20000010000 */
[----:B------:R-:W-:-:S04]  /*4c90*/  FADD.FTZ R27, R53, R20 ;  /* 0x00000014351b7221 */ /* 0x000fc80000010000 */
[----:B------:R-:W-:Y:S02]  /*4ca0*/  FADD.FTZ R2, R40, R27 ;  /* 0x0000001b28027221 */ /* 0x000fe40000010000 */
[----:B------:R-:W1:Y:S01]  /*4cb0*/  MUFU.EX2 R50, R50 ;  /* 0x0000003200327308 */ /* 0x000e620000000800 */
[C---:B0-----:R-:W-:Y:S01]  /*4cc0*/  FADD.FTZ R4, R46.reuse, R15 ;  /* 0x0000000f2e047221 */ /* 0x041fe20000010000 */
[----:B------:R-:W-:Y:S02]  /*4cd0*/  F2FP.BF16.F32.PACK_AB R15, R65, R52 ;  /* 0x00000034410f723e */ /* 0x000fe400000010ff */
[----:B------:R-:W-:-:S03]  /*4ce0*/  F2FP.BF16.F32.PACK_AB R11, R46, R39 ;  /* 0x000000272e0b723e */ /* 0x000fc600000010ff */
[----:B------:R0:W-:Y:S01]  /*4cf0*/  STSM.16.M88.4 [R22], R12 ;  /* 0x0000000c16007844 */ /* 0x0001e20000000200 */
[----:B------:R-:W3:Y:S01]  /*4d00*/  MUFU.EX2 R51, R51 ;  /* 0x0000003300337308 */ /* 0x000ee20000000800 */
[----:B--2---:R-:W-:Y:S02]  /*4d10*/  FADD.FTZ R21, R47, R4 ;  /* 0x000000042f157221 */ /* 0x004fe40000010000 */
[----:B------:R2:W-:Y:S05]  /*4d20*/  STSM.16.M88.4 [R19], R8 ;  /* 0x0000000813007844 */ /* 0x0005ea0000000200 */
[----:B------:R-:W4:Y:S01]  /*4d30*/  MUFU.EX2 R54, R54 ;  /* 0x0000003600367308 */ /* 0x000f220000000800 */
[----:B-1----:R-:W-:Y:S01]  /*4d40*/  FADD.FTZ R4, R50, R21 ;  /* 0x0000001532047221 */ /* 0x002fe20000010000 */
[----:B------:R-:W-:Y:S01]  /*4d50*/  FADD.FTZ R21, R57, R2 ;  /* 0x0000000239157221 */ /* 0x000fe20000010000 */
[----:B0-----:R-:W-:-:S05]  /*4d60*/  F2FP.BF16.F32.PACK_AB R12, R49, R24 ;  /* 0x00000018310c723e */ /* 0x001fca00000010ff */
[----:B------:R-:W0:Y:S01]  /*4d70*/  MUFU.EX2 R55, R55 ;  /* 0x0000003700377308 */ /* 0x000e220000000800 */
[----:B---3--:R-:W-:Y:S01]  /*4d80*/  FADD.FTZ R5, R51, R4 ;  /* 0x0000000433057221 */ /* 0x008fe20000010000 */
[----:B------:R-:W-:Y:S01]  /*4d90*/  FADD.FTZ R4, R44, R21 ;  /* 0x000000152c047221 */ /* 0x000fe20000010000 */
[----:B------:R-:W-:Y:S02]  /*4da0*/  F2FP.BF16.F32.PACK_AB R14, R53, R26 ;  /* 0x0000001a350e723e */ /* 0x000fe400000010ff */
[----:B------:R-:W-:Y:S01]  /*4db0*/  F2FP.BF16.F32.PACK_AB R13, R50, R47 ;  /* 0x0000002f320d723e */ /* 0x000fe200000010ff */
[----:B------:R-:W-:Y:S01]  /*4dc0*/  FADD.FTZ R21, R61, R4 ;  /* 0x000000043d157221 */ /* 0x000fe20000010000 */
[----:B------:R-:W-:Y:S01]  /*4dd0*/  F2FP.BF16.F32.PACK_AB R24, R57, R40 ;  /* 0x000000283918723e */ /* 0x000fe200000010ff */
[----:B------:R-:W1:Y:S01]  /*4de0*/  MUFU.EX2 R58, R58 ;  /* 0x0000003a003a7308 */ /* 0x000e620000000800 */
[C---:B----4-:R-:W-:Y:S01]  /*4df0*/  FADD.FTZ R2, R54.reuse, R5 ;  /* 0x0000000536027221 */ /* 0x050fe20000010000 */
[----:B------:R-:W-:-:S02]  /*4e00*/  F2FP.BF16.F32.PACK_AB R15, R54, R51 ;  /* 0x00000033360f723e */ /* 0x000fc400000010ff */
[----:B------:R-:W-:-:S03]  /*4e10*/  F2FP.BF16.F32.PACK_AB R26, R61, R44 ;  /* 0x0000002c3d1a723e */ /* 0x000fc600000010ff */
[----:B------:R3:W-:Y:S01]  /*4e20*/  STSM.16.M88.4 [R18+0x27800], R12 ;  /* 0x0278000c12007844 */ /* 0x0007e20000000200 */
[----:B------:R-:W4:Y:S01]  /*4e30*/  MUFU.EX2 R59, R59 ;  /* 0x0000003b003b7308 */ /* 0x000f220000000800 */
[----:B0-----:R-:W-:Y:S01]  /*4e40*/  FADD.FTZ R5, R55, R2 ;  /* 0x0000000237057221 */ /* 0x001fe20000010000 */
[----:B------:R-:W-:-:S03]  /*4e50*/  F2FP.BF16.F32.PACK_AB R25, R56, R55 ;  /* 0x000000373819723e */ /* 0x000fc600000010ff */
[----:B------:R-:W-:-:S03]  /*4e60*/  FADD.FTZ R5, R56, R5 ;  /* 0x0000000538057221 */ /* 0x000fc60000010000 */
[----:B------:R-:W0:Y:S01]  /*4e70*/  MUFU.EX2 R48, R74 ;  /* 0x0000004a00307308 */ /* 0x000e220000000800 */
[----:B-1----:R-:W-:-:S07]  /*4e80*/  FADD.FTZ R2, R58, R5 ;  /* 0x000000053a027221 */ /* 0x002fce0000010000 */
[----:B------:R-:W1:Y:S01]  /*4e90*/  MUFU.EX2 R75, R75 ;  /* 0x0000004b004b7308 */ /* 0x000e620000000800 */
[C---:B----4-:R-:W-:Y:S01]  /*4ea0*/  FADD.FTZ R5, R59.reuse, R2 ;  /* 0x000000023b057221 */ /* 0x050fe20000010000 */
[----:B------:R-:W-:Y:S01]  /*4eb0*/  FADD.FTZ R2, R28, R21 ;  /* 0x000000151c027221 */ /* 0x000fe20000010000 */
[----:B------:R-:W-:-:S05]  /*4ec0*/  F2FP.BF16.F32.PACK_AB R27, R59, R58 ;  /* 0x0000003a3b1b723e */ /* 0x000fca00000010ff */
[----:B------:R-:W4:Y:S01]  /*4ed0*/  MUFU.EX2 R78, R78 ;  /* 0x0000004e004e7308 */ /* 0x000f220000000800 */
[----:B0-----:R-:W-:Y:S01]  /*4ee0*/  FADD.FTZ R4, R48, R5 ;  /* 0x0000000530047221 */ /* 0x001fe20000010000 */
[----:B------:R3:W-:Y:S06]  /*4ef0*/  STSM.16.M88.4 [R136], R24 ;  /* 0x0000001888007844 */ /* 0x0007ec0000000200 */
[----:B------:R-:W0:Y:S01]  /*4f00*/  MUFU.EX2 R31, R79 ;  /* 0x0000004f001f7308 */ /* 0x000e220000000800 */
[C---:B-1----:R-:W-:Y:S01]  /*4f10*/  FADD.FTZ R21, R75.reuse, R4 ;  /* 0x000000044b157221 */ /* 0x042fe20000010000 */
[----:B------:R-:W-:-:S06]  /*4f20*/  F2FP.BF16.F32.PACK_AB R29, R75, R48 ;  /* 0x000000304b1d723e */ /* 0x000fcc00000010ff */
[----:B------:R-:W1:Y:S01]  /*4f30*/  MUFU.EX2 R41, R41 ;  /* 0x0000002900297308 */ /* 0x000e620000000800 */
[----:B----4-:R-:W-:-:S07]  /*4f40*/  FADD.FTZ R4, R78, R21 ;  /* 0x000000154e047221 */ /* 0x010fce0000010000 */
[----:B------:R-:W4:Y:S01]  /*4f50*/  MUFU.EX2 R36, R36 ;  /* 0x0000002400247308 */ /* 0x000f220000000800 */
[C---:B0-----:R-:W-:Y:S01]  /*4f60*/  FADD.FTZ R21, R31.reuse, R4 ;  /* 0x000000041f157221 */ /* 0x041fe20000010000 */
[----:B------:R-:W-:-:S06]  /*4f70*/  F2FP.BF16.F32.PACK_AB R31, R31, R78 ;  /* 0x0000004e1f1f723e */ /* 0x000fcc00000010ff */
[----:B------:R-:W0:Y:S01]  /*4f80*/  MUFU.EX2 R45, R45 ;  /* 0x0000002d002d7308 */ /* 0x000e220000000800 */
[C---:B-1----:R-:W-:Y:S01]  /*4f90*/  F2FP.BF16.F32.PACK_AB R28, R41.reuse, R28 ;  /* 0x0000001c291c723e */ /* 0x042fe200000010ff */
[----:B------:R-:W-:-:S06]  /*4fa0*/  FADD.FTZ R5, R41, R2 ;  /* 0x0000000229057221 */ /* 0x000fcc0000010000 */
[----:B------:R-:W-:Y:S01]  /*4fb0*/  MUFU.EX2 R0, R0 ;  /* 0x0000000000007308 */ /* 0x000fe20000000800 */
[----:B----4-:R-:W-:-:S07]  /*4fc0*/  FADD.FTZ R2, R36, R5 ;  /* 0x0000000524027221 */ /* 0x010fce0000010000 */
[----:B------:R-:W2:Y:S01]  /*4fd0*/  MUFU.EX2 R33, R33 ;  /* 0x0000002100217308 */ /* 0x000ea20000000800 */
[C---:B0-----:R-:W-:Y:S01]  /*4fe0*/  F2FP.BF16.F32.PACK_AB R30, R45.reuse, R36 ;  /* 0x000000242d1e723e */ /* 0x041fe200000010ff */
[----:B------:R-:W-:-:S04]  /*4ff0*/  FADD.FTZ R5, R45, R2 ;  /* 0x000000022d057221 */ /* 0x000fc80000010000 */
[----:B------:R3:W-:Y:S02]  /*5000*/  STSM.16.M88.4 [R22+0x6000], R28 ;  /* 0x0060001c16007844 */ /* 0x0007e40000000200 */
[----:B------:R-:W0:Y:S08]  /*5010*/  MUFU.EX2 R32, R32 ;  /* 0x0000002000207308 */ /* 0x000e300000000800 */
[----:B------:R-:W1:Y:S01]  /*5020*/  MUFU.EX2 R37, R37 ;  /* 0x0000002500257308 */ /* 0x000e620000000800 */
[----:B--2---:R-:W-:Y:S01]  /*5030*/  F2FP.BF16.F32.PACK_AB R8, R33, R0 ;  /* 0x000000002108723e */ /* 0x004fe200000010ff */
[----:B------:R-:W-:-:S04]  /*5040*/  FADD.FTZ R0, R0, R5 ;  /* 0x0000000500007221 */ /* 0x000fc80000010000 */
[----:B------:R-:W-:Y:S02]  /*5050*/  FADD.FTZ R33, R33, R0 ;  /* 0x0000000021217221 */ /* 0x000fe40000010000 */
[----:B------:R-:W-:Y:S02]  /*5060*/  MUFU.EX2 R82, R82 ;  /* 0x0000005200527308 */ /* 0x000fe40000000800 */
[----:B0-----:R-:W-:-:S06]  /*5070*/  FADD.FTZ R2, R32, R33 ;  /* 0x0000002120027221 */ /* 0x001fcc0000010000 */
[----:B------:R-:W0:Y:S01]  /*5080*/  MUFU.EX2 R83, R83 ;  /* 0x0000005300537308 */ /* 0x000e220000000800 */
[C---:B-1----:R-:W-:Y:S01]  /*5090*/  F2FP.BF16.F32.PACK_AB R10, R37.reuse, R32 ;  /* 0x00000020250a723e */ /* 0x042fe200000010ff */
[----:B------:R-:W-:-:S06]  /*50a0*/  FADD.FTZ R2, R37, R2 ;  /* 0x0000000225027221 */ /* 0x000fcc0000010000 */
[----:B------:R-:W1:Y:S08]  /*50b0*/  MUFU.EX2 R86, R86 ;  /* 0x0000005600567308 */ /* 0x000e700000000800 */
[----:B------:R-:W2:Y:S01]  /*50c0*/  MUFU.EX2 R87, R87 ;  /* 0x0000005700577308 */ /* 0x000ea20000000800 */
[----:B0-----:R-:W-:Y:S01]  /*50d0*/  F2FP.BF16.F32.PACK_AB R9, R83, R82 ;  /* 0x000000525309723e */ /* 0x001fe200000010ff */
[----:B------:R-:W-:-:S04]  /*50e0*/  FADD.FTZ R82, R82, R21 ;  /* 0x0000001552527221 */ /* 0x000fc80000010000 */
[----:B------:R-:W-:-:S04]  /*50f0*/  FADD.FTZ R83, R83, R82 ;  /* 0x0000005253537221 */ /* 0x000fc80000010000 */
[----:B-1----:R-:W-:Y:S01]  /*5100*/  FADD.FTZ R0, R86, R83 ;  /* 0x0000005356007221 */ /* 0x002fe20000010000 */
[----:B--2---:R-:W-:-:S03]  /*5110*/  F2FP.BF16.F32.PACK_AB R11, R87, R86 ;  /* 0x00000056570b723e */ /* 0x004fc600000010ff */
[----:B------:R-:W-:Y:S02]  /*5120*/  FADD.FTZ R0, R87, R0 ;  /* 0x0000000057007221 */ /* 0x000fe40000010000 */
[----:B------:R3:W-:Y:S01]  /*5130*/  STSM.16.M88.4 [R19+0x6000], R8 ;  /* 0x0060000813007844 */ /* 0x0007e20000000200 */
[----:B------:R0:W-:Y:S06]  /*5140*/  MEMBAR.ALL.CTA ;  /* 0x0000000000007992 */ /* 0x0001ec0000008000 */
[----:B0-----:R-:W0:Y:S02]  /*5150*/  FENCE.VIEW.ASYNC.S ;  /* 0x00000000000073c6 */ /* 0x001e240000000000 */
[----:B0-----:R-:W-:Y:S01]  /*5160*/  NOP ;  /* 0x0000000000007918 */ /* 0x001fe20000000000 */
        /* <DEDUP_REMOVED lines=12> */
.L_x_1090:
[----:B------:R-:W-:Y:S02]  /*5230*/  ULDC UR18, c[0x0][0x9e4] ;  /* 0x0002790000127ab9 */ /* 0x000fe40000000800 */
[----:B------:R-:W-:-:S11]  /*5240*/  UISETP.NE.AND UP0, UPT, UR18, 0x1, UPT ;  /* 0x000000011200788c */ /* 0x000fd6000bf05270 */
[----:B------:R-:W-:Y:S02]  /*5250*/  @UP0 ULDC.64 UR6, c[0x0][0x9e8] ;  /* 0x00027a0000060ab9 */ /* 0x000fe40000000a00 */
[----:B------:R-:W-:-:S04]  /*5260*/  UIMAD.WIDE.U32 UR10, UR15, UR6, URZ ;  /* 0x000000060f0a72a5 */ /* 0x000fc8000f8e003f */
[----:B------:R-:W-:-:S12]  /*5270*/  @UP0 USHF.R.U32.HI UR15, URZ, UR7, UR11 ;  /* 0x000000073f0f0299 */ /* 0x000fd8000801160b */
.L_x_1091:
[----:B------:R-:W-:-:S04]  /*5280*/  UIMAD UR15, UR15, UR18, UR18 ;  /* 0x000000120f0f72a4 */ /* 0x000fc8000f8e0212 */
[----:B------:R-:W-:-:S04]  /*5290*/  UISETP.LT.AND UP0, UPT, UR14, UR15, UPT ;  /* 0x0000000f0e00728c */ /* 0x000fc8000bf01270 */
[----:B------:R-:W-:-:S12]  /*52a0*/  USEL UR14, UR14, UR15, UP0 ;  /* 0x0000000f0e0e7287 */ /* 0x000fd80008000000 */
.L_x_1089:
[----:B------:R-:W-:Y:S01]  /*52b0*/  USHF.R.S32.HI UR6, URZ, 0x1f, UR14 ;  /* 0x0000001f3f067899 */ /* 0x000fe2000801140e */
[----:B------:R-:W-:Y:S02]  /*52c0*/  CS2R R134, SRZ ;  /* 0x0000000000867805 */ /* 0x000fe4000001ff00 */
[----:B------:R-:W-:Y:S02]  /*52d0*/  CS2R R132, SRZ ;  /* 0x0000000000847805 */ /* 0x000fe4000001ff00 */
[----:B------:R-:W-:Y:S01]  /*52e0*/  CS2R R130, SRZ ;  /* 0x0000000000827805 */ /* 0x000fe2000001ff00 */
[----:B------:R-:W-:Y:S01]  /*52f0*/  ULEA.HI UR6, UR6, UR14, URZ, 0x7 ;  /* 0x0000000e06067291 */ /* 0x000fe2000f8f383f */
[----:B------:R-:W-:Y:S02]  /*5300*/  CS2R R128, SRZ ;  /* 0x0000000000807805 */ /* 0x000fe4000001ff00 */
[----:B------:R-:W-:Y:S02]  /*5310*/  CS2R R126, SRZ ;  /* 0x00000000007e7805 */ /* 0x000fe4000001ff00 */
[----:B------:R-:W-:Y:S01]  /*5320*/  CS2R R124, SRZ ;  /* 0x00000000007c7805 */ /* 0x000fe2000001ff00 */
[----:B------:R-:W-:Y:S01]  /*5330*/  USHF.R.S32.HI UR6, URZ, 0x7, UR6 ;  /* 0x000000073f067899 */ /* 0x000fe20008011406 */
[----:B------:R-:W-:-:S02]  /*5340*/  CS2R R122, SRZ ;  /* 0x00000000007a7805 */ /* 0x000fc4000001ff00 */
[----:B------:R-:W-:Y:S02]  /*5350*/  CS2R R120, SRZ ;  /* 0x0000000000787805 */ /* 0x000fe4000001ff00 */
[----:B------:R-:W-:Y:S01]  /*5360*/  CS2R R118, SRZ ;  /* 0x0000000000767805 */ /* 0x000fe2000001ff00 */
[----:B------:R-:W-:Y:S01]  /*5370*/  UISETP.LT.AND UP0, UPT, UR36, UR6, UPT ;  /* 0x000000062400728c */ /* 0x000fe2000bf01270 */
[----:B------:R-:W-:Y:S02]  /*5380*/  CS2R R116, SRZ ;  /* 0x0000000000747805 */ /* 0x000fe4000001ff00 */
[----:B------:R-:W-:Y:S02]  /*5390*/  CS2R R114, SRZ ;  /* 0x0000000000727805 */ /* 0x000fe4000001ff00 */
[----:B------:R-:W-:Y:S01]  /*53a0*/  CS2R R112, SRZ ;  /* 0x0000000000707805 */ /* 0x000fe2000001ff00 */
[----:B------:R-:W-:Y:S01]  /*53b0*/  USEL UR59, UR36, UR6, !UP0 ;  /* 0x00000006243b7287 */ /* 0x000fe2000c000000 */
[----:B------:R-:W-:-:S02]  /*53c0*/  CS2R R110, SRZ ;  /* 0x00000000006e7805 */ /* 0x000fc4000001ff00 */
[----:B------:R-:W-:Y:S02]  /*53d0*/  CS2R R108, SRZ ;  /* 0x00000000006c7805 */ /* 0x000fe4000001ff00 */
[----:B------:R-:W-:Y:S02]  /*53e0*/  CS2R R106, SRZ ;  /* 0x00000000006a7805 */ /* 0x000fe4000001ff00 */
[----:B------:R-:W-:Y:S02]  /*53f0*/  CS2R R104, SRZ ;  /* 0x0000000000687805 */ /* 0x000fe4000001ff00 */
        /* <DEDUP_REMOVED lines=8> */
[----:B------:R-:W-:Y:S01]  /*5480*/  CS2R R88, SRZ ;  /* 0x0000000000587805 */ /* 0x000fe2000001ff00 */
[----:B------:R-:W-:Y:S06]  /*5490*/  @!P1 BRA `(.L_x_1092) ;  /* 0x00000034002c9947 */ /* 0x000fec0003800000 */
[----:B------:R-:W-:Y:S01]  /*54a0*/  IMAD.MOV.U32 R4, RZ, RZ, R7 ;  /* 0x000000ffff047224 */ /* 0x000fe200078e0007 */
[----:B------:R-:W-:Y:S01]  /*54b0*/  UMOV UR28, UR50 ;  /* 0x00000032001c7c82 */ /* 0x000fe20008000000 */
[----:B------:R-:W-:Y:S01]  /*54c0*/  IMAD.MOV.U32 R5, RZ, RZ, R3 ;  /* 0x000000ffff057224 */ /* 0x000fe200078e0003 */
[----:B------:R-:W-:Y:S01]  /*54d0*/  UMOV UR60, UR49 ;  /* 0x00000031003c7c82 */ /* 0x000fe20008000000 */
[----:B------:R-:W-:Y:S01]  /*54e0*/  IMAD.MOV.U32 R135, RZ, RZ, RZ ;  /* 0x000000ffff877224 */ /* 0x000fe200078e00ff */
[----:B------:R-:W-:Y:S01]  /*54f0*/  ULDC UR34, c[0x0][0x9e4] ;  /* 0x0002790000227ab9 */ /* 0x000fe20000000800 */
[----:B------:R-:W-:Y:S01]  /*5500*/  ULDC UR35, c[0x0][0x9dc] ;  /* 0x0002770000237ab9 */ /* 0x000fe20000000800 */
[----:B------:R-:W-:Y:S01]  /*5510*/  ULDC UR33, c[0x0][0x988] ;  /* 0x0002620000217ab9 */ /* 0x000fe20000000800 */
[----:B------:R-:W-:-:S05]  /*5520*/  ULDC UR58, c[0x0][0x9e0] ;  /* 0x00027800003a7ab9 */ /* 0x000fca0000000800 */
.L_x_1111:
[----:B------:R-:W-:Y:S01]  /*5530*/  ISETP.NE.AND P2, PT, RZ, UR46, PT ;  /* 0x0000002eff007c0c */ /* 0x000fe2000bf45270 */
[----:B------:R-:W-:-:S04]  /*5540*/  UISETP.NE.AND UP0, UPT, UR60, 0x1, UPT ;  /* 0x000000013c00788c */ /* 0x000fc8000bf05270 */
[----:B------:R-:W-:-:S04]  /*5550*/  USEL UR50, URZ, 0x1, UP0 ;  /* 0x000000013f327887 */ /* 0x000fc80008000000 */
[----:B------:R-:W-:-:S04]  /*5560*/  ULOP3.LUT UR50, UR28, UR50, URZ, 0x3c, !UPT ;  /* 0x000000321c327292 */ /* 0x000fc8000f8e3c3f */
[----:B------:R-:W-:Y:S08]  /*5570*/  @P2 BRA `(.L_x_1093) ;  /* 0x0000000000382947 */ /* 0x000ff00003800000 */
[----:B------:R-:W-:Y:S05]  /*5580*/  @!P0 BRA `(.L_x_1094) ;  /* 0x0000000000048947 */ /* 0x000fea0003800000 */
[----:B------:R-:W-:Y:S01]  /*5590*/  BPT.TRAP 0x1 ;  /* 0x000000040000795c */ /* 0x000fe20000300000 */
.L_x_1094:
        /* <DEDUP_REMOVED lines=9> */
.L_x_1095:
[----:B-1----:R-:W-:Y:S05]  /*5630*/  @P1 BRA `(.L_x_1093) ;  /* 0x0000000000081947 */ /* 0x002fea0003800000 */
[----:B------:R-:W1:Y:S02]  /*5640*/  SYNCS.PHASECHK.TRANS64.TRYWAIT P1, [UR6+0x2d830], R3 ;  /* 0x02d83003ff0075a7 */ /* 0x000e640008020146 */
[----:B-1----:R-:W-:Y:S05]  /*5650*/  @!P1 BRA `(.L_x_1096) ;  /* 0x0000012000d09947 */ /* 0x002fea0003800000 */
.L_x_1093:
[----:B------:R-:W2:Y:S01]  /*5660*/  S2R R7, SR_TID.X ;  /* 0x0000000000077919 */ /* 0x000ea20000002100 */
[----:B------:R-:W-:Y:S01]  /*5670*/  UIADD3 UR49, UR60, 0x1, URZ ;  /* 0x000000013c317890 */ /* 0x000fe2000fffe03f */
[----:B------:R-:W-:Y:S01]  /*5680*/  UMOV UR7, 0x80000020 ;  /* 0x8000002000077882 */ /* 0x000fe20000000000 */
[----:B------:R-:W-:Y:S02]  /*5690*/  UMOV UR11, 0x80000020 ;  /* 0x80000020000b7882 */ /* 0x000fe40000000000 */
        /* <DEDUP_REMOVED lines=9> */
[----:B------:R-:W-:Y:S02]  /*5730*/  UIADD3 UR18, UR6, 0x202, URZ ;  /* 0x0000020206127890 */ /* 0x000fe4000fffe03f */
[----:B------:R-:W-:Y:S02]  /*5740*/  UIADD3 UR22, UR6, 0x400, URZ ;  /* 0x0000040006167890 */ /* 0x000fe4000fffe03f */
[----:B------:R-:W-:Y:S01]  /*5750*/  UIADD3 UR26, UR6, 0x402, URZ ;  /* 0x00000402061a7890 */ /* 0x000fe2000fffe03f */
[----:B--2---:R-:W-:-:S05]  /*5760*/  SHF.R.U32.HI R7, RZ, 0x7, R7 ;  /* 0x00000007ff077819 */ /* 0x004fca0000011607 */
[----:B01----:R-:W-:-:S05]  /*5770*/  VIADD R3, R7, 0x8 ;  /* 0x0000000807037836 */ /* 0x003fca0000000000 */
[----:B------:R0:W-:Y:S06]  /*5780*/  BAR.SYNC.DEFER_BLOCKING R3, 0x100 ;  /* 0x000400030000751d */ /* 0x0001ec0000010000 */
[----:B---3--:R-:W-:-:S06]  /*5790*/  WARPGROUP.ARRIVE ;  /* 0x00000000000079c5 */ /* 0x008fcc0000000000 */
        /* <DEDUP_REMOVED lines=20> */
.L_x_1098:
[----:B------:R-:W-:Y:S01]  /*58e0*/  ULEA UR6, UR60, UR41, 0x3 ;  /* 0x000000293c067291 */ /* 0x000fe2000f8e183f */
[----:B------:R-:W-:-:S05]  /*58f0*/  IMAD.U32 R3, RZ, RZ, UR28 ;  /* 0x0000001cff037e24 */ /* 0x000fca000f8e00ff */
[----:B------:R-:W-:-:S04]  /*5900*/  SHF.L.U32 R3, R3, 0x1f, RZ ;  /* 0x0000001f03037819 */ /* 0x000fc800000006ff */
[----:B------:R0:W1:Y:S01]  /*5910*/  SYNCS.PHASECHK.TRANS64.TRYWAIT P1, [UR6+0x2d850], R3 ;  /* 0x02d85003ff0075a7 */ /* 0x0000620008020146 */
[----:B------:R-:W-:Y:S05]  /*5920*/  @!P0 BRA `(.L_x_1099) ;  /* 0x0000000000048947 */ /* 0x000fea0003800000 */
[----:B------:R-:W-:Y:S01]  /*5930*/  BPT.TRAP 0x1 ;  /* 0x000000040000795c */ /* 0x000fe20000300000 */
.L_x_1099:
[----:B-1----:R-:W-:Y:S05]  /*5940*/  @P1 BRA `(.L_x_1097) ;  /* 0x0000000000081947 */ /* 0x002fea0003800000 */
[----:B------:R-:W1:Y:S02]  /*5950*/  SYNCS.PHASECHK.TRANS64.TRYWAIT P1, [UR6+0x2d850], R3 ;  /* 0x02d85003ff0075a7 */ /* 0x000e640008020146 */
[----:B-1----:R-:W-:Y:S05]  /*5960*/  @!P1 BRA `(.L_x_1100) ;  /* 0x0000012000249947 */ /* 0x002fea0003800000 */
.L_x_1097:
[----:B------:R-:W-:Y:S01]  /*5970*/  UIADD3 UR6, UR41, 0x400, URZ ;  /* 0x0000040029067890 */ /* 0x000fe2000fffe03f */
[----:B------:R-:W-:Y:S01]  /*5980*/  WARPGROUP.ARRIVE ;  /* 0x00000000000079c5 */ /* 0x000fe20000000000 */
[----:B------:R-:W-:-:S05]  /*5990*/  ULEA UR7, UR55, UR41, 0xd ;  /* 0x0000002937077291 */ /* 0x000fca000f8e683f */
[----:B------:R-:W1:Y:S01]  /*59a0*/  S2R R8, SR_TID.X ;  /* 0x0000000000087919 */ /* 0x000e620000002100 */
[----:B------:R-:W-:Y:S02]  /*59b0*/  USHF.R.U32.HI UR6, URZ, 0x4, UR6 ;  /* 0x000000043f067899 */ /* 0x000fe40008011606 */
[----:B------:R-:W-:Y:S02]  /*59c0*/  UIADD3 UR7, UR7, 0x21800, URZ ;  /* 0x0002180007077890 */ /* 0x000fe4000fffe03f */
[----:B------:R-:W-:Y:S02]  /*59d0*/  ULOP3.LUT UR6, UR6, 0x3fff, URZ, 0xc0, !UPT ;  /* 0x00003fff06067892 */ /* 0x000fe4000f8ec03f */
[----:B------:R-:W-:Y:S02]  /*59e0*/  USHF.R.U32.HI UR7, URZ, 0x4, UR7 ;  /* 0x000000043f077899 */ /* 0x000fe40008011607 */
[----:B------:R-:W-:Y:S02]  /*59f0*/  ULOP3.LUT UR10, UR6, 0x2000000, URZ, 0xfc, !UPT ;  /* 0x02000000060a7892 */ /* 0x000fe4000f8efc3f */
[----:B------:R-:W-:-:S02]  /*5a00*/  ULOP3.LUT UR6, UR7, 0x3fff, URZ, 0xc0, !UPT ;  /* 0x00003fff07067892 */ /* 0x000fc4000f8ec03f */
[----:B------:R-:W-:Y:S02]  /*5a10*/  UIMAD UR7, UR60, 0x600, UR10 ;  /* 0x000006003c0778a4 */ /* 0x000fe4000f8e020a */
[----:B------:R-:W-:Y:S01]  /*5a20*/  ULOP3.LUT UR6, UR6, 0x10000, URZ, 0xfc, !UPT ;  /* 0x0001000006067892 */ /* 0x000fe2000f8efc3f */
[----:B------:R-:W-:Y:S01]  /*5a30*/  UMOV UR31, 0x80000020 ;  /* 0x80000020001f7882 */ /* 0x000fe20000000000 */
[----:B------:R-:W-:-:S03]  /*5a40*/  UMOV UR29, 0x40000040 ;  /* 0x40000040001d7882 */ /* 0x000fc60000000000 */
        /* <DEDUP_REMOVED lines=60> */
.L_x_1101:
[----:B------:R-:W-:Y:S01]  /*5e10*/  UISETP.NE.AND UP1, UPT, UR54, URZ, UPT ;  /* 0x0000003f3600728c */ /* 0x000fe2000bf25270 */
[----:B------:R-:W-:Y:S01]  /*5e20*/  VIADD R7, R137, UR39 ;  /* 0x0000002789077c36 */ /* 0x000fe20008000000 */
[----:B------:R-:W-:Y:S01]  /*5e30*/  UISETP.NE.AND UP0, UPT, UR53, URZ, UPT ;  /* 0x0000003f3500728c */ /* 0x000fe2000bf05270 */
[----:B------:R-:W-:-:S03]  /*5e40*/  IMAD.U32 R10, RZ, RZ, UR48 ;  /* 0x00000030ff0a7e24 */ /* 0x000fc6000f8e00ff */
[----:B------:R-:W-:Y:S02]  /*5e50*/  PLOP3.LUT P1, PT, PT, PT, UP1, 0x80, 0x0 ;  /* 0x000000000000781c */ /* 0x000fe40003f2f018 */
[----:B------:R-:W-:-:S03]  /*5e60*/  PLOP3.LUT P2, PT, PT, PT, UP1, 0x80, 0x0 ;  /* 0x000000000000781c */ /* 0x000fc60003f4f018 */
[----:B------:R-:W-:-:S08]  /*5e70*/  @UP1 ULDC UR6, c[0x0][0x44c] ;  /* 0x0001130000061ab9 */ /* 0x000fd00000000800 */
[----:B0-----:R-:W-:Y:S01]  /*5e80*/  @P1 IMAD.HI.U32 R3, R7, UR6, RZ ;  /* 0x0000000607031c27 */ /* 0x001fe2000f8e00ff */
[----:B------:R-:W-:Y:S01]  /*5e90*/  @UP1 ULDC UR6, c[0x0][0x450] ;  /* 0x0001140000061ab9 */ /* 0x000fe20000000800 */
[----:B------:R-:W-:-:S03]  /*5ea0*/  PLOP3.LUT P1, PT, PT, PT, UP0, 0x40, 0x0 ;  /* 0x000000000000781c */ /* 0x000fc60003f2e808 */
[----:B------:R-:W-:Y:S01]  /*5eb0*/  @P2 SHF.R.U32.HI R7, RZ, UR6, R3 ;  /* 0x00000006ff072c19 */ /* 0x000fe20008011603 */
[----:B------:R-:W-:Y:S01]  /*5ec0*/  ULEA UR6, UR49, UR41, 0x3 ;  /* 0x0000002931067291 */ /* 0x000fe2000f8e183f */
[----:B------:R-:W-:-:S03]  /*5ed0*/  IMAD.SHL.U32 R3, R6, 0x80, RZ ;  /* 0x0000008006037824 */ /* 0x000fc600078e00ff */
[----:B------:R-:W-:Y:S01]  /*5ee0*/  UIADD3 UR6, UR6, 0x2d840, URZ ;  /* 0x0002d84006067890 */ /* 0x000fe2000fffe03f */
[----:B------:R-:W0:Y:S01]  /*5ef0*/  SHFL.IDX PT, R14, R7, RZ, 0x1c1f ;  /* 0x001c1fff070e7589 */ /* 0x000e2200000e0000 */
[----:B------:R-:W-:Y:S02]  /*5f00*/  IADD3 R8, -R17, 0x1, -R3 ;  /* 0x0000000111087810 */ /* 0x000fe40007ffe903 */
[----:B------:R-:W-:Y:S02]  /*5f10*/  UPRMT UR6, UR42, 0x654, UR6 ;  /* 0x000006542a067896 */ /* 0x000fe40008000006 */
[----:B------:R-:W-:-:S05]  /*5f20*/  IADD3 R10, -R10, UR38, R8 ;  /* 0x000000260a0a7c10 */ /* 0x000fca000fffe108 */
[----:B------:R-:W-:Y:S02]  /*5f30*/  VIADD R11, R10, UR58 ;  /* 0x0000003a0a0b7c36 */ /* 0x000fe40008000000 */
[----:B------:R-:W-:Y:S01]  /*5f40*/  SYNCS.ARRIVE.TRANS64.RED.A1T0 RZ, [UR6], RZ ;  /* 0x000000ffffff79a7 */ /* 0x000fe20008100406 */
[----:B------:R-:W-:-:S06]  /*5f50*/  ULOP3.LUT UR6, URZ, UR35, URZ, 0x33, !UPT ;  /* 0x000000233f067292 */ /* 0x000fcc000f8e333f */
[----:B------:R-:W-:Y:S02]  /*5f60*/  VIADD R10, R10, UR6 ;  /* 0x000000060a0a7c36 */ /* 0x000fe40008000000 */
[----:B0-----:R-:W-:Y:S02]  /*5f70*/  IMAD.IADD R9, R11, 0x1, R14 ;  /* 0x000000010b097824 */ /* 0x001fe400078e020e */
[----:B------:R-:W-:Y:S01]  /*5f80*/  IMAD.IADD R8, R14, 0x1, R10 ;  /* 0x000000010e087824 */ /* 0x000fe200078e020a */
[----:B------:R-:W-:Y:S06]  /*5f90*/  @P1 BRA `(.L_x_1102) ;  /* 0x00000000005c1947 */ /* 0x000fec0003800000 */
[----:B------:R-:W-:Y:S01]  /*5fa0*/  IMAD.U32 R12, RZ, RZ, UR48 ;  /* 0x00000030ff0c7e24 */ /* 0x000fe2000f8e00ff */
[----:B------:R-:W-:Y:S04]  /*5fb0*/  BSSY B0, `(.L_x_1103) ;  /* 0x0000011000007945 */ /* 0x000fe80003800000 */
[----:B------:R-:W-:-:S04]  /*5fc0*/  IADD3 R14, -R12, UR38, R14 ;  /* 0x000000260c0e7c10 */ /* 0x000fc8000fffe10e */
        /* <DEDUP_REMOVED lines=10> */
.L_x_1104:
[----:B------:R-:W-:-:S05]  /*6070*/  IMAD.U32 R15, RZ, RZ, UR34 ;  /* 0x00000022ff0f7e24 */ /* 0x000fca000f8e00ff */
[----:B------:R-:W-:-:S13]  /*6080*/  ISETP.NE.AND P1, PT, R15, 0x1, PT ;  /* 0x000000010f00780c */ /* 0x000fda0003f25270 */
[----:B------:R-:W0:Y:S02]  /*6090*/  @P1 LDC.64 R12, c[0x0][0x9e8] ;  /* 0x00027a00ff0c1b82 */ /* 0x000e240000000a00 */
[----:B0-----:R-:W-:-:S05]  /*60a0*/  @P1 IMAD.HI.U32 R12, R14, R12, RZ ;  /* 0x0000000c0e0c1227 */ /* 0x001fca00078e00ff */
[----:B------:R-:W-:-:S07]  /*60b0*/  @P1 SHF.R.U32.HI R14, RZ, R13, R12 ;  /* 0x0000000dff0e1219 */ /* 0x000fce000001160c */
.L_x_1105:
[----:B------:R-:W-:Y:S05]  /*60c0*/  BSYNC B0 ;  /* 0x0000000000007941 */ /* 0x000fea0003800000 */
.L_x_1103:
[----:B------:R-:W-:-:S04]  /*60d0*/  IMAD R14, R14, R15, -R3 ;  /* 0x0000000f0e0e7224 */ /* 0x000fc800078e0a03 */
[----:B------:R-:W-:-:S05]  /*60e0*/  IMAD.IADD R14, R14, 0x1, -R17 ;  /* 0x000000010e0e7824 */ /* 0x000fca00078e0a11 */
[----:B------:R-:W-:Y:S02]  /*60f0*/  VIMNMX R8, R8, R14, !PT ;  /* 0x0000000e08087248 */ /* 0x000fe40007fe0100 */
[----:B------:R-:W-:-:S07]  /*6100*/  VIADDMNMX R9, R14, R15, R9, PT ;  /* 0x0000000f0e097246 */ /* 0x000fce0003800109 */
.L_x_1102:
        /* <DEDUP_REMOVED lines=14> */
[--C-:B0-----:R-:W-:Y:S01]  /*61f0*/  IMAD.IADD R11, R11, 0x1, R7.reuse ;  /* 0x000000010b0b7824 */ /* 0x101fe200078e0207 */
[----:B------:R-:W-:Y:S01]  /*6200*/  ISETP.GT.AND P5, PT, R8, 0x9, P1 ;  /* 0x000000090800780c */ /* 0x000fe20000fa4270 */
[----:B------:R-:W-:Y:S01]  /*6210*/  IMAD.IADD R10, R10, 0x1, R7 ;  /* 0x000000010a0a7824 */ /* 0x000fe200078e0207 */
        /* <DEDUP_REMOVED lines=76> */
[----:B------:R-:W-:Y:S02]  /*66e0*/  ISETP.GT.AND P2, PT, R8, 0x79, P1 ;  /* 0x000000790800780c */ /* 0x000fe40000f44270 */
        /* <DEDUP_REMOVED lines=22> */
.L_x_1108:
[----:B------:R-:W-:-:S05]  /*6850*/  IMAD.U32 R12, RZ, RZ, UR34 ;  /* 0x00000022ff0c7e24 */ /* 0x000fca000f8e00ff */
[----:B------:R-:W-:-:S13]  /*6860*/  ISETP.NE.AND P2, PT, R12, 0x1, PT ;  /* 0x000000010c00780c */ /* 0x000fda0003f45270 */
[----:B------:R-:W0:Y:S02]  /*6870*/  @P2 LDC.64 R8, c[0x0][0x9e8] ;  /* 0x00027a00ff082b82 */ /* 0x000e240000000a00 */
[----:B0-----:R-:W-:-:S05]  /*6880*/  @P2 IMAD.HI.U32 R8, R7, R8, RZ ;  /* 0x0000000807082227 */ /* 0x001fca00078e00ff */
[----:B------:R-:W-:-:S07]  /*6890*/  @P2 SHF.R.U32.HI R7, RZ, R9, R8 ;  /* 0x00000009ff072219 */ /* 0x000fce0000011608 */
.L_x_1109:
[----:B------:R-:W-:Y:S05]  /*68a0*/  BSYNC B0 ;  /* 0x0000000000007941 */ /* 0x000fea0003800000 */
.L_x_1107:
[----:B------:R-:W-:-:S04]  /*68b0*/  IMAD R3, R7, R12, -R3 ;  /* 0x0000000c07037224 */ /* 0x000fc800078e0a03 */
[----:B------:R-:W-:-:S05]  /*68c0*/  IMAD.IADD R3, R3, 0x1, -R17 ;  /* 0x0000000103037824 */ /* 0x000fca00078e0a11 */
[----:B------:R-:W-:Y:S02]  /*68d0*/  VIMNMX R10, R10, R3, !PT ;  /* 0x000000030a0a7248 */ /* 0x000fe40007fe0100 */
[----:B------:R-:W-:-:S07]  /*68e0*/  VIADDMNMX R11, R3, R12, R11, PT ;  /* 0x0000000c030b7246 */ /* 0x000fce000380010b */
.L_x_1106:
[----:B------:R-:W-:Y:S02]  /*68f0*/  FMNMX.FTZ R3, R24, R5, !PT ;  /* 0x0000000518037209 */ /* 0x000fe40007810000 */
[----:B------:R-:W-:Y:S02]  /*6900*/  LOP3.LUT R16, R16, 0xf7ffffff, RZ, 0xc0, !PT ;  /* 0xf7ffffff10107812 */ /* 0x000fe400078ec0ff */
[----:B------:R-:W-:Y:S02]  /*6910*/  FMNMX.FTZ R3, R25, R3, !PT ;  /* 0x0000000319037209 */ /* 0x000fe40007810000 */
[----:B------:R-:W-:Y:S02]  /*6920*/  @P0 LOP3.LUT R16, R16, 0x8000000, RZ, 0xfc, !PT ;  /* 0x0800000010100812 */ /* 0x000fe400078efcff */
[----:B------:R-:W-:Y:S02]  /*6930*/  FMNMX.FTZ R3, R28, R3, !PT ;  /* 0x000000031c037209 */ /* 0x000fe40007810000 */
[----:B------:R-:W-:-:S02]  /*6940*/  ISETP.GT.AND P0, PT, R10, 0x59, P1 ;  /* 0x000000590a00780c */ /* 0x000fc40000f04270 */
[----:B------:R-:W-:Y:S02]  /*6950*/  FMNMX.FTZ R3, R29, R3, !PT ;  /* 0x000000031d037209 */ /* 0x000fe40007810000 */
[----:B------:R-:W-:Y:S02]  /*6960*/  ISETP.GT.AND P4, PT, R10, 0x1, P1 ;  /* 0x000000010a00780c */ /* 0x000fe40000f84270 */
[----:B------:R-:W-:Y:S02]  /*6970*/  FMNMX.FTZ R3, R32, R3, !PT ;  /* 0x0000000320037209 */ /* 0x000fe40007810000 */
[----:B------:R-:W-:Y:S02]  /*6980*/  ISETP.GT.AND P5, PT, R10, 0x8, P1 ;  /* 0x000000080a00780c */ /* 0x000fe40000fa4270 */
[----:B------:R-:W-:Y:S02]  /*6990*/  FMNMX.FTZ R3, R33, R3, !PT ;  /* 0x0000000321037209 */ /* 0x000fe40007810000 */
[----:B------:R-:W-:-:S02]  /*69a0*/  LOP3.LUT R16, R16, 0xbfffffff, RZ, 0xc0, !PT ;  /* 0xbfffffff10107812 */ /* 0x000fc400078ec0ff */
[----:B------:R-:W-:Y:S02]  /*69b0*/  FMNMX.FTZ R3, R36, R3, !PT ;  /* 0x0000000324037209 */ /* 0x000fe40007810000 */
[----:B------:R-:W-:Y:S02]  /*69c0*/  ISETP.LT.OR P4, PT, R11, 0x2, P4 ;  /* 0x000000020b00780c */ /* 0x000fe40002781670 */
[----:B------:R-:W-:Y:S02]  /*69d0*/  FMNMX.FTZ R3, R37, R3, !PT ;  /* 0x0000000325037209 */ /* 0x000fe40007810000 */
[----:B------:R-:W-:Y:S02]  /*69e0*/  ISETP.LT.OR P5, PT, R11, 0x9, P5 ;  /* 0x000000090b00780c */ /* 0x000fe40002fa1670 */
[----:B------:R-:W-:Y:S02]  /*69f0*/  FMNMX.FTZ R3, R40, R3, !PT ;  /* 0x0000000328037209 */ /* 0x000fe40007810000 */
[----:B------:R-:W-:-:S02]  /*6a00*/  @P0 LOP3.LUT R16, R16, 0x40000000, RZ, 0xfc, !PT ;  /* 0x4000000010100812 */ /* 0x000fc400078efcff */
[----:B------:R-:W-:Y:S02]  /*6a10*/  FMNMX.FTZ R3, R41, R3, !PT ;  /* 0x0000000329037209 */ /* 0x000fe40007810000 */
[----:B------:R-:W-:Y:S02]  /*6a20*/  ISETP.GT.AND P0, PT, R10, 0x71, P1 ;  /* 0x000000710a00780c */ /* 0x000fe40000f04270 */
[----:B------:R-:W-:Y:S02]  /*6a30*/  FMNMX.FTZ R3, R44, R3, !PT ;  /* 0x000000032c037209 */ /* 0x000fe40007810000 */
[----:B------:R-:W-:Y:S02]  /*6a40*/  FSEL R27, R27, -INF , !P4 ;  /* 0xff8000001b1b7808 */ /* 0x000fe40006000000 */
[----:B------:R-:W-:Y:S02]  /*6a50*/  FMNMX.FTZ R3, R45, R3, !PT ;  /* 0x000000032d037209 */ /* 0x000fe40007810000 */
[----:B------:R-:W-:-:S02]  /*6a60*/  FSEL R30, R30, -INF , !P5 ;  /* 0xff8000001e1e7808 */ /* 0x000fc40006800000 */
[----:B------:R-:W-:Y:S02]  /*6a70*/  FMNMX.FTZ R3, R48, R3, !PT ;  /* 0x0000000330037209 */ /* 0x000fe40007810000 */
[C---:B------:R-:W-:Y:S02]  /*6a80*/  ISETP.GT.AND P6, PT, R10.reuse, 0x9, P1 ;  /* 0x000000090a00780c */ /* 0x040fe40000fc4270 */
[----:B------:R-:W-:Y:S02]  /*6a90*/  FMNMX.FTZ R3, R49, R3, !PT ;  /* 0x0000000331037209 */ /* 0x000fe40007810000 */
[----:B------:R-:W-:Y:S02]  /*6aa0*/  ISETP.GT.AND P2, PT, R10, 0x10, P1 ;  /* 0x000000100a00780c */ /* 0x000fe40000f44270 */
[----:B------:R-:W-:Y:S02]  /*6ab0*/  FMNMX.FTZ R3, R52, R3, !PT ;  /* 0x0000000334037209 */ /* 0x000fe40007810000 */
[----:B------:R-:W-:-:S02]  /*6ac0*/  ISETP.GT.AND P3, PT, R10, 0x11, P1 ;  /* 0x000000110a00780c */ /* 0x000fc40000f64270 */
[----:B------:R-:W-:Y:S02]  /*6ad0*/  FMNMX.FTZ R3, R53, R3, !PT ;  /* 0x0000000335037209 */ /* 0x000fe40007810000 */
[----:B------:R-:W-:Y:S02]  /*6ae0*/  ISETP.GT.AND P4, PT, R10, 0x18, P1 ;  /* 0x000000180a00780c */ /* 0x000fe40000f84270 */
[----:B------:R-:W-:Y:S02]  /*6af0*/  FMNMX.FTZ R3, R56, R3, !PT ;  /* 0x0000000338037209 */ /* 0x000fe40007810000 */
[----:B------:R-:W-:Y:S02]  /*6b00*/  ISETP.GT.AND P5, PT, R10, 0x19, P1 ;  /* 0x000000190a00780c */ /* 0x000fe40000fa4270 */
[----:B------:R-:W-:Y:S02]  /*6b10*/  FMNMX.FTZ R3, R57, R3, !PT ;  /* 0x0000000339037209 */ /* 0x000fe40007810000 */
[----:B------:R-:W-:-:S02]  /*6b20*/  ISETP.LT.OR P6, PT, R11, 0xa, P6 ;  /* 0x0000000a0b00780c */ /* 0x000fc400037c1670 */
[----:B------:R-:W-:Y:S02]  /*6b30*/  FMNMX.FTZ R3, R60, R3, !PT ;  /* 0x000000033c037209 */ /* 0x000fe40007810000 */
[----:B------:R-:W-:Y:S02]  /*6b40*/  ISETP.LT.OR P2, PT, R11, 0x11, P2 ;  /* 0x000000110b00780c */ /* 0x000fe40001741670 */
[----:B------:R-:W-:Y:S02]  /*6b50*/  FMNMX.FTZ R3, R61, R3, !PT ;  /* 0x000000033d037209 */ /* 0x000fe40007810000 */
[C---:B------:R-:W-:Y:S02]  /*6b60*/  ISETP.LT.OR P3, PT, R11.reuse, 0x12, P3 ;  /* 0x000000120b00780c */ /* 0x040fe40001f61670 */
[----:B------:R-:W-:Y:S02]  /*6b70*/  FMNMX.FTZ R3, R64, R3, !PT ;  /* 0x0000000340037209 */ /* 0x000fe40007810000 */
[----:B------:R-:W-:-:S02]  /*6b80*/  ISETP.LT.OR P4, PT, R11, 0x19, P4 ;  /* 0x000000190b00780c */ /* 0x000fc40002781670 */
[----:B------:R-:W-:Y:S02]  /*6b90*/  FMNMX.FTZ R3, R65, R3, !PT ;  /* 0x0000000341037209 */ /* 0x000fe40007810000 */
[----:B------:R-:W-:Y:S02]  /*6ba0*/  ISETP.LT.OR P5, PT, R11, 0x1a, P5 ;  /* 0x0000001a0b00780c */ /* 0x000fe40002fa1670 */
[----:B------:R-:W-:Y:S02]  /*6bb0*/  FMNMX.FTZ R3, R68, R3, !PT ;  /* 0x0000000344037209 */ /* 0x000fe40007810000 */
[----:B------:R-:W-:Y:S02]  /*6bc0*/  LOP3.LUT R16, R16, 0xfffffffd, RZ, 0xc0, !PT ;  /* 0xfffffffd10107812 */ /* 0x000fe400078ec0ff */
[----:B------:R-:W-:Y:S02]  /*6bd0*/  FSEL R31, R31, -INF , !P6 ;  /* 0xff8000001f1f7808 */ /* 0x000fe40007000000 */
[----:B------:R-:W-:-:S02]  /*6be0*/  FSEL R34, R34, -INF , !P2 ;  /* 0xff80000022227808 */ /* 0x000fc40005000000 */
[----:B------:R-:W-:Y:S02]  /*6bf0*/  FSEL R35, R35, -INF , !P3 ;  /* 0xff80000023237808 */ /* 0x000fe40005800000 */
[----:B------:R-:W-:Y:S02]  /*6c00*/  FSEL R38, R38, -INF , !P4 ;  /* 0xff80000026267808 */ /* 0x000fe40006000000 */
[----:B------:R-:W-:Y:S02]  /*6c10*/  FSEL R39, R39, -INF , !P5 ;  /* 0xff80000027277808 */ /* 0x000fe40006800000 */
[C---:B------:R-:W-:Y:S02]  /*6c20*/  ISETP.GT.AND P6, PT, R10.reuse, 0x20, P1 ;  /* 0x000000200a00780c */ /* 0x040fe40000fc4270 */
[C---:B------:R-:W-:Y:S02]  /*6c30*/  ISETP.GT.AND P2, PT, R10.reuse, 0x21, P1 ;  /* 0x000000210a00780c */ /* 0x040fe40000f44270 */
[----:B------:R-:W-:-:S02]  /*6c40*/  ISETP.GT.AND P3, PT, R10, 0x28, P1 ;  /* 0x000000280a00780c */ /* 0x000fc40000f64270 */
[C---:B------:R-:W-:Y:S02]  /*6c50*/  ISETP.GT.AND P4, PT, R10.reuse, 0x29, P1 ;  /* 0x000000290a00780c */ /* 0x040fe40000f84270 */
[----:B------:R-:W-:Y:S02]  /*6c60*/  ISETP.GT.AND P5, PT, R10, 0x30, P1 ;  /* 0x000000300a00780c */ /* 0x000fe40000fa4270 */
[----:B------:R-:W-:Y:S02]  /*6c70*/  FMNMX.FTZ R3, R69, R3, !PT ;  /* 0x0000000345037209 */ /* 0x000fe40007810000 */
[----:B------:R-:W-:Y:S02]  /*6c80*/  @P0 LOP3.LUT R16, R16, 0x2, RZ, 0xfc, !PT ;  /* 0x0000000210100812 */ /* 0x000fe400078efcff */
[----:B------:R-:W-:Y:S02]  /*6c90*/  ISETP.GT.AND P0, PT, R10, 0x78, P1 ;  /* 0x000000780a00780c */ /* 0x000fe40000f04270 */
[----:B------:R-:W-:-:S02]  /*6ca0*/  ISETP.LT.OR P6, PT, R11, 0x21, P6 ;  /* 0x000000210b00780c */ /* 0x000fc400037c1670 */
[C---:B------:R-:W-:Y:S02]  /*6cb0*/  ISETP.LT.OR P2, PT, R11.reuse, 0x22, P2 ;  /* 0x000000220b00780c */ /* 0x040fe40001741670 */
[C---:B------:R-:W-:Y:S02]  /*6cc0*/  ISETP.LT.OR P3, PT, R11.reuse, 0x29, P3 ;  /* 0x000000290b00780c */ /* 0x040fe40001f61670 */
[C---:B------:R-:W-:Y:S02]  /*6cd0*/  ISETP.LT.OR P4, PT, R11.reuse, 0x2a, P4 ;  /* 0x0000002a0b00780c */ /* 0x040fe40002781670 */
[----:B------:R-:W-:Y:S02]  /*6ce0*/  ISETP.LT.OR P5, PT, R11, 0x31, P5 ;  /* 0x000000310b00780c */ /* 0x000fe40002fa1670 */
[----:B------:R-:W-:Y:S02]  /*6cf0*/  FMNMX.FTZ R3, R72, R3, !PT ;  /* 0x0000000348037209 */ /* 0x000fe40007810000 */
[----:B------:R-:W-:-:S02]  /*6d00*/  FSEL R42, R42, -INF , !P6 ;  /* 0xff8000002a2a7808 */ /* 0x000fc40007000000 */
[----:B------:R-:W-:Y:S02]  /*6d10*/  FSEL R43, R43, -INF , !P2 ;  /* 0xff8000002b2b7808 */ /* 0x000fe40005000000 */
[----:B------:R-:W-:Y:S02]  /*6d20*/  FSEL R46, R46, -INF , !P3 ;  /* 0xff8000002e2e7808 */ /* 0x000fe40005800000 */
[----:B------:R-:W-:Y:S02]  /*6d30*/  FSEL R47, R47, -INF , !P4 ;  /* 0xff8000002f2f7808 */ /* 0x000fe40006000000 */
[----:B------:R-:W-:Y:S02]  /*6d40*/  FSEL R50, R50, -INF , !P5 ;  /* 0xff80000032327808 */ /* 0x000fe40006800000 */
[----:B------:R-:W-:Y:S02]  /*6d50*/  FMNMX.FTZ R3, R73, R3, !PT ;  /* 0x0000000349037209 */ /* 0x000fe40007810000 */
[----:B------:R-:W-:-:S02]  /*6d60*/  ISETP.GT.AND P6, PT, R10, 0x31, P1 ;  /* 0x000000310a00780c */ /* 0x000fc40000fc4270 */
[C---:B------:R-:W-:Y:S02]  /*6d70*/  ISETP.GT.AND P2, PT, R10.reuse, 0x38, P1 ;  /* 0x000000380a00780c */ /* 0x040fe40000f44270 */
[C---:B------:R-:W-:Y:S02]  /*6d80*/  ISETP.GT.AND P3, PT, R10.reuse, 0x39, P1 ;  /* 0x000000390a00780c */ /* 0x040fe40000f64270 */
[C---:B------:R-:W-:Y:S02]  /*6d90*/  ISETP.GT.AND P4, PT, R10.reuse, 0x40, P1 ;  /* 0x000000400a00780c */ /* 0x040fe40000f84270 */
[----:B------:R-:W-:Y:S02]  /*6da0*/  ISETP.GT.AND P5, PT, R10, 0x41, P1 ;  /* 0x000000410a00780c */ /* 0x000fe40000fa4270 */
[----:B------:R-:W-:Y:S02]  /*6db0*/  LOP3.LUT R16, R16, 0xfffffff7, RZ, 0xc0, !PT ;  /* 0xfffffff710107812 */ /* 0x000fe400078ec0ff */
[----:B------:R-:W-:-:S02]  /*6dc0*/  FMNMX.FTZ R3, R76, R3, !PT ;  /* 0x000000034c037209 */ /* 0x000fc40007810000 */
[C---:B------:R-:W-:Y:S02]  /*6dd0*/  ISETP.LT.OR P6, PT, R11.reuse, 0x32, P6 ;  /* 0x000000320b00780c */ /* 0x040fe400037c1670 */
[C---:B------:R-:W-:Y:S02]  /*6de0*/  ISETP.LT.OR P2, PT, R11.reuse, 0x39, P2 ;  /* 0x000000390b00780c */ /* 0x040fe40001741670 */
[C---:B------:R-:W-:Y:S02]  /*6df0*/  ISETP.LT.OR P3, PT, R11.reuse, 0x3a, P3 ;  /* 0x0000003a0b00780c */ /* 0x040fe40001f61670 */
[C---:B------:R-:W-:Y:S02]  /*6e00*/  ISETP.LT.OR P4, PT, R11.reuse, 0x41, P4 ;  /* 0x000000410b00780c */ /* 0x040fe40002781670 */
[----:B------:R-:W-:Y:S02]  /*6e10*/  ISETP.LT.OR P5, PT, R11, 0x42, P5 ;  /* 0x000000420b00780c */ /* 0x000fe40002fa1670 */
[----:B------:R-:W-:-:S02]  /*6e20*/  @P0 LOP3.LUT R16, R16, 0x8, RZ, 0xfc, !PT ;  /* 0x0000000810100812 */ /* 0x000fc400078efcff */
[----:B------:R-:W-:Y:S02]  /*6e30*/  ISETP.GT.AND P0, PT, R10, RZ, P1 ;  /* 0x000000ff0a00720c */ /* 0x000fe40000f04270 */
[----:B------:R-:W-:Y:S02]  /*6e40*/  FMNMX.FTZ R3, R77, R3, !PT ;  /* 0x000000034d037209 */ /* 0x000fe40007810000 */
[----:B------:R-:W-:Y:S02]  /*6e50*/  FSEL R51, R51, -INF , !P6 ;  /* 0xff80000033337808 */ /* 0x000fe40007000000 */
[----:B------:R-:W-:Y:S02]  /*6e60*/  FSEL R54, R54, -INF , !P2 ;  /* 0xff80000036367808 */ /* 0x000fe40005000000 */
[----:B------:R-:W-:Y:S02]  /*6e70*/  FSEL R55, R55, -INF , !P3 ;  /* 0xff80000037377808 */ /* 0x000fe40005800000 */
[----:B------:R-:W-:-:S02]  /*6e80*/  FSEL R58, R58, -INF , !P4 ;  /* 0xff8000003a3a7808 */ /* 0x000fc40006000000 */
[----:B------:R-:W-:Y:S02]  /*6e90*/  FSEL R59, R59, -INF , !P5 ;  /* 0xff8000003b3b7808 */ /* 0x000fe40006800000 */
[C---:B------:R-:W-:Y:S02]  /*6ea0*/  ISETP.GT.AND P6, PT, R10.reuse, 0x48, P1 ;  /* 0x000000480a00780c */ /* 0x040fe40000fc4270 */
[C---:B------:R-:W-:Y:S02]  /*6eb0*/  ISETP.GT.AND P2, PT, R10.reuse, 0x49, P1 ;  /* 0x000000490a00780c */ /* 0x040fe40000f44270 */
[C---:B------:R-:W-:Y:S02]  /*6ec0*/  ISETP.GT.AND P3, PT, R10.reuse, 0x50, P1 ;  /* 0x000000500a00780c */ /* 0x040fe40000f64270 */
[C---:B------:R-:W-:Y:S02]  /*6ed0*/  ISETP.GT.AND P4, PT, R10.reuse, 0x51, P1 ;  /* 0x000000510a00780c */ /* 0x040fe40000f84270 */
[----:B------:R-:W-:-:S02]  /*6ee0*/  ISETP.GT.AND P5, PT, R10, 0x58, P1 ;  /* 0x000000580a00780c */ /* 0x000fc40000fa4270 */
[----:B------:R-:W-:Y:S02]  /*6ef0*/  FMNMX.FTZ R3, R80, R3, !PT ;  /* 0x0000000350037209 */ /* 0x000fe40007810000 */
[C---:B------:R-:W-:Y:S02]  /*6f00*/  ISETP.LT.OR P6, PT, R11.reuse, 0x49, P6 ;  /* 0x000000490b00780c */ /* 0x040fe400037c1670 */
[C---:B------:R-:W-:Y:S02]  /*6f10*/  ISETP.LT.OR P2, PT, R11.reuse, 0x4a, P2 ;  /* 0x0000004a0b00780c */ /* 0x040fe40001741670 */
[C---:B------:R-:W-:Y:S02]  /*6f20*/  ISETP.LT.OR P3, PT, R11.reuse, 0x51, P3 ;  /* 0x000000510b00780c */ /* 0x040fe40001f61670 */
[C---:B------:R-:W-:Y:S02]  /*6f30*/  ISETP.LT.OR P4, PT, R11.reuse, 0x52, P4 ;  /* 0x000000520b00780c */ /* 0x040fe40002781670 */
[----:B------:R-:W-:-:S02]  /*6f40*/  ISETP.LT.OR P5, PT, R11, 0x59, P5 ;  /* 0x000000590b00780c */ /* 0x000fc40002fa1670 */
[----:B------:R-:W-:Y:S02]  /*6f50*/  FMNMX.FTZ R3, R81, R3, !PT ;  /* 0x0000000351037209 */ /* 0x000fe40007810000 */
[----:B------:R-:W-:Y:S02]  /*6f60*/  LOP3.LUT R16, R16, 0xffffff7f, RZ, 0xc0, !PT ;  /* 0xffffff7f10107812 */ /* 0x000fe400078ec0ff */
        /* <DEDUP_REMOVED lines=10> */
[----:B------:R-:W-:Y:S02]  /*7010*/  ISETP.GT.AND P1, PT, R10, 0x79, P1 ;  /* 0x000000790a00780c */ /* 0x000fe40000f24270 */
[----:B------:R-:W-:Y:S02]  /*7020*/  FMNMX.FTZ R3, R84, R3, !PT ;  /* 0x0000000354037209 */ /* 0x000fe40007810000 */
[----:B------:R-:W-:Y:S02]  /*7030*/  @P0 LOP3.LUT R16, R16, 0x80, RZ, 0xfc, !PT ;  /* 0x0000008010100812 */ /* 0x000fe400078efcff */
[----:B------:R-:W-:Y:S02]  /*7040*/  FMNMX.FTZ R3, R85, R3, !PT ;  /* 0x0000000355037209 */ /* 0x000fe40007810000 */
[C---:B------:R-:W-:Y:S02]  /*7050*/  LOP3.LUT P0, RZ, R16.reuse, 0x40000000, RZ, 0xc0, !PT ;  /* 0x4000000010ff7812 */ /* 0x040fe4000780c0ff */
[----:B------:R-:W-:Y:S01]  /*7060*/  LOP3.LUT R16, R16, 0xffffffdf, RZ, 0xc0, !PT ;  /* 0xffffffdf10107812 */ /* 0x000fe200078ec0ff */
[----:B------:R-:W0:Y:S01]  /*7070*/  SHFL.BFLY PT, R7, R3, 0x2, 0x1f ;  /* 0x0c401f0003077f89 */ /* 0x000e2200000e0000 */
[----:B------:R-:W-:-:S02]  /*7080*/  ISETP.LT.OR P0, PT, R11, 0x5a, P0 ;  /* 0x0000005a0b00780c */ /* 0x000fc40000701670 */
[----:B------:R-:W-:Y:S02]  /*7090*/  @P1 LOP3.LUT R16, R16, 0x20, RZ, 0xfc, !PT ;  /* 0x0000002010101812 */ /* 0x000fe400078efcff */
[C---:B------:R-:W-:Y:S02]  /*70a0*/  ISETP.LT.OR P6, PT, R11.reuse, 0x71, P6 ;  /* 0x000000710b00780c */ /* 0x040fe400037c1670 */
[C---:B------:R-:W-:Y:S02]  /*70b0*/  LOP3.LUT P1, RZ, R16.reuse, 0x2, RZ, 0xc0, !PT ;  /* 0x0000000210ff7812 */ /* 0x040fe4000782c0ff */
[----:B------:R-:W-:Y:S02]  /*70c0*/  LOP3.LUT R16, R16, 0xfffffeff, RZ, 0xc0, !PT ;  /* 0xfffffeff10107812 */ /* 0x000fe400078ec0ff */
[----:B------:R-:W-:-:S03]  /*70d0*/  ISETP.LT.OR P1, PT, R11, 0x72, P1 ;  /* 0x000000720b00780c */ /* 0x000fc60000f21670 */
[----:B------:R-:W-:Y:S02]  /*70e0*/  @P0 LOP3.LUT R16, R16, 0x100, RZ, 0xfc, !PT ;  /* 0x0000010010100812 */ /* 0x000fe400078efcff */
[C---:B------:R-:W-:Y:S02]  /*70f0*/  ISETP.LT.OR P0, PT, R11.reuse, 0x61, P2 ;  /* 0x000000610b00780c */ /* 0x040fe40001701670 */
[C---:B------:R-:W-:Y:S02]  /*7100*/  LOP3.LUT P2, RZ, R16.reuse, 0x8, RZ, 0xc0, !PT ;  /* 0x0000000810ff7812 */ /* 0x040fe4000784c0ff */
[----:B------:R-:W-:Y:S02]  /*7110*/  LOP3.LUT R16, R16, 0xffffffbf, RZ, 0xc0, !PT ;  /* 0xffffffbf10107812 */ /* 0x000fe400078ec0ff */
[----:B------:R-:W-:Y:S02]  /*7120*/  ISETP.LT.OR P2, PT, R11, 0x79, P2 ;  /* 0x000000790b00780c */ /* 0x000fe40001741670 */
[----:B0-----:R-:W-:-:S02]  /*7130*/  FMNMX.FTZ R3, R3, R7, !PT ;  /* 0x0000000703037209 */ /* 0x001fc40007810000 */
[----:B------:R-:W-:Y:S02]  /*7140*/  FSEL R83, R83, -INF , !P1 ;  /* 0xff80000053537808 */ /* 0x000fe40004800000 */
[----:B------:R-:W-:Y:S01]  /*7150*/  FSEL R86, R86, -INF , !P2 ;  /* 0xff80000056567808 */ /* 0x000fe20005000000 */
[----:B------:R-:W0:Y:S01]  /*7160*/  SHFL.BFLY PT, R7, R3, 0x1, 0x1f ;  /* 0x0c201f0003077f89 */ /* 0x000e2200000e0000 */
[----:B------:R-:W-:Y:S02]  /*7170*/  @P0 LOP3.LUT R16, R16, 0x40, RZ, 0xfc, !PT ;  /* 0x0000004010100812 */ /* 0x000fe400078efcff */
[----:B------:R-:W-:Y:S02]  /*7180*/  ISETP.LT.OR P0, PT, R11, 0x62, P3 ;  /* 0x000000620b00780c */ /* 0x000fe40001f01670 */
[C---:B------:R-:W-:Y:S02]  /*7190*/  LOP3.LUT P3, RZ, R16.reuse, 0x80, RZ, 0xc0, !PT ;  /* 0x0000008010ff7812 */ /* 0x040fe4000786c0ff */
[----:B------:R-:W-:-:S02]  /*71a0*/  LOP3.LUT R16, R16, 0xffffffef, RZ, 0xc0, !PT ;  /* 0xffffffef10107812 */ /* 0x000fc400078ec0ff */
[----:B------:R-:W-:-:S04]  /*71b0*/  ISETP.LT.OR P3, PT, R11, 0x1, P3 ;  /* 0x000000010b00780c */ /* 0x000fc80001f61670 */
[----:B------:R-:W-:-:S03]  /*71c0*/  FSEL R26, R26, -INF , !P3 ;  /* 0xff8000001a1a7808 */ /* 0x000fc60005800000 */
[----:B------:R-:W-:Y:S02]  /*71d0*/  @P0 LOP3.LUT R16, R16, 0x10, RZ, 0xfc, !PT ;  /* 0x0000001010100812 */ /* 0x000fe400078efcff */
[----:B------:R-:W-:Y:S02]  /*71e0*/  ISETP.LT.OR P0, PT, R11, 0x69, P4 ;  /* 0x000000690b00780c */ /* 0x000fe40002701670 */
[C---:B------:R-:W-:Y:S02]  /*71f0*/  LOP3.LUT P4, RZ, R16.reuse, 0x20, RZ, 0xc0, !PT ;  /* 0x0000002010ff7812 */ /* 0x040fe4000788c0ff */
[----:B------:R-:W-:Y:S02]  /*7200*/  LOP3.LUT R16, R16, 0xfffffffb, RZ, 0xc0, !PT ;  /* 0xfffffffb10107812 */ /* 0x000fe400078ec0ff */
[----:B0-----:R-:W-:Y:S02]  /*7210*/  FMNMX.FTZ R3, R3, R7, !PT ;  /* 0x0000000703037209 */ /* 0x001fe40007810000 */
[----:B------:R-:W-:-:S04]  /*7220*/  ISETP.LT.OR P4, PT, R11, 0x7a, P4 ;  /* 0x0000007a0b00780c */ /* 0x000fc80002781670 */
[----:B------:R-:W-:Y:S02]  /*7230*/  FSEL R87, R87, -INF , !P4 ;  /* 0xff80000057577808 */ /* 0x000fe40006000000 */
[----:B------:R-:W-:Y:S02]  /*7240*/  @P0 LOP3.LUT R16, R16, 0x4, RZ, 0xfc, !PT ;  /* 0x0000000410100812 */ /* 0x000fe400078efcff */
[----:B------:R-:W-:Y:S02]  /*7250*/  ISETP.LT.OR P0, PT, R11, 0x6a, P5 ;  /* 0x0000006a0b00780c */ /* 0x000fe40002f01670 */
[C---:B------:R-:W-:Y:S02]  /*7260*/  FSETP.NEU.FTZ.AND P5, PT, R3.reuse, -INF , PT ;  /* 0xff8000000300780b */ /* 0x040fe40003fbd000 */
[----:B------:R-:W-:Y:S02]  /*7270*/  LOP3.LUT R16, R16, 0xefffffff, RZ, 0xc0, !PT ;  /* 0xefffffff10107812 */ /* 0x000fe400078ec0ff */
[----:B------:R-:W-:-:S05]  /*7280*/  FSEL R7, R3, RZ, P5 ;  /* 0x000000ff03077208 */ /* 0x000fca0002800000 */
[----:B------:R-:W-:Y:S01]  /*7290*/  FADD.FTZ R5, -R7, R5 ;  /* 0x0000000507057221 */ /* 0x000fe20000010100 */
[----:B------:R-:W-:Y:S01]  /*72a0*/  FMUL.FTZ R7, R3, UR33 ;  /* 0x0000002103077c20 */ /* 0x000fe20008410000 */
[----:B------:R-:W-:Y:S02]  /*72b0*/  @P0 LOP3.LUT R16, R16, 0x10000000, RZ, 0xfc, !PT ;  /* 0x1000000010100812 */ /* 0x000fe400078efcff */
[----:B------:R-:W-:Y:S02]  /*72c0*/  FMUL.FTZ R9, R5, UR33 ;  /* 0x0000002105097c20 */ /* 0x000fe40008410000 */
[----:B------:R-:W-:Y:S02]  /*72d0*/  FSEL R7, R7, RZ, P5 ;  /* 0x000000ff07077208 */ /* 0x000fe40002800000 */
[----:B------:R-:W-:-:S03]  /*72e0*/  LOP3.LUT R16, R16, 0xdfffffff, RZ, 0xc0, !PT ;  /* 0xdfffffff10107812 */ /* 0x000fc600078ec0ff */
        /* <DEDUP_REMOVED lines=32> */
[----:B------:R-:W-:Y:S01]  /*74f0*/  FMNMX.FTZ R7, R26, R4, !PT ;  /* 0x000000041a077209 */ /* 0x000fe20007810000 */
[----:B------:R-:W-:Y:S01]  /*7500*/  MUFU.EX2 R24, R24 ;  /* 0x0000001800187308 */ /* 0x000fe20000000800 */
[----:B------:R-:W-:-:S02]  /*7510*/  @P6 LOP3.LUT R16, R16, 0x20000000, RZ, 0xfc, !PT ;  /* 0x2000000010106812 */ /* 0x000fc400078efcff */
[----:B------:R-:W-:Y:S02]  /*7520*/  FMNMX.FTZ R7, R27, R7, !PT ;  /* 0x000000071b077209 */ /* 0x000fe40007810000 */
[----:B------:R-:W-:Y:S02]  /*7530*/  LOP3.LUT P6, RZ, R16, 0x100, RZ, 0xc0, !PT ;  /* 0x0000010010ff7812 */ /* 0x000fe400078cc0ff */
[----:B------:R-:W-:Y:S01]  /*7540*/  FMNMX.FTZ R7, R30, R7, !PT ;  /* 0x000000071e077209 */ /* 0x000fe20007810000 */
[----:B------:R-:W-:Y:S01]  /*7550*/  MUFU.EX2 R25, R25 ;  /* 0x0000001900197308 */ /* 0x000fe20000000800 */
[----:B------:R-:W-:Y:S02]  /*7560*/  LOP3.LUT P0, RZ, R16, 0x40, RZ, 0xc0, !PT ;  /* 0x0000004010ff7812 */ /* 0x000fe4000780c0ff */
[----:B------:R-:W-:Y:S02]  /*7570*/  FMNMX.FTZ R7, R31, R7, !PT ;  /* 0x000000071f077209 */ /* 0x000fe40007810000 */
[----:B------:R-:W-:-:S02]  /*7580*/  FSEL R71, R71, -INF , !P6 ;  /* 0xff80000047477808 */ /* 0x000fc40007000000 */
[----:B------:R-:W-:Y:S01]  /*7590*/  FMNMX.FTZ R7, R34, R7, !PT ;  /* 0x0000000722077209 */ /* 0x000fe20007810000 */
[----:B------:R-:W-:Y:S01]  /*75a0*/  MUFU.EX2 R28, R28 ;  /* 0x0000001c001c7308 */ /* 0x000fe20000000800 */
[----:B------:R-:W-:Y:S02]  /*75b0*/  LOP3.LUT P5, RZ, R16, 0x10, RZ, 0xc0, !PT ;  /* 0x0000001010ff7812 */ /* 0x000fe400078ac0ff */
[----:B------:R-:W-:Y:S02]  /*75c0*/  FMNMX.FTZ R7, R35, R7, !PT ;  /* 0x0000000723077209 */ /* 0x000fe40007810000 */
[----:B------:R-:W-:Y:S02]  /*75d0*/  FSEL R74, R74, -INF , !P0 ;  /* 0xff8000004a4a7808 */ /* 0x000fe40004000000 */
[----:B------:R-:W-:Y:S01]  /*75e0*/  FMNMX.FTZ R7, R38, R7, !PT ;  /* 0x0000000726077209 */ /* 0x000fe20007810000 */
[----:B------:R-:W-:Y:S01]  /*75f0*/  MUFU.EX2 R29, R29 ;  /* 0x0000001d001d7308 */ /* 0x000fe20000000800 */
[----:B------:R-:W-:-:S02]  /*7600*/  FSEL R75, R75, -INF , !P5 ;  /* 0xff8000004b4b7808 */ /* 0x000fc40006800000 */
        /* <DEDUP_REMOVED lines=18> */
[----:B------:R-:W-:Y:S03]  /*7730*/  MUFU.EX2 R37, R37 ;  /* 0x0000002500257308 */ /* 0x000fe60000000800 */
[----:B------:R-:W-:-:S04]  /*7740*/  FMNMX.FTZ R7, R55, R7, !PT ;  /* 0x0000000737077209 */ /* 0x000fc80007810000 */
        /* <DEDUP_REMOVED lines=23> */
[----:B------:R-:W-:-:S05]  /*78c0*/  FMNMX.FTZ R7, R87, R7, !PT ;  /* 0x0000000757077209 */ /* 0x000fca0007810000 */
[----:B------:R-:W0:Y:S01]  /*78d0*/  SHFL.BFLY PT, R8, R7, 0x2, 0x1f ;  /* 0x0c401f0007087f89 */ /* 0x000e2200000e0000 */
        /* <DEDUP_REMOVED lines=9> */
[----:B0-----:R-:W-:-:S04]  /*7970*/  FMNMX.FTZ R7, R7, R8, !PT ;  /* 0x0000000807077209 */ /* 0x001fc80007810000 */
[----:B------:R-:W-:-:S03]  /*7980*/  FSETP.NEU.FTZ.AND P1, PT, R7, -INF , PT ;  /* 0xff8000000700780b */ /* 0x000fc60003f3d000 */
[----:B------:R-:W-:Y:S01]  /*7990*/  MUFU.EX2 R69, R69 ;  /* 0x0000004500457308 */ /* 0x000fe20000000800 */
[----:B------:R-:W-:-:S05]  /*79a0*/  FSEL R8, R7, RZ, P1 ;  /* 0x000000ff07087208 */ /* 0x000fca0000800000 */
[----:B------:R-:W-:Y:S01]  /*79b0*/  FADD.FTZ R8, -R8, R4 ;  /* 0x0000000408087221 */ /* 0x000fe20000010100 */
[----:B------:R-:W-:Y:S01]  /*79c0*/  FMUL.FTZ R4, R7, UR33 ;  /* 0x0000002107047c20 */ /* 0x000fe20008410000 */
[----:B------:R-:W-:Y:S04]  /*79d0*/  MUFU.EX2 R72, R72 ;  /* 0x0000004800487308 */ /* 0x000fe80000000800 */
[----:B------:R-:W-:-:S04]  /*79e0*/  FSEL R5, R4, RZ, P1 ;  /* 0x000000ff04057208 */ /* 0x000fc80000800000 */
        /* <DEDUP_REMOVED lines=34> */
[----:B------:R-:W-:Y:S01]  /*7c10*/  MUFU.EX2 R26, R26 ;  /* 0x0000001a001a7308 */ /* 0x000fe20000000800 */
[----:B0-----:R-:W-:-:S04]  /*7c20*/  FFMA.FTZ R2, R4, R2, R24 ;  /* 0x0000000204027223 */ /* 0x001fc80000010018 */
[----:B------:R-:W-:-:S03]  /*7c30*/  FADD.FTZ R2, R25, R2 ;  /* 0x0000000219027221 */ /* 0x000fc60000010000 */
[----:B------:R-:W0:Y:S08]  /*7c40*/  MUFU.EX2 R5, R5 ;  /* 0x0000000500057308 */ /* 0x000e300000000800 */
[----:B------:R-:W1:Y:S08]  /*7c50*/  MUFU.EX2 R11, R27 ;  /* 0x0000001b000b7308 */ /* 0x000e700000000800 */
[----:B------:R-:W2:Y:S01]  /*7c60*/  MUFU.EX2 R27, R30 ;  /* 0x0000001e001b7308 */ /* 0x000ea20000000800 */
[----:B0-----:R-:W-:-:S07]  /*7c70*/  FFMA.FTZ R0, R5, R0, R26 ;  /* 0x0000000005007223 */ /* 0x001fce000001001a */
[----:B------:R-:W0:Y:S01]  /*7c80*/  MUFU.EX2 R31, R31 ;  /* 0x0000001f001f7308 */ /* 0x000e220000000800 */
[----:B-1----:R-:W-:Y:S01]  /*7c90*/  FADD.FTZ R8, R11, R0 ;  /* 0x000000000b087221 */ /* 0x002fe20000010000 */
[----:B------:R-:W-:-:S04]  /*7ca0*/  FADD.FTZ R0, R28, R2 ;  /* 0x000000021c007221 */ /* 0x000fc80000010000 */
[----:B------:R-:W-:Y:S02]  /*7cb0*/  FADD.FTZ R0, R29, R0 ;  /* 0x000000001d007221 */ /* 0x000fe40000010000 */
[----:B------:R-:W1:Y:S01]  /*7cc0*/  MUFU.EX2 R34, R34 ;  /* 0x0000002200227308 */ /* 0x000e620000000800 */
[----:B--2---:R-:W-:Y:S01]  /*7cd0*/  FADD.FTZ R2, R27, R8 ;  /* 0x000000081b027221 */ /* 0x004fe20000010000 */
[----:B------:R-:W-:-:S04]  /*7ce0*/  FADD.FTZ R0, R32, R0 ;  /* 0x0000000020007221 */ /* 0x000fc80000010000 */
[----:B------:R-:W-:Y:S02]  /*7cf0*/  FADD.FTZ R0, R33, R0 ;  /* 0x0000000021007221 */ /* 0x000fe40000010000 */
        /* <DEDUP_REMOVED lines=91> */
.L_x_1110:
[----:B------:R-:W-:Y:S01]  /*82b0*/  ULEA UR6, UR60, UR41, 0x3 ;  /* 0x000000293c067291 */ /* 0x000fe2000f8e183f */
[----:B------:R-:W-:Y:S01]  /*82c0*/  F2FP.BF16.F32.PACK_AB R24, R25, R24 ;  /* 0x000000181918723e */ /* 0x000fe200000010ff */
[----:B------:R-:W-:Y:S01]  /*82d0*/  UMOV UR28, UR50 ;  /* 0x00000032001c7c82 */ /* 0x000fe20008000000 */
[----:B------:R-:W-:Y:S01]  /*82e0*/  F2FP.BF16.F32.PACK_AB R25, R11, R26 ;  /* 0x0000001a0b19723e */ /* 0x000fe200000010ff */
[----:B------:R-:W-:Y:S01]  /*82f0*/  UIADD3 UR6, UR6, 0x2d860, URZ ;  /* 0x0002d86006067890 */ /* 0x000fe2000fffe03f */
[----:B------:R-:W-:Y:S01]  /*8300*/  F2FP.BF16.F32.PACK_AB R32, R33, R32 ;  /* 0x000000202120723e */ /* 0x000fe200000010ff */
[----:B------:R-:W-:Y:S01]  /*8310*/  UMOV UR60, UR49 ;  /* 0x00000031003c7c82 */ /* 0x000fe20008000000 */
[----:B------:R-:W-:Y:S01]  /*8320*/  F2FP.BF16.F32.PACK_AB R26, R29, R28 ;  /* 0x0000001c1d1a723e */ /* 0x000fe200000010ff */
[----:B------:R-:W-:Y:S01]  /*8330*/  UPRMT UR6, UR42, 0x654, UR6 ;  /* 0x000006542a067896 */ /* 0x000fe20008000006 */
        /* <DEDUP_REMOVED lines=13> */
[----:B------:R-:W-:Y:S01]  /*8410*/  FMUL.FTZ R96, R96, R4 ;  /* 0x0000000460607220 */ /* 0x000fe20000410000 */
[----:B------:R-:W-:Y:S01]  /*8420*/  F2FP.BF16.F32.PACK_AB R42, R45, R44 ;  /* 0x0000002c2d2a723e */ /* 0x000fe200000010ff */
[----:B------:R0:W-:Y:S01]  /*8430*/  STSM.16.M88.4 [R23], R32 ;  /* 0x0000002017007844 */ /* 0x0001e20000000200 */
[----:B------:R-:W-:Y:S01]  /*8440*/  F2FP.BF16.F32.PACK_AB R43, R47, R43 ;  /* 0x0000002b2f2b723e */ /* 0x000fe200000010ff */
[----:B------:R-:W-:Y:S01]  /*8450*/  FMUL.FTZ R97, R97, R4 ;  /* 0x0000000461617220 */ /* 0x000fe20000410000 */
        /* <DEDUP_REMOVED lines=38> */
[----:B------:R-:W-:Y:S01]  /*86c0*/  ISETP.GT.AND P1, PT, R6, UR59, PT ;  /* 0x0000003b06007c0c */ /* 0x000fe2000bf24270 */
[-C--:B------:R-:W-:Y:S01]  /*86d0*/  FMUL.FTZ R128, R128, R4.reuse ;  /* 0x0000000480807220 */ /* 0x080fe20000410000 */
[-C--:B------:R-:W-:Y:S01]  /*86e0*/  FMUL.FTZ R129, R129, R4.reuse ;  /* 0x0000000481817220 */ /* 0x080fe20000410000 */
[----:B------:R0:W-:Y:S01]  /*86f0*/  STSM.16.M88.4 [R19+0x6000], R80 ;  /* 0x0060005013007844 */ /* 0x0001e20000000200 */
[-C--:B------:R-:W-:Y:S01]  /*8700*/  FMUL.FTZ R132, R132, R4.reuse ;  /* 0x0000000484847220 */ /* 0x080fe20000410000 */
[----:B------:R-:W-:Y:S01]  /*8710*/  FMUL.FTZ R133, R133, R4 ;  /* 0x0000000485857220 */ /* 0x000fe20000410000 */
        /* <DEDUP_REMOVED lines=33> */
[----:B-1----:R-:W-:Y:S01]  /*8930*/  NOP ;  /* 0x0000000000007918 */ /* 0x002fe20000000000 */
[----:B0-----:R-:W-:Y:S05]  /*8940*/  @P1 BRA `(.L_x_1111) ;  /* 0xffffffc800f81947 */ /* 0x001fea000383ffff */
.L_x_1092:
[----:B------:R-:W-:Y:S02]  /*8950*/  UISETP.NE.AND UP1, UPT, UR54, URZ, UPT ;  /* 0x0000003f3600728c */ /* 0x000fe4000bf25270 */
[----:B------:R-:W-:Y:S02]  /*8960*/  UISETP.NE.AND UP0, UPT, UR53, URZ, UPT ;  /* 0x0000003f3500728c */ /* 0x000fe4000bf05270 */
[----:B------:R-:W-:Y:S02]  /*8970*/  UIADD3 UR10, UR39, 0xbf, URZ ;  /* 0x000000bf270a7890 */ /* 0x000fe4000fffe03f */
[----:B------:R-:W-:Y:S02]  /*8980*/  UIADD3 UR11, UR38, 0x1, -UR48 ;  /* 0x00000001260b7890 */ /* 0x000fe4000fffe830 */
[----:B------:R-:W-:-:S03]  /*8990*/  PLOP3.LUT P1, PT, PT, PT, UP0, 0x40, 0x0 ;  /* 0x000000000000781c */ /* 0x000fc60003f2e808 */
[----:B------:R-:W-:Y:S01]  /*89a0*/  @UP1 ULDC UR6, c[0x0][0x44c] ;  /* 0x0001130000061ab9 */ /* 0x000fe20000000800 */
[----:B------:R-:W-:Y:S01]  /*89b0*/  @UP1 ULDC UR14, c[0x0][0x450] ;  /* 0x00011400000e1ab9 */ /* 0x000fe20000000800 */
[----:B------:R-:W-:-:S04]  /*89c0*/  UIMAD.WIDE.U32 UR6, UR10, UR6, URZ ;  /* 0x000000060a0672a5 */ /* 0x000fc8000f8e003f */
[----:B------:R-:W-:-:S04]  /*89d0*/  @UP1 USHF.R.U32.HI UR10, URZ, UR14, UR7 ;  /* 0x0000000e3f0a1299 */ /* 0x000fc80008011607 */
[----:B------:R-:W-:-:S04]  /*89e0*/  UIADD3 UR10, UR11, UR10, URZ ;  /* 0x0000000a0b0a7290 */ /* 0x000fc8000fffe03f */
[----:B------:R-:W-:Y:S01]  /*89f0*/  UIADD3 UR35, UR10, -UR35, URZ ;  /* 0x800000230a237290 */ /* 0x000fe2000fffe03f */
[----:B------:R-:W-:Y:S11]  /*8a00*/  @P1 BRA `(.L_x_1112) ;  /* 0x0000000000501947 */ /* 0x000ff60003800000 */
[----:B------:R-:W-:Y:S02]  /*8a10*/  UMOV UR14, UR10 ;  /* 0x0000000a000e7c82 */ /* 0x000fe40008000000 */
        /* <DEDUP_REMOVED lines=11> */
.L_x_1113:
[----:B------:R-:W-:Y:S02]  /*8ad0*/  ULDC UR15, c[0x0][0x9e4] ;  /* 0x00027900000f7ab9 */ /* 0x000fe40000000800 */
[----:B------:R-:W-:-:S11]  /*8ae0*/  UISETP.NE.AND UP0, UPT, UR15, 0x1, UPT ;  /* 0x000000010f00788c */ /* 0x000fd6000bf05270 */
[----:B------:R-:W-:Y:S02]  /*8af0*/  @UP0 ULDC.64 UR6, c[0x0][0x9e8] ;  /* 0x00027a0000060ab9 */ /* 0x000fe40000000a00 */
[----:B------:R-:W-:-:S04]  /*8b00*/  UIMAD.WIDE.U32 UR10, UR14, UR6, URZ ;  /* 0x000000060e0a72a5 */ /* 0x000fc8000f8e003f */
[----:B------:R-:W-:-:S12]  /*8b10*/  @UP0 USHF.R.U32.HI UR14, URZ, UR7, UR11 ;  /* 0x000000073f0e0299 */ /* 0x000fd8000801160b */
.L_x_1114:
[----:B------:R-:W-:-:S04]  /*8b20*/  UIMAD UR14, UR14, UR15, URZ ;  /* 0x0000000f0e0e72a4 */ /* 0x000fc8000f8e023f */
[----:B------:R-:W-:-:S04]  /*8b30*/  UISETP.LT.AND UP0, UPT, UR35, UR14, UPT ;  /* 0x0000000e2300728c */ /* 0x000fc8000bf01270 */
[----:B------:R-:W-:-:S12]  /*8b40*/  USEL UR35, UR35, UR14, !UP0 ;  /* 0x0000000e23237287 */ /* 0x000fd8000c000000 */
.L_x_1112:
[----:B------:R-:W-:-:S04]  /*8b50*/  UIADD3 UR35, UR35, 0x7f, URZ ;  /* 0x0000007f23237890 */ /* 0x000fc8000fffe03f */
[----:B------:R-:W-:-:S04]  /*8b60*/  USHF.R.S32.HI UR6, URZ, 0x1f, UR35 ;  /* 0x0000001f3f067899 */ /* 0x000fc80008011423 */
[----:B------:R-:W-:-:S04]  /*8b70*/  ULEA.HI UR6, UR6, UR35, URZ, 0x7 ;  /* 0x0000002306067291 */ /* 0x000fc8000f8f383f */
[----:B------:R-:W-:-:S04]  /*8b80*/  USHF.R.S32.HI UR6, URZ, 0x7, UR6 ;  /* 0x000000073f067899 */ /* 0x000fc80008011406 */
[----:B------:R-:W-:-:S04]  /*8b90*/  UISETP.LT.AND UP0, UPT, UR36, UR6, UPT ;  /* 0x000000062400728c */ /* 0x000fc8000bf01270 */
[----:B------:R-:W-:-:S06]  /*8ba0*/  USEL UR34, UR36, UR6, !UP0 ;  /* 0x0000000624227287 */ /* 0x000fcc000c000000 */
[----:B------:R-:W-:-:S13]  /*8bb0*/  ISETP.GE.AND P1, PT, R6, UR34, PT ;  /* 0x0000002206007c0c */ /* 0x000fda000bf26270 */
[----:B------:R-:W-:Y:S05]  /*8bc0*/  @!P1 BRA `(.L_x_1115) ;  /* 0x0000002000449947 */ /* 0x000fea0003800000 */
[----:B---3--:R-:W-:Y:S01]  /*8bd0*/  IMAD.MOV.U32 R8, RZ, RZ, R7 ;  /* 0x000000ffff087224 */ /* 0x008fe200078e0007 */
[----:B------:R-:W-:Y:S01]  /*8be0*/  UMOV UR28, UR50 ;  /* 0x00000032001c7c82 */ /* 0x000fe20008000000 */
[----:B------:R-:W-:Y:S01]  /*8bf0*/  IMAD.MOV.U32 R9, RZ, RZ, R3 ;  /* 0x000000ffff097224 */ /* 0x000fe200078e0003 */
[----:B------:R-:W-:Y:S01]  /*8c00*/  UMOV UR35, UR49 ;  /* 0x0000003100237c82 */ /* 0x000fe20008000000 */
[----:B------:R-:W-:Y:S01]  /*8c10*/  IMAD.MOV.U32 R4, RZ, RZ, R6 ;  /* 0x000000ffff047224 */ /* 0x000fe200078e0006 */
[----:B------:R-:W-:-:S06]  /*8c20*/  ULDC UR33, c[0x0][0x988] ;  /* 0x0002620000217ab9 */ /* 0x000fcc0000000800 */
.L_x_1126:
[----:B------:R-:W-:Y:S01]  /*8c30*/  ISETP.NE.AND P2, PT, RZ, UR46, PT ;  /* 0x0000002eff007c0c */ /* 0x000fe2000bf45270 */
[----:B------:R-:W-:-:S04]  /*8c40*/  UISETP.NE.AND UP0, UPT, UR35, 0x1, UPT ;  /* 0x000000012300788c */ /* 0x000fc8000bf05270 */
[----:B------:R-:W-:-:S04]  /*8c50*/  USEL UR50, URZ, 0x1, UP0 ;  /* 0x000000013f327887 */ /* 0x000fc80008000000 */
[----:B------:R-:W-:-:S04]  /*8c60*/  ULOP3.LUT UR50, UR28, UR50, URZ, 0x3c, !UPT ;  /* 0x000000321c327292 */ /* 0x000fc8000f8e3c3f */
[----:B------:R-:W-:Y:S08]  /*8c70*/  @P2 BRA `(.L_x_1116) ;  /* 0x0000000000382947 */ /* 0x000ff00003800000 */
[----:B------:R-:W-:Y:S05]  /*8c80*/  @!P0 BRA `(.L_x_1117) ;  /* 0x0000000000048947 */ /* 0x000fea0003800000 */
[----:B------:R-:W-:Y:S01]  /*8c90*/  BPT.TRAP 0x1 ;  /* 0x000000040000795c */ /* 0x000fe20000300000 */
.L_x_1117:
        /* <DEDUP_REMOVED lines=9> */
.L_x_1118:
[----:B-1----:R-:W-:Y:S05]  /*8d30*/  @P1 BRA `(.L_x_1116) ;  /* 0x0000000000081947 */ /* 0x002fea0003800000 */
[----:B------:R-:W1:Y:S02]  /*8d40*/  SYNCS.PHASECHK.TRANS64.TRYWAIT P1, [UR6+0x2d830], R3 ;  /* 0x02d83003ff0075a7 */ /* 0x000e640008020146 */
[----:B-1----:R-:W-:Y:S05]  /*8d50*/  @!P1 BRA `(.L_x_1119) ;  /* 0x000000ec00409947 */ /* 0x002fea0003800000 */
.L_x_1116:
        /* <DEDUP_REMOVED lines=40> */
.L_x_1121:
[----:B------:R-:W-:Y:S01]  /*8fe0*/  ULEA UR6, UR35, UR41, 0x3 ;  /* 0x0000002923067291 */ /* 0x000fe2000f8e183f */
[----:B------:R-:W-:-:S05]  /*8ff0*/  IMAD.U32 R3, RZ, RZ, UR28 ;  /* 0x0000001cff037e24 */ /* 0x000fca000f8e00ff */
[----:B------:R-:W-:-:S04]  /*9000*/  SHF.L.U32 R3, R3, 0x1f, RZ ;  /* 0x0000001f03037819 */ /* 0x000fc800000006ff */
[----:B------:R0:W1:Y:S01]  /*9010*/  SYNCS.PHASECHK.TRANS64.TRYWAIT P1, [UR6+0x2d850], R3 ;  /* 0x02d85003ff0075a7 */ /* 0x0000620008020146 */
[----:B------:R-:W-:Y:S05]  /*9020*/  @!P0 BRA `(.L_x_1122) ;  /* 0x0000000000048947 */ /* 0x000fea0003800000 */
[----:B------:R-:W-:Y:S01]  /*9030*/  BPT.TRAP 0x1 ;  /* 0x000000040000795c */ /* 0x000fe20000300000 */
.L_x_1122:
[----:B-1----:R-:W-:Y:S05]  /*9040*/  @P1 BRA `(.L_x_1120) ;  /* 0x0000000000081947 */ /* 0x002fea0003800000 */
[----:B------:R-:W1:Y:S02]  /*9050*/  SYNCS.PHASECHK.TRANS64.TRYWAIT P1, [UR6+0x2d850], R3 ;  /* 0x02d85003ff0075a7 */ /* 0x000e640008020146 */
[----:B-1----:R-:W-:Y:S05]  /*9060*/  @!P1 BRA `(.L_x_1123) ;  /* 0x000000e800949947 */ /* 0x002fea0003800000 */
.L_x_1120:
[----:B------:R-:W-:Y:S01]  /*9070*/  UIADD3 UR6, UR41, 0x400, URZ ;  /* 0x0000040029067890 */ /* 0x000fe2000fffe03f */
[----:B------:R-:W-:Y:S01]  /*9080*/  WARPGROUP.ARRIVE ;  /* 0x00000000000079c5 */ /* 0x000fe20000000000 */
[----:B------:R-:W-:Y:S01]  /*9090*/  UMOV UR29, 0x40000040 ;  /* 0x40000040001d7882 */ /* 0x000fe20000000000 */
[----:B------:R-:W-:Y:S01]  /*90a0*/  UMOV UR31, 0x80000020 ;  /* 0x80000020001f7882 */ /* 0x000fe20000000000 */
[----:B------:R-:W-:-:S03]  /*90b0*/  USHF.R.U32.HI UR6, URZ, 0x4, UR6 ;  /* 0x000000043f067899 */ /* 0x000fc60008011606 */
[----:B------:R-:W1:Y:S01]  /*90c0*/  S2R R6, SR_TID.X ;  /* 0x0000000000067919 */ /* 0x000e620000002100 */
        /* <DEDUP_REMOVED lines=64> */
.L_x_1124:
        /* <DEDUP_REMOVED lines=73> */
[----:B0-----:R-:W-:Y:S01]  /*9960*/  FMNMX.FTZ R6, R5, R6, !PT ;  /* 0x0000000605067209 */ /* 0x001fe20007810000 */
[----:B------:R-:W-:-:S04]  /*9970*/  FMUL.FTZ R5, R3, UR33 ;  /* 0x0000002103057c20 */ /* 0x000fc80008410000 */
[----:B------:R-:W0:Y:S01]  /*9980*/  SHFL.BFLY PT, R7, R6, 0x1, 0x1f ;  /* 0x0c201f0006077f89 */ /* 0x000e2200000e0000 */
        /* <DEDUP_REMOVED lines=21> */
[----:B------:R-:W-:Y:S01]  /*9ae0*/  FFMA.FTZ R61, R61, UR33, -R5 ;  /* 0x000000213d3d7c23 */ /* 0x000fe20008010805 */
[----:B------:R-:W-:Y:S01]  /*9af0*/  MUFU.EX2 R28, R28 ;  /* 0x0000001c001c7308 */ /* 0x000fe20000000800 */
[----:B0-----:R-:W-:Y:S01]  /*9b00*/  FMNMX.FTZ R7, R6, R7, !PT ;  /* 0x0000000706077209 */ /* 0x001fe20007810000 */
[----:B------:R-:W-:Y:S01]  /*9b10*/  FADD.FTZ R6, -R3, R9 ;  /* 0x0000000903067221 */ /* 0x000fe20000010100 */
[--C-:B------:R-:W-:Y:S01]  /*9b20*/  FFMA.FTZ R64, R64, UR33, -R5.reuse ;  /* 0x0000002140407c23 */ /* 0x100fe20008010805 */
[--C-:B------:R-:W-:Y:S01]  /*9b30*/  FFMA.FTZ R65, R65, UR33, -R5.reuse ;  /* 0x0000002141417c23 */ /* 0x100fe20008010805 */
[----:B------:R-:W-:Y:S01]  /*9b40*/  FFMA.FTZ R68, R68, UR33, -R5 ;  /* 0x0000002144447c23 */ /* 0x000fe20008010805 */
[C---:B------:R-:W-:Y:S01]  /*9b50*/  FADD.FTZ R8, -R7.reuse, R8 ;  /* 0x0000000807087221 */ /* 0x040fe20000010100 */
[----:B------:R-:W-:Y:S01]  /*9b60*/  FMUL.FTZ R9, R7, UR33 ;  /* 0x0000002107097c20 */ /* 0x000fe20008410000 */
[----:B------:R-:W-:Y:S01]  /*9b70*/  FMUL.FTZ R6, R6, UR33 ;  /* 0x0000002106067c20 */ /* 0x000fe20008410000 */
[----:B------:R-:W-:Y:S01]  /*9b80*/  MUFU.EX2 R29, R29 ;  /* 0x0000001d001d7308 */ /* 0x000fe20000000800 */
[----:B------:R-:W-:Y:S01]  /*9b90*/  FMUL.FTZ R8, R8, UR33 ;  /* 0x0000002108087c20 */ /* 0x000fe20008410000 */
        /* <DEDUP_REMOVED lines=26> */
[----:B------:R-:W-:Y:S01]  /*9d40*/  FFMA.FTZ R70, R70, UR33, -R9 ;  /* 0x0000002146467c23 */ /* 0x000fe20008010809 */
[----:B------:R-:W-:Y:S01]  /*9d50*/  FADD.FTZ R2, R25, R2 ;  /* 0x0000000219027221 */ /* 0x000fe20000010000 */
[----:B------:R-:W-:Y:S01]  /*9d60*/  FFMA.FTZ R69, R69, UR33, -R5 ;  /* 0x0000002145457c23 */ /* 0x000fe20008010805 */
[----:B------:R-:W-:Y:S01]  /*9d70*/  FFMA.FTZ R71, R71, UR33, -R9 ;  /* 0x0000002147477c23 */ /* 0x000fe20008010809 */
[----:B------:R-:W0:Y:S01]  /*9d80*/  MUFU.EX2 R20, R27 ;  /* 0x0000001b00147308 */ /* 0x000e220000000800 */
[----:B------:R-:W-:Y:S01]  /*9d90*/  FFMA.FTZ R72, R72, UR33, -R5 ;  /* 0x0000002148487c23 */ /* 0x000fe20008010805 */
[----:B------:R-:W-:Y:S01]  /*9da0*/  FFMA.FTZ R74, R74, UR33, -R9 ;  /* 0x000000214a4a7c23 */ /* 0x000fe20008010809 */
[----:B------:R-:W-:Y:S01]  /*9db0*/  FFMA.FTZ R73, R73, UR33, -R5 ;  /* 0x0000002149497c23 */ /* 0x000fe20008010805 */
[----:B------:R-:W-:Y:S01]  /*9dc0*/  FFMA.FTZ R75, R75, UR33, -R9 ;  /* 0x000000214b4b7c23 */ /* 0x000fe20008010809 */
[----:B------:R-:W-:Y:S01]  /*9dd0*/  FFMA.FTZ R76, R76, UR33, -R5 ;  /* 0x000000214c4c7c23 */ /* 0x000fe20008010805 */
[----:B------:R-:W-:Y:S01]  /*9de0*/  FFMA.FTZ R78, R78, UR33, -R9 ;  /* 0x000000214e4e7c23 */ /* 0x000fe20008010809 */
[----:B------:R-:W-:Y:S01]  /*9df0*/  FFMA.FTZ R77, R77, UR33, -R5 ;  /* 0x000000214d4d7c23 */ /* 0x000fe20008010805 */
[----:B------:R-:W2:Y:S01]  /*9e00*/  MUFU.EX2 R27, R30 ;  /* 0x0000001e001b7308 */ /* 0x000ea20000000800 */
[----:B-1----:R-:W-:Y:S01]  /*9e10*/  FFMA.FTZ R0, R8, R0, R26 ;  /* 0x0000000008007223 */ /* 0x002fe2000001001a */
[----:B------:R-:W-:Y:S01]  /*9e20*/  FFMA.FTZ R79, R79, UR33, -R9 ;  /* 0x000000214f4f7c23 */ /* 0x000fe20008010809 */
[----:B------:R-:W-:Y:S01]  /*9e30*/  FFMA.FTZ R80, R80, UR33, -R5 ;  /* 0x0000002150507c23 */ /* 0x000fe20008010805 */
[----:B------:R-:W-:Y:S01]  /*9e40*/  FFMA.FTZ R82, R82, UR33, -R9 ;  /* 0x0000002152527c23 */ /* 0x000fe20008010809 */
[----:B------:R-:W-:Y:S01]  /*9e50*/  FFMA.FTZ R81, R81, UR33, -R5 ;  /* 0x0000002151517c23 */ /* 0x000fe20008010805 */
[----:B------:R-:W-:Y:S01]  /*9e60*/  FFMA.FTZ R83, R83, UR33, -R9 ;  /* 0x0000002153537c23 */ /* 0x000fe20008010809 */
[----:B------:R-:W-:Y:S01]  /*9e70*/  FFMA.FTZ R84, R84, UR33, -R5 ;  /* 0x0000002154547c23 */ /* 0x000fe20008010805 */
[----:B------:R-:W1:Y:S01]  /*9e80*/  MUFU.EX2 R31, R31 ;  /* 0x0000001f001f7308 */ /* 0x000e620000000800 */
[----:B0-----:R-:W-:Y:S01]  /*9e90*/  FADD.FTZ R10, R20, R0 ;  /* 0x00000000140a7221 */ /* 0x001fe20000010000 */
[----:B------:R-:W-:Y:S01]  /*9ea0*/  FADD.FTZ R0, R28, R2 ;  /* 0x000000021c007221 */ /* 0x000fe20000010000 */
[----:B------:R-:W-:Y:S01]  /*9eb0*/  FFMA.FTZ R86, R86, UR33, -R9 ;  /* 0x0000002156567c23 */ /* 0x000fe20008010809 */
[----:B------:R-:W-:Y:S01]  /*9ec0*/  FFMA.FTZ R5, R85, UR33, -R5 ;  /* 0x0000002155057c23 */ /* 0x000fe20008010805 */
[----:B------:R-:W-:Y:S01]  /*9ed0*/  FFMA.FTZ R9, R87, UR33, -R9 ;  /* 0x0000002157097c23 */ /* 0x000fe20008010809 */
[----:B------:R-:W-:-:S02]  /*9ee0*/  FADD.FTZ R0, R29, R0 ;  /* 0x000000001d007221 */ /* 0x000fc40000010000 */
        /* <DEDUP_REMOVED lines=116> */
.L_x_1125:
        /* <DEDUP_REMOVED lines=106> */
[----:B------:R-:W-:-:S07]  /*acd0*/  IMAD.MOV.U32 R6, RZ, RZ, R4 ;  /* 0x000000ffff067224 */ /* 0x000fce00078e0004 */
.L_x_1115:
[----:B------:R-:W-:-:S13]  /*ace0*/  ISETP.GE.AND P1, PT, R6, UR36, PT ;  /* 0x0000002406007c0c */ /* 0x000fda000bf26270 */
[----:B------:R-:W-:Y:S05]  /*acf0*/  @!P1 BRA `(.L_x_1127) ;  /* 0x0000003400189947 */ /* 0x000fea0003800000 */
[----:B------:R-:W-:Y:S01]  /*ad00*/  IMAD.MOV.U32 R4, RZ, RZ, R7 ;  /* 0x000000ffff047224 */ /* 0x000fe200078e0007 */
[----:B------:R-:W-:Y:S01]  /*ad10*/  UMOV UR28, UR50 ;  /* 0x00000032001c7c82 */ /* 0x000fe20008000000 */
[----:B------:R-:W-:Y:S01]  /*ad20*/  IMAD.MOV.U32 R5, RZ, RZ, R3 ;  /* 0x000000ffff057224 */ /* 0x000fe200078e0003 */
[----:B------:R-:W-:Y:S01]  /*ad30*/  UMOV UR58, UR49 ;  /* 0x00000031003a7c82 */ /* 0x000fe20008000000 */
[----:B------:R-:W-:Y:S01]  /*ad40*/  ULDC UR34, c[0x0][0x9e4] ;  /* 0x0002790000227ab9 */ /* 0x000fe20000000800 */
[----:B------:R-:W-:Y:S01]  /*ad50*/  ULDC UR55, c[0x0][0x9dc] ;  /* 0x0002770000377ab9 */ /* 0x000fe20000000800 */
[----:B------:R-:W-:Y:S01]  /*ad60*/  ULDC UR33, c[0x0][0x988] ;  /* 0x0002620000217ab9 */ /* 0x000fe20000000800 */
[----:B------:R-:W-:-:S05]  /*ad70*/  ULDC UR35, c[0x0][0x9e0] ;  /* 0x0002780000237ab9 */ /* 0x000fca0000000800 */
.L_x_1146:
[----:B------:R-:W-:Y:S01]  /*ad80*/  ISETP.NE.AND P2, PT, RZ, UR46, PT ;  /* 0x0000002eff007c0c */ /* 0x000fe2000bf45270 */
[----:B------:R-:W-:-:S04]  /*ad90*/  UISETP.NE.AND UP0, UPT, UR58, 0x1, UPT ;  /* 0x000000013a00788c */ /* 0x000fc8000bf05270 */
[----:B------:R-:W-:-:S04]  /*ada0*/  USEL UR50, URZ, 0x1, UP0 ;  /* 0x000000013f327887 */ /* 0x000fc80008000000 */
[----:B------:R-:W-:-:S04]  /*adb0*/  ULOP3.LUT UR50, UR28, UR50, URZ, 0x3c, !UPT ;  /* 0x000000321c327292 */ /* 0x000fc8000f8e3c3f */
[----:B------:R-:W-:Y:S08]  /*adc0*/  @P2 BRA `(.L_x_1128) ;  /* 0x0000000000382947 */ /* 0x000ff00003800000 */
[----:B------:R-:W-:Y:S05]  /*add0*/  @!P0 BRA `(.L_x_1129) ;  /* 0x0000000000048947 */ /* 0x000fea0003800000 */
[----:B------:R-:W-:Y:S01]  /*ade0*/  BPT.TRAP 0x1 ;  /* 0x000000040000795c */ /* 0x000fe20000300000 */
.L_x_1129:
        /* <DEDUP_REMOVED lines=9> */
.L_x_1130:
[----:B-1----:R-:W-:Y:S05]  /*ae80*/  @P1 BRA `(.L_x_1128) ;  /* 0x0000000000081947 */ /* 0x002fea0003800000 */
[----:B------:R-:W1:Y:S02]  /*ae90*/  SYNCS.PHASECHK.TRANS64.TRYWAIT P1, [UR6+0x2d830], R3 ;  /* 0x02d83003ff0075a7 */ /* 0x000e640008020146 */
[----:B-1----:R-:W-:Y:S05]  /*aea0*/  @!P1 BRA `(.L_x_1131) ;  /* 0x000000cc001c9947 */ /* 0x002fea0003800000 */
.L_x_1128:
        /* <DEDUP_REMOVED lines=40> */
.L_x_1133:
[----:B------:R-:W-:Y:S01]  /*b130*/  ULEA UR6, UR58, UR41, 0x3 ;  /* 0x000000293a067291 */ /* 0x000fe2000f8e183f */
[----:B------:R-:W-:-:S05]  /*b140*/  IMAD.U32 R3, RZ, RZ, UR28 ;  /* 0x0000001cff037e24 */ /* 0x000fca000f8e00ff */
[----:B------:R-:W-:-:S04]  /*b150*/  SHF.L.U32 R3, R3, 0x1f, RZ ;  /* 0x0000001f03037819 */ /* 0x000fc800000006ff */
[----:B------:R0:W1:Y:S01]  /*b160*/  SYNCS.PHASECHK.TRANS64.TRYWAIT P1, [UR6+0x2d850], R3 ;  /* 0x02d85003ff0075a7 */ /* 0x0000620008020146 */
[----:B------:R-:W-:Y:S05]  /*b170*/  @!P0 BRA `(.L_x_1134) ;  /* 0x0000000000048947 */ /* 0x000fea0003800000 */
[----:B------:R-:W-:Y:S01]  /*b180*/  BPT.TRAP 0x1 ;  /* 0x000000040000795c */ /* 0x000fe20000300000 */
.L_x_1134:
[----:B-1----:R-:W-:Y:S05]  /*b190*/  @P1 BRA `(.L_x_1132) ;  /* 0x0000000000081947 */ /* 0x002fea0003800000 */
[----:B------:R-:W1:Y:S02]  /*b1a0*/  SYNCS.PHASECHK.TRANS64.TRYWAIT P1, [UR6+0x2d850], R3 ;  /* 0x02d85003ff0075a7 */ /* 0x000e640008020146 */
[----:B-1----:R-:W-:Y:S05]  /*b1b0*/  @!P1 BRA `(.L_x_1135) ;  /* 0x000000c800709947 */ /* 0x002fea0003800000 */
.L_x_1132:
        /* <DEDUP_REMOVED lines=70> */
.L_x_1136:
        /* <DEDUP_REMOVED lines=38> */
.L_x_1139:
[----:B------:R-:W-:-:S05]  /*b880*/  IMAD.U32 R15, RZ, RZ, UR34 ;  /* 0x00000022ff0f7e24 */ /* 0x000fca000f8e00ff */
[----:B------:R-:W-:-:S13]  /*b890*/  ISETP.NE.AND P1, PT, R15, 0x1, PT ;  /* 0x000000010f00780c */ /* 0x000fda0003f25270 */
[----:B------:R-:W0:Y:S02]  /*b8a0*/  @P1 LDC.64 R12, c[0x0][0x9e8] ;  /* 0x00027a00ff0c1b82 */ /* 0x000e240000000a00 */
[----:B0-----:R-:W-:-:S05]  /*b8b0*/  @P1 IMAD.HI.U32 R12, R14, R12, RZ ;  /* 0x0000000c0e0c1227 */ /* 0x001fca00078e00ff */
[----:B------:R-:W-:-:S07]  /*b8c0*/  @P1 SHF.R.U32.HI R14, RZ, R13, R12 ;  /* 0x0000000dff0e1219 */ /* 0x000fce000001160c */
.L_x_1140:
[----:B------:R-:W-:Y:S05]  /*b8d0*/  BSYNC B0 ;  /* 0x0000000000007941 */ /* 0x000fea0003800000 */
.L_x_1138:
[----:B------:R-:W-:-:S04]  /*b8e0*/  IMAD R14, R14, R15, -R3 ;  /* 0x0000000f0e0e7224 */ /* 0x000fc800078e0a03 */
[----:B------:R-:W-:-:S05]  /*b8f0*/  IMAD.IADD R14, R14, 0x1, -R17 ;  /* 0x000000010e0e7824 */ /* 0x000fca00078e0a11 */
[----:B------:R-:W-:Y:S02]  /*b900*/  VIMNMX R8, R8, R14, !PT ;  /* 0x0000000e08087248 */ /* 0x000fe40007fe0100 */
[----:B------:R-:W-:-:S07]  /*b910*/  VIADDMNMX R9, R14, R15, R9, PT ;  /* 0x0000000f0e097246 */ /* 0x000fce0003800109 */
.L_x_1137:
        /* <DEDUP_REMOVED lines=116> */
.L_x_1143:
[----:B------:R-:W-:-:S05]  /*c060*/  IMAD.U32 R12, RZ, RZ, UR34 ;  /* 0x00000022ff0c7e24 */ /* 0x000fca000f8e00ff */
[----:B------:R-:W-:-:S13]  /*c070*/  ISETP.NE.AND P2, PT, R12, 0x1, PT ;  /* 0x000000010c00780c */ /* 0x000fda0003f45270 */
[----:B------:R-:W0:Y:S02]  /*c080*/  @P2 LDC.64 R8, c[0x0][0x9e8] ;  /* 0x00027a00ff082b82 */ /* 0x000e240000000a00 */
[----:B0-----:R-:W-:-:S05]  /*c090*/  @P2 IMAD.HI.U32 R8, R7, R8, RZ ;  /* 0x0000000807082227 */ /* 0x001fca00078e00ff */
[----:B------:R-:W-:-:S07]  /*c0a0*/  @P2 SHF.R.U32.HI R7, RZ, R9, R8 ;  /* 0x00000009ff072219 */ /* 0x000fce0000011608 */
.L_x_1144:
[----:B------:R-:W-:Y:S05]  /*c0b0*/  BSYNC B0 ;  /* 0x0000000000007941 */ /* 0x000fea0003800000 */
.L_x_1142:
[----:B------:R-:W-:-:S04]  /*c0c0*/  IMAD R3, R7, R12, -R3 ;  /* 0x0000000c07037224 */ /* 0x000fc800078e0a03 */
[----:B------:R-:W-:-:S05]  /*c0d0*/  IMAD.IADD R3, R3, 0x1, -R17 ;  /* 0x0000000103037824 */ /* 0x000fca00078e0a11 */
[----:B------:R-:W-:Y:S02]  /*c0e0*/  VIMNMX R10, R10, R3, !PT ;  /* 0x000000030a0a7248 */ /* 0x000fe40007fe0100 */
[----:B------:R-:W-:-:S07]  /*c0f0*/  VIADDMNMX R11, R3, R12, R11, PT ;  /* 0x0000000c030b7246 */ /* 0x000fce000380010b */
.L_x_1141:
        /* <DEDUP_REMOVED lines=412> */
.L_x_1145:
        /* <DEDUP_REMOVED lines=106> */
.L_x_1127:
[----:B------:R-:W-:Y:S06]  /*e160*/  BAR.ARV 0x8, 0x200 ;  /* 0x0208000000007b1d */ /* 0x000fec0000002000 */
[----:B------:R-:W-:Y:S05]  /*e170*/  @!P0 BRA `(.L_x_1147) ;  /* 0x0000000000048947 */ /* 0x000fea0003800000 */
[----:B------:R-:W-:Y:S01]  /*e180*/  BPT.TRAP 0x1 ;  /* 0x000000040000795c */ /* 0x000fe20000300000 */
.L_x_1147:
[----:B------:R-:W-:Y:S01]  /*e190*/  ULEA UR8, UR49, UR41, 0x3 ;  /* 0x0000002931087291 */ /* 0x000fe2000f8e183f */
[----:B------:R-:W-:-:S05]  /*e1a0*/  IMAD.U32 R4, RZ, RZ, UR50 ;  /* 0x00000032ff047e24 */ /* 0x000fca000f8e00ff */
[----:B------:R-:W-:-:S04]  /*e1b0*/  SHF.L.U32 R4, R4, 0x1f, RZ ;  /* 0x0000001f04047819 */ /* 0x000fc800000006ff */
[----:B------:R0:W1:Y:S01]  /*e1c0*/  SYNCS.PHASECHK.TRANS64.TRYWAIT P1, [UR8+0x2d850], R4 ;  /* 0x02d85004ff0075a7 */ /* 0x0000620008020148 */
[----:B------:R-:W-:Y:S05]  /*e1d0*/  @!P0 BRA `(.L_x_1148) ;  /* 0x0000000000048947 */ /* 0x000fea0003800000 */
[----:B------:R-:W-:Y:S01]  /*e1e0*/  BPT.TRAP 0x1 ;  /* 0x000000040000795c */ /* 0x000fe20000300000 */
.L_x_1148:
[----:B-1----:R-:W-:Y:S05]  /*e1f0*/  @P1 BRA `(.L_x_1149) ;  /* 0x0000000000081947 */ /* 0x002fea0003800000 */
[----:B------:R-:W1:Y:S02]  /*e200*/  SYNCS.PHASECHK.TRANS64.TRYWAIT P1, [UR8+0x2d850], R4 ;  /* 0x02d85004ff0075a7 */ /* 0x000e640008020148 */
[----:B-1----:R-:W-:Y:S05]  /*e210*/  @!P1 BRA `(.L_x_1150) ;  /* 0x0000009800709947 */ /* 0x002fea0003800000 */
.L_x_1149:
[----:B------:R-:W-:Y:S01]  /*e220*/  UIADD3 UR41, UR41, 0x400, URZ ;  /* 0x0000040029297890 */ /* 0x000fe2000fffe03f */
[----:B------:R-:W-:Y:S01]  /*e230*/  WARPGROUP.ARRIVE ;  /* 0x00000000000079c5 */ /* 0x000fe20000000000 */
[----:B------:R-:W-:Y:S01]  /*e240*/  ULOP3.LUT UR45, UR45, 0x10000, URZ, 0xfc, !UPT ;  /* 0x000100002d2d7892 */ /* 0x000fe2000f8efc3f */
[----:B-1----:R-:W1:Y:S01]  /*e250*/  SHFL.BFLY PT, R5, R2, 0x2, 0x1f ;  /* 0x0c401f0002057f89 */ /* 0x002e6200000e0000 */
[----:B------:R-:W-:Y:S01]  /*e260*/  USHF.R.U32.HI UR41, URZ, 0x4, UR41 ;  /* 0x000000043f297899 */ /* 0x000fe20008011629 */
[----:B---3--:R-:W-:Y:S01]  /*e270*/  IMAD.MOV.U32 R10, RZ, RZ, RZ ;  /* 0x000000ffff0a7224 */ /* 0x008fe200078e00ff */
[----:B------:R-:W-:Y:S01]  /*e280*/  UMOV UR5, 0x40000040 ;  /* 0x4000004000057882 */ /* 0x000fe20000000000 */
[----:B------:R-:W-:Y:S01]  /*e290*/  UMOV UR7, 0x80000020 ;  /* 0x8000002000077882 */ /* 0x000fe20000000000 */
[----:B------:R-:W-:Y:S01]  /*e2a0*/  ULOP3.LUT UR41, UR41, 0x3fff, URZ, 0xc0, !UPT ;  /* 0x00003fff29297892 */ /* 0x000fe2000f8ec03f */
[----:B------:R-:W2:Y:S01]  /*e2b0*/  SHFL.BFLY PT, R9, R0, 0x2, 0x1f ;  /* 0x0c401f0000097f89 */ /* 0x000ea200000e0000 */
[----:B------:R-:W-:-:S02]  /*e2c0*/  UMOV UR4, UR45 ;  /* 0x0000002d00047c82 */ /* 0x000fc40008000000 */
[----:B------:R-:W-:-:S04]  /*e2d0*/  ULOP3.LUT UR9, UR41, 0x2000000, URZ, 0xfc, !UPT ;  /* 0x0200000029097892 */ /* 0x000fc8000f8efc3f */
[----:B------:R-:W-:-:S07]  /*e2e0*/  UIMAD UR9, UR49, 0x600, UR9 ;  /* 0x00000600310978a4 */ /* 0x000fce000f8e0209 */
[----:B------:R-:W-:Y:S02]  /*e2f0*/  UMOV UR6, UR9 ;  /* 0x0000000900067c82 */ /* 0x000fe40008000000 */
[----:B------:R-:W-:Y:S01]  /*e300*/  HGMMA.64x96x16.F32.BF16 R88, gdesc[UR4].tnspB, R88, gsb0 ;  /* 0x41600000045879f0 */ /* 0x000fe20008001858 */
[----:B------:R-:W-:Y:S01]  /*e310*/  UIADD3 UR4, UR45, 0x2, URZ ;  /* 0x000000022d047890 */ /* 0x000fe2000fffe03f */
[----:B-1----:R-:W-:Y:S01]  /*e320*/  FADD.FTZ R5, R5, R2 ;  /* 0x0000000205057221 */ /* 0x002fe20000010000 */
[----:B------:R-:W-:Y:S01]  /*e330*/  UIADD3 UR6, UR9, 0x40, URZ ;  /* 0x0000004009067890 */ /* 0x000fe2000fffe03f */
[----:B------:R-:W-:Y:S01]  /*e340*/  IMAD.MOV.U32 R2, RZ, RZ, -0x800000 ;  /* 0xff800000ff027424 */ /* 0x000fe200078e00ff */
[----:B------:R-:W-:Y:S01]  /*e350*/  UMOV UR5, 0x40000040 ;  /* 0x4000004000057882 */ /* 0x000fe20000000000 */
[----:B------:R-:W-:Y:S01]  /*e360*/  UMOV UR7, 0x80000020 ;  /* 0x8000002000077882 */ /* 0x000fe20000000000 */
[----:B0-----:R-:W0:Y:S01]  /*e370*/  SHFL.BFLY PT, R4, R5, 0x1, 0x1f ;  /* 0x0c201f0005047f89 */ /* 0x001e2200000e0000 */
[----:B--2---:R-:W-:Y:S01]  /*e380*/  FADD.FTZ R9, R9, R0 ;  /* 0x0000000009097221 */ /* 0x004fe20000010000 */
[----:B------:R-:W-:-:S04]  /*e390*/  IMAD.MOV.U32 R0, RZ, RZ, -0x800000 ;  /* 0xff800000ff007424 */ /* 0x000fc800078e00ff */
[----:B------:R-:W1:Y:S01]  /*e3a0*/  SHFL.BFLY PT, R6, R9, 0x1, 0x1f ;  /* 0x0c201f0009067f89 */ /* 0x000e6200000e0000 */
[----:B0-----:R-:W-:Y:S01]  /*e3b0*/  FADD.FTZ R12, R5, R4 ;  /* 0x00000004050c7221 */ /* 0x001fe20000010000 */
[----:B------:R-:W-:-:S04]  /*e3c0*/  IMAD.MOV.U32 R4, RZ, RZ, RZ ;  /* 0x000000ffff047224 */ /* 0x000fc800078e00ff */
[----:B------:R-:W-:Y:S01]  /*e3d0*/  FSETP.NE.FTZ.AND P1, PT, R12, RZ, PT ;  /* 0x000000ff0c00720b */ /* 0x000fe20003f35000 */
[----:B-1----:R-:W-:Y:S01]  /*e3e0*/  FADD.FTZ R13, R9, R6 ;  /* 0x00000006090d7221 */ /* 0x002fe20000010000 */
[----:B------:R-:W-:Y:S02]  /*e3f0*/  IMAD.U32 R6, RZ, RZ, UR33 ;  /* 0x00000021ff067e24 */ /* 0x000fe4000f8e00ff */
[----:B------:R-:W-:Y:S02]  /*e400*/  IMAD.U32 R9, RZ, RZ, UR33 ;  /* 0x00000021ff097e24 */ /* 0x000fe4000f8e00ff */
[----:B------:R-:W-:-:S07]  /*e410*/  FSETP.NE.FTZ.AND P2, PT, R13, RZ, PT ;  /* 0x000000ff0d00720b */ /* 0x000fce0003f55000 */
[----:B------:R-:W0:Y:S01]  /*e420*/  @P1 MUFU.LG2 R8, R12 ;  /* 0x0000000c00081308 */ /* 0x000e220000000c00 */
[----:B------:R-:W-:-:S05]  /*e430*/  @P1 FMUL.FTZ R6, R6, 0.69314718246459960938 ;  /* 0x3f31721806061820 */ /* 0x000fca0000410000 */
[----:B------:R-:W-:Y:S02]  /*e440*/  @P2 FMUL.FTZ R9, R9, 0.69314718246459960938 ;  /* 0x3f31721809092820 */ /* 0x000fe40000410000 */
        /* <DEDUP_REMOVED lines=55> */
.L_x_1151:
        /* <DEDUP_REMOVED lines=10> */
[----:B------:R-:W-:Y:S01]  /*e860*/  USEL UR4, URZ, 0x1, UP0 ;  /* 0x000000013f047887 */ /* 0x000fe20008000000 */
        /* <DEDUP_REMOVED lines=44> */
[----:B------:R-:W-:-:S02]  /*eb30*/  UIADD3 UR51, UR51, 0x1, URZ ;  /* 0x0000000133337890 */ /* 0x000fc4000fffe03f */
[----:B------:R-:W-:Y:S02]  /*eb40*/  USEL UR49, UR49, URZ, UP0 ;  /* 0x0000003f31317287 */ /* 0x000fe40008000000 */
[----:B------:R-:W-:-:S12]  /*eb50*/  ULOP3.LUT UR50, UR50, UR4, URZ, 0x3c, !UPT ;  /* 0x0000000432327292 */ /* 0x000fd8000f8e3c3f */
.L_x_1073:
[----:B------:R-:W0:Y:S08]  /*eb60*/  S2UR UR42, SR_CgaCtaId ;  /* 0x00000000002a79c3 */ /* 0x000e300000008800 */
[----:B------:R-:W-:Y:S06]  /*eb70*/  BAR.SYNC.DEFER_BLOCKING 0x5, 0x200 ;  /* 0x0148000000007b1d */ /* 0x000fec0000010000 */
[----:B------:R-:W-:Y:S01]  /*eb80*/  UMOV UR41, 0x400 ;  /* 0x0000040000297882 */ /* 0x000fe20000000000 */
[----:B------:R-:W-:Y:S01]  /*eb90*/  BSSY B0, `(.L_x_1152) ;  /* 0x0000284000007945 */ /* 0x000fe20003800000 */
[----:B0-----:R-:W-:-:S09]  /*eba0*/  ULEA UR41, UR42, UR41, 0x18 ;  /* 0x000000292a297291 */ /* 0x001fd2000f8ec03f */
[----:B------:R-:W0:Y:S02]  /*ebb0*/  LDS.128 R4, [UR41+0x2d8d0] ;  /* 0x02d8d029ff047984 */ /* 0x000e240008000c00 */
[----:B0-----:R-:W-:Y:S02]  /*ebc0*/  R2UR UR6, R5 ;  /* 0x00000000050672ca */ /* 0x001fe400000e0000 */
[----:B------:R-:W-:Y:S02]  /*ebd0*/  R2UR UR5, R6 ;  /* 0x00000000060572ca */ /* 0x000fe400000e0000 */
[----:B------:R-:W-:Y:S01]  /*ebe0*/  R2UR UR7, R7 ;  /* 0x00000000070772ca */ /* 0x000fe200000e0000 */
[----:B------:R-:W-:Y:S06]  /*ebf0*/  BAR.ARV 0x4, 0x200 ;  /* 0x0108000000007b1d */ /* 0x000fec0000002000 */
[----:B------:R-:W-:Y:S08]  /*ec00*/  @P0 BRA `(.L_x_1153) ;  /* 0x0000001c00300947 */ /* 0x000ff00003800000 */
[----:B------:R-:W2:Y:S01]  /*ec10*/  LDL R3, [R1+0x14] ;  /* 0x0000140001037983 */ /* 0x000ea20000100800 */
[----:B------:R-:W0:Y:S01]  /*ec20*/  S2UR UR4, SR_SWINHI ;  /* 0x00000000000479c3 */ /* 0x000e220000002f00 */
[----:B------:R-:W-:-:S07]  /*ec30*/  ULDC.64 UR10, c[0x0][0xc00] ;  /* 0x00030000000a7ab9 */ /* 0x000fce0000000a00 */
[----:B------:R-:W1:Y:S01]  /*ec40*/  LDC R36, c[0x0][0xbe8] ;  /* 0x0002fa00ff247b82 */ /* 0x000e620000000800 */
[----:B------:R-:W-:Y:S01]  /*ec50*/  UMOV UR8, UR41 ;  /* 0x0000002900087c82 */ /* 0x000fe20008000000 */
[----:B0-----:R-:W-:Y:S01]  /*ec60*/  UMOV UR9, UR4 ;  /* 0x0000000400097c82 */ /* 0x001fe20008000000 */
[----:B------:R-:W-:Y:S02]  /*ec70*/  IMAD.U32 R28, RZ, RZ, UR8 ;  /* 0x00000008ff1c7e24 */ /* 0x000fe4000f8e00ff */
[----:B------:R-:W-:Y:S01]  /*ec80*/  IMAD.U32 R29, RZ, RZ, UR9 ;  /* 0x00000009ff1d7e24 */ /* 0x000fe2000f8e00ff */
[----:B------:R-:W-:Y:S02]  /*ec90*/  ULDC.64 UR8, c[0x0][0xc00] ;  /* 0x0003000000087ab9 */ /* 0x000fe40000000a00 */
[----:B------:R-:W-:Y:S01]  /*eca0*/  UIMAD.WIDE UR8, UR43, 0x4, UR8 ;  /* 0x000000042b0878a5 */ /* 0x000fe2000f8e0208 */
[----:B------:R-:W-:Y:S01]  /*ecb0*/  BAR.SYNC.DEFER_BLOCKING 0x1, 0x180 ;  /* 0x0046000000007b1d */ /* 0x000fe20000010000 */
[----:B--2---:R-:W-:-:S03]  /*ecc0*/  IMAD.WIDE R4, R3, 0x2, R28 ;  /* 0x0000000203047825 */ /* 0x004fc600078e021c */
[C---:B------:R-:W-:Y:S02]  /*ecd0*/  LOP3.LUT R3, R4.reuse, 0x180, RZ, 0xc0, !PT ;  /* 0x0000018004037812 */ /* 0x040fe400078ec0ff */
[----:B------:R-:W-:Y:S02]  /*ece0*/  IADD3 R8, P4, R4, 0x20, RZ ;  /* 0x0000002004087810 */ /* 0x000fe40007f9e0ff */
[----:B------:R-:W-:Y:S02]  /*ecf0*/  SHF.R.U64 R3, R3, 0x3, RZ ;  /* 0x0000000303037819 */ /* 0x000fe400000012ff */
[----:B------:R-:W-:Y:S01]  /*ed00*/  LOP3.LUT R6, R8, 0x180, RZ, 0xc0, !PT ;  /* 0x0000018008067812 */ /* 0x000fe200078ec0ff */
[----:B------:R-:W-:Y:S01]  /*ed10*/  IMAD.X R25, RZ, RZ, R5, P4 ;  /* 0x000000ffff197224 */ /* 0x000fe200020e0605 */
[C---:B------:R-:W-:Y:S02]  /*ed20*/  IADD3 R27, P3, R4.reuse, 0x3000, RZ ;  /* 0x00003000041b7810 */ /* 0x040fe40007f7e0ff */
[----:B------:R-:W-:-:S02]  /*ed30*/  IADD3 R10, P2, R4, 0x3020, RZ ;  /* 0x00003020040a7810 */ /* 0x000fc40007f5e0ff */
[C---:B------:R-:W-:Y:S01]  /*ed40*/  IADD3 R31, P1, R4.reuse, 0x6000, RZ ;  /* 0x00006000041f7810 */ /* 0x040fe20007f3e0ff */
[--C-:B------:R-:W-:Y:S01]  /*ed50*/  IMAD.X R15, RZ, RZ, R5.reuse, P3 ;  /* 0x000000ffff0f7224 */ /* 0x100fe200018e0605 */
[----:B------:R-:W-:Y:S01]  /*ed60*/  IADD3 R30, P0, R4, 0x6020, RZ ;  /* 0x00006020041e7810 */ /* 0x000fe20007f1e0ff */
[--C-:B------:R-:W-:Y:S01]  /*ed70*/  IMAD.X R13, RZ, RZ, R5.reuse, P2 ;  /* 0x000000ffff0d7224 */ /* 0x100fe200010e0605 */
[----:B------:R-:W-:Y:S01]  /*ed80*/  LOP3.LUT R4, R3, R4, RZ, 0x3c, !PT ;  /* 0x0000000403047212 */ /* 0x000fe200078e3cff */
[--C-:B------:R-:W-:Y:S01]  /*ed90*/  IMAD.X R9, RZ, RZ, R5.reuse, P1 ;  /* 0x000000ffff097224 */ /* 0x100fe200008e0605 */
[----:B------:R-:W-:Y:S01]  /*eda0*/  SHF.R.U64 R3, R6, 0x3, RZ ;  /* 0x0000000306037819 */ /* 0x000fe200000012ff */
[----:B------:R-:W-:Y:S01]  /*edb0*/  IMAD.X R11, RZ, RZ, R5, P0 ;  /* 0x000000ffff0b7224 */ /* 0x000fe200000e0605 */
[----:B------:R-:W-:Y:S02]  /*edc0*/  LOP3.LUT R7, R27, 0x180, RZ, 0xc0, !PT ;  /* 0x000001801b077812 */ /* 0x000fe400078ec0ff */
[----:B------:R-:W-:-:S02]  /*edd0*/  LOP3.LUT R24, R3, R8, RZ, 0x3c, !PT ;  /* 0x0000000803187212 */ /* 0x000fc400078e3cff */
[----:B------:R-:W-:Y:S02]  /*ede0*/  SHF.R.U64 R6, R7, 0x3, RZ ;  /* 0x0000000307067819 */ /* 0x000fe400000012ff */
[----:B------:R-:W-:Y:S02]  /*edf0*/  LOP3.LUT R3, R10, 0x180, RZ, 0xc0, !PT ;  /* 0x000001800a037812 */ /* 0x000fe400078ec0ff */
[----:B------:R-:W-:Y:S02]  /*ee00*/  LOP3.LUT R14, R6, R27, RZ, 0x3c, !PT ;  /* 0x0000001b060e7212 */ /* 0x000fe400078e3cff */
[----:B------:R-:W-:Y:S02]  /*ee10*/  SHF.R.U64 R3, R3, 0x3, RZ ;  /* 0x0000000303037819 */ /* 0x000fe400000012ff */
[----:B------:R-:W-:Y:S02]  /*ee20*/  LOP3.LUT R8, R31, 0x180, RZ, 0xc0, !PT ;  /* 0x000001801f087812 */ /* 0x000fe400078ec0ff */
[----:B------:R-:W-:-:S02]  /*ee30*/  LOP3.LUT R27, R30, 0x180, RZ, 0xc0, !PT ;  /* 0x000001801e1b7812 */ /* 0x000fc400078ec0ff */
[----:B------:R-:W-:Y:S02]  /*ee40*/  LOP3.LUT R12, R3, R10, RZ, 0x3c, !PT ;  /* 0x0000000a030c7212 */ /* 0x000fe400078e3cff */
[----:B------:R-:W-:Y:S02]  /*ee50*/  SHF.R.U64 R8, R8, 0x3, RZ ;  /* 0x0000000308087819 */ /* 0x000fe400000012ff */
[----:B------:R-:W-:Y:S02]  /*ee60*/  SHF.R.U64 R27, R27, 0x3, RZ ;  /* 0x000000031b1b7819 */ /* 0x000fe400000012ff */
[----:B------:R-:W-:Y:S02]  /*ee70*/  MOV R26, R4 ;  /* 0x00000004001a7202 */ /* 0x000fe40000000f00 */
[----:B------:R-:W-:Y:S02]  /*ee80*/  F2FP.BF16.F32.PACK_AB R4, R21, R20 ;  /* 0x000000141504723e */ /* 0x000fe400000010ff */
[----:B------:R-:W-:-:S02]  /*ee90*/  F2FP.BF16.F32.PACK_AB R5, R91, R90 ;  /* 0x0000005a5b05723e */ /* 0x000fc400000010ff */
[----:B------:R-:W-:Y:S02]  /*eea0*/  F2FP.BF16.F32.PACK_AB R6, R93, R92 ;  /* 0x0000005c5d06723e */ /* 0x000fe400000010ff */
[----:B------:R-:W-:Y:S02]  /*eeb0*/  F2FP.BF16.F32.PACK_AB R7, R95, R94 ;  /* 0x0000005e5f07723e */ /* 0x000fe400000010ff */
[----:B------:R-:W-:Y:S02]  /*eec0*/  MOV R35, R14 ;  /* 0x0000000e00237202 */ /* 0x000fe40000000f00 */
[----:B------:R-:W-:Y:S01]  /*eed0*/  MOV R34, R12 ;  /* 0x0000000c00227202 */ /* 0x000fe20000000f00 */
[----:B------:R0:W-:Y:S01]  /*eee0*/  STSM.16.M88.4 [R26], R4 ;  /* 0x000000041a007844 */ /* 0x0001e20000000200 */
[----:B------:R-:W-:Y:S01]  /*eef0*/  LOP3.LUT R8, R8, R31, RZ, 0x3c, !PT ;  /* 0x0000001f08087212 */ /* 0x000fe200078e3cff */
[----:B------:R-:W-:Y:S01]  /*ef00*/  IMAD.U32 R31, RZ, RZ, UR9 ;  /* 0x00000009ff1f7e24 */ /* 0x000fe2000f8e00ff */
[----:B------:R-:W-:Y:S01]  /*ef10*/  LOP3.LUT R10, R27, R30, RZ, 0x3c, !PT ;  /* 0x0000001e1b0a7212 */ /* 0x000fe200078e3cff */
[----:B------:R-:W-:Y:S01]  /*ef20*/  IMAD.U32 R30, RZ, RZ, UR8 ;  /* 0x00000008ff1e7e24 */ /* 0x000fe2000f8e00ff */
[----:B------:R-:W-:Y:S01]  /*ef30*/  MOV R24, R24 ;  /* 0x0000001800187202 */ /* 0x000fe20000000f00 */
[----:B------:R-:W-:Y:S01]  /*ef40*/  ULDC.64 UR8, c[0x0][0xc08] ;  /* 0x0003020000087ab9 */ /* 0x000fe20000000a00 */
[----:B------:R-:W-:-:S02]  /*ef50*/  F2FP.BF16.F32.PACK_AB R12, R97, R96 ;  /* 0x00000060610c723e */ /* 0x000fc400000010ff */
[----:B------:R-:W-:Y:S02]  /*ef60*/  F2FP.BF16.F32.PACK_AB R13, R99, R98 ;  /* 0x00000062630d723e */ /* 0x000fe400000010ff */
[----:B------:R-:W-:Y:S02]  /*ef70*/  F2FP.BF16.F32.PACK_AB R14, R101, R100 ;  /* 0x00000064650e723e */ /* 0x000fe400000010ff */
[----:B------:R-:W-:Y:S02]  /*ef80*/  F2FP.BF16.F32.PACK_AB R15, R103, R102 ;  /* 0x00000066670f723e */ /* 0x000fe400000010ff */
[----:B------:R-:W-:Y:S02]  /*ef90*/  MOV R3, R8 ;  /* 0x0000000800037202 */ /* 0x000fe40000000f00 */
[----:B------:R-:W-:Y:S01]  /*efa0*/  MOV R33, R10 ;  /* 0x0000000a00217202 */ /* 0x000fe20000000f00 */
[----:B------:R2:W-:Y:S01]  /*efb0*/  STSM.16.M88.4 [R24], R12 ;  /* 0x0000000c18007844 */ /* 0x0005e20000000200 */
[----:B0-----:R-:W-:-:S02]  /*efc0*/  F2FP.BF16.F32.PACK_AB R4, R105, R104 ;  /* 0x000000686904723e */ /* 0x001fc400000010ff */
[----:B------:R-:W-:Y:S02]  /*efd0*/  F2FP.BF16.F32.PACK_AB R5, R107, R106 ;  /* 0x0000006a6b05723e */ /* 0x000fe400000010ff */
[----:B------:R-:W-:Y:S02]  /*efe0*/  F2FP.BF16.F32.PACK_AB R6, R109, R108 ;  /* 0x0000006c6d06723e */ /* 0x000fe400000010ff */
[----:B------:R-:W-:Y:S02]  /*eff0*/  F2FP.BF16.F32.PACK_AB R7, R111, R110 ;  /* 0x0000006e6f07723e */ /* 0x000fe400000010ff */
[----:B------:R-:W-:Y:S02]  /*f000*/  F2FP.BF16.F32.PACK_AB R8, R113, R112 ;  /* 0x000000707108723e */ /* 0x000fe400000010ff */
[----:B------:R-:W-:Y:S01]  /*f010*/  F2FP.BF16.F32.PACK_AB R9, R115, R114 ;  /* 0x000000727309723e */ /* 0x000fe200000010ff */
[----:B------:R-:W-:Y:S01]  /*f020*/  STSM.16.M88.4 [R35], R4 ;  /* 0x0000000423007844 */ /* 0x000fe20000000200 */
[----:B------:R-:W-:-:S02]  /*f030*/  F2FP.BF16.F32.PACK_AB R10, R117, R116 ;  /* 0x00000074750a723e */ /* 0x000fc400000010ff */
[----:B------:R-:W-:Y:S02]  /*f040*/  F2FP.BF16.F32.PACK_AB R11, R119, R118 ;  /* 0x00000076770b723e */ /* 0x000fe400000010ff */
[----:B--2---:R-:W-:Y:S02]  /*f050*/  F2FP.BF16.F32.PACK_AB R12, R121, R120 ;  /* 0x00000078790c723e */ /* 0x004fe400000010ff */
[----:B------:R-:W-:Y:S01]  /*f060*/  F2FP.BF16.F32.PACK_AB R13, R123, R122 ;  /* 0x0000007a7b0d723e */ /* 0x000fe200000010ff */
[----:B------:R-:W-:Y:S01]  /*f070*/  STSM.16.M88.4 [R34], R8 ;  /* 0x0000000822007844 */ /* 0x000fe20000000200 */
[----:B------:R-:W-:Y:S02]  /*f080*/  F2FP.BF16.F32.PACK_AB R14, R125, R124 ;  /* 0x0000007c7d0e723e */ /* 0x000fe400000010ff */
[----:B------:R-:W-:Y:S02]  /*f090*/  F2FP.BF16.F32.PACK_AB R15, R127, R126 ;  /* 0x0000007e7f0f723e */ /* 0x000fe400000010ff */
[----:B------:R-:W-:-:S02]  /*f0a0*/  F2FP.BF16.F32.PACK_AB R24, R129, R128 ;  /* 0x000000808118723e */ /* 0x000fc400000010ff */
[----:B------:R-:W-:Y:S01]  /*f0b0*/  F2FP.BF16.F32.PACK_AB R25, R131, R130 ;  /* 0x000000828319723e */ /* 0x000fe200000010ff */
[----:B------:R0:W-:Y:S01]  /*f0c0*/  STSM.16.M88.4 [R3], R12 ;  /* 0x0000000c03007844 */ /* 0x0001e20000000200 */
[----:B------:R-:W-:Y:S02]  /*f0d0*/  F2FP.BF16.F32.PACK_AB R26, R133, R132 ;  /* 0x00000084851a723e */ /* 0x000fe400000010ff */
[----:B------:R-:W-:Y:S02]  /*f0e0*/  F2FP.BF16.F32.PACK_AB R27, R135, R134 ;  /* 0x00000086871b723e */ /* 0x000fe400000010ff */
[----:B------:R-:W-:-:S03]  /*f0f0*/  ISETP.NE.U32.AND P0, PT, RZ, UR10, PT ;  /* 0x0000000aff007c0c */ /* 0x000fc6000bf05070 */
[----:B------:R2:W-:Y:S01]  /*f100*/  STSM.16.M88.4 [R33], R24 ;  /* 0x0000001821007844 */ /* 0x0005e20000000200 */
[----:B------:R-:W-:Y:S01]  /*f110*/  BAR.SYNC.DEFER_BLOCKING 0x1, 0x180 ;  /* 0x0046000000007b1d */ /* 0x000fe20000010000 */
[----:B------:R-:W-:-:S13]  /*f120*/  ISETP.NE.AND.EX P0, PT, RZ, UR11, PT, P0 ;  /* 0x0000000bff007c0c */ /* 0x000fda000bf05300 */
[----:B------:R-:W3:Y:S01]  /*f130*/  @P0 LDG.E R32, desc[UR56][R30.64] ;  /* 0x000000381e200981 */ /* 0x000ee2000c1e1900 */
[----:B------:R-:W-:Y:S01]  /*f140*/  UISETP.NE.U32.AND UP0, UPT, UR8, URZ, UPT ;  /* 0x0000003f0800728c */ /* 0x000fe2000bf05070 */
[----:B-1----:R-:W-:Y:S01]  /*f150*/  ISETP.NE.AND P1, PT, R36, 0x1, PT ;  /* 0x000000012400780c */ /* 0x002fe20003f25270 */
[----:B------:R-:W-:Y:S02]  /*f160*/  ULDC UR4, c[0x0][0xa88] ;  /* 0x0002a20000047ab9 */ /* 0x000fe40000000800 */
[----:B------:R-:W-:Y:S01]  /*f170*/  UISETP.NE.AND.EX UP0, UPT, UR9, URZ, UPT, UP0 ;  /* 0x0000003f0900728c */ /* 0x000fe2000bf05300 */
[----:B0-----:R-:W-:Y:S01]  /*f180*/  IMAD.U32 R3, RZ, RZ, UR4 ;  /* 0x00000004ff037e24 */ /* 0x001fe2000f8e00ff */
[----:B------:R-:W-:-:S04]  /*f190*/  ULDC UR4, c[0x0][0xad4] ;  /* 0x0002b50000047ab9 */ /* 0x000fc80000000800 */
[----:B------:R-:W-:-:S04]  /*f1a0*/  PLOP3.LUT P4, PT, PT, PT, UP0, 0x80, 0x0 ;  /* 0x000000000000781c */ /* 0x000fc80003f8f008 */
[----:B------:R-:W0:Y:S01]  /*f1b0*/  @P1 LDC R6, c[0x0][0xbec] ;  /* 0x0002fb00ff061b82 */ /* 0x000e220000000800 */
[----:B------:R-:W-:Y:S02]  /*f1c0*/  @UP0 ULDC.64 UR8, c[0x0][0xc08] ;  /* 0x0003020000080ab9 */ /* 0x000fe40000000a00 */
[----:B------:R-:W-:Y:S02]  /*f1d0*/  @UP0 UIMAD.WIDE UR8, UR43, 0x4, UR8 ;  /* 0x000000042b0808a5 */ /* 0x000fe4000f8e0208 */
[----:B------:R-:W-:-:S03]  /*f1e0*/  UISETP.NE.AND UP0, UPT, UR47, URZ, UPT ;  /* 0x0000003f2f00728c */ /* 0x000fc6000bf05270 */
[----:B------:R-:W1:Y:S01]  /*f1f0*/  @P1 LDC R9, c[0x0][0xbf0] ;  /* 0x0002fc00ff091b82 */ /* 0x000e620000000800 */
[----:B------:R-:W-:Y:S01]  /*f200*/  USEL UR4, UR47, UR4, UP0 ;  /* 0x000000042f047287 */ /* 0x000fe20008000000 */
[----:B------:R-:W-:Y:S01]  /*f210*/  IMAD.U32 R4, RZ, RZ, UR8 ;  /* 0x00000008ff047e24 */ /* 0x000fe2000f8e00ff */
[----:B------:R-:W-:Y:S01]  /*f220*/  UMOV UR19, 0x9b8 ;  /* 0x000009b800137882 */ /* 0x000fe20000000000 */
[----:B------:R-:W-:Y:S01]  /*f230*/  IMAD.U32 R5, RZ, RZ, UR9 ;  /* 0x00000009ff057e24 */ /* 0x000fe2000f8e00ff */
[----:B------:R-:W-:Y:S02]  /*f240*/  UISETP.GT.AND UP1, UPT, UR4, 0x1, UPT ;  /* 0x000000010400788c */ /* 0x000fe4000bf24270 */
[----:B------:R-:W-:Y:S02]  /*f250*/  UISETP.NE.U32.AND UP0, UPT, UR10, URZ, UPT ;  /* 0x0000003f0a00728c */ /* 0x000fe4000bf05070 */
[----:B------:R-:W-:Y:S01]  /*f260*/  USEL UR19, UR19, 0x978, UP1 ;  /* 0x0000097813137887 */ /* 0x000fe20008800000 */
[----:B------:R-:W-:Y:S01]  /*f270*/  VIADD R11, R137, UR39 ;  /* 0x00000027890b7c36 */ /* 0x000fe20008000000 */
[----:B------:R-:W-:Y:S01]  /*f280*/  UISETP.NE.AND.EX UP0, UPT, UR11, URZ, UPT, UP0 ;  /* 0x0000003f0b00728c */ /* 0x000fe2000bf05300 */
[----:B------:R0:W5:Y:S01]  /*f290*/  @P4 LDG.E R3, desc[UR56][R4.64] ;  /* 0x0000003804034981 */ /* 0x000162000c1e1900 */
[----:B------:R-:W-:Y:S01]  /*f2a0*/  UMOV UR4, URZ ;  /* 0x0000003f00047c82 */ /* 0x000fe20008000000 */
[----:B------:R-:W-:Y:S01]  /*f2b0*/  USHF.R.S32.HI UR10, URZ, 0x1f, UR43 ;  /* 0x0000001f3f0a7899 */ /* 0x000fe2000801142b */
[----:B------:R-:W-:Y:S01]  /*f2c0*/  IMAD.MOV.U32 R7, RZ, RZ, R11 ;  /* 0x000000ffff077224 */ /* 0x000fe200078e000b */
[----:B------:R-:W-:-:S02]  /*f2d0*/  USEL UR8, UR43, URZ, !UP0 ;  /* 0x0000003f2b087287 */ /* 0x000fc4000c000000 */
[----:B------:R-:W-:Y:S02]  /*f2e0*/  USEL UR9, UR37, URZ, UP1 ;  /* 0x0000003f25097287 */ /* 0x000fe40008800000 */
[----:B------:R-:W-:Y:S01]  /*f2f0*/  USEL UR18, UR10, URZ, !UP0 ;  /* 0x0000003f0a127287 */ /* 0x000fe2000c000000 */
[----:B------:R-:W-:Y:S02]  /*f300*/  ULDC.64 UR14, c[0x0][UR19+0x220] ;  /* 0x00008800130e7abb */ /* 0x000fe40008000a00 */
[----:B------:R-:W-:Y:S01]  /*f310*/  ULDC.64 UR10, c[0x0][UR19+0x218] ;  /* 0x00008600130a7abb */ /* 0x000fe20008000a00 */
[----:B0-----:R-:W-:Y:S01]  /*f320*/  @P1 IMAD.HI.U32 R4, R11, R6, RZ ;  /* 0x000000060b041227 */ /* 0x001fe200078e00ff */
[----:B------:R-:W-:Y:S01]  /*f330*/  ULDC.64 UR16, c[0x0][UR19+0x228] ;  /* 0x00008a0013107abb */ /* 0x000fe20008000a00 */
[----:B------:R-:W-:Y:S02]  /*f340*/  UIMAD UR15, UR15, UR8, URZ ;  /* 0x000000080f0f72a4 */ /* 0x000fe4000f8e023f */
[----:B------:R-:W-:Y:S01]  /*f350*/  UIMAD.WIDE.U32 UR12, UR10, UR40, URZ ;  /* 0x000000280a0c72a5 */ /* 0x000fe2000f8e003f */
[----:B-1----:R-:W-:Y:S01]  /*f360*/  @P1 SHF.R.U32.HI R7, RZ, R9, R4 ;  /* 0x00000009ff071219 */ /* 0x002fe20000011604 */
[----:B------:R-:W-:-:S02]  /*f370*/  UIMAD UR20, UR11, UR40, URZ ;  /* 0x000000280b1472a4 */ /* 0x000fc4000f8e023f */
[----:B------:R-:W-:Y:S02]  /*f380*/  UIMAD.WIDE.U32 UR10, UR14, UR8, URZ ;  /* 0x000000080e0a72a5 */ /* 0x000fe4000f8e003f */
[----:B------:R-:W-:Y:S01]  /*f390*/  UIMAD.WIDE.U32 UR22, UR16, UR9, URZ ;  /* 0x00000009101672a5 */ /* 0x000fe2000f8e003f */
[----:B------:R-:W-:Y:S01]  /*f3a0*/  IMAD.MOV R9, RZ, RZ, -R7 ;  /* 0x000000ffff097224 */ /* 0x000fe200078e0a07 */
[----:B------:R-:W-:Y:S02]  /*f3b0*/  UIMAD UR9, UR17, UR9, URZ ;  /* 0x00000009110972a4 */ /* 0x000fe4000f8e023f */
[----:B------:R-:W-:Y:S01]  /*f3c0*/  UIMAD UR15, UR14, UR18, UR15 ;  /* 0x000000120e0f72a4 */ /* 0x000fe2000f8e020f */
[----:B------:R-:W-:Y:S01]  /*f3d0*/  IMAD R9, R36, R9, R11 ;  /* 0x0000000924097224 */ /* 0x000fe200078e020b */
[----:B------:R-:W-:Y:S01]  /*f3e0*/  UIADD3 UR20, UR13, UR20, URZ ;  /* 0x000000140d147290 */ /* 0x000fe2000fffe03f */
[----:B------:R-:W-:Y:S02]  /*f3f0*/  IMAD.U32 R4, RZ, RZ, UR22 ;  /* 0x00000016ff047e24 */ /* 0x000fe4000f8e00ff */
[----:B------:R-:W-:Y:S01]  /*f400*/  IMAD.U32 R5, RZ, RZ, UR23 ;  /* 0x00000017ff057e24 */ /* 0x000fe2000f8e00ff */
[----:B------:R-:W-:-:S02]  /*f410*/  SHF.R.S32.HI R5, RZ, 0x1f, R7 ;  /* 0x0000001fff057819 */ /* 0x000fc40000011407 */
[----:B------:R-:W-:Y:S02]  /*f420*/  SHF.R.S32.HI R6, RZ, 0x1f, R9 ;  /* 0x0000001fff067819 */ /* 0x000fe40000011409 */
[----:B---3--:R-:W-:-:S13]  /*f430*/  @P0 R2UR UR4, R32 ;  /* 0x00000000200402ca */ /* 0x008fda00000e0000 */
[----:B------:R-:W-:Y:S02]  /*f440*/  UIADD3 UR12, UP0, UP2, UR10, UR12, UR4 ;  /* 0x0000000c0a0c7290 */ /* 0x000fe4000fa1e004 */
[----:B------:R-:W-:Y:S02]  /*f450*/  UIADD3 UR10, UR23, UR9, URZ ;  /* 0x00000009170a7290 */ /* 0x000fe4000fffe03f */
[----:B------:R-:W-:Y:S02]  /*f460*/  UIADD3 UR9, UR11, UR15, URZ ;  /* 0x0000000f0b097290 */ /* 0x000fe4000fffe03f */
[----:B------:R-:W-:Y:S01]  /*f470*/  USHF.R.S32.HI UR14, URZ, 0x1f, UR4 ;  /* 0x0000001f3f0e7899 */ /* 0x000fe20008011404 */
[----:B------:R-:W-:Y:S01]  /*f480*/  IADD3 R4, P2, P3, R7, UR12, R4 ;  /* 0x0000000c07047c10 */ /* 0x000fe2000fb5e004 */
[----:B------:R-:W-:Y:S01]  /*f490*/  IMAD.U32 R8, RZ, RZ, UR10 ;  /* 0x0000000aff087e24 */ /* 0x000fe2000f8e00ff */
[----:B------:R-:W-:Y:S01]  /*f4a0*/  ULDC.64 UR10, c[0x0][UR19+0x210] ;  /* 0x00008400130a7abb */ /* 0x000fe20008000a00 */
[----:B------:R-:W-:Y:S01]  /*f4b0*/  UIADD3.X UR9, UR9, UR20, UR14, UP0, UP2 ;  /* 0x0000001409097290 */ /* 0x000fe200087e440e */
[----:B------:R-:W-:Y:S01]  /*f4c0*/  IMAD R7, R9, UR11, RZ ;  /* 0x0000000b09077c24 */ /* 0x000fe2000f8e02ff */
[----:B------:R-:W-:Y:S01]  /*f4d0*/  ULDC.64 UR12, c[0x0][0xba8] ;  /* 0x0002ea00000c7ab9 */ /* 0x000fe20000000a00 */
[----:B------:R-:W-:Y:S01]  /*f4e0*/  @!UP1 ULDC UR12, c[0x0][0xb50] ;  /* 0x0002d400000c9ab9 */ /* 0x000fe20000000800 */
[----:B------:R-:W-:Y:S01]  /*f4f0*/  @!UP1 ULDC UR13, c[0x0][0xb54] ;  /* 0x0002d500000d9ab9 */ /* 0x000fe20000000800 */
[----:B------:R-:W-:Y:S01]  /*f500*/  IMAD R7, R6, UR10, R7 ;  /* 0x0000000a06077c24 */ /* 0x000fe2000f8e0207 */
[----:B------:R-:W-:-:S03]  /*f510*/  IADD3.X R5, R5, UR9, R8, P2, P3 ;  /* 0x0000000905057c10 */ /* 0x000fc600097e6408 */
[----:B------:R-:W-:-:S04]  /*f520*/  IMAD.WIDE.U32 R4, R9, UR10, R4 ;  /* 0x0000000a09047c25 */ /* 0x000fc8000f8e0004 */
[----:B------:R-:W-:Y:S01]  /*f530*/  IMAD.IADD R5, R5, 0x1, R7 ;  /* 0x0000000105057824 */ /* 0x000fe200078e0207 */
[----:B------:R-:W-:-:S04]  /*f540*/  LEA R9, P2, R4, UR12, 0x2 ;  /* 0x0000000c04097c11 */ /* 0x000fc8000f8410ff */
[----:B------:R-:W-:Y:S01]  /*f550*/  LEA.HI.X R10, R4, UR13, R5, 0x2, P2 ;  /* 0x0000000d040a7c11 */ /* 0x000fe200090f1405 */
[----:B--2---:R-:W-:Y:S08]  /*f560*/  @P4 BRA `(.L_x_1154) ;  /* 0x0000000000104947 */ /* 0x004ff00003800000 */
[----:B------:R-:W-:Y:S05]  /*f570*/  @!P0 BRA `(.L_x_1154) ;  /* 0x00000000000c8947 */ /* 0x000fea0003800000 */
[----:B------:R-:W2:Y:S04]  /*f580*/  LDG.E R4, desc[UR56][R30.64] ;  /* 0x000000381e047981 */ /* 0x000ea8000c1e1900 */
[----:B-----5:R-:W2:Y:S02]  /*f590*/  LDG.E R3, desc[UR56][R30.64+0x4] ;  /* 0x000004381e037981 */ /* 0x020ea4000c1e1900 */
[----:B--2---:R-:W-:-:S07]  /*f5a0*/  IMAD.IADD R3, R3, 0x1, -R4 ;  /* 0x0000000103037824 */ /* 0x004fce00078e0a04 */
.L_x_1154:
[----:B------:R-:W2:Y:S01]  /*f5b0*/  LDL R8, [R1+0x10] ;  /* 0x0000100001087983 */ /* 0x000ea20000100800 */
[----:B-----5:R-:W-:Y:S01]  /*f5c0*/  IMAD R3, R3, R36, RZ ;  /* 0x0000002403037224 */ /* 0x020fe200078e02ff */
[----:B------:R-:W-:Y:S02]  /*f5d0*/  LOP3.LUT P0, RZ, R153, 0x3, RZ, 0xc0, !PT ;  /* 0x0000000399ff7812 */ /* 0x000fe4000780c0ff */
[----:B------:R-:W-:Y:S01]  /*f5e0*/  SHFL.IDX PT, R4, R9, RZ, 0x1c1f ;  /* 0x001c1fff09047589 */ /* 0x000fe200000e0000 */
[----:B------:R-:W-:-:S03]  /*f5f0*/  PLOP3.LUT P3, PT, PT, PT, UP1, 0x80, 0x0 ;  /* 0x000000000000781c */ /* 0x000fc60003f6f018 */
[----:B------:R-:W0:Y:S04]  /*f600*/  SHFL.IDX PT, R5, R10, RZ, 0x1c1f ;  /* 0x001c1fff0a057589 */ /* 0x000e2800000e0000 */
[----:B------:R-:W-:Y:S04]  /*f610*/  SHFL.IDX PT, R6, R9, 0x1, 0x1c1f ;  /* 0x003c1f0009067f89 */ /* 0x000fe800000e0000 */
[----:B------:R-:W1:Y:S01]  /*f620*/  SHFL.IDX PT, R7, R10, 0x1, 0x1c1f ;  /* 0x003c1f000a077f89 */ /* 0x000e6200000e0000 */
[----:B--2---:R-:W-:-:S04]  /*f630*/  VIADD R12, R8, UR39 ;  /* 0x00000027080c7c36 */ /* 0x004fc80008000000 */
[C---:B------:R-:W-:Y:S01]  /*f640*/  VIADD R8, R12.reuse, 0x8 ;  /* 0x000000080c087836 */ /* 0x040fe20000000000 */
[----:B------:R-:W-:-:S04]  /*f650*/  ISETP.GE.OR P2, PT, R12, R3, P0 ;  /* 0x000000030c00720c */ /* 0x000fc80000746670 */
[----:B------:R-:W-:-:S09]  /*f660*/  ISETP.GE.OR P0, PT, R8, R3, P0 ;  /* 0x000000030800720c */ /* 0x000fd20000706670 */
[----:B0-----:R0:W-:Y:S01]  /*f670*/  @!P2 ST.E desc[UR56][R4.64], R0 ;  /* 0x000000000400a985 */ /* 0x0011e2000c101938 */
[----:B------:R-:W-:-:S03]  /*f680*/  ISETP.GE.AND P2, PT, R12, R3, PT ;  /* 0x000000030c00720c */ /* 0x000fc60003f46270 */
[----:B-1----:R0:W-:Y:S01]  /*f690*/  @!P0 ST.E desc[UR56][R6.64], R2 ;  /* 0x0000000206008985 */ /* 0x0021e2000c101938 */
[----:B------:R-:W-:Y:S01]  /*f6a0*/  ISETP.GE.AND P0, PT, R8, R3, PT ;  /* 0x000000030800720c */ /* 0x000fe20003f06270 */
[----:B------:R-:W-:-:S12]  /*f6b0*/  @P3 BRA `(.L_x_1155) ;  /* 0x0000000400fc3947 */ /* 0x000fd80003800000 */
[----:B0-----:R-:W-:Y:S01]  /*f6c0*/  IMAD R5, R152, 0x20, R138 ;  /* 0x0000002098057824 */ /* 0x001fe200078e028a */
[----:B------:R-:W0:Y:S01]  /*f6d0*/  @P1 LDC R21, c[0x0][0xbec] ;  /* 0x0002fb00ff151b82 */ /* 0x000e220000000800 */
[----:B------:R-:W-:Y:S02]  /*f6e0*/  ULDC.64 UR12, c[0x0][0xaa0] ;  /* 0x0002a800000c7ab9 */ /* 0x000fe40000000a00 */
[----:B------:R-:W-:-:S03]  /*f6f0*/  IMAD.WIDE R28, R5, 0x2, R28 ;  /* 0x00000002051c7825 */ /* 0x000fc600078e021c */
[C---:B------:R-:W-:Y:S02]  /*f700*/  IADD3 R7, P5, R28.reuse, 0x7800, RZ ;  /* 0x000078001c077810 */ /* 0x040fe40007fbe0ff */
[----:B------:R-:W1:Y:S01]  /*f710*/  @P1 LDC R39, c[0x0][0xbf0] ;  /* 0x0002fc00ff271b82 */ /* 0x000e620000000800 */
[----:B------:R-:W-:Y:S01]  /*f720*/  UIMAD UR9, UR14, UR12, URZ ;  /* 0x0000000c0e0972a4 */ /* 0x000fe2000f8e023f */
[C---:B------:R-:W-:Y:S02]  /*f730*/  IADD3 R9, P0, R28.reuse, 0x1800, RZ ;  /* 0x000018001c097810 */ /* 0x040fe40007f1e0ff */
[----:B------:R-:W-:Y:S01]  /*f740*/  LOP3.LUT R0, R7, 0x180, RZ, 0xc0, !PT ;  /* 0x0000018007007812 */ /* 0x000fe200078ec0ff */
[----:B------:R-:W-:Y:S01]  /*f750*/  UIMAD.WIDE.U32 UR10, UR4, UR12, URZ ;  /* 0x0000000c040a72a5 */ /* 0x000fe2000f8e003f */
[----:B------:R-:W-:Y:S01]  /*f760*/  IADD3 R13, P2, R28, 0x3000, RZ ;  /* 0x000030001c0d7810 */ /* 0x000fe20007f5e0ff */
[----:B------:R-:W-:Y:S01]  /*f770*/  IMAD.X R33, RZ, RZ, R29, P5 ;  /* 0x000000ffff217224 */ /* 0x000fe200028e061d */
[----:B------:R-:W-:Y:S01]  /*f780*/  SHF.R.U64 R0, R0, 0x3, RZ ;  /* 0x0000000300007819 */ /* 0x000fe200000012ff */
[----:B------:R-:W-:Y:S01]  /*f790*/  UIMAD UR9, UR4, UR13, UR9 ;  /* 0x0000000d040972a4 */ /* 0x000fe2000f8e0209 */
[----:B------:R-:W-:-:S02]  /*f7a0*/  IADD3 R25, P3, R28, 0x4800, RZ ;  /* 0x000048001c197810 */ /* 0x000fc40007f7e0ff */
[----:B------:R-:W-:Y:S01]  /*f7b0*/  LOP3.LUT R32, R0, R7, RZ, 0x3c, !PT ;  /* 0x0000000700207212 */ /* 0x000fe200078e3cff */
[----:B------:R-:W-:Y:S01]  /*f7c0*/  IMAD R0, R151, 0x60, R152 ;  /* 0x0000006097007824 */ /* 0x000fe200078e0298 */
[----:B------:R-:W-:Y:S01]  /*f7d0*/  UIADD3 UR11, UR11, UR9, URZ ;  /* 0x000000090b0b7290 */ /* 0x000fe2000fffe03f */
[----:B------:R-:W-:Y:S01]  /*f7e0*/  IADD3 R31, P4, R28, 0x6000, RZ ;  /* 0x000060001c1f7810 */ /* 0x000fe20007f9e0ff */
[----:B------:R-:W-:Y:S01]  /*f7f0*/  ULDC.64 UR12, c[0x0][0xae8] ;  /* 0x0002ba00000c7ab9 */ /* 0x000fe20000000a00 */
[----:B------:R-:W-:Y:S01]  /*f800*/  VIADD R2, R0, UR39 ;  /* 0x0000002700027c36 */ /* 0x000fe20008000000 */
[----:B------:R-:W-:Y:S01]  /*f810*/  UIMAD.WIDE.U32 UR10, UR40, UR12, UR10 ;  /* 0x0000000c280a72a5 */ /* 0x000fe2000f8e000a */
[----:B------:R-:W-:Y:S01]  /*f820*/  LOP3.LUT R8, R9, 0x180, RZ, 0xc0, !PT ;  /* 0x0000018009087812 */ /* 0x000fe200078ec0ff */
[----:B------:R-:W-:Y:S01]  /*f830*/  USHF.R.S32.HI UR4, URZ, 0x1f, UR8 ;  /* 0x0000001f3f047899 */ /* 0x000fe20008011408 */
[----:B0-----:R-:W-:Y:S01]  /*f840*/  @P1 IMAD.HI.U32 R0, R2, R21, RZ ;  /* 0x0000001502001227 */ /* 0x001fe200078e00ff */
[----:B------:R-:W-:Y:S01]  /*f850*/  UIMAD UR11, UR40, UR13, UR11 ;  /* 0x0000000d280b72a4 */ /* 0x000fe2000f8e020b */
[----:B------:R-:W-:Y:S01]  /*f860*/  LOP3.LUT R12, R13, 0x180, RZ, 0xc0, !PT ;  /* 0x000001800d0c7812 */ /* 0x000fe200078ec0ff */
[----:B------:R-:W5:Y:S01]  /*f870*/  LD.E.128 R32, desc[UR56][R32.64] ;  /* 0x0000003820207980 */ /* 0x000f62000c101d00 */
[----:B------:R-:W-:Y:S01]  /*f880*/  ULDC.64 UR12, c[0x0][0xaf0] ;  /* 0x0002bc00000c7ab9 */ /* 0x000fe20000000a00 */
[----:B------:R-:W-:Y:S01]  /*f890*/  IMAD.MOV.U32 R37, RZ, RZ, R2 ;  /* 0x000000ffff257224 */ /* 0x000fe200078e0002 */
[----:B------:R-:W-:Y:S01]  /*f8a0*/  UIMAD UR4, UR4, UR12, URZ ;  /* 0x0000000c040472a4 */ /* 0x000fe2000f8e023f */
[----:B-1----:R-:W-:-:S02]  /*f8b0*/  @P1 SHF.R.U32.HI R37, RZ, R39, R0 ;  /* 0x00000027ff251219 */ /* 0x002fc40000011600 */
[----:B------:R-:W-:Y:S02]  /*f8c0*/  LOP3.LUT R24, R25, 0x180, RZ, 0xc0, !PT ;  /* 0x0000018019187812 */ /* 0x000fe400078ec0ff */
[----:B------:R-:W-:Y:S02]  /*f8d0*/  LOP3.LUT R30, R31, 0x180, RZ, 0xc0, !PT ;  /* 0x000001801f1e7812 */ /* 0x000fe400078ec0ff */
[----:B------:R-:W-:Y:S01]  /*f8e0*/  LOP3.LUT R5, R28, 0x180, RZ, 0xc0, !PT ;  /* 0x000001801c057812 */ /* 0x000fe200078ec0ff */
[----:B------:R-:W-:Y:S01]  /*f8f0*/  UIMAD UR4, UR8, UR13, UR4 ;  /* 0x0000000d080472a4 */ /* 0x000fe2000f8e0204 */
[--C-:B------:R-:W-:Y:S01]  /*f900*/  SHF.R.S32.HI R0, RZ, 0x1f, R37.reuse ;  /* 0x0000001fff007819 */ /* 0x100fe20000011425 */
[----:B------:R-:W-:Y:S01]  /*f910*/  UIMAD.WIDE.U32 UR8, UR8, UR12, UR10 ;  /* 0x0000000c080872a5 */ /* 0x000fe2000f8e000a */
[----:B------:R-:W-:Y:S01]  /*f920*/  SHF.R.U64 R8, R8, 0x3, RZ ;  /* 0x0000000308087819 */ /* 0x000fe200000012ff */
[----:B------:R-:W-:Y:S01]  /*f930*/  IMAD.MOV R39, RZ, RZ, -R37 ;  /* 0x000000ffff277224 */ /* 0x000fe200078e0a25 */
[----:B------:R-:W-:Y:S01]  /*f940*/  SHF.R.U64 R12, R12, 0x3, RZ ;  /* 0x000000030c0c7819 */ /* 0x000fe200000012ff */
[----:B------:R-:W-:Y:S01]  /*f950*/  ULDC.64 UR10, c[0x0][0xae0] ;  /* 0x0002b800000a7ab9 */ /* 0x000fe20000000a00 */
[----:B------:R-:W-:-:S02]  /*f960*/  SHF.R.U64 R24, R24, 0x3, RZ ;  /* 0x0000000318187819 */ /* 0x000fc400000012ff */
[----:B------:R-:W-:Y:S02]  /*f970*/  SHF.R.U64 R30, R30, 0x3, RZ ;  /* 0x000000031e1e7819 */ /* 0x000fe400000012ff */
[----:B------:R-:W-:Y:S01]  /*f980*/  SHF.R.U64 R5, R5, 0x3, RZ ;  /* 0x0000000305057819 */ /* 0x000fe200000012ff */
[----:B------:R-:W-:Y:S01]  /*f990*/  UIADD3 UR4, UR9, UR4, URZ ;  /* 0x0000000409047290 */ /* 0x000fe2000fffe03f */
[----:B------:R-:W-:Y:S01]  /*f9a0*/  LOP3.LUT R8, R8, R9, RZ, 0x3c, !PT ;  /* 0x0000000908087212 */ /* 0x000fe200078e3cff */
[----:B------:R-:W-:Y:S01]  /*f9b0*/  IMAD R0, R0, UR10, RZ ;  /* 0x0000000a00007c24 */ /* 0x000fe2000f8e02ff */
[----:B------:R-:W-:Y:S01]  /*f9c0*/  LOP3.LUT R12, R12, R13, RZ, 0x3c, !PT ;  /* 0x0000000d0c0c7212 */ /* 0x000fe200078e3cff */
[----:B------:R-:W-:Y:S01]  /*f9d0*/  IMAD R39, R36, R39, R2 ;  /* 0x0000002724277224 */ /* 0x000fe200078e0202 */
[----:B------:R-:W-:Y:S01]  /*f9e0*/  LOP3.LUT R24, R24, R25, RZ, 0x3c, !PT ;  /* 0x0000001918187212 */ /* 0x000fe200078e3cff */
[--C-:B------:R-:W-:Y:S01]  /*f9f0*/  IMAD.X R9, RZ, RZ, R29.reuse, P0 ;  /* 0x000000ffff097224 */ /* 0x100fe200000e061d */
[----:B------:R-:W-:Y:S01]  /*fa00*/  LOP3.LUT R30, R30, R31, RZ, 0x3c, !PT ;  /* 0x0000001f1e1e7212 */ /* 0x000fe200078e3cff */
[--C-:B------:R-:W-:Y:S01]  /*fa10*/  IMAD.X R13, RZ, RZ, R29.reuse, P2 ;  /* 0x000000ffff0d7224 */ /* 0x100fe200010e061d */
[----:B------:R-:W-:Y:S01]  /*fa20*/  LOP3.LUT R4, R5, R28, RZ, 0x3c, !PT ;  /* 0x0000001c05047212 */ /* 0x000fe200078e3cff */
[----:B------:R-:W-:-:S02]  /*fa30*/  IMAD.X R25, RZ, RZ, R29, P3 ;  /* 0x000000ffff197224 */ /* 0x000fc400018e061d */
[--C-:B------:R-:W-:Y:S01]  /*fa40*/  IMAD.X R31, RZ, RZ, R29.reuse, P4 ;  /* 0x000000ffff1f7224 */ /* 0x100fe200020e061d */
[----:B------:R-:W5:Y:S01]  /*fa50*/  LD.E.128 R8, desc[UR56][R8.64] ;  /* 0x0000003808087980 */ /* 0x000f62000c101d00 */
[----:B------:R-:W-:Y:S02]  /*fa60*/  IMAD.MOV.U32 R5, RZ, RZ, R29 ;  /* 0x000000ffff057224 */ /* 0x000fe400078e001d */
[----:B------:R-:W-:Y:S01]  /*fa70*/  IMAD R41, R37, UR11, R0 ;  /* 0x0000000b25297c24 */ /* 0x000fe2000f8e0200 */
[----:B------:R-:W-:Y:S01]  /*fa80*/  SHF.R.S32.HI R0, RZ, 0x1f, R39 ;  /* 0x0000001fff007819 */ /* 0x000fe20000011427 */
[----:B------:R-:W-:Y:S01]  /*fa90*/  IMAD.U32 R21, RZ, RZ, UR9 ;  /* 0x00000009ff157e24 */ /* 0x000fe2000f8e00ff */
[----:B------:R-:W5:Y:S01]  /*faa0*/  LD.E.128 R12, desc[UR56][R12.64] ;  /* 0x000000380c0c7980 */ /* 0x000f62000c101d00 */
[----:B------:R-:W-:Y:S01]  /*fab0*/  IMAD.U32 R20, RZ, RZ, UR8 ;  /* 0x00000008ff147e24 */ /* 0x000fe2000f8e00ff */
[----:B------:R-:W-:Y:S01]  /*fac0*/  ULDC.64 UR8, c[0x0][0xad8] ;  /* 0x0002b60000087ab9 */ /* 0x000fe20000000a00 */
[----:B------:R-:W-:Y:S01]  /*fad0*/  IMAD.U32 R21, RZ, RZ, UR4 ;  /* 0x00000004ff157e24 */ /* 0x000fe2000f8e00ff */
[----:B------:R-:W5:Y:S01]  /*fae0*/  LD.E.128 R4, desc[UR56][R4.64] ;  /* 0x0000003804047980 */ /* 0x000f62000c101d00 */
[----:B------:R-:W-:-:S03]  /*faf0*/  IMAD R0, R0, UR8, RZ ;  /* 0x0000000800007c24 */ /* 0x000fc6000f8e02ff */
[----:B------:R-:W5:Y:S01]  /*fb00*/  LD.E.128 R24, desc[UR56][R24.64] ;  /* 0x0000003818187980 */ /* 0x000f62000c101d00 */
[----:B------:R-:W-:-:S03]  /*fb10*/  IMAD.WIDE.U32 R20, R37, UR10, R20 ;  /* 0x0000000a25147c25 */ /* 0x000fc6000f8e0014 */
[----:B------:R-:W5:Y:S01]  /*fb20*/  LD.E.128 R28, desc[UR56][R30.64] ;  /* 0x000000381e1c7980 */ /* 0x000f62000c101d00 */
[----:B------:R-:W-:Y:S01]  /*fb30*/  @!PT LDS RZ, [RZ] ;  /* 0x00000000fffff984 */ /* 0x000fe20000000800 */
[----:B------:R-:W-:Y:S01]  /*fb40*/  @!PT LDS RZ, [RZ] ;  /* 0x00000000fffff984 */ /* 0x000fe20000000800 */
[----:B------:R-:W-:Y:S01]  /*fb50*/  @!PT LDS RZ, [RZ] ;  /* 0x00000000fffff984 */ /* 0x000fe20000000800 */
[----:B------:R-:W-:Y:S01]  /*fb60*/  @!PT LDS RZ, [RZ] ;  /* 0x00000000fffff984 */ /* 0x000fe20000000800 */
[----:B------:R0:W-:Y:S06]  /*fb70*/  MEMBAR.ALL.CTA ;  /* 0x0000000000007992 */ /* 0x0001ec0000008000 */
[----:B0-----:R-:W0:Y:S01]  /*fb80*/  FENCE.VIEW.ASYNC.S ;  /* 0x00000000000073c6 */ /* 0x001e220000000000 */
[----:B------:R-:W-:Y:S02]  /*fb90*/  IMAD.IADD R21, R21, 0x1, R41 ;  /* 0x0000000115157824 */ /* 0x000fe400078e0229 */
[----:B------:R-:W-:-:S02]  /*fba0*/  IMAD R37, R39, UR9, R0 ;  /* 0x0000000927257c24 */ /* 0x000fc4000f8e0200 */
[----:B------:R-:W-:Y:S01]  /*fbb0*/  VIADD R0, R152, UR39 ;  /* 0x0000002798007c36 */ /* 0x000fe20008000000 */
[----:B------:R-:W-:Y:S01]  /*fbc0*/  UIADD3 UR4, UR41, 0x2d820, URZ ;  /* 0x0002d82029047890 */ /* 0x000fe2000fffe03f */
[----:B------:R-:W-:Y:S01]  /*fbd0*/  IMAD.WIDE.U32 R20, R39, UR8, R20 ;  /* 0x0000000827147c25 */ /* 0x000fe2000f8e0014 */
[----:B------:R-:W-:Y:S02]  /*fbe0*/  ULDC.64 UR8, c[0x0][0xa80] ;  /* 0x0002a00000087ab9 */ /* 0x000fe40000000a00 */
[----:B------:R-:W-:Y:S01]  /*fbf0*/  ISETP.GE.AND P0, PT, R0, R3, PT ;  /* 0x000000030000720c */ /* 0x000fe20003f06270 */
[----:B------:R-:W-:Y:S01]  /*fc00*/  IMAD.IADD R21, R21, 0x1, R37 ;  /* 0x0000000115157824 */ /* 0x000fe200078e0225 */
[----:B------:R-:W-:Y:S01]  /*fc10*/  UPRMT UR4, URZ, 0x654, UR4 ;  /* 0x000006543f047896 */ /* 0x000fe20008000004 */
[----:B------:R-:W-:-:S04]  /*fc20*/  LEA R2, P1, R20, UR8, 0x1 ;  /* 0x0000000814027c11 */ /* 0x000fc8000f8208ff */
[----:B------:R-:W-:Y:S01]  /*fc30*/  LEA.HI.X R42, R20, UR9, R21, 0x1, P1 ;  /* 0x00000009142a7c11 */ /* 0x000fe200088f0c15 */
[----:B0-----:R0:W1:Y:S01]  /*fc40*/  SHFL.IDX PT, R36, R2, RZ, 0x1c1f ;  /* 0x001c1fff02247589 */ /* 0x00106200000e0000 */
[----:B------:R-:W-:Y:S03]  /*fc50*/  BSSY B1, `(.L_x_1156) ;  /* 0x0000012000017945 */ /* 0x000fe60003800000 */
[----:B------:R0:W2:Y:S01]  /*fc60*/  SHFL.IDX PT, R37, R42, RZ, 0x1c1f ;  /* 0x001c1fff2a257589 */ /* 0x0000a200000e0000 */
[----:B------:R-:W-:Y:S01]  /*fc70*/  SYNCS.ARRIVE.TRANS64.RED.A1T0 RZ, [UR4], RZ ;  /* 0x000000ffffff79a7 */ /* 0x000fe20008100404 */
[----:B------:R-:W-:Y:S02]  /*fc80*/  SHF.R.S32.HI R43, RZ, 0x1f, R141 ;  /* 0x0000001fff2b7819 */ /* 0x000fe4000001148d */
[----:B------:R-:W-:Y:S01]  /*fc90*/  SHF.R.S32.HI R44, RZ, 0x1f, R139 ;  /* 0x0000001fff2c7819 */ /* 0x000fe2000001148b */
[----:B------:R-:W-:Y:S06]  /*fca0*/  @P0 BRA `(.L_x_1157) ;  /* 0x0000000000300947 */ /* 0x000fec0003800000 */
[----:B------:R-:W-:Y:S02]  /*fcb0*/  ULDC UR4, c[0x0][0xac8] ;  /* 0x0002b20000047ab9 */ /* 0x000fe40000000800 */
[----:B------:R-:W-:Y:S02]  /*fcc0*/  ISETP.GE.AND P1, PT, R139, UR4, PT ;  /* 0x000000048b007c0c */ /* 0x000fe4000bf26270 */
[----:B------:R-:W-:Y:S02]  /*fcd0*/  ISETP.GE.AND P2, PT, R141, UR4, PT ;  /* 0x000000048d007c0c */ /* 0x000fe4000bf46270 */
[----:B------:R-:W-:-:S09]  /*fce0*/  ISETP.GE.AND P0, PT, R138, UR4, PT ;  /* 0x000000048a007c0c */ /* 0x000fd2000bf06270 */
[-C--:B-1----:R-:W-:Y:S02]  /*fcf0*/  @!P1 LEA R38, P3, R139, R36.reuse, 0x1 ;  /* 0x000000248b269211 */ /* 0x082fe400078608ff */
[----:B------:R-:W-:Y:S02]  /*fd00*/  @!P2 LEA R40, P4, R141, R36, 0x1 ;  /* 0x000000248d28a211 */ /* 0x000fe400078808ff */
[----:B--2---:R-:W-:Y:S01]  /*fd10*/  @!P0 IMAD.WIDE R20, R138, 0x2, R36 ;  /* 0x000000028a148825 */ /* 0x004fe200078e0224 */
[-C--:B------:R-:W-:Y:S02]  /*fd20*/  @!P1 LEA.HI.X R39, R139, R37.reuse, R44, 0x1, P3 ;  /* 0x000000258b279211 */ /* 0x080fe400018f0c2c */
[----:B------:R-:W-:Y:S02]  /*fd30*/  @!P2 LEA.HI.X R41, R141, R37, R43, 0x1, P4 ;  /* 0x000000258d29a211 */ /* 0x000fe400020f0c2b */
[----:B-----5:R3:W-:Y:S04]  /*fd40*/  @!P0 ST.E.128 desc[UR56][R20.64], R4 ;  /* 0x0000000414008985 */ /* 0x0207e8000c101d38 */
[----:B------:R3:W-:Y:S04]  /*fd50*/  @!P1 ST.E.128 desc[UR56][R38.64], R12 ;  /* 0x0000000c26009985 */ /* 0x0007e8000c101d38 */
[----:B------:R3:W-:Y:S02]  /*fd60*/  @!P2 ST.E.128 desc[UR56][R40.64], R28 ;  /* 0x0000001c2800a985 */ /* 0x0007e4000c101d38 */
.L_x_1157:
[----:B------:R-:W-:Y:S05]  /*fd70*/  BSYNC B1 ;  /* 0x0000000000017941 */ /* 0x000fea0003800000 */
.L_x_1156:
        /* <DEDUP_REMOVED lines=19> */
.L_x_1155:
[----:B------:R-:W-:Y:S01]  /*feb0*/  ULDC.64 UR12, c[0x0][0xb08] ;  /* 0x0002c200000c7ab9 */ /* 0x000fe20000000a00 */
[----:B0-----:R-:W0:Y:S01]  /*fec0*/  @P1 LDC R0, c[0x0][0xbec] ;  /* 0x0002fb00ff001b82 */ /* 0x001e220000000800 */
[----:B------:R-:W-:Y:S01]  /*fed0*/  UIMAD UR9, UR14, UR12, URZ ;  /* 0x0000000c0e0972a4 */ /* 0x000fe2000f8e023f */
[----:B------:R-:W-:Y:S01]  /*fee0*/  IMAD.MOV.U32 R5, RZ, RZ, R11 ;  /* 0x000000ffff057224 */ /* 0x000fe200078e000b */
[----:B------:R-:W-:Y:S01]  /*fef0*/  UIMAD.WIDE.U32 UR10, UR4, UR12, URZ ;  /* 0x0000000c040a72a5 */ /* 0x000fe2000f8e003f */
[----:B------:R-:W-:Y:S01]  /*ff00*/  VIADD R26, R17, 0x8 ;  /* 0x00000008111a7836 */ /* 0x000fe20000000000 */
[----:B------:R-:W-:Y:S01]  /*ff10*/  UIMAD UR9, UR4, UR13, UR9 ;  /* 0x0000000d040972a4 */ /* 0x000fe2000f8e0209 */
[----:B------:R-:W-:Y:S01]  /*ff20*/  BSSY B1, `(.L_x_1159) ;  /* 0x0000064000017945 */ /* 0x000fe20003800000 */
[----:B------:R-:W-:Y:S01]  /*ff30*/  USHF.R.S32.HI UR4, URZ, 0x1f, UR8 ;  /* 0x0000001f3f047899 */ /* 0x000fe20008011408 */
[----:B------:R-:W1:Y:S01]  /*ff40*/  @P1 LDC R3, c[0x0][0xbf0] ;  /* 0x0002fc00ff031b82 */ /* 0x000e620000000800 */
[----:B------:R-:W-:Y:S01]  /*ff50*/  UIADD3 UR11, UR11, UR9, URZ ;  /* 0x000000090b0b7290 */ /* 0x000fe2000fffe03f */
[----:B------:R-:W-:Y:S01]  /*ff60*/  SHF.R.S32.HI R24, RZ, 0x1f, R17 ;  /* 0x0000001fff187819 */ /* 0x000fe20000011411 */
[----:B------:R-:W-:Y:S01]  /*ff70*/  ULDC.64 UR12, c[0x0][0xb38] ;  /* 0x0002ce00000c7ab9 */ /* 0x000fe20000000a00 */
[----:B------:R-:W-:Y:S01]  /*ff80*/  SHF.R.S32.HI R27, RZ, 0x1f, R140 ;  /* 0x0000001fff1b7819 */ /* 0x000fe2000001148c */
[----:B------:R-:W-:Y:S01]  /*ff90*/  UIMAD.WIDE.U32 UR10, UR40, UR12, UR10 ;  /* 0x0000000c280a72a5 */ /* 0x000fe2000f8e000a */
[----:B------:R-:W-:-:S02]  /*ffa0*/  SHF.R.S32.HI R25, RZ, 0x1f, R26 ;  /* 0x0000001fff197819 */ /* 0x000fc4000001141a */
[----:B------:R-:W-:Y:S01]  /*ffb0*/  SHF.R.S32.HI R28, RZ, 0x1f, R146 ;  /* 0x0000001fff1c7819 */ /* 0x000fe20000011492 */
[----:B------:R-:W-:Y:S01]  /*ffc0*/  UIMAD UR11, UR40, UR13, UR11 ;  /* 0x0000000d280b72a4 */ /* 0x000fe2000f8e020b */
[----:B------:R-:W-:Y:S02]  /*ffd0*/  SHF.R.S32.HI R29, RZ, 0x1f, R147 ;  /* 0x0000001fff1d7819 */ /* 0x000fe40000011493 */
[----:B------:R-:W-:Y:S01]  /*ffe0*/  ULDC.64 UR12, c[0x0][0xb40] ;  /* 0x0002d000000c7ab9 */ /* 0x000fe20000000a00 */
[----:B------:R-:W-:Y:S01]  /*fff0*/  SHF.R.S32.HI R30, RZ, 0x1f, R148 ;  /* 0x0000001fff1e7819 */ /* 0x000fe20000011494 */
[----:B------:R-:W-:Y:S01]  /*10000*/  UIMAD UR4, UR4, UR12, URZ ;  /* 0x0000000c040472a4 */ /* 0x000fe2000f8e023f */
[----:B------:R-:W-:Y:S01]  /*10010*/  SHF.R.S32.HI R31, RZ, 0x1f, R149 ;  /* 0x0000001fff1f7819 */ /* 0x000fe20000011495 */
[----:B0-----:R-:W-:Y:S01]  /*10020*/  @P1 IMAD.HI.U32 R0, R11, R0, RZ ;  /* 0x000000000b001227 */ /* 0x001fe200078e00ff */
[----:B------:R-:W-:Y:S01]  /*10030*/  SHF.R.S32.HI R32, RZ, 0x1f, R150 ;  /* 0x0000001fff207819 */ /* 0x000fe20000011496 */
[----:B------:R-:W-:-:S02]  /*10040*/  UIMAD UR4, UR8, UR13, UR4 ;  /* 0x0000000d080472a4 */ /* 0x000fc4000f8e0204 */
[----:B------:R-:W-:-:S03]  /*10050*/  UIMAD.WIDE.U32 UR8, UR8, UR12, UR10 ;  /* 0x0000000c080872a5 */ /* 0x000fc6000f8e000a */
[----:B------:R-:W-:Y:S01]  /*10060*/  ULDC.64 UR10, c[0x0][0xb48] ;  /* 0x0002d200000a7ab9 */ /* 0x000fe20000000a00 */
[----:B------:R-:W-:Y:S01]  /*10070*/  UIADD3 UR9, UR9, UR4, URZ ;  /* 0x0000000409097290 */ /* 0x000fe2000fffe03f */
[----:B-1----:R-:W-:Y:S01]  /*10080*/  @P1 SHF.R.U32.HI R5, RZ, R3, R0 ;  /* 0x00000003ff051219 */ /* 0x002fe20000011600 */
[----:B------:R-:W-:Y:S02]  /*10090*/  UIADD3 UR4, UR41, 0x2d820, URZ ;  /* 0x0002d82029047890 */ /* 0x000fe4000fffe03f */
[----:B------:R-:W-:Y:S01]  /*100a0*/  UIMAD.WIDE.U32 UR8, UR37, UR10, UR8 ;  /* 0x0000000a250872a5 */ /* 0x000fe2000f8e0008 */
[--C-:B------:R-:W-:Y:S01]  /*100b0*/  SHF.R.S32.HI R0, RZ, 0x1f, R5.reuse ;  /* 0x0000001fff007819 */ /* 0x100fe20000011405 */
[----:B------:R-:W-:Y:S01]  /*100c0*/  IMAD.MOV R7, RZ, RZ, -R5 ;  /* 0x000000ffff077224 */ /* 0x000fe200078e0a05 */
[----:B------:R-:W-:Y:S02]  /*100d0*/  UPRMT UR4, URZ, 0x654, UR4 ;  /* 0x000006543f047896 */ /* 0x000fe40008000004 */
[----:B------:R-:W-:Y:S01]  /*100e0*/  UIMAD UR37, UR37, UR11, UR9 ;  /* 0x0000000b252572a4 */ /* 0x000fe2000f8e0209 */
[----:B------:R-:W-:-:S02]  /*100f0*/  IMAD R7, R36, R7, R11 ;  /* 0x0000000724077224 */ /* 0x000fc400078e020b */
[----:B------:R-:W-:Y:S01]  /*10100*/  ULDC.64 UR10, c[0x0][0xb30] ;  /* 0x0002cc00000a7ab9 */ /* 0x000fe20000000a00 */
[----:B------:R-:W-:Y:S02]  /*10110*/  IMAD.U32 R3, RZ, RZ, UR9 ;  /* 0x00000009ff037e24 */ /* 0x000fe4000f8e00ff */
[----:B------:R-:W-:Y:S01]  /*10120*/  IMAD R0, R0, UR10, RZ ;  /* 0x0000000a00007c24 */ /* 0x000fe2000f8e02ff */
[----:B------:R-:W-:Y:S01]  /*10130*/  SYNCS.ARRIVE.TRANS64.RED.A1T0 RZ, [UR4], RZ ;  /* 0x000000ffffff79a7 */ /* 0x000fe20008100404 */
[----:B------:R-:W-:Y:S01]  /*10140*/  IMAD.U32 R2, RZ, RZ, UR8 ;  /* 0x00000008ff027e24 */ /* 0x000fe2000f8e00ff */
[----:B------:R-:W-:Y:S01]  /*10150*/  ULDC.64 UR8, c[0x0][0xb28] ;  /* 0x0002ca0000087ab9 */ /* 0x000fe20000000a00 */
[----:B------:R-:W-:Y:S02]  /*10160*/  IMAD.U32 R3, RZ, RZ, UR37 ;  /* 0x00000025ff037e24 */ /* 0x000fe4000f8e00ff */
[C---:B------:R-:W-:Y:S01]  /*10170*/  IMAD R9, R5.reuse, UR11, R0 ;  /* 0x0000000b05097c24 */ /* 0x040fe2000f8e0200 */
[----:B------:R-:W-:Y:S01]  /*10180*/  SHF.R.S32.HI R0, RZ, 0x1f, R7 ;  /* 0x0000001fff007819 */ /* 0x000fe20000011407 */
[----:B------:R-:W-:-:S04]  /*10190*/  IMAD.WIDE.U32 R2, R5, UR10, R2 ;  /* 0x0000000a05027c25 */ /* 0x000fc8000f8e0002 */
[----:B------:R-:W-:Y:S02]  /*101a0*/  IMAD R0, R0, UR8, RZ ;  /* 0x0000000800007c24 */ /* 0x000fe4000f8e02ff */
[----:B------:R-:W-:Y:S02]  /*101b0*/  IMAD.IADD R3, R3, 0x1, R9 ;  /* 0x0000000103037824 */ /* 0x000fe400078e0209 */
[C---:B------:R-:W-:Y:S02]  /*101c0*/  IMAD R5, R7.reuse, UR9, R0 ;  /* 0x0000000907057c24 */ /* 0x040fe4000f8e0200 */
[----:B------:R-:W-:Y:S01]  /*101d0*/  IMAD.WIDE.U32 R2, R7, UR8, R2 ;  /* 0x0000000807027c25 */ /* 0x000fe2000f8e0002 */
[----:B------:R-:W-:-:S03]  /*101e0*/  ULDC.64 UR8, c[0x0][0xb00] ;  /* 0x0002c00000087ab9 */ /* 0x000fc60000000a00 */
[----:B------:R-:W-:Y:S01]  /*101f0*/  IMAD.IADD R3, R3, 0x1, R5 ;  /* 0x0000000103037824 */ /* 0x000fe200078e0205 */
[----:B------:R-:W-:-:S04]  /*10200*/  LEA R0, P1, R2, UR8, 0x2 ;  /* 0x0000000802007c11 */ /* 0x000fc8000f8210ff */
[----:B------:R-:W-:Y:S01]  /*10210*/  LEA.HI.X R14, R2, UR9, R3, 0x2, P1 ;  /* 0x00000009020e7c11 */ /* 0x000fe200088f1403 */
        /* <DEDUP_REMOVED lines=9> */
[C---:B------:R-:W-:Y:S02]  /*102b0*/  @!P3 LEA R4, P6, R26.reuse, R15, 0x2 ;  /* 0x0000000f1a04b211 */ /* 0x040fe400078c10ff */
[-C--:B--2---:R-:W-:Y:S02]  /*102c0*/  @!P1 LEA.HI.X R3, R17, R13.reuse, R24, 0x2, P5 ;  /* 0x0000000d11039211 */ /* 0x084fe400028f1418 */
[----:B------:R-:W-:Y:S02]  /*102d0*/  @!P3 LEA.HI.X R5, R26, R13, R25, 0x2, P6 ;  /* 0x0000000d1a05b211 */ /* 0x000fe400030f1419 */
[----:B------:R-:W-:Y:S01]  /*102e0*/  ISETP.GE.AND P5, PT, R149, UR4, PT ;  /* 0x0000000495007c0c */ /* 0x000fe2000bfa6270 */
[----:B------:R1:W-:Y:S01]  /*102f0*/  @!P1 ST.E.64 desc[UR56][R2.64], R20 ;  /* 0x0000001402009985 */ /* 0x0003e2000c101b38 */
[----:B------:R-:W-:-:S02]  /*10300*/  @!P4 LEA R6, P1, R140, R15, 0x2 ;  /* 0x0000000f8c06c211 */ /* 0x000fc400078210ff */
[----:B------:R-:W-:Y:S01]  /*10310*/  @!P2 LEA R8, P6, R150, R15, 0x2 ;  /* 0x0000000f9608a211 */ /* 0x000fe200078c10ff */
[----:B------:R2:W-:Y:S01]  /*10320*/  @!P3 ST.E.64 desc[UR56][R4.64], R92 ;  /* 0x0000005c0400b985 */ /* 0x0005e2000c101b38 */
[----:B------:R-:W-:Y:S02]  /*10330*/  ISETP.GE.AND P3, PT, R148, UR4, PT ;  /* 0x0000000494007c0c */ /* 0x000fe4000bf66270 */
[-C--:B------:R-:W-:Y:S02]  /*10340*/  @!P4 LEA.HI.X R7, R140, R13.reuse, R27, 0x2, P1 ;  /* 0x0000000d8c07c211 */ /* 0x080fe400008f141b */
[----:B------:R-:W-:Y:S02]  /*10350*/  ISETP.GE.AND P1, PT, R147, UR4, PT ;  /* 0x0000000493007c0c */ /* 0x000fe4000bf26270 */
[----:B------:R-:W-:Y:S01]  /*10360*/  @!P2 LEA.HI.X R9, R150, R13, R32, 0x2, P6 ;  /* 0x0000000d9609a211 */ /* 0x000fe200030f1420 */
[----:B------:R3:W-:Y:S01]  /*10370*/  @!P4 ST.E.64 desc[UR56][R6.64], R96 ;  /* 0x000000600600c985 */ /* 0x0007e2000c101b38 */
[----:B------:R-:W-:-:S03]  /*10380*/  @!P5 LEA R10, P4, R149, R15, 0x2 ;  /* 0x0000000f950ad211 */ /* 0x000fc600078810ff */
[----:B------:R4:W-:Y:S01]  /*10390*/  @!P2 ST.E.64 desc[UR56][R8.64], R100 ;  /* 0x000000640800a985 */ /* 0x0009e2000c101b38 */
[----:B------:R-:W-:Y:S02]  /*103a0*/  ISETP.GE.AND P2, PT, R146, UR4, PT ;  /* 0x0000000492007c0c */ /* 0x000fe4000bf46270 */
[----:B------:R-:W-:Y:S02]  /*103b0*/  @!P5 LEA.HI.X R11, R149, R13, R31, 0x2, P4 ;  /* 0x0000000d950bd211 */ /* 0x000fe400020f141f */
[CC--:B-1----:R-:W-:Y:S02]  /*103c0*/  @!P3 LEA R2, P6, R148.reuse, R15.reuse, 0x2 ;  /* 0x0000000f9402b211 */ /* 0x0c2fe400078c10ff */
[----:B--2---:R-:W-:Y:S01]  /*103d0*/  @!P1 LEA R4, P4, R147, R15, 0x2 ;  /* 0x0000000f93049211 */ /* 0x004fe200078810ff */
[----:B------:R1:W-:Y:S01]  /*103e0*/  @!P5 ST.E.64 desc[UR56][R10.64], R104 ;  /* 0x000000680a00d985 */ /* 0x0003e2000c101b38 */
[----:B------:R-:W-:Y:S02]  /*103f0*/  @!P3 LEA.HI.X R3, R148, R13, R30, 0x2, P6 ;  /* 0x0000000d9403b211 */ /* 0x000fe400030f141e */
[----:B------:R-:W-:-:S02]  /*10400*/  ISETP.GE.AND P5, PT, R145, UR4, PT ;  /* 0x0000000491007c0c */ /* 0x000fc4000bfa6270 */
[----:B------:R-:W-:Y:S01]  /*10410*/  @!P1 LEA.HI.X R5, R147, R13, R29, 0x2, P4 ;  /* 0x0000000d93059211 */ /* 0x000fe200020f141d */
        /* <DEDUP_REMOVED lines=9> */
[C---:B-1----:R-:W-:Y:S02]  /*104b0*/  @!P4 LEA R10, P2, R144.reuse, R15, 0x2 ;  /* 0x0000000f900ac211 */ /* 0x042fe400078410ff */
[----:B------:R-:W-:Y:S02]  /*104c0*/  @!P5 LEA.HI.X R9, R145, R13, R157, 0x2, P6 ;  /* 0x0000000d9109d211 */ /* 0x000fe400030f149d */
[C---:B--2---:R-:W-:Y:S02]  /*104d0*/  @!P3 LEA R2, P6, R143.reuse, R15, 0x2 ;  /* 0x0000000f8f02b211 */ /* 0x044fe400078c10ff */
[----:B------:R-:W-:Y:S01]  /*104e0*/  @!P4 LEA.HI.X R11, R144, R13, R156, 0x2, P2 ;  /* 0x0000000d900bc211 */ /* 0x000fe200010f149c */
[----:B------:R3:W-:Y:S01]  /*104f0*/  @!P5 ST.E.64 desc[UR56][R8.64], R120 ;  /* 0x000000780800d985 */ /* 0x0007e2000c101b38 */
[C---:B------:R-:W-:Y:S02]  /*10500*/  @!P1 LEA R12, P2, R142.reuse, R15, 0x2 ;  /* 0x0000000f8e0c9211 */ /* 0x040fe400078410ff */
[-C--:B------:R-:W-:Y:S01]  /*10510*/  @!P3 LEA.HI.X R3, R143, R13.reuse, R155, 0x2, P6 ;  /* 0x0000000d8f03b211 */ /* 0x080fe200030f149b */
[----:B------:R3:W-:Y:S01]  /*10520*/  @!P4 ST.E.64 desc[UR56][R10.64], R124 ;  /* 0x0000007c0a00c985 */ /* 0x0007e2000c101b38 */
[----:B------:R-:W-:-:S03]  /*10530*/  @!P1 LEA.HI.X R13, R142, R13, R154, 0x2, P2 ;  /* 0x0000000d8e0d9211 */ /* 0x000fc600010f149a */
[----:B------:R3:W-:Y:S04]  /*10540*/  @!P3 ST.E.64 desc[UR56][R2.64], R128 ;  /* 0x000000800200b985 */ /* 0x0007e8000c101b38 */
[----:B------:R3:W-:Y:S02]  /*10550*/  @!P1 ST.E.64 desc[UR56][R12.64], R132 ;  /* 0x000000840c009985 */ /* 0x0007e4000c101b38 */
.L_x_1160:
[----:B------:R-:W-:Y:S05]  /*10560*/  BSYNC B1 ;  /* 0x0000000000017941 */ /* 0x000fea0003800000 */
.L_x_1159:
[----:B-1----:R1:W4:Y:S04]  /*10570*/  SHFL.IDX PT, R15, R14, 0x1, 0x1c1f ;  /* 0x003c1f000e0f7f89 */ /* 0x00232800000e0000 */
        /* <DEDUP_REMOVED lines=8> */
[CC--:B0--3--:R-:W-:Y:S02]  /*10600*/  @!P5 LEA R2, P0, R17.reuse, R21.reuse, 0x2 ;  /* 0x000000151102d211 */ /* 0x0c9fe400078010ff */
[C---:B------:R-:W-:Y:S02]  /*10610*/  @!P6 LEA R4, P1, R26.reuse, R21, 0x2 ;  /* 0x000000151a04e211 */ /* 0x040fe400078210ff */
[-C--:B----4-:R-:W-:Y:S02]  /*10620*/  @!P5 LEA.HI.X R3, R17, R15.reuse, R24, 0x2, P0 ;  /* 0x0000000f1103d211 */ /* 0x090fe400000f1418 */
[----:B------:R-:W-:Y:S02]  /*10630*/  @!P6 LEA.HI.X R5, R26, R15, R25, 0x2, P1 ;  /* 0x0000000f1a05e211 */ /* 0x000fe400008f1419 */
[----:B------:R-:W-:Y:S01]  /*10640*/  ISETP.GE.AND P1, PT, R148, UR4, PT ;  /* 0x0000000494007c0c */ /* 0x000fe2000bf26270 */
[----:B------:R0:W-:Y:S01]  /*10650*/  @!P5 ST.E.64 desc[UR56][R2.64], R90 ;  /* 0x0000005a0200d985 */ /* 0x0001e2000c101b38 */
[----:B------:R-:W-:-:S02]  /*10660*/  @!P2 LEA R6, P0, R140, R21, 0x2 ;  /* 0x000000158c06a211 */ /* 0x000fc400078010ff */
[-C--:B------:R-:W-:Y:S01]  /*10670*/  @!P3 LEA R8, P5, R150, R21.reuse, 0x2 ;  /* 0x000000159608b211 */ /* 0x080fe200078a10ff */
[----:B------:R3:W-:Y:S01]  /*10680*/  @!P6 ST.E.64 desc[UR56][R4.64], R94 ;  /* 0x0000005e0400e985 */ /* 0x0007e2000c101b38 */
[----:B------:R-:W-:Y:S02]  /*10690*/  @!P4 LEA R10, P6, R149, R21, 0x2 ;  /* 0x00000015950ac211 */ /* 0x000fe400078c10ff */
[-C--:B------:R-:W-:Y:S02]  /*106a0*/  @!P2 LEA.HI.X R7, R140, R15.reuse, R27, 0x2, P0 ;  /* 0x0000000f8c07a211 */ /* 0x080fe400000f141b */
[-C--:B------:R-:W-:Y:S02]  /*106b0*/  @!P3 LEA.HI.X R9, R150, R15.reuse, R32, 0x2, P5 ;  /* 0x0000000f9609b211 */ /* 0x080fe400028f1420 */
[----:B------:R-:W-:Y:S01]  /*106c0*/  ISETP.GE.AND P0, PT, R147, UR4, PT ;  /* 0x0000000493007c0c */ /* 0x000fe2000bf06270 */
[----:B------:R-:W-:Y:S01]  /*106d0*/  @!P2 ST.E.64 desc[UR56][R6.64], R98 ;  /* 0x000000620600a985 */ /* 0x000fe2000c101b38 */
[----:B------:R-:W-:-:S02]  /*106e0*/  @!P4 LEA.HI.X R11, R149, R15, R31, 0x2, P6 ;  /* 0x0000000f950bc211 */ /* 0x000fc400030f141f */
[----:B0-----:R-:W-:Y:S01]  /*106f0*/  @!P1 LEA R2, P5, R148, R21, 0x2 ;  /* 0x0000001594029211 */ /* 0x001fe200078a10ff */
[----:B------:R0:W-:Y:S01]  /*10700*/  @!P3 ST.E.64 desc[UR56][R8.64], R102 ;  /* 0x000000660800b985 */ /* 0x0001e2000c101b38 */
[----:B------:R-:W-:Y:S02]  /*10710*/  ISETP.GE.AND P3, PT, R145, UR4, PT ;  /* 0x0000000491007c0c */ /* 0x000fe4000bf66270 */
[----:B------:R-:W-:Y:S01]  /*10720*/  ISETP.GE.AND P2, PT, R144, UR4, PT ;  /* 0x0000000490007c0c */ /* 0x000fe2000bf46270 */
[----:B------:R4:W-:Y:S01]  /*10730*/  @!P4 ST.E.64 desc[UR56][R10.64], R106 ;  /* 0x0000006a0a00c985 */ /* 0x0009e2000c101b38 */
[----:B------:R-:W-:Y:S02]  /*10740*/  ISETP.GE.AND P4, PT, R146, UR4, PT ;  /* 0x0000000492007c0c */ /* 0x000fe4000bf86270 */
[----:B------:R-:W-:Y:S02]  /*10750*/  @!P1 LEA.HI.X R3, R148, R15, R30, 0x2, P5 ;  /* 0x0000000f94039211 */ /* 0x000fe400028f141e */
[----:B------:R-:W-:-:S02]  /*10760*/  ISETP.GE.AND P5, PT, R143, UR4, PT ;  /* 0x000000048f007c0c */ /* 0x000fc4000bfa6270 */
[C---:B---3--:R-:W-:Y:S01]  /*10770*/  @!P0 LEA R4, P6, R147.reuse, R21, 0x2 ;  /* 0x0000001593048211 */ /* 0x048fe200078c10ff */
[----:B------:R3:W-:Y:S03]  /*10780*/  @!P1 ST.E.64 desc[UR56][R2.64], R110 ;  /* 0x0000006e02009985 */ /* 0x0007e6000c101b38 */
[----:B------:R-:W-:Y:S02]  /*10790*/  @!P0 LEA.HI.X R5, R147, R15, R29, 0x2, P6 ;  /* 0x0000000f93058211 */ /* 0x000fe400030f141d */
[-C--:B0-----:R-:W-:Y:S02]  /*107a0*/  @!P3 LEA R8, P6, R145, R21.reuse, 0x2 ;  /* 0x000000159108b211 */ /* 0x081fe400078c10ff */
[-C--:B------:R-:W-:Y:S01]  /*107b0*/  @!P4 LEA R6, P1, R146, R21.reuse, 0x2 ;  /* 0x000000159206c211 */ /* 0x080fe200078210ff */
[----:B------:R3:W-:Y:S01]  /*107c0*/  @!P0 ST.E.64 desc[UR56][R4.64], R114 ;  /* 0x0000007204008985 */ /* 0x0007e2000c101b38 */
[----:B----4-:R-:W-:-:S02]  /*107d0*/  @!P2 LEA R10, P0, R144, R21, 0x2 ;  /* 0x00000015900aa211 */ /* 0x010fc400078010ff */
[----:B------:R-:W-:Y:S02]  /*107e0*/  @!P4 LEA.HI.X R7, R146, R15, R28, 0x2, P1 ;  /* 0x0000000f9207c211 */ /* 0x000fe400008f141c */
[----:B------:R-:W-:Y:S02]  /*107f0*/  @!P5 LEA R12, P1, R143, R21, 0x2 ;  /* 0x000000158f0cd211 */ /* 0x000fe400078210ff */
[-C--:B------:R-:W-:Y:S01]  /*10800*/  @!P3 LEA.HI.X R9, R145, R15.reuse, R157, 0x2, P6 ;  /* 0x0000000f9109b211 */ /* 0x080fe200030f149d */
[----:B------:R3:W-:Y:S01]  /*10810*/  @!P4 ST.E.64 desc[UR56][R6.64], R118 ;  /* 0x000000760600c985 */ /* 0x0007e2000c101b38 */
[-C--:B------:R-:W-:Y:S02]  /*10820*/  @!P2 LEA.HI.X R11, R144, R15.reuse, R156, 0x2, P0 ;  /* 0x0000000f900ba211 */ /* 0x080fe400000f149c */
[----:B--2---:R-:W-:Y:S01]  /*10830*/  @!P5 LEA.HI.X R13, R143, R15, R155, 0x2, P1 ;  /* 0x0000000f8f0dd211 */ /* 0x004fe200008f149b */
[----:B------:R3:W-:Y:S01]  /*10840*/  @!P3 ST.E.64 desc[UR56][R8.64], R122 ;  /* 0x0000007a0800b985 */ /* 0x0007e2000c101b38 */
[----:B------:R-:W-:-:S03]  /*10850*/  ISETP.GE.AND P0, PT, R142, UR4, PT ;  /* 0x000000048e007c0c */ /* 0x000fc6000bf06270 */
[----:B------:R3:W-:Y:S04]  /*10860*/  @!P2 ST.E.64 desc[UR56][R10.64], R126 ;  /* 0x0000007e0a00a985 */ /* 0x0007e8000c101b38 */
[----:B------:R3:W-:Y:S06]  /*10870*/  @!P5 ST.E.64 desc[UR56][R12.64], R130 ;  /* 0x000000820c00d985 */ /* 0x0007ec000c101b38 */
[----:B------:R-:W-:Y:S05]  /*10880*/  @P0 BRA `(.L_x_1158) ;  /* 0x0000000800d00947 */ /* 0x000fea0003800000 */
[----:B---3--:R-:W-:-:S04]  /*10890*/  LEA R2, P0, R142, R21, 0x2 ;  /* 0x000000158e027211 */ /* 0x008fc800078010ff */
[----:B------:R-:W-:-:S05]  /*108a0*/  LEA.HI.X R3, R142, R15, R154, 0x2, P0 ;  /* 0x0000000f8e037211 */ /* 0x000fca00000f149a */
[----:B------:R0:W-:Y:S01]  /*108b0*/  ST.E.64 desc[UR56][R2.64], R134 ;  /* 0x0000008602007985 */ /* 0x0001e2000c101b38 */
[----:B------:R-:W-:Y:S05]  /*108c0*/  BRA `(.L_x_1158) ;  /* 0x0000000800c07947 */ /* 0x000fea0003800000 */
.L_x_1153:
[----:B------:R-:W-:Y:S02]  /*108d0*/  ULDC.64 UR8, c[0x0][0xc00] ;  /* 0x0003000000087ab9 */ /* 0x000fe40000000a00 */
[----:B------:R-:W-:-:S04]  /*108e0*/  UISETP.NE.U32.AND UP0, UPT, UR8, URZ, UPT ;  /* 0x0000003f0800728c */ /* 0x000fc8000bf05070 */
[----:B------:R-:W-:-:S03]  /*108f0*/  UISETP.NE.AND.EX UP0, UPT, UR9, URZ, UPT, UP0 ;  /* 0x0000003f0900728c */ /* 0x000fc6000bf05300 */
[----:B------:R-:W-:Y:S02]  /*10900*/  ULDC.64 UR8, c[0x0][0xc00] ;  /* 0x0003000000087ab9 */ /* 0x000fe40000000a00 */
[----:B------:R-:W-:Y:S01]  /*10910*/  UIMAD.WIDE UR8, UR43, 0x4, UR8 ;  /* 0x000000042b0878a5 */ /* 0x000fe2000f8e0208 */
[----:B------:R-:W-:-:S05]  /*10920*/  PLOP3.LUT P1, PT, PT, PT, UP0, 0x80, 0x0 ;  /* 0x000000000000781c */ /* 0x000fca0003f2f008 */
[----:B------:R-:W-:Y:S02]  /*10930*/  IMAD.U32 R2, RZ, RZ, UR8 ;  /* 0x00000008ff027e24 */ /* 0x000fe4000f8e00ff */
[----:B------:R-:W-:Y:S01]  /*10940*/  IMAD.U32 R3, RZ, RZ, UR9 ;  /* 0x00000009ff037e24 */ /* 0x000fe2000f8e00ff */
[----:B------:R-:W-:Y:S02]  /*10950*/  ULDC.64 UR8, c[0x0][0xc08] ;  /* 0x0003020000087ab9 */ /* 0x000fe40000000a00 */
[----:B------:R-:W-:Y:S01]  /*10960*/  UISETP.NE.U32.AND UP1, UPT, UR8, URZ, UPT ;  /* 0x0000003f0800728c */ /* 0x000fe2000bf25070 */
[----:B------:R-:W-:Y:S02]  /*10970*/  ULDC UR4, c[0x0][0xa88] ;  /* 0x0002a20000047ab9 */ /* 0x000fe40000000800 */
[----:B------:R-:W2:Y:S01]  /*10980*/  @P1 LDG.E R6, desc[UR56][R2.64] ;  /* 0x0000003802061981 */ /* 0x000ea2000c1e1900 */
[----:B------:R-:W-:Y:S01]  /*10990*/  UISETP.NE.AND.EX UP1, UPT, UR9, URZ, UPT, UP1 ;  /* 0x0000003f0900728c */ /* 0x000fe2000bf25310 */
[----:B------:R-:W-:Y:S01]  /*109a0*/  IMAD.U32 R0, RZ, RZ, UR4 ;  /* 0x00000004ff007e24 */ /* 0x000fe2000f8e00ff */
[----:B------:R-:W0:Y:S04]  /*109b0*/  S2R R7, SR_TID.X ;  /* 0x0000000000077919 */ /* 0x000e280000002100 */
[----:B------:R-:W-:-:S05]  /*109c0*/  PLOP3.LUT P2, PT, PT, PT, UP1, 0x80, 0x0 ;  /* 0x000000000000781c */ /* 0x000fca0003f4f018 */
[----:B------:R-:W-:Y:S02]  /*109d0*/  @UP1 ULDC.64 UR8, c[0x0][0xc08] ;  /* 0x0003020000081ab9 */ /* 0x000fe40000000a00 */
[----:B------:R-:W-:-:S06]  /*109e0*/  @UP1 UIMAD.WIDE UR8, UR43, 0x4, UR8 ;  /* 0x000000042b0818a5 */ /* 0x000fcc000f8e0208 */
[----:B------:R-:W-:Y:S02]  /*109f0*/  IMAD.U32 R4, RZ, RZ, UR8 ;  /* 0x00000008ff047e24 */ /* 0x000fe4000f8e00ff */
[----:B------:R-:W-:-:S05]  /*10a00*/  IMAD.U32 R5, RZ, RZ, UR9 ;  /* 0x00000009ff057e24 */ /* 0x000fca000f8e00ff */
[----:B------:R1:W5:Y:S01]  /*10a10*/  @P2 LDG.E R0, desc[UR56][R4.64] ;  /* 0x0000003804002981 */ /* 0x000362000c1e1900 */
[----:B------:R-:W-:Y:S01]  /*10a20*/  UISETP.NE.AND UP1, UPT, UR47, URZ, UPT ;  /* 0x0000003f2f00728c */ /* 0x000fe2000bf25270 */
[----:B------:R-:W-:Y:S01]  /*10a30*/  UMOV UR4, URZ ;  /* 0x0000003f00047c82 */ /* 0x000fe20008000000 */
[----:B0-----:R-:W-:-:S09]  /*10a40*/  VIADD R7, R7, 0xffffff80 ;  /* 0xffffff8007077836 */ /* 0x001fd20000000000 */
[----:B------:R-:W-:Y:S01]  /*10a50*/  @!UP1 ULDC UR47, c[0x0][0xad4] ;  /* 0x0002b500002f9ab9 */ /* 0x000fe20000000800 */
[----:B------:R-:W-:Y:S02]  /*10a60*/  ISETP.GT.AND P0, PT, R7, 0xbf, PT ;  /* 0x000000bf0700780c */ /* 0x000fe40003f04270 */
[----:B--2---:R-:W-:Y:S01]  /*10a70*/  @P1 R2UR UR4, R6 ;  /* 0x00000000060412ca */ /* 0x004fe200000e0000 */
[----:B-1----:R-:W-:-:S14]  /*10a80*/  @P2 BRA `(.L_x_1161) ;  /* 0x0000000000102947 */ /* 0x002fdc0003800000 */
[----:B------:R-:W-:Y:S05]  /*10a90*/  @!P1 BRA `(.L_x_1161) ;  /* 0x00000000000c9947 */ /* 0x000fea0003800000 */
[----:B------:R-:W2:Y:S04]  /*10aa0*/  LDG.E R5, desc[UR56][R2.64] ;  /* 0x0000003802057981 */ /* 0x000ea8000c1e1900 */
[----:B-----5:R-:W2:Y:S02]  /*10ab0*/  LDG.E R0, desc[UR56][R2.64+0x4] ;  /* 0x0000043802007981 */ /* 0x020ea4000c1e1900 */
[----:B--2---:R-:W-:-:S07]  /*10ac0*/  IMAD.IADD R0, R0, 0x1, -R5 ;  /* 0x0000000100007824 */ /* 0x004fce00078e0a05 */
.L_x_1161:
[----:B------:R-:W-:Y:S01]  /*10ad0*/  USHF.R.S32.HI UR15, URZ, 0x1f, UR43 ;  /* 0x0000001f3f0f7899 */ /* 0x000fe2000801142b */
[----:B------:R-:W-:Y:S01]  /*10ae0*/  BSSY B1, `(.L_x_1162) ;  /* 0x000003a000017945 */ /* 0x000fe20003800000 */
[----:B------:R-:W-:Y:S02]  /*10af0*/  USHF.R.S32.HI UR21, URZ, 0x1f, UR4 ;  /* 0x0000001f3f157899 */ /* 0x000fe40008011404 */
[----:B------:R-:W-:Y:S02]  /*10b00*/  USEL UR14, UR43, URZ, !UP0 ;  /* 0x0000003f2b0e7287 */ /* 0x000fe4000c000000 */
[----:B------:R-:W-:Y:S01]  /*10b10*/  USEL UR15, UR15, URZ, !UP0 ;  /* 0x0000003f0f0f7287 */ /* 0x000fe2000c000000 */
[----:B------:R-:W-:Y:S11]  /*10b20*/  @P0 BRA `(.L_x_1163) ;  /* 0x0000000000d40947 */ /* 0x000ff60003800000 */
[----:B------:R-:W0:Y:S01]  /*10b30*/  S2R R3, SR_TID.X ;  /* 0x0000000000037919 */ /* 0x000e220000002100 */
[----:B------:R-:W1:Y:S01]  /*10b40*/  LDC R9, c[0x0][0xbe8] ;  /* 0x0002fa00ff097b82 */ /* 0x000e620000000800 */
[----:B------:R-:W-:Y:S02]  /*10b50*/  IMAD.U32 R4, RZ, RZ, UR39 ;  /* 0x00000027ff047e24 */ /* 0x000fe4000f8e00ff */
[----:B-1---5:R-:W-:-:S03]  /*10b60*/  IMAD R2, R0, R9, RZ ;  /* 0x0000000900027224 */ /* 0x022fc600078e02ff */
[----:B0-----:R-:W-:-:S04]  /*10b70*/  IADD3 R4, R4, -0x80, R3 ;  /* 0xffffff8004047810 */ /* 0x001fc80007ffe003 */
[----:B------:R-:W-:-:S13]  /*10b80*/  ISETP.GE.AND P0, PT, R4, R2, PT ;  /* 0x000000020400720c */ /* 0x000fda0003f06270 */
[----:B------:R-:W-:Y:S05]  /*10b90*/  @P0 BRA `(.L_x_1163) ;  /* 0x0000000000b80947 */ /* 0x000fea0003800000 */
[----:B------:R-:W-:Y:S01]  /*10ba0*/  ISETP.NE.AND P0, PT, R9, 0x1, PT ;  /* 0x000000010900780c */ /* 0x000fe20003f05270 */
[----:B------:R-:W-:Y:S01]  /*10bb0*/  UISETP.GT.AND UP0, UPT, UR47, 0x1, UPT ;  /* 0x000000012f00788c */ /* 0x000fe2000bf04270 */
[----:B------:R-:W-:Y:S01]  /*10bc0*/  IMAD.MOV.U32 R5, RZ, RZ, R4 ;  /* 0x000000ffff057224 */ /* 0x000fe200078e0004 */
[----:B------:R-:W-:Y:S02]  /*10bd0*/  UMOV UR19, 0x9b8 ;  /* 0x000009b800137882 */ /* 0x000fe40000000000 */
[----:B------:R-:W-:Y:S02]  /*10be0*/  USEL UR19, UR19, 0x978, UP0 ;  /* 0x0000097813137887 */ /* 0x000fe40008000000 */
[----:B------:R-:W-:-:S06]  /*10bf0*/  USEL UR18, UR37, URZ, UP0 ;  /* 0x0000003f25127287 */ /* 0x000fcc0008000000 */
[----:B------:R-:W0:Y:S04]  /*10c00*/  @P0 LDC R3, c[0x0][0xbec] ;  /* 0x0002fb00ff030b82 */ /* 0x000e280000000800 */
[----:B------:R-:W-:Y:S01]  /*10c10*/  ULDC.64 UR8, c[0x0][UR19+0x218] ;  /* 0x0000860013087abb */ /* 0x000fe20008000a00 */
[----:B------:R-:W-:Y:S01]  /*10c20*/  ULDC.64 UR12, c[0x0][UR19+0x220] ;  /* 0x00008800130c7abb */ /* 0x000fe20008000a00 */
[----:B------:R-:W-:Y:S01]  /*10c30*/  ULDC.64 UR16, c[0x0][UR19+0x228] ;  /* 0x00008a0013107abb */ /* 0x000fe20008000a00 */
[----:B------:R-:W-:Y:S01]  /*10c40*/  UIMAD.WIDE.U32 UR10, UR8, UR40, URZ ;  /* 0x00000028080a72a5 */ /* 0x000fe2000f8e003f */
[----:B------:R-:W1:Y:S01]  /*10c50*/  @P0 LDC R7, c[0x0][0xbf0] ;  /* 0x0002fc00ff070b82 */ /* 0x000e620000000800 */
[----:B------:R-:W-:Y:S02]  /*10c60*/  UIMAD UR20, UR9, UR40, URZ ;  /* 0x00000028091472a4 */ /* 0x000fe4000f8e023f */
[----:B------:R-:W-:-:S02]  /*10c70*/  UIMAD UR13, UR13, UR14, URZ ;  /* 0x0000000e0d0d72a4 */ /* 0x000fc4000f8e023f */
[----:B------:R-:W-:Y:S02]  /*10c80*/  UIMAD.WIDE.U32 UR22, UR16, UR18, URZ ;  /* 0x00000012101672a5 */ /* 0x000fe4000f8e003f */
[----:B------:R-:W-:Y:S02]  /*10c90*/  UIMAD.WIDE.U32 UR8, UR12, UR14, URZ ;  /* 0x0000000e0c0872a5 */ /* 0x000fe4000f8e003f */
[----:B------:R-:W-:Y:S02]  /*10ca0*/  UIMAD UR16, UR17, UR18, URZ ;  /* 0x00000012111072a4 */ /* 0x000fe4000f8e023f */
[----:B------:R-:W-:Y:S02]  /*10cb0*/  UIMAD UR13, UR12, UR15, UR13 ;  /* 0x0000000f0c0d72a4 */ /* 0x000fe4000f8e020d */
[----:B------:R-:W-:Y:S02]  /*10cc0*/  UIADD3 UR10, UP1, UP2, UR8, UR10, UR4 ;  /* 0x0000000a080a7290 */ /* 0x000fe4000fa3e004 */
[----:B------:R-:W-:Y:S01]  /*10cd0*/  UIADD3 UR16, UR23, UR16, URZ ;  /* 0x0000001017107290 */ /* 0x000fe2000fffe03f */
[----:B0-----:R-:W-:Y:S01]  /*10ce0*/  @P0 IMAD.HI.U32 R2, R4, R3, RZ ;  /* 0x0000000304020227 */ /* 0x001fe200078e00ff */
[----:B------:R-:W-:-:S02]  /*10cf0*/  UIADD3 UR20, UR11, UR20, URZ ;  /* 0x000000140b147290 */ /* 0x000fc4000fffe03f */
[----:B------:R-:W-:Y:S01]  /*10d00*/  UIADD3 UR13, UR9, UR13, URZ ;  /* 0x0000000d090d7290 */ /* 0x000fe2000fffe03f */
[----:B------:R-:W-:Y:S02]  /*10d10*/  IMAD.U32 R3, RZ, RZ, UR23 ;  /* 0x00000017ff037e24 */ /* 0x000fe4000f8e00ff */
[----:B------:R-:W-:Y:S01]  /*10d20*/  IMAD.U32 R6, RZ, RZ, UR16 ;  /* 0x00000010ff067e24 */ /* 0x000fe2000f8e00ff */
[----:B------:R-:W-:Y:S01]  /*10d30*/  ULDC.64 UR8, c[0x0][UR19+0x210] ;  /* 0x0000840013087abb */ /* 0x000fe20008000a00 */
[----:B-1----:R-:W-:Y:S01]  /*10d40*/  @P0 SHF.R.U32.HI R5, RZ, R7, R2 ;  /* 0x00000007ff050219 */ /* 0x002fe20000011602 */
[----:B------:R-:W-:-:S04]  /*10d50*/  IMAD.U32 R2, RZ, RZ, UR22 ;  /* 0x00000016ff027e24 */ /* 0x000fc8000f8e00ff */
[--C-:B------:R-:W-:Y:S01]  /*10d60*/  IMAD.MOV R7, RZ, RZ, -R5.reuse ;  /* 0x000000ffff077224 */ /* 0x100fe200078e0a05 */
[----:B------:R-:W-:Y:S01]  /*10d70*/  IADD3 R2, P0, P1, R5, UR10, R2 ;  /* 0x0000000a05027c10 */ /* 0x000fe2000f91e002 */
[----:B------:R-:W-:Y:S01]  /*10d80*/  UIADD3.X UR10, UR13, UR20, UR21, UP1, UP2 ;  /* 0x000000140d0a7290 */ /* 0x000fe20008fe4415 */
[----:B------:R-:W-:Y:S01]  /*10d90*/  SHF.R.S32.HI R5, RZ, 0x1f, R5 ;  /* 0x0000001fff057819 */ /* 0x000fe20000011405 */
[----:B------:R-:W-:-:S04]  /*10da0*/  IMAD R7, R9, R7, R4 ;  /* 0x0000000709077224 */ /* 0x000fc800078e0204 */
[----:B------:R-:W-:Y:S01]  /*10db0*/  IADD3.X R3, R5, UR10, R6, P0, P1 ;  /* 0x0000000a05037c10 */ /* 0x000fe200087e2406 */
[C---:B------:R-:W-:Y:S01]  /*10dc0*/  IMAD R9, R7.reuse, UR9, RZ ;  /* 0x0000000907097c24 */ /* 0x040fe2000f8e02ff */
[----:B------:R-:W-:Y:S01]  /*10dd0*/  SHF.R.S32.HI R4, RZ, 0x1f, R7 ;  /* 0x0000001fff047819 */ /* 0x000fe20000011407 */
[----:B------:R-:W-:Y:S01]  /*10de0*/  ULDC.64 UR10, c[0x0][0xba8] ;  /* 0x0002ea00000a7ab9 */ /* 0x000fe20000000a00 */
[----:B------:R-:W-:Y:S01]  /*10df0*/  @!UP0 ULDC UR10, c[0x0][0xb50] ;  /* 0x0002d400000a8ab9 */ /* 0x000fe20000000800 */
[----:B------:R-:W-:Y:S01]  /*10e00*/  IMAD.WIDE.U32 R2, R7, UR8, R2 ;  /* 0x0000000807027c25 */ /* 0x000fe2000f8e0002 */
[----:B------:R-:W-:-:S03]  /*10e10*/  @!UP0 ULDC UR11, c[0x0][0xb54] ;  /* 0x0002d500000b8ab9 */ /* 0x000fc60000000800 */
[----:B------:R-:W-:Y:S01]  /*10e20*/  IMAD R9, R4, UR8, R9 ;  /* 0x0000000804097c24 */ /* 0x000fe2000f8e0209 */
[----:B------:R-:W-:-:S03]  /*10e30*/  LEA R4, P0, R2, UR10, 0x2 ;  /* 0x0000000a02047c11 */ /* 0x000fc6000f8010ff */
[----:B------:R-:W-:-:S05]  /*10e40*/  IMAD.IADD R3, R3, 0x1, R9 ;  /* 0x0000000103037824 */ /* 0x000fca00078e0209 */
[----:B------:R-:W-:Y:S01]  /*10e50*/  LEA.HI.X R5, R2, UR11, R3, 0x2, P0 ;  /* 0x0000000b02057c11 */ /* 0x000fe200080f1403 */
[----:B------:R-:W-:-:S05]  /*10e60*/  IMAD.MOV.U32 R3, RZ, RZ, -0x800000 ;  /* 0xff800000ff037424 */ /* 0x000fca00078e00ff */
[----:B------:R0:W-:Y:S02]  /*10e70*/  STG.E desc[UR56][R4.64], R3 ;  /* 0x0000000304007986 */ /* 0x0001e4000c101938 */
.L_x_1163:
[----:B------:R-:W-:Y:S05]  /*10e80*/  BSYNC B1 ;  /* 0x0000000000017941 */ /* 0x000fea0003800000 */
.L_x_1162:
[----:B------:R-:W-:-:S06]  /*10e90*/  UISETP.GT.AND UP0, UPT, UR47, 0x1, UPT ;  /* 0x000000012f00788c */ /* 0x000fcc000bf04270 */
[----:B------:R-:W-:-:S13]  /*10ea0*/  PLOP3.LUT P0, PT, PT, PT, UP0, 0x80, 0x0 ;  /* 0x000000000000781c */ /* 0x000fda0003f0f008 */
[----:B------:R-:W-:Y:S05]  /*10eb0*/  @P0 BRA `(.L_x_1158) ;  /* 0x0000000400440947 */ /* 0x000fea0003800000 */
[----:B------:R-:W1:Y:S01]  /*10ec0*/  LDC R11, c[0x0][0xbe8] ;  /* 0x0002fa00ff0b7b82 */ /* 0x000e620000000800 */
[----:B------:R-:W-:Y:S01]  /*10ed0*/  ULDC.64 UR12, c[0x0][0xaa0] ;  /* 0x0002a800000c7ab9 */ /* 0x000fe20000000a00 */
[----:B------:R-:W-:Y:S01]  /*10ee0*/  IMAD R2, R151, 0x60, R152 ;  /* 0x0000006097027824 */ /* 0x000fe200078e0298 */
[----:B------:R-:W-:Y:S01]  /*10ef0*/  UIMAD UR10, UR21, UR12, URZ ;  /* 0x0000000c150a72a4 */ /* 0x000fe2000f8e023f */
[----:B------:R-:W-:Y:S01]  /*10f00*/  BSSY B1, `(.L_x_1164) ;  /* 0x000003b000017945 */ /* 0x000fe20003800000 */
[----:B------:R-:W-:Y:S01]  /*10f10*/  UIMAD.WIDE.U32 UR8, UR4, UR12, URZ ;  /* 0x0000000c040872a5 */ /* 0x000fe2000f8e003f */
[----:B0-----:R-:W-:Y:S01]  /*10f20*/  VIADD R4, R2, UR39 ;  /* 0x0000002702047c36 */ /* 0x001fe20008000000 */
[----:B------:R-:W-:Y:S01]  /*10f30*/  UIMAD UR10, UR4, UR13, UR10 ;  /* 0x0000000d040a72a4 */ /* 0x000fe2000f8e020a */
[----:B------:R-:W-:Y:S02]  /*10f40*/  SHF.R.S32.HI R10, RZ, 0x1f, R141 ;  /* 0x0000001fff0a7819 */ /* 0x000fe4000001148d */
[----:B------:R-:W-:Y:S01]  /*10f50*/  IMAD.MOV.U32 R5, RZ, RZ, R4 ;  /* 0x000000ffff057224 */ /* 0x000fe200078e0004 */
[----:B------:R-:W-:Y:S01]  /*10f60*/  UIADD3 UR9, UR9, UR10, URZ ;  /* 0x0000000a09097290 */ /* 0x000fe2000fffe03f */
[----:B------:R-:W-:-:S02]  /*10f70*/  SHF.R.S32.HI R14, RZ, 0x1f, R139 ;  /* 0x0000001fff0e7819 */ /* 0x000fc4000001148b */
[----:B------:R-:W-:Y:S02]  /*10f80*/  ULDC.64 UR10, c[0x0][0xae8] ;  /* 0x0002ba00000a7ab9 */ /* 0x000fe40000000a00 */
[----:B------:R-:W-:-:S04]  /*10f90*/  UIMAD.WIDE.U32 UR8, UR40, UR10, UR8 ;  /* 0x0000000a280872a5 */ /* 0x000fc8000f8e0008 */
[----:B------:R-:W-:-:S03]  /*10fa0*/  UIMAD UR9, UR40, UR11, UR9 ;  /* 0x0000000b280972a4 */ /* 0x000fc6000f8e0209 */
[----:B------:R-:W-:Y:S01]  /*10fb0*/  ULDC.64 UR10, c[0x0][0xaf0] ;  /* 0x0002bc00000a7ab9 */ /* 0x000fe20000000a00 */
[----:B-1----:R-:W-:Y:S01]  /*10fc0*/  ISETP.NE.AND P0, PT, R11, 0x1, PT ;  /* 0x000000010b00780c */ /* 0x002fe20003f05270 */
[----:B------:R-:W-:-:S04]  /*10fd0*/  UIMAD UR15, UR15, UR10, URZ ;  /* 0x0000000a0f0f72a4 */ /* 0x000fc8000f8e023f */
[----:B------:R-:W-:Y:S02]  /*10fe0*/  UIMAD UR4, UR14, UR11, UR15 ;  /* 0x0000000b0e0472a4 */ /* 0x000fe4000f8e020f */
[----:B------:R-:W-:-:S03]  /*10ff0*/  UIMAD.WIDE.U32 UR14, UR14, UR10, UR8 ;  /* 0x0000000a0e0e72a5 */ /* 0x000fc6000f8e0008 */
[----:B------:R-:W-:Y:S01]  /*11000*/  ULDC.64 UR8, c[0x0][0xae0] ;  /* 0x0002b80000087ab9 */ /* 0x000fe20000000a00 */
[----:B------:R-:W-:Y:S02]  /*11010*/  UIADD3 UR4, UR15, UR4, URZ ;  /* 0x000000040f047290 */ /* 0x000fe4000fffe03f */
[----:B------:R-:W0:Y:S08]  /*11020*/  @P0 LDC R3, c[0x0][0xbec] ;  /* 0x0002fb00ff030b82 */ /* 0x000e300000000800 */
[----:B------:R-:W1:Y:S01]  /*11030*/  @P0 LDC R7, c[0x0][0xbf0] ;  /* 0x0002fc00ff070b82 */ /* 0x000e620000000800 */
[----:B0-----:R-:W-:-:S04]  /*11040*/  @P0 IMAD.HI.U32 R2, R4, R3, RZ ;  /* 0x0000000304020227 */ /* 0x001fc800078e00ff */
[----:B------:R-:W-:Y:S02]  /*11050*/  IMAD.U32 R3, RZ, RZ, UR15 ;  /* 0x0000000fff037e24 */ /* 0x000fe4000f8e00ff */
[----:B------:R-:W-:Y:S01]  /*11060*/  IMAD.U32 R3, RZ, RZ, UR4 ;  /* 0x00000004ff037e24 */ /* 0x000fe2000f8e00ff */
[----:B-1----:R-:W-:-:S04]  /*11070*/  @P0 SHF.R.U32.HI R5, RZ, R7, R2 ;  /* 0x00000007ff050219 */ /* 0x002fc80000011602 */
[--C-:B------:R-:W-:Y:S01]  /*11080*/  SHF.R.S32.HI R2, RZ, 0x1f, R5.reuse ;  /* 0x0000001fff027819 */ /* 0x100fe20000011405 */
[----:B------:R-:W-:-:S04]  /*11090*/  IMAD.MOV R7, RZ, RZ, -R5 ;  /* 0x000000ffff077224 */ /* 0x000fc800078e0a05 */
[----:B------:R-:W-:Y:S02]  /*110a0*/  IMAD R7, R11, R7, R4 ;  /* 0x000000070b077224 */ /* 0x000fe400078e0204 */
[----:B------:R-:W-:Y:S02]  /*110b0*/  IMAD R4, R2, UR8, RZ ;  /* 0x0000000802047c24 */ /* 0x000fe4000f8e02ff */
[----:B------:R-:W-:Y:S02]  /*110c0*/  IMAD.U32 R2, RZ, RZ, UR14 ;  /* 0x0000000eff027e24 */ /* 0x000fe4000f8e00ff */
[C---:B------:R-:W-:Y:S01]  /*110d0*/  IMAD R9, R5.reuse, UR9, R4 ;  /* 0x0000000905097c24 */ /* 0x040fe2000f8e0204 */
[----:B------:R-:W-:Y:S01]  /*110e0*/  SHF.R.S32.HI R4, RZ, 0x1f, R7 ;  /* 0x0000001fff047819 */ /* 0x000fe20000011407 */
[----:B------:R-:W-:Y:S01]  /*110f0*/  IMAD.WIDE.U32 R2, R5, UR8, R2 ;  /* 0x0000000805027c25 */ /* 0x000fe2000f8e0002 */
[----:B------:R-:W-:-:S03]  /*11100*/  ULDC.64 UR8, c[0x0][0xad8] ;  /* 0x0002b60000087ab9 */ /* 0x000fc60000000a00 */
[----:B------:R-:W-:Y:S02]  /*11110*/  IMAD R4, R4, UR8, RZ ;  /* 0x0000000804047c24 */ /* 0x000fe4000f8e02ff */
[----:B------:R-:W-:Y:S02]  /*11120*/  IMAD.IADD R3, R3, 0x1, R9 ;  /* 0x0000000103037824 */ /* 0x000fe400078e0209 */
[----:B-----5:R-:W-:Y:S02]  /*11130*/  IMAD R11, R0, R11, RZ ;  /* 0x0000000b000b7224 */ /* 0x020fe400078e02ff */
[----:B------:R-:W-:Y:S02]  /*11140*/  VIADD R0, R152, UR39 ;  /* 0x0000002798007c36 */ /* 0x000fe40008000000 */
[C---:B------:R-:W-:Y:S02]  /*11150*/  IMAD R5, R7.reuse, UR9, R4 ;  /* 0x0000000907057c24 */ /* 0x040fe4000f8e0204 */
[----:B------:R-:W-:Y:S01]  /*11160*/  IMAD.WIDE.U32 R2, R7, UR8, R2 ;  /* 0x0000000807027c25 */ /* 0x000fe2000f8e0002 */
[----:B------:R-:W-:Y:S01]  /*11170*/  ISETP.GE.AND P0, PT, R0, R11, PT ;  /* 0x0000000b0000720c */ /* 0x000fe20003f06270 */
[----:B------:R-:W-:-:S02]  /*11180*/  ULDC.64 UR8, c[0x0][0xa80] ;  /* 0x0002a00000087ab9 */ /* 0x000fc40000000a00 */
[----:B------:R-:W-:Y:S01]  /*11190*/  IMAD.IADD R3, R3, 0x1, R5 ;  /* 0x0000000103037824 */ /* 0x000fe200078e0205 */
        /* <DEDUP_REMOVED lines=14> */
[----:B------:R3:W-:Y:S04]  /*11280*/  @!P2 ST.E.128 desc[UR56][R6.64], RZ ;  /* 0x000000ff0600a985 */ /* 0x0007e8000c101d38 */
[----:B------:R3:W-:Y:S04]  /*11290*/  @!P3 ST.E.128 desc[UR56][R8.64], RZ ;  /* 0x000000ff0800b985 */ /* 0x0007e8000c101d38 */
[----:B------:R3:W-:Y:S02]  /*112a0*/  @!P4 ST.E.128 desc[UR56][R12.64], RZ ;  /* 0x000000ff0c00c985 */ /* 0x0007e4000c101d38 */
.L_x_1165:
[----:B------:R-:W-:Y:S05]  /*112b0*/  BSYNC B1 ;  /* 0x0000000000017941 */ /* 0x000fea0003800000 */
.L_x_1164:
        /* <DEDUP_REMOVED lines=9> */
[-C--:B-1-3--:R-:W-:Y:S02]  /*11350*/  @!P3 LEA R6, P0, R139, R2.reuse, 0x1 ;  /* 0x000000028b06b211 */ /* 0x08afe400078008ff */
[----:B------:R-:W-:Y:S02]  /*11360*/  @!P4 LEA R8, P1, R141, R2, 0x1 ;  /* 0x000000028d08c211 */ /* 0x000fe400078208ff */
[----:B0---4-:R-:W-:Y:S01]  /*11370*/  @!P2 IMAD.WIDE R4, R138, 0x2, R2 ;  /* 0x000000028a04a825 */ /* 0x011fe200078e0202 */
[-C--:B------:R-:W-:Y:S02]  /*11380*/  @!P3 LEA.HI.X R7, R139, R3.reuse, R14, 0x1, P0 ;  /* 0x000000038b07b211 */ /* 0x080fe400000f0c0e */
[----:B------:R-:W-:Y:S02]  /*11390*/  @!P4 LEA.HI.X R9, R141, R3, R10, 0x1, P1 ;  /* 0x000000038d09c211 */ /* 0x000fe400008f0c0a */
[----:B------:R2:W-:Y:S04]  /*113a0*/  @!P2 ST.E.128 desc[UR56][R4.64], RZ ;  /* 0x000000ff0400a985 */ /* 0x0005e8000c101d38 */
[----:B------:R2:W-:Y:S04]  /*113b0*/  @!P3 ST.E.128 desc[UR56][R6.64], RZ ;  /* 0x000000ff0600b985 */ /* 0x0005e8000c101d38 */
[----:B------:R2:W-:Y:S02]  /*113c0*/  @!P4 ST.E.128 desc[UR56][R8.64], RZ ;  /* 0x000000ff0800c985 */ /* 0x0005e4000c101d38 */
.L_x_1158:
[----:B------:R-:W-:Y:S05]  /*113d0*/  BSYNC B0 ;  /* 0x0000000000007941 */ /* 0x000fea0003800000 */
.L_x_1152:
[----:B------:R-:W-:Y:S02]  /*113e0*/  ULDC UR4, c[0x0][0xc3c] ;  /* 0x00030f0000047ab9 */ /* 0x000fe40000000800 */
[----:B------:R-:W-:-:S06]  /*113f0*/  UISETP.GE.AND UP0, UPT, UR7, UR4, UPT ;  /* 0x000000040700728c */ /* 0x000fcc000bf06270 */
[----:B------:R-:W-:-:S13]  /*11400*/  PLOP3.LUT P0, PT, PT, PT, UP0, 0x80, 0x0 ;  /* 0x000000000000781c */ /* 0x000fda0003f0f008 */
[----:B------:R-:W-:Y:S05]  /*11410*/  @!P0 BRA `(.L_x_1166) ;  /* 0xfffffef800f48947 */ /* 0x000fea000383ffff */
[----:B------:R-:W-:Y:S05]  /*11420*/  EXIT ;  /* 0x000000000000794d */ /* 0x000fea0003800000 */
.L_x_1061:
[----:B------:R-:W-:-:S08]  /*11430*/  NOP ;  /* 0x0000000000007918 */ /* 0x000fd00000000000 */
[----:B------:R-:W0:-:S00]  /*11440*/  USETMAXREG.DEALLOC.CTAPOOL 0x20 ;  /* 0x00000020000079c8 */ /* 0x000e0000080e0500 */
[----:B0-----:R-:W-:Y:S01]  /*11450*/  LOP3.LUT R0, R0, 0x3, RZ, 0xc0, !PT ;  /* 0x0000000300007812 */ /* 0x001fe200078ec0ff */
[----:B------:R-:W-:Y:S01]  /*11460*/  IMAD.MOV.U32 R6, RZ, RZ, RZ ;  /* 0x000000ffff067224 */ /* 0x000fe200078e00ff */
[----:B------:R-:W-:-:S04]  /*11470*/  LOP3.LUT R16, R16, 0xffffff7f, RZ, 0xc0, !PT ;  /* 0xffffff7f10107812 */ /* 0x000fc800078ec0ff */
[----:B------:R-:W0:Y:S02]  /*11480*/  SHFL.IDX PT, R0, R0, RZ, 0x1f ;  /* 0x00001fff00007589 */ /* 0x000e2400000e0000 */
[----:B0-----:R-:W-:-:S13]  /*11490*/  ISETP.NE.AND P0, PT, R0, RZ, PT ;  /* 0x000000ff0000720c */ /* 0x001fda0003f05270 */
[----:B------:R-:W-:Y:S01]  /*114a0*/  @P0 LOP3.LUT R16, R16, 0x80, RZ, 0xfc, !PT ;  /* 0x0000008010100812 */ /* 0x000fe200078efcff */
[----:B------:R-:W-:Y:S06]  /*114b0*/  @!P0 BRA `(.L_x_1167) ;  /* 0x00000000001c8947 */ /* 0x000fec0003800000 */
[----:B------:R-:W0:Y:S08]  /*114c0*/  S2UR UR5, SR_CgaCtaId ;  /* 0x00000000000579c3 */ /* 0x000e300000008800 */
[----:B------:R-:W-:Y:S06]  /*114d0*/  BAR.SYNC.DEFER_BLOCKING 0x5, 0x200 ;  /* 0x0148000000007b1d */ /* 0x000fec0000010000 */
[----:B------:R-:W-:-:S02]  /*114e0*/  UMOV UR4, 0x400 ;  /* 0x0000040000047882 */ /* 0x000fc40000000000 */
[----:B0-----:R-:W-:-:S09]  /*114f0*/  ULEA UR4, UR5, UR4, 0x18 ;  /* 0x0000000405047291 */ /* 0x001fd2000f8ec03f */
[----:B------:R-:W0:Y:S01]  /*11500*/  LDS.128 R24, [UR4+0x2d8d0] ;  /* 0x02d8d004ff187984 */ /* 0x000e220008000c00 */
[----:B------:R-:W-:Y:S06]  /*11510*/  BAR.ARV 0x4, 0x200 ;  /* 0x0108000000007b1d */ /* 0x000fec0000002000 */
[----:B------:R-:W-:Y:S05]  /*11520*/  BRA `(.L_x_1168) ;  /* 0x0000000c00907947 */ /* 0x000fea0003800000 */
.L_x_1167:
        /* <DEDUP_REMOVED lines=44> */
.L_x_1171:
[----:B------:R-:W0:Y:S01]  /*117f0*/  LDC R2, c[0x0][0xc3c] ;  /* 0x00030f00ff027b82 */ /* 0x000e220000000800 */
[----:B------:R-:W-:-:S06]  /*11800*/  UIADD3 UR4, UR4, 0x1f, URZ ;  /* 0x0000001f04047890 */ /* 0x000fcc000fffe03f */
[----:B0-----:R-:W-:-:S13]  /*11810*/  ISETP.LE.AND P6, PT, R2, UR4, PT ;  /* 0x0000000402007c0c */ /* 0x001fda000bfc3270 */
[----:B------:R-:W-:Y:S05]  /*11820*/  @P6 BRA `(.L_x_1170) ;  /* 0x0000000800a46947 */ /* 0x000fea0003800000 */
[----:B------:R-:W-:-:S05]  /*11830*/  VIADD R7, R0, UR4 ;  /* 0x0000000400077c36 */ /* 0x000fca0008000000 */
[----:B------:R-:W-:-:S13]  /*11840*/  ISETP.GE.OR P6, PT, R7, R2, !P0 ;  /* 0x000000020700720c */ /* 0x000fda00047c6670 */
[----:B------:R-:W0:Y:S08]  /*11850*/  @!P6 LDC.64 R4, c[0x0][0xc80] ;  /* 0x00032000ff04eb82 */ /* 0x000e300000000a00 */
[----:B------:R-:W1:Y:S01]  /*11860*/  @!P6 LDC.64 R2, c[0x0][0xc78] ;  /* 0x00031e00ff02eb82 */ /* 0x000e620000000a00 */
[----:B0-----:R-:W-:-:S04]  /*11870*/  @!P6 IMAD.WIDE R4, R7, 0x4, R4 ;  /* 0x000000040704e825 */ /* 0x001fc800078e0204 */
[----:B-1----:R-:W-:Y:S01]  /*11880*/  @!P6 IMAD.WIDE R2, R7, 0x4, R2 ;  /* 0x000000040702e825 */ /* 0x002fe200078e0202 */
[----:B------:R-:W-:-:S06]  /*11890*/  CS2R R6, SRZ ;  /* 0x0000000000067805 */ /* 0x000fcc000001ff00 */
[----:B------:R-:W2:Y:S04]  /*118a0*/  @!P6 LDG.E R6, desc[UR56][R4.64] ;  /* 0x000000380406e981 */ /* 0x000ea8000c1e1900 */
        /* <DEDUP_REMOVED lines=22> */
.L_x_1169:
        /* <DEDUP_REMOVED lines=8> */
[----:B------:R1:W2:Y:S01]  /*11a90*/  SHFL.IDX PT, R6, R6, R27, 0x1f ;  /* 0x00001f1b06067589 */ /* 0x0002a200000e0000 */
[----:B0-----:R-:W-:-:S07]  /*11aa0*/  ISETP.NE.AND P1, PT, R7, 0x1, PT ;  /* 0x000000010700780c */ /* 0x001fce0003f25270 */
[----:B-1----:R-:W-:Y:S06]  /*11ab0*/  @!P0 BRA `(.L_x_1172) ;  /* 0x0000000000088947 */ /* 0x002fec0003800000 */
[----:B------:R-:W-:-:S06]  /*11ac0*/  VIADD R24, R27, 0xffffffff ;  /* 0xffffffff1b187836 */ /* 0x000fcc0000000000 */
[----:B------:R0:W1:Y:S02]  /*11ad0*/  SHFL.IDX PT, R24, R5, R24, 0x1f ;  /* 0x00001f1805187589 */ /* 0x00006400000e0000 */
.L_x_1172:
[----:B-1----:R-:W-:Y:S02]  /*11ae0*/  IMAD R24, R24, UR5, R3 ;  /* 0x0000000518187c24 */ /* 0x002fe4000f8e0203 */
[----:B------:R-:W-:-:S03]  /*11af0*/  VIADD R27, R27, UR4 ;  /* 0x000000041b1b7c36 */ /* 0x000fc60008000000 */
[----:B0-----:R-:W-:Y:S01]  /*11b00*/  IADD3 R5, -R24, UR6, RZ ;  /* 0x0000000618057c10 */ /* 0x001fe2000fffe1ff */
[----:B------:R-:W-:Y:S06]  /*11b10*/  @!P1 BRA `(.L_x_1173) ;  /* 0x0000000000e89947 */ /* 0x000fec0003800000 */
[-C--:B--2---:R-:W-:Y:S02]  /*11b20*/  IABS R8, R6.reuse ;  /* 0x0000000600087213 */ /* 0x084fe40000000000 */
[----:B------:R-:W-:Y:S02]  /*11b30*/  IABS R4, R7 ;  /* 0x0000000700047213 */ /* 0x000fe40000000000 */
[----:B------:R-:W0:Y:S01]  /*11b40*/  I2F.RP R9, R8 ;  /* 0x0000000800097306 */ /* 0x000e220000209400 */
[----:B------:R-:W-:Y:S02]  /*11b50*/  IABS R10, R5 ;  /* 0x00000005000a7213 */ /* 0x000fe40000000000 */
[----:B------:R-:W-:-:S05]  /*11b60*/  IABS R12, R6 ;  /* 0x00000006000c7213 */ /* 0x000fca0000000000 */
[----:B0-----:R-:W0:Y:S02]  /*11b70*/  MUFU.RCP R9, R9 ;  /* 0x0000000900097308 */ /* 0x001e240000001000 */
[----:B0-----:R-:W-:-:S06]  /*11b80*/  VIADD R2, R9, 0xffffffe ;  /* 0x0ffffffe09027836 */ /* 0x001fcc0000000000 */
[----:B------:R-:W0:Y:S08]  /*11b90*/  I2F.RP R9, R4 ;  /* 0x0000000400097306 */ /* 0x000e300000209400 */
[----:B------:R1:W2:Y:S08]  /*11ba0*/  F2I.FTZ.U32.TRUNC.NTZ R3, R2 ;  /* 0x0000000200037305 */ /* 0x0002b0000021f000 */
[----:B0-----:R-:W0:Y:S01]  /*11bb0*/  MUFU.RCP R9, R9 ;  /* 0x0000000900097308 */ /* 0x001e220000001000 */
[----:B-1----:R-:W-:-:S02]  /*11bc0*/  IMAD.MOV.U32 R2, RZ, RZ, RZ ;  /* 0x000000ffff027224 */ /* 0x002fc400078e00ff */
[----:B--2---:R-:W-:-:S04]  /*11bd0*/  IMAD.MOV R11, RZ, RZ, -R3 ;  /* 0x000000ffff0b7224 */ /* 0x004fc800078e0a03 */
[----:B------:R-:W-:-:S04]  /*11be0*/  IMAD R11, R11, R8, RZ ;  /* 0x000000080b0b7224 */ /* 0x000fc800078e02ff */
[----:B------:R-:W-:-:S04]  /*11bf0*/  IMAD.HI.U32 R3, R3, R11, R2 ;  /* 0x0000000b03037227 */ /* 0x000fc800078e0002 */
[----:B------:R-:W-:Y:S02]  /*11c00*/  IMAD.MOV R11, RZ, RZ, -R12 ;  /* 0x000000ffff0b7224 */ /* 0x000fe400078e0a0c */
[----:B------:R-:W-:-:S04]  /*11c10*/  IMAD.HI.U32 R2, R3, R10, RZ ;  /* 0x0000000a03027227 */ /* 0x000fc800078e00ff */
[----:B------:R-:W-:Y:S02]  /*11c20*/  IMAD R3, R2, R11, R10 ;  /* 0x0000000b02037224 */ /* 0x000fe400078e020a */
[----:B0-----:R-:W-:-:S03]  /*11c30*/  VIADD R10, R9, 0xffffffe ;  /* 0x0ffffffe090a7836 */ /* 0x001fc60000000000 */
[----:B------:R-:W-:-:S13]  /*11c40*/  ISETP.GT.U32.AND P1, PT, R8, R3, PT ;  /* 0x000000030800720c */ /* 0x000fda0003f24070 */
[----:B------:R-:W-:Y:S02]  /*11c50*/  @!P1 IMAD.IADD R3, R3, 0x1, -R8 ;  /* 0x0000000103039824 */ /* 0x000fe400078e0a08 */
[----:B------:R-:W-:Y:S01]  /*11c60*/  @!P1 VIADD R2, R2, 0x1 ;  /* 0x0000000102029836 */ /* 0x000fe20000000000 */
[----:B------:R-:W-:Y:S02]  /*11c70*/  ISETP.NE.AND P1, PT, R6, RZ, PT ;  /* 0x000000ff0600720c */ /* 0x000fe40003f25270 */
[----:B------:R-:W-:Y:S02]  /*11c80*/  ISETP.GE.U32.AND P0, PT, R3, R8, PT ;  /* 0x000000080300720c */ /* 0x000fe40003f06070 */
[----:B------:R-:W-:Y:S01]  /*11c90*/  LOP3.LUT R8, R5, R6, RZ, 0x3c, !PT ;  /* 0x0000000605087212 */ /* 0x000fe200078e3cff */
[----:B------:R-:W0:Y:S03]  /*11ca0*/  F2I.FTZ.U32.TRUNC.NTZ R3, R10 ;  /* 0x0000000a00037305 */ /* 0x000e26000021f000 */
[----:B------:R-:W-:-:S07]  /*11cb0*/  ISETP.GE.AND P2, PT, R8, RZ, PT ;  /* 0x000000ff0800720c */ /* 0x000fce0003f46270 */
[----:B------:R-:W-:-:S04]  /*11cc0*/  @P0 VIADD R2, R2, 0x1 ;  /* 0x0000000102020836 */ /* 0x000fc80000000000 */
[----:B------:R-:W-:Y:S01]  /*11cd0*/  IMAD.MOV.U32 R12, RZ, RZ, R2 ;  /* 0x000000ffff0c7224 */ /* 0x000fe200078e0002 */
[----:B------:R-:W-:Y:S01]  /*11ce0*/  IABS R2, R7 ;  /* 0x0000000700027213 */ /* 0x000fe20000000000 */
[----:B0-----:R-:W-:Y:S02]  /*11cf0*/  IMAD.MOV R9, RZ, RZ, -R3 ;  /* 0x000000ffff097224 */ /* 0x001fe400078e0a03 */
[----:B------:R-:W-:Y:S01]  /*11d00*/  @!P2 IMAD.MOV R12, RZ, RZ, -R12 ;  /* 0x000000ffff0ca224 */ /* 0x000fe200078e0a0c */
[----:B------:R-:W-:Y:S01]  /*11d10*/  @!P1 LOP3.LUT R12, RZ, R6, RZ, 0x33, !PT ;  /* 0x00000006ff0c9212 */ /* 0x000fe200078e33ff */
[----:B------:R-:W-:Y:S02]  /*11d20*/  IMAD.MOV R10, RZ, RZ, -R2 ;  /* 0x000000ffff0a7224 */ /* 0x000fe400078e0a02 */
[----:B------:R-:W-:Y:S01]  /*11d30*/  IMAD R9, R9, R4, RZ ;  /* 0x0000000409097224 */ /* 0x000fe200078e02ff */
[----:B------:R-:W-:Y:S01]  /*11d40*/  IABS R8, R12 ;  /* 0x0000000c00087213 */ /* 0x000fe20000000000 */
[----:B------:R-:W-:-:S04]  /*11d50*/  IMAD.MOV.U32 R2, RZ, RZ, RZ ;  /* 0x000000ffff027224 */ /* 0x000fc800078e00ff */
[----:B------:R-:W-:-:S04]  /*11d60*/  IMAD.HI.U32 R2, R3, R9, R2 ;  /* 0x0000000903027227 */ /* 0x000fc800078e0002 */
[----:B------:R-:W-:Y:S02]  /*11d70*/  IMAD.MOV.U32 R3, RZ, RZ, R8 ;  /* 0x000000ffff037224 */ /* 0x000fe400078e0008 */
[----:B------:R-:W-:Y:S02]  /*11d80*/  IMAD.MOV.U32 R8, RZ, RZ, R10 ;  /* 0x000000ffff087224 */ /* 0x000fe400078e000a */
[----:B------:R-:W-:-:S04]  /*11d90*/  IMAD.HI.U32 R2, R2, R3, RZ ;  /* 0x0000000302027227 */ /* 0x000fc800078e00ff */
[----:B------:R-:W-:-:S05]  /*11da0*/  IMAD R3, R2, R8, R3 ;  /* 0x0000000802037224 */ /* 0x000fca00078e0203 */
[----:B------:R-:W-:-:S13]  /*11db0*/  ISETP.GT.U32.AND P1, PT, R4, R3, PT ;  /* 0x000000030400720c */ /* 0x000fda0003f24070 */
[----:B------:R-:W-:Y:S02]  /*11dc0*/  @!P1 IMAD.IADD R3, R3, 0x1, -R4 ;  /* 0x0000000103039824 */ /* 0x000fe400078e0a04 */
[----:B------:R-:W-:Y:S01]  /*11dd0*/  @!P1 VIADD R2, R2, 0x1 ;  /* 0x0000000102029836 */ /* 0x000fe20000000000 */
[----:B------:R-:W-:Y:S02]  /*11de0*/  ISETP.NE.AND P1, PT, R7, RZ, PT ;  /* 0x000000ff0700720c */ /* 0x000fe40003f25270 */
[----:B------:R-:W-:Y:S02]  /*11df0*/  ISETP.GE.U32.AND P0, PT, R3, R4, PT ;  /* 0x000000040300720c */ /* 0x000fe40003f06070 */
[----:B------:R-:W-:-:S04]  /*11e00*/  LOP3.LUT R3, R12, R7, RZ, 0x3c, !PT ;  /* 0x000000070c037212 */ /* 0x000fc800078e3cff */
[----:B------:R-:W-:Y:S01]  /*11e10*/  ISETP.GE.AND P2, PT, R3, RZ, PT ;  /* 0x000000ff0300720c */ /* 0x000fe20003f46270 */
[----:B------:R-:W-:-:S06]  /*11e20*/  IMAD.MOV R3, RZ, RZ, -R12 ;  /* 0x000000ffff037224 */ /* 0x000fcc00078e0a0c */
[----:B------:R-:W-:-:S06]  /*11e30*/  @P0 VIADD R2, R2, 0x1 ;  /* 0x0000000102020836 */ /* 0x000fcc0000000000 */
[----:B------:R-:W-:Y:S01]  /*11e40*/  @!P2 IMAD.MOV R2, RZ, RZ, -R2 ;  /* 0x000000ffff02a224 */ /* 0x000fe200078e0a02 */
[----:B------:R-:W-:-:S05]  /*11e50*/  @!P1 LOP3.LUT R2, RZ, R7, RZ, 0x33, !PT ;  /* 0x00000007ff029212 */ /* 0x000fca00078e33ff */
[----:B------:R-:W-:-:S04]  /*11e60*/  IMAD.MOV R26, RZ, RZ, -R2 ;  /* 0x000000ffff1a7224 */ /* 0x000fc800078e0a02 */
[C---:B------:R-:W-:Y:S02]  /*11e70*/  IMAD R26, R7.reuse, R26, R12 ;  /* 0x0000001a071a7224 */ /* 0x040fe400078e020c */
[----:B------:R-:W-:Y:S02]  /*11e80*/  IMAD R7, R7, 0x1000000, R2 ;  /* 0x0100000007077824 */ /* 0x000fe400078e0202 */
[----:B------:R-:W-:Y:S02]  /*11e90*/  IMAD R2, R6, R3, R5 ;  /* 0x0000000306027224 */ /* 0x000fe400078e0205 */
[----:B------:R-:W-:Y:S01]  /*11ea0*/  IMAD R26, R26, 0x10000, R7 ;  /* 0x000100001a1a7824 */ /* 0x000fe200078e0207 */
[----:B------:R-:W-:Y:S06]  /*11eb0*/  BRA `(.L_x_1174) ;  /* 0x0000000000f47947 */ /* 0x000fec0003800000 */
.L_x_1173:
[----:B------:R-:W0:Y:S02]  /*11ec0*/  LDC.64 R2, c[0x0][0xc90] ;  /* 0x00032400ff027b82 */ /* 0x000e240000000a00 */
[----:B0-----:R-:W-:-:S05]  /*11ed0*/  IMAD.WIDE R2, R27, 0x4, R2 ;  /* 0x000000041b027825 */ /* 0x001fca00078e0202 */
[----:B------:R0:W2:Y:S01]  /*11ee0*/  LDG.E R7, desc[UR56][R2.64] ;  /* 0x0000003802077981 */ /* 0x0000a2000c1e1900 */
[----:B------:R-:W-:Y:S01]  /*11ef0*/  IABS R13, R5 ;  /* 0x00000005000d7213 */ /* 0x000fe20000000000 */
[----:B0-----:R-:W-:Y:S02]  /*11f00*/  IMAD.MOV.U32 R2, RZ, RZ, RZ ;  /* 0x000000ffff027224 */ /* 0x001fe400078e00ff */
[----:B--2---:R-:W-:-:S05]  /*11f10*/  IMAD R4, R6, R7, RZ ;  /* 0x0000000706047224 */ /* 0x004fca00078e02ff */
[-C--:B------:R-:W-:Y:S02]  /*11f20*/  IABS R10, R4.reuse ;  /* 0x00000004000a7213 */ /* 0x080fe40000000000 */
[----:B------:R-:W-:Y:S02]  /*11f30*/  IABS R12, R4 ;  /* 0x00000004000c7213 */ /* 0x000fe40000000000 */
[----:B------:R-:W0:Y:S08]  /*11f40*/  I2F.RP R8, R10 ;  /* 0x0000000a00087306 */ /* 0x000e300000209400 */
[----:B0-----:R-:W0:Y:S02]  /*11f50*/  MUFU.RCP R8, R8 ;  /* 0x0000000800087308 */ /* 0x001e240000001000 */
[----:B0-----:R-:W-:-:S06]  /*11f60*/  VIADD R9, R8, 0xffffffe ;  /* 0x0ffffffe08097836 */ /* 0x001fcc0000000000 */
[----:B------:R-:W0:Y:S02]  /*11f70*/  F2I.FTZ.U32.TRUNC.NTZ R3, R9 ;  /* 0x0000000900037305 */ /* 0x000e24000021f000 */
[----:B0-----:R-:W-:-:S04]  /*11f80*/  IMAD.MOV R11, RZ, RZ, -R3 ;  /* 0x000000ffff0b7224 */ /* 0x001fc800078e0a03 */
[----:B------:R-:W-:-:S04]  /*11f90*/  IMAD R11, R11, R10, RZ ;  /* 0x0000000a0b0b7224 */ /* 0x000fc800078e02ff */
[----:B------:R-:W-:-:S04]  /*11fa0*/  IMAD.HI.U32 R2, R3, R11, R2 ;  /* 0x0000000b03027227 */ /* 0x000fc800078e0002 */
[----:B------:R-:W-:Y:S02]  /*11fb0*/  IMAD.MOV R3, RZ, RZ, -R12 ;  /* 0x000000ffff037224 */ /* 0x000fe400078e0a0c */
        /* <DEDUP_REMOVED lines=12> */
[----:B------:R-:W-:Y:S02]  /*12080*/  IMAD R8, R7, R2, RZ ;  /* 0x0000000207087224 */ /* 0x000fe400078e02ff */
[----:B------:R-:W-:Y:S02]  /*12090*/  IMAD.MOV R2, RZ, RZ, -R2 ;  /* 0x000000ffff027224 */ /* 0x000fe400078e0a02 */
[----:B------:R-:W-:Y:S02]  /*120a0*/  IMAD.MOV R10, RZ, RZ, -R8 ;  /* 0x000000ffff0a7224 */ /* 0x000fe400078e0a08 */
[----:B------:R-:W-:-:S03]  /*120b0*/  IMAD R12, R4, R2, R5 ;  /* 0x00000002040c7224 */ /* 0x000fc600078e0205 */
[----:B------:R-:W-:-:S04]  /*120c0*/  VIADDMNMX R7, R10, UR5, R7, PT ;  /* 0x000000050a077c46 */ /* 0x000fc8000b800107 */
[-C--:B------:R-:W-:Y:S01]  /*120d0*/  IABS R9, R7.reuse ;  /* 0x0000000700097213 */ /* 0x080fe20000000000 */
[----:B------:R-:W-:Y:S01]  /*120e0*/  IMAD.MOV R26, RZ, RZ, -R7 ;  /* 0x000000ffff1a7224 */ /* 0x000fe200078e0a07 */
[----:B------:R-:W-:Y:S02]  /*120f0*/  IABS R4, R7 ;  /* 0x0000000700047213 */ /* 0x000fe40000000000 */
[----:B------:R-:W0:Y:S03]  /*12100*/  I2F.RP R10, R9 ;  /* 0x00000009000a7306 */ /* 0x000e260000209400 */
[----:B------:R-:W-:-:S05]  /*12110*/  IMAD.MOV R4, RZ, RZ, -R4 ;  /* 0x000000ffff047224 */ /* 0x000fca00078e0a04 */
[----:B0-----:R-:W0:Y:S02]  /*12120*/  MUFU.RCP R10, R10 ;  /* 0x0000000a000a7308 */ /* 0x001e240000001000 */
[----:B0-----:R-:W-:-:S06]  /*12130*/  VIADD R3, R10, 0xffffffe ;  /* 0x0ffffffe0a037836 */ /* 0x001fcc0000000000 */
[----:B------:R-:W0:Y:S02]  /*12140*/  F2I.FTZ.U32.TRUNC.NTZ R3, R3 ;  /* 0x0000000300037305 */ /* 0x000e24000021f000 */
[----:B0-----:R-:W-:-:S04]  /*12150*/  IMAD.MOV R11, RZ, RZ, -R3 ;  /* 0x000000ffff0b7224 */ /* 0x001fc800078e0a03 */
[----:B------:R-:W-:Y:S01]  /*12160*/  IMAD.MOV.U32 R2, RZ, RZ, R11 ;  /* 0x000000ffff027224 */ /* 0x000fe200078e000b */
[----:B------:R-:W-:-:S03]  /*12170*/  IABS R11, R12 ;  /* 0x0000000c000b7213 */ /* 0x000fc60000000000 */
[----:B------:R-:W-:Y:S02]  /*12180*/  IMAD R5, R2, R9, RZ ;  /* 0x0000000902057224 */ /* 0x000fe400078e02ff */
[----:B------:R-:W-:-:S04]  /*12190*/  IMAD.MOV.U32 R2, RZ, RZ, RZ ;  /* 0x000000ffff027224 */ /* 0x000fc800078e00ff */
[----:B------:R-:W-:Y:S01]  /*121a0*/  IMAD.HI.U32 R2, R3, R5, R2 ;  /* 0x0000000503027227 */ /* 0x000fe200078e0002 */
[----:B------:R-:W-:-:S04]  /*121b0*/  LOP3.LUT R3, R12, R7, RZ, 0x3c, !PT ;  /* 0x000000070c037212 */ /* 0x000fc800078e3cff */
[----:B------:R-:W-:Y:S01]  /*121c0*/  ISETP.GE.AND P2, PT, R3, RZ, PT ;  /* 0x000000ff0300720c */ /* 0x000fe20003f46270 */
[----:B------:R-:W-:Y:S01]  /*121d0*/  IMAD.HI.U32 R2, R2, R11, RZ ;  /* 0x0000000b02027227 */ /* 0x000fe200078e00ff */
[----:B------:R-:W-:-:S03]  /*121e0*/  IADD3 R3, R8, 0x1000000, R12 ;  /* 0x0100000008037810 */ /* 0x000fc60007ffe00c */
        /* <DEDUP_REMOVED lines=9> */
[----:B------:R-:W-:-:S07]  /*12280*/  IMAD R26, R2, R26, R3 ;  /* 0x0000001a021a7224 */ /* 0x000fce00078e0203 */
.L_x_1174:
[----:B------:R-:W-:-:S05]  /*12290*/  LOP3.LUT R25, RZ, R2, RZ, 0x33, !PT ;  /* 0x00000002ff197212 */ /* 0x000fca00078e33ff */
[----:B------:R-:W-:Y:S01]  /*122a0*/  IMAD.IADD R25, R6, 0x1, R25 ;  /* 0x0000000106197824 */ /* 0x000fe200078e0219 */
[----:B------:R-:W-:Y:S06]  /*122b0*/  BRA `(.L_x_1175) ;  /* 0x0000000000147947 */ /* 0x000fec0003800000 */
.L_x_1170:
[----:B------:R-:W-:Y:S01]  /*122c0*/  ULDC UR4, c[0x0][0xc3c] ;  /* 0x00030f0000047ab9 */ /* 0x000fe20000000800 */
[----:B------:R-:W-:Y:S02]  /*122d0*/  IMAD.MOV.U32 R25, RZ, RZ, RZ ;  /* 0x000000ffff197224 */ /* 0x000fe400078e00ff */
[----:B------:R-:W-:Y:S02]  /*122e0*/  IMAD.U32 R24, RZ, RZ, UR6 ;  /* 0x00000006ff187e24 */ /* 0x000fe4000f8e00ff */
[----:B------:R-:W-:Y:S02]  /*122f0*/  IMAD.MOV.U32 R26, RZ, RZ, RZ ;  /* 0x000000ffff1a7224 */ /* 0x000fe400078e00ff */
[----:B------:R-:W-:-:S07]  /*12300*/  IMAD.U32 R27, RZ, RZ, UR4 ;  /* 0x00000004ff1b7e24 */ /* 0x000fce000f8e00ff */
.L_x_1175:
[----:B------:R-:W-:-:S13]  /*12310*/  ISETP.NE.AND P0, PT, R0, RZ, PT ;  /* 0x000000ff0000720c */ /* 0x000fda0003f05270 */
[----:B------:R-:W0:Y:S01]  /*12320*/  @!P0 S2R R3, SR_CgaCtaId ;  /* 0x0000000000038919 */ /* 0x000e220000008800 */
[----:B------:R-:W-:-:S04]  /*12330*/  @!P0 MOV R0, 0x400 ;  /* 0x0000040000008802 */ /* 0x000fc80000000f00 */
[----:B0-----:R-:W-:-:S05]  /*12340*/  @!P0 LEA R0, R3, R0, 0x18 ;  /* 0x0000000003008211 */ /* 0x001fca00078ec0ff */
[----:B------:R1:W-:Y:S01]  /*12350*/  @!P0 STS.128 [R0+0x2d8d0], R24 ;  /* 0x02d8d01800008388 */ /* 0x0003e20000000c00 */
[----:B------:R-:W-:Y:S06]  /*12360*/  BAR.ARV 0x5, 0x200 ;  /* 0x0148000000007b1d */ /* 0x000fec0000002000 */
.L_x_1168:
[----:B------:R2:W-:Y:S01]  /*12370*/  STL [R1+0x28], RZ ;  /* 0x000028ff01007387 */ /* 0x0005e20000100800 */
[----:B------:R-:W-:Y:S01]  /*12380*/  ULDC UR4, c[0x0][0xc3c] ;  /* 0x00030f0000047ab9 */ /* 0x000fe20000000800 */
[----:B------:R-:W-:Y:S01]  /*12390*/  IMAD.MOV.U32 R29, RZ, RZ, 0x1 ;  /* 0x00000001ff1d7424 */ /* 0x000fe200078e00ff */
[----:B0-----:R-:W-:Y:S01]  /*123a0*/  ISETP.GE.AND P0, PT, R27, UR4, PT ;  /* 0x000000041b007c0c */ /* 0x001fe2000bf06270 */
[----:B------:R-:W-:-:S12]  /*123b0*/  IMAD.MOV.U32 R23, RZ, RZ, RZ ;  /* 0x000000ffff177224 */ /* 0x000fd800078e00ff */
[----:B--2---:R-:W-:Y:S05]  /*123c0*/  @P0 BRA `(.L_x_1176) ;  /* 0x0000005000600947 */ /* 0x004fea0003800000 */
[----:B------:R-:W0:Y:S01]  /*123d0*/  S2R R3, SR_TID.X ;  /* 0x0000000000037919 */ /* 0x000e220000002100 */
[----:B------:R-:W2:Y:S01]  /*123e0*/  S2UR UR5, SR_CgaCtaId ;  /* 0x00000000000579c3 */ /* 0x000ea20000008800 */
[----:B------:R-:W-:Y:S01]  /*123f0*/  UMOV UR4, 0x400 ;  /* 0x0000040000047882 */ /* 0x000fe20000000000 */
[----:B------:R-:W-:Y:S01]  /*12400*/  BSSY B8, `(.L_x_1176) ;  /* 0x0000514000087945 */ /* 0x000fe20003800000 */
[----:B------:R3:W-:Y:S01]  /*12410*/  STL [R1+0x28], RZ ;  /* 0x000028ff01007387 */ /* 0x0007e20000100800 */
[----:B------:R-:W-:Y:S01]  /*12420*/  IMAD.MOV.U32 R29, RZ, RZ, 0x1 ;  /* 0x00000001ff1d7424 */ /* 0x000fe200078e00ff */
[----:B------:R-:W-:Y:S01]  /*12430*/  ULOP3.LUT UR36, UR44, 0x2, URZ, 0xfc, !UPT ;  /* 0x000000022c247892 */ /* 0x000fe2000f8efc3f */
[----:B------:R-:W-:Y:S01]  /*12440*/  IMAD.MOV.U32 R23, RZ, RZ, RZ ;  /* 0x000000ffff177224 */ /* 0x000fe200078e00ff */
[----:B------:R-:W-:Y:S01]  /*12450*/  ULDC UR37, c[0x0][0xc] ;  /* 0x0000030000257ab9 */ /* 0x000fe20000000800 */
[----:B--2---:R-:W-:-:S06]  /*12460*/  ULEA UR4, UR5, UR4, 0x18 ;  /* 0x0000000405047291 */ /* 0x004fcc000f8ec03f */
[----:B------:R-:W-:Y:S01]  /*12470*/  IMAD.U32 R17, RZ, RZ, UR4 ;  /* 0x00000004ff117e24 */ /* 0x000fe2000f8e00ff */
[C---:B0-----:R-:W-:Y:S01]  /*12480*/  LOP3.LUT R5, R3.reuse, 0x7f, RZ, 0xc0, !PT ;  /* 0x0000007f03057812 */ /* 0x041fe200078ec0ff */
[C---:B-1----:R-:W-:Y:S02]  /*12490*/  IMAD.SHL.U32 R0, R3.reuse, 0x8, RZ ;  /* 0x0000000803007824 */ /* 0x042fe400078e00ff */
[----:B------:R-:W-:Y:S01]  /*124a0*/  IMAD.SHL.U32 R4, R3, 0x20, RZ ;  /* 0x0000002003047824 */ /* 0x000fe200078e00ff */
[----:B------:R-:W-:Y:S02]  /*124b0*/  SHF.R.U32.HI R5, RZ, 0x2, R5 ;  /* 0x00000002ff057819 */ /* 0x000fe40000011605 */
[----:B------:R-:W-:Y:S02]  /*124c0*/  LOP3.LUT R2, R0, 0xd8, RZ, 0xc0, !PT ;  /* 0x000000d800027812 */ /* 0x000fe400078ec0ff */
[----:B------:R-:W-:Y:S02]  /*124d0*/  LOP3.LUT R6, R4, 0x60, RZ, 0xc0, !PT ;  /* 0x0000006004067812 */ /* 0x000fe400078ec0ff */
[----:B------:R-:W-:-:S02]  /*124e0*/  LOP3.LUT R3, R2, 0x18, R3, 0x78, !PT ;  /* 0x0000001802037812 */ /* 0x000fc400078e7803 */
[----:B------:R-:W-:Y:S02]  /*124f0*/  LOP3.LUT R4, R0, 0x18, RZ, 0xc0, !PT ;  /* 0x0000001800047812 */ /* 0x000fe400078ec0ff */
[----:B------:R-:W-:Y:S02]  /*12500*/  LOP3.LUT R2, R3, 0x320, R0, 0xf8, !PT ;  /* 0x0000032003027812 */ /* 0x000fe400078ef800 */
[----:B------:R-:W-:Y:S02]  /*12510*/  LOP3.LUT R0, R5, R6, RZ, 0xfc, !PT ;  /* 0x0000000605007212 */ /* 0x000fe400078efcff */
[----:B------:R-:W-:Y:S01]  /*12520*/  LOP3.LUT R5, R4, 0x20, RZ, 0xfc, !PT ;  /* 0x0000002004057812 */ /* 0x000fe200078efcff */
[----:B------:R-:W-:Y:S01]  /*12530*/  IMAD R0, R2, 0x2, R17 ;  /* 0x0000000202007824 */ /* 0x000fe200078e0211 */
[----:B------:R-:W-:-:S04]  /*12540*/  LOP3.LUT R3, R4, 0x40, RZ, 0xfc, !PT ;  /* 0x0000004004037812 */ /* 0x000fc800078efcff */
[----:B------:R3:W-:Y:S03]  /*12550*/  STL [R1+0x18], R0 ;  /* 0x0000180001007387 */ /* 0x0007e60000100800 */
.L_x_1247:
[----:B------:R-:W-:Y:S05]  /*12560*/  YIELD ;  /* 0x0000000000007946 */ /* 0x000fea0003800000 */
[----:B------:R-:W-:Y:S01]  /*12570*/  ULDC.64 UR4, c[0x0][0xa28] ;  /* 0x00028a0000047ab9 */ /* 0x000fe20000000a00 */
[----:B------:R-:W-:Y:S01]  /*12580*/  IMAD.MOV.U32 R19, RZ, RZ, RZ ;  /* 0x000000ffff137224 */ /* 0x000fe200078e00ff */
[----:B------:R-:W-:-:S04]  /*12590*/  ISETP.NE.U32.AND P0, PT, RZ, UR4, PT ;  /* 0x00000004ff007c0c */ /* 0x000fc8000bf05070 */
[----:B------:R-:W-:Y:S01]  /*125a0*/  ISETP.NE.AND.EX P0, PT, RZ, UR5, PT, P0 ;  /* 0x00000005ff007c0c */ /* 0x000fe2000bf05300 */
[----:B------:R-:W-:-:S12]  /*125b0*/  ULDC.64 UR4, c[0x0][0xa18] ;  /* 0x0002860000047ab9 */ /* 0x000fd80000000a00 */
[----:B0-----:R-:W0:Y:S02]  /*125c0*/  @P0 LDC.64 R2, c[0x0][0xa28] ;  /* 0x00028a00ff020b82 */ /* 0x001e240000000a00 */
[----:B0-----:R-:W-:-:S05]  /*125d0*/  @P0 IMAD.WIDE R2, R27, 0x4, R2 ;  /* 0x000000041b020825 */ /* 0x001fca00078e0202 */
[----:B--2---:R0:W2:Y:S01]  /*125e0*/  @P0 LDG.E R19, desc[UR56][R2.64] ;  /* 0x0000003802130981 */ /* 0x0040a2000c1e1900 */
[----:B------:R-:W-:Y:S01]  /*125f0*/  ISETP.NE.U32.AND P0, PT, RZ, UR4, PT ;  /* 0x00000004ff007c0c */ /* 0x000fe2000bf05070 */
[----:B---3--:R-:W-:Y:S01]  /*12600*/  IMAD.MOV.U32 R0, RZ, RZ, RZ ;  /* 0x000000ffff007224 */ /* 0x008fe200078e00ff */
[----:B------:R-:W-:Y:S02]  /*12610*/  LOP3.LUT R16, R16, 0xffffffbf, RZ, 0xc0, !PT ;  /* 0xffffffbf10107812 */ /* 0x000fe400078ec0ff */
[----:B------:R-:W-:Y:S01]  /*12620*/  ISETP.NE.AND.EX P1, PT, RZ, UR5, PT, P0 ;  /* 0x00000005ff007c0c */ /* 0x000fe2000bf25300 */
[----:B------:R-:W-:Y:S02]  /*12630*/  ULDC.64 UR4, c[0x0][0xa00] ;  /* 0x0002800000047ab9 */ /* 0x000fe40000000a00 */
[----:B------:R-:W-:Y:S01]  /*12640*/  ISETP.NE.U32.AND P0, PT, RZ, UR4, PT ;  /* 0x00000004ff007c0c */ /* 0x000fe2000bf05070 */
[----:B0-----:R-:W0:Y:S03]  /*12650*/  LDC.64 R2, c[0x0][0xa00] ;  /* 0x00028000ff027b82 */ /* 0x001e260000000a00 */
[----:B------:R-:W-:Y:S01]  /*12660*/  ISETP.NE.AND.EX P2, PT, RZ, UR5, PT, P0 ;  /* 0x00000005ff007c0c */ /* 0x000fe2000bf45300 */
[----:B------:R-:W-:-:S05]  /*12670*/  ULDC.64 UR4, c[0x0][0x418] ;  /* 0x0001060000047ab9 */ /* 0x000fca0000000a00 */
[----:B------:R-:W1:Y:S07]  /*12680*/  @P1 LDC.64 R4, c[0x0][0xa18] ;  /* 0x00028600ff041b82 */ /* 0x000e6e0000000a00 */
[----:B------:R-:W-:Y:S01]  /*12690*/  @P2 LOP3.LUT R16, R16, 0x40, RZ, 0xfc, !PT ;  /* 0x0000004010102812 */ /* 0x000fe200078efcff */
[----:B0-----:R-:W-:-:S05]  /*126a0*/  IMAD.WIDE R2, R27, 0x4, R2 ;  /* 0x000000041b027825 */ /* 0x001fca00078e0202 */
[----:B------:R-:W3:Y:S01]  /*126b0*/  @P2 LDG.E R0, desc[UR56][R2.64] ;  /* 0x0000003802002981 */ /* 0x000ee2000c1e1900 */
[----:B-1----:R-:W-:-:S05]  /*126c0*/  @P1 IMAD.WIDE R4, R27, 0x4, R4 ;  /* 0x000000041b041825 */ /* 0x002fca00078e0204 */
[----:B------:R0:W5:Y:S01]  /*126d0*/  @P1 LDG.E R28, desc[UR56][R4.64] ;  /* 0x00000038041c1981 */ /* 0x000162000c1e1900 */
        /* <DEDUP_REMOVED lines=8> */
[----:B-1----:R-:W-:Y:S01]  /*12760*/  IMAD.U32 R0, RZ, RZ, UR4 ;  /* 0x00000004ff007e24 */ /* 0x002fe2000f8e00ff */
[----:B------:R-:W-:Y:S06]  /*12770*/  @P1 BRA `(.L_x_1177) ;  /* 0x0000000000181947 */ /* 0x000fec0003800000 */
[----:B------:R-:W-:Y:S02]  /*12780*/  ULDC UR4, c[0x0][0x288] ;  /* 0x0000a20000047ab9 */ /* 0x000fe40000000800 */
[----:B-----5:R-:W-:Y:S01]  /*12790*/  IMAD.U32 R28, RZ, RZ, UR4 ;  /* 0x00000004ff1c7e24 */ /* 0x020fe2000f8e00ff */
[----:B------:R-:W-:Y:S06]  /*127a0*/  @!P2 BRA `(.L_x_1177) ;  /* 0x00000000000ca947 */ /* 0x000fec0003800000 */
[----:B0-----:R-:W2:Y:S04]  /*127b0*/  LDG.E R5, desc[UR56][R2.64] ;  /* 0x0000003802057981 */ /* 0x001ea8000c1e1900 */
[----:B------:R-:W2:Y:S02]  /*127c0*/  LDG.E R28, desc[UR56][R2.64+0x4] ;  /* 0x00000438021c7981 */ /* 0x000ea4000c1e1900 */
[----:B--2---:R-:W-:-:S07]  /*127d0*/  IMAD.IADD R28, R28, 0x1, -R5 ;  /* 0x000000011c1c7824 */ /* 0x004fce00078e0a05 */
.L_x_1177:
[----:B------:R-:W-:Y:S02]  /*127e0*/  ULDC.64 UR4, c[0x0][0xa20] ;  /* 0x0002880000047ab9 */ /* 0x000fe40000000a00 */
[----:B------:R-:W-:-:S04]  /*127f0*/  ISETP.NE.U32.AND P0, PT, RZ, UR4, PT ;  /* 0x00000004ff007c0c */ /* 0x000fc8000bf05070 */
[----:B------:R-:W-:-:S13]  /*12800*/  ISETP.NE.AND.EX P0, PT, RZ, UR5, PT, P0 ;  /* 0x00000005ff007c0c */ /* 0x000fda000bf05300 */
[----:B------:R-:W-:Y:S05]  /*12810*/  @!P0 BRA `(.L_x_1178) ;  /* 0x0000000000108947 */ /* 0x000fea0003800000 */
[----:B------:R-:W1:Y:S02]  /*12820*/  LDC.64 R2, c[0x0][0xa20] ;  /* 0x00028800ff027b82 */ /* 0x000e640000000a00 */
[----:B-1----:R-:W-:-:S05]  /*12830*/  IMAD.WIDE R2, R27, 0x4, R2 ;  /* 0x000000041b027825 */ /* 0x002fca00078e0202 */
[----:B------:R1:W5:Y:S01]  /*12840*/  LDG.E R0, desc[UR56][R2.64] ;  /* 0x0000003802007981 */ /* 0x000362000c1e1900 */
[----:B------:R-:W-:Y:S05]  /*12850*/  BRA `(.L_x_1179) ;  /* 0x0000000000247947 */ /* 0x000fea0003800000 */
.L_x_1178:
[----:B------:R-:W-:Y:S02]  /*12860*/  ULDC.64 UR4, c[0x0][0xa08] ;  /* 0x0002820000047ab9 */ /* 0x000fe40000000a00 */
[----:B------:R-:W-:-:S04]  /*12870*/  ISETP.NE.U32.AND P0, PT, RZ, UR4, PT ;  /* 0x00000004ff007c0c */ /* 0x000fc8000bf05070 */
[----:B------:R-:W-:-:S13]  /*12880*/  ISETP.NE.AND.EX P0, PT, RZ, UR5, PT, P0 ;  /* 0x00000005ff007c0c */ /* 0x000fda000bf05300 */
[----:B------:R-:W-:Y:S05]  /*12890*/  @!P0 BRA `(.L_x_1179) ;  /* 0x0000000000148947 */ /* 0x000fea0003800000 */
[----:B------:R-:W1:Y:S02]  /*128a0*/  LDC.64 R2, c[0x0][0xa08] ;  /* 0x00028200ff027b82 */ /* 0x000e640000000a00 */
[----:B-1----:R-:W-:-:S05]  /*128b0*/  IMAD.WIDE R2, R27, 0x4, R2 ;  /* 0x000000041b027825 */ /* 0x002fca00078e0202 */
[----:B------:R-:W2:Y:S04]  /*128c0*/  LDG.E R0, desc[UR56][R2.64] ;  /* 0x0000003802007981 */ /* 0x000ea8000c1e1900 */
[----:B0-----:R-:W2:Y:S02]  /*128d0*/  LDG.E R5, desc[UR56][R2.64+0x4] ;  /* 0x0000043802057981 */ /* 0x001ea4000c1e1900 */
[----:B--2---:R-:W-:-:S07]  /*128e0*/  IMAD.IADD R0, R5, 0x1, -R0 ;  /* 0x0000000105007824 */ /* 0x004fce00078e0a00 */
.L_x_1179:
[----:B-1----:R-:W1:Y:S01]  /*128f0*/  LDC R2, c[0x0][0x448] ;  /* 0x00011200ff027b82 */ /* 0x002e620000000800 */
[----:B------:R-:W-:Y:S01]  /*12900*/  IMAD R25, R25, 0xc0, RZ ;  /* 0x000000c019197824 */ /* 0x000fe200078e02ff */
[----:B------:R-:W-:Y:S01]  /*12910*/  LOP3.LUT R16, R16, 0xfffffff7, RZ, 0xc0, !PT ;  /* 0xfffffff710107812 */ /* 0x000fe200078ec0ff */
[----:B-----5:R-:W-:Y:S02]  /*12920*/  IMAD.IADD R7, R0, 0x1, -R19 ;  /* 0x0000000100077824 */ /* 0x020fe400078e0a13 */
[----:B------:R-:W-:-:S03]  /*12930*/  VIADD R3, R25, 0xbf ;  /* 0x000000bf19037836 */ /* 0x000fc60000000000 */
[----:B------:R-:W-:Y:S01]  /*12940*/  IADD3 R0, R7, 0x1, -R28 ;  /* 0x0000000107007810 */ /* 0x000fe20007ffe81c */
[----:B------:R2:W-:Y:S01]  /*12950*/  STL [R1+0x8], R7 ;  /* 0x0000080701007387 */ /* 0x0005e20000100800 */
[----:B-1----:R-:W-:-:S13]  /*12960*/  ISETP.NE.AND P2, PT, R2, 0x1, PT ;  /* 0x000000010200780c */ /* 0x002fda0003f45270 */
[----:B0-----:R-:W0:Y:S01]  /*12970*/  @P2 LDC R4, c[0x0][0x44c] ;  /* 0x00011300ff042b82 */ /* 0x001e220000000800 */
[----:B------:R-:W-:-:S07]  /*12980*/  @P2 LOP3.LUT R16, R16, 0x8, RZ, 0xfc, !PT ;  /* 0x0000000810102812 */ /* 0x000fce00078efcff */
[----:B------:R-:W1:Y:S01]  /*12990*/  @P2 LDC R2, c[0x0][0x450] ;  /* 0x00011400ff022b82 */ /* 0x000e620000000800 */
[----:B0-----:R-:W-:-:S05]  /*129a0*/  @P2 IMAD.HI.U32 R5, R3, R4, RZ ;  /* 0x0000000403052227 */ /* 0x001fca00078e00ff */
[----:B-1----:R-:W-:-:S05]  /*129b0*/  @P2 SHF.R.U32.HI R3, RZ, R2, R5 ;  /* 0x00000002ff032219 */ /* 0x002fca0000011605 */
[----:B------:R-:W-:Y:S02]  /*129c0*/  IMAD.IADD R0, R0, 0x1, R3 ;  /* 0x0000000100007824 */ /* 0x000fe400078e0203 */
[----:B------:R-:W0:Y:S02]  /*129d0*/  LDC.64 R2, c[0x0][0x9e0] ;  /* 0x00027800ff027b82 */ /* 0x000e240000000a00 */
[----:B0-----:R-:W-:Y:S01]  /*129e0*/  ISETP.GE.AND P1, PT, R3, 0x1, PT ;  /* 0x000000010300780c */ /* 0x001fe20003f26270 */
[----:B------:R-:W-:-:S12]  /*129f0*/  IMAD.IADD R2, R0, 0x1, R2 ;  /* 0x0000000100027824 */ /* 0x000fd800078e0202 */
[----:B--2---:R-:W-:Y:S05]  /*12a00*/  @!P1 BRA `(.L_x_1180) ;  /* 0x0000000000489947 */ /* 0x004fea0003800000 */
[C---:B------:R-:W-:Y:S01]  /*12a10*/  ISETP.GT.AND P0, PT, R0.reuse, RZ, PT ;  /* 0x000000ff0000720c */ /* 0x040fe20003f04270 */
[----:B------:R-:W-:Y:S01]  /*12a20*/  BSSY B0, `(.L_x_1181) ;  /* 0x000000e000007945 */ /* 0x000fe20003800000 */
[----:B------:R-:W-:-:S11]  /*12a30*/  VIADD R6, R0, 0xffffffff ;  /* 0xffffffff00067836 */ /* 0x000fd60000000000 */
[----:B------:R-:W-:Y:S05]  /*12a40*/  @P0 BRA `(.L_x_1182) ;  /* 0x00000000001c0947 */ /* 0x000fea0003800000 */
[----:B------:R-:W-:Y:S01]  /*12a50*/  ISETP.NE.AND P0, PT, R3, 0x1, PT ;  /* 0x000000010300780c */ /* 0x000fe20003f05270 */
[----:B------:R-:W-:-:S12]  /*12a60*/  IMAD.MOV R0, RZ, RZ, -R0 ;  /* 0x000000ffff007224 */ /* 0x000fd800078e0a00 */
[----:B------:R-:W0:Y:S02]  /*12a70*/  @P0 LDC.64 R4, c[0x0][0x9e8] ;  /* 0x00027a00ff040b82 */ /* 0x000e240000000a00 */
[----:B0-----:R-:W-:-:S05]  /*12a80*/  @P0 IMAD.HI.U32 R4, R0, R4, RZ ;  /* 0x0000000400040227 */ /* 0x001fca00078e00ff */
[----:B------:R-:W-:-:S04]  /*12a90*/  @P0 SHF.R.U32.HI R0, RZ, R5, R4 ;  /* 0x00000005ff000219 */ /* 0x000fc80000011604 */
[----:B------:R-:W-:Y:S01]  /*12aa0*/  LOP3.LUT R6, RZ, R0, RZ, 0x33, !PT ;  /* 0x00000000ff067212 */ /* 0x000fe200078e33ff */
[----:B------:R-:W-:Y:S06]  /*12ab0*/  BRA `(.L_x_1183) ;  /* 0x0000000000107947 */ /* 0x000fec0003800000 */
.L_x_1182:
[----:B------:R-:W-:-:S13]  /*12ac0*/  ISETP.NE.AND P0, PT, R3, 0x1, PT ;  /* 0x000000010300780c */ /* 0x000fda0003f05270 */
[----:B------:R-:W0:Y:S02]  /*12ad0*/  @P0 LDC.64 R4, c[0x0][0x9e8] ;  /* 0x00027a00ff040b82 */ /* 0x000e240000000a00 */
[----:B0-----:R-:W-:-:S05]  /*12ae0*/  @P0 IMAD.HI.U32 R4, R6, R4, RZ ;  /* 0x0000000406040227 */ /* 0x001fca00078e00ff */
[----:B------:R-:W-:-:S07]  /*12af0*/  @P0 SHF.R.U32.HI R6, RZ, R5, R4 ;  /* 0x00000005ff060219 */ /* 0x000fce0000011604 */
.L_x_1183:
[----:B------:R-:W-:Y:S05]  /*12b00*/  BSYNC B0 ;  /* 0x0000000000007941 */ /* 0x000fea0003800000 */
.L_x_1181:
[----:B------:R-:W-:-:S05]  /*12b10*/  IMAD R5, R6, R3, R3 ;  /* 0x0000000306057224 */ /* 0x000fca00078e0203 */
[----:B------:R-:W-:-:S07]  /*12b20*/  VIMNMX R2, R2, R5, PT ;  /* 0x0000000502027248 */ /* 0x000fce0003fe0100 */
.L_x_1180:
[----:B------:R-:W0:Y:S01]  /*12b30*/  @P2 LDC R4, c[0x0][0x44c] ;  /* 0x00011300ff042b82 */ /* 0x000e220000000800 */
[----:B------:R-:W-:-:S07]  /*12b40*/  ULDC UR4, c[0x0][0x9dc] ;  /* 0x0002770000047ab9 */ /* 0x000fce0000000800 */
[----:B------:R-:W1:Y:S01]  /*12b50*/  @P2 LDC R0, c[0x0][0x450] ;  /* 0x00011400ff002b82 */ /* 0x000e620000000800 */
[----:B0-----:R-:W-:-:S04]  /*12b60*/  @P2 IMAD.HI.U32 R5, R25, R4, RZ ;  /* 0x0000000419052227 */ /* 0x001fc800078e00ff */
[----:B------:R-:W-:Y:S01]  /*12b70*/  IMAD.MOV.U32 R4, RZ, RZ, R25 ;  /* 0x000000ffff047224 */ /* 0x000fe200078e0019 */
[----:B-1----:R-:W-:Y:S01]  /*12b80*/  @P2 SHF.R.U32.HI R4, RZ, R0, R5 ;  /* 0x00000000ff042219 */ /* 0x002fe20000011605 */
[----:B------:R-:W-:Y:S02]  /*12b90*/  VIADD R0, R2, 0x7f ;  /* 0x0000007f02007836 */ /* 0x000fe40000000000 */
[----:B------:R-:W-:Y:S01]  /*12ba0*/  VIADD R2, R7, 0x7f ;  /* 0x0000007f07027836 */ /* 0x000fe20000000000 */
[----:B------:R-:W-:Y:S02]  /*12bb0*/  IADD3 R6, R4, R7, -R28 ;  /* 0x0000000704067210 */ /* 0x000fe40007ffe81c */
[----:B------:R-:W-:-:S04]  /*12bc0*/  SHF.R.S32.HI R5, RZ, 0x1f, R0 ;  /* 0x0000001fff057819 */ /* 0x000fc80000011400 */
[----:B------:R-:W-:Y:S02]  /*12bd0*/  LEA.HI R0, R5, R0, RZ, 0x7 ;  /* 0x0000000005007211 */ /* 0x000fe400078f38ff */
[----:B------:R-:W-:Y:S02]  /*12be0*/  SHF.R.S32.HI R5, RZ, 0x1f, R2 ;  /* 0x0000001fff057819 */ /* 0x000fe40000011402 */
[----:B------:R-:W-:Y:S02]  /*12bf0*/  SHF.R.S32.HI R0, RZ, 0x7, R0 ;  /* 0x00000007ff007819 */ /* 0x000fe40000011400 */
[----:B------:R-:W-:Y:S01]  /*12c00*/  LEA.HI R5, R5, R2, RZ, 0x7 ;  /* 0x0000000205057211 */ /* 0x000fe200078f38ff */
[----:B------:R-:W-:-:S03]  /*12c10*/  VIADD R2, R6, -UR4 ;  /* 0x8000000406027c36 */ /* 0x000fc60008000000 */
[----:B------:R-:W-:-:S04]  /*12c20*/  SHF.R.S32.HI R5, RZ, 0x7, R5 ;  /* 0x00000007ff057819 */ /* 0x000fc80000011405 */
[----:B------:R-:W-:Y:S01]  /*12c30*/  VIMNMX R0, R5, R0, PT ;  /* 0x0000000005007248 */ /* 0x000fe20003fe0100 */
[----:B------:R-:W-:Y:S06]  /*12c40*/  @!P1 BRA `(.L_x_1184) ;  /* 0x0000000000449947 */ /* 0x000fec0003800000 */
[----:B------:R-:W-:Y:S01]  /*12c50*/  ISETP.GT.AND P0, PT, R6, -0x1, PT ;  /* 0xffffffff0600780c */ /* 0x000fe20003f04270 */
[----:B------:R-:W-:-:S12]  /*12c60*/  BSSY B0, `(.L_x_1185) ;  /* 0x000000d000007945 */ /* 0x000fd80003800000 */
[----:B------:R-:W-:Y:S05]  /*12c70*/  @P0 BRA `(.L_x_1186) ;  /* 0x00000000001c0947 */ /* 0x000fea0003800000 */
[----:B------:R-:W-:Y:S02]  /*12c80*/  ISETP.NE.AND P0, PT, R3, 0x1, PT ;  /* 0x000000010300780c */ /* 0x000fe40003f05270 */
[----:B------:R-:W-:-:S11]  /*12c90*/  LOP3.LUT R6, RZ, R6, RZ, 0x33, !PT ;  /* 0x00000006ff067212 */ /* 0x000fd600078e33ff */
[----:B------:R-:W0:Y:S02]  /*12ca0*/  @P0 LDC.64 R4, c[0x0][0x9e8] ;  /* 0x00027a00ff040b82 */ /* 0x000e240000000a00 */
[----:B0-----:R-:W-:-:S05]  /*12cb0*/  @P0 IMAD.HI.U32 R4, R6, R4, RZ ;  /* 0x0000000406040227 */ /* 0x001fca00078e00ff */
[----:B------:R-:W-:-:S04]  /*12cc0*/  @P0 SHF.R.U32.HI R6, RZ, R5, R4 ;  /* 0x00000005ff060219 */ /* 0x000fc80000011604 */
[----:B------:R-:W-:Y:S01]  /*12cd0*/  LOP3.LUT R6, RZ, R6, RZ, 0x33, !PT ;  /* 0x00000006ff067212 */ /* 0x000fe200078e33ff */
[----:B------:R-:W-:Y:S06]  /*12ce0*/  BRA `(.L_x_1187) ;  /* 0x0000000000107947 */ /* 0x000fec0003800000 */
.L_x_1186:
[----:B------:R-:W-:-:S13]  /*12cf0*/  ISETP.NE.AND P0, PT, R3, 0x1, PT ;  /* 0x000000010300780c */ /* 0x000fda0003f05270 */
[----:B------:R-:W0:Y:S02]  /*12d00*/  @P0 LDC.64 R4, c[0x0][0x9e8] ;  /* 0x00027a00ff040b82 */ /* 0x000e240000000a00 */
[----:B0-----:R-:W-:-:S05]  /*12d10*/  @P0 IMAD.HI.U32 R4, R6, R4, RZ ;  /* 0x0000000406040227 */ /* 0x001fca00078e00ff */
[----:B------:R-:W-:-:S07]  /*12d20*/  @P0 SHF.R.U32.HI R6, RZ, R5, R4 ;  /* 0x00000005ff060219 */ /* 0x000fce0000011604 */
.L_x_1187:
[----:B------:R-:W-:Y:S05]  /*12d30*/  BSYNC B0 ;  /* 0x0000000000007941 */ /* 0x000fea0003800000 */
.L_x_1185:
[----:B------:R-:W-:-:S05]  /*12d40*/  IMAD R3, R6, R3, RZ ;  /* 0x0000000306037224 */ /* 0x000fca00078e02ff */
[----:B------:R-:W-:-:S07]  /*12d50*/  VIMNMX R2, R2, R3, !PT ;  /* 0x0000000302027248 */ /* 0x000fce0007fe0100 */
.L_x_1184:
[C---:B------:R-:W-:Y:S01]  /*12d60*/  LOP3.LUT R3, R26.reuse, 0xff000000, RZ, 0xc0, !PT ;  /* 0xff0000001a037812 */ /* 0x040fe200078ec0ff */
[----:B------:R-:W-:Y:S01]  /*12d70*/  BSSY B0, `(.L_x_1188) ;  /* 0x0000029000007945 */ /* 0x000fe20003800000 */
[----:B------:R-:W-:Y:S02]  /*12d80*/  LOP3.LUT R4, R26, 0xff0000, RZ, 0xc0, !PT ;  /* 0x00ff00001a047812 */ /* 0x000fe400078ec0ff */
[----:B------:R-:W-:-:S04]  /*12d90*/  SHF.R.U32.HI R3, RZ, 0x8, R3 ;  /* 0x00000008ff037819 */ /* 0x000fc80000011603 */
[----:B------:R-:W-:Y:S02]  /*12da0*/  LEA.HI R4, R4, R3, RZ, 0x10 ;  /* 0x0000000304047211 */ /* 0x000fe400078f80ff */
[----:B------:R-:W-:-:S04]  /*12db0*/  SHF.R.S32.HI R3, RZ, 0x1f, R2 ;  /* 0x0000001fff037819 */ /* 0x000fc80000011402 */
[----:B------:R-:W-:Y:S01]  /*12dc0*/  LEA.HI R3, R3, R2, RZ, 0x7 ;  /* 0x0000000203037211 */ /* 0x000fe200078f38ff */
[----:B------:R-:W-:-:S03]  /*12dd0*/  IMAD.MOV.U32 R2, RZ, RZ, RZ ;  /* 0x000000ffff027224 */ /* 0x000fc600078e00ff */
[----:B------:R-:W-:-:S04]  /*12de0*/  SHF.R.S32.HI R3, RZ, 0x7, R3 ;  /* 0x00000007ff037819 */ /* 0x000fc80000011403 */
[----:B------:R-:W-:-:S04]  /*12df0*/  VIMNMX R5, RZ, R3, !PT ;  /* 0x00000003ff057248 */ /* 0x000fc80007fe0100 */
[----:B------:R-:W-:-:S13]  /*12e00*/  ISETP.GT.AND P0, PT, R0, R5, PT ;  /* 0x000000050000720c */ /* 0x000fda0003f04270 */
[----:B------:R-:W-:Y:S05]  /*12e10*/  @!P0 BRA `(.L_x_1189) ;  /* 0x0000000000788947 */ /* 0x000fea0003800000 */
[----:B------:R-:W-:-:S04]  /*12e20*/  SHF.R.U32.HI R6, RZ, 0x10, R4 ;  /* 0x00000010ff067819 */ /* 0x000fc80000011604 */
[----:B------:R-:W-:-:S13]  /*12e30*/  ISETP.NE.AND P0, PT, R6, RZ, PT ;  /* 0x000000ff0600720c */ /* 0x000fda0003f05270 */
[----:B------:R-:W0:Y:S02]  /*12e40*/  @!P0 LDC R6, c[0x0][0x9f0] ;  /* 0x00027c00ff068b82 */ /* 0x000e240000000800 */
[----:B0-----:R-:W-:Y:S02]  /*12e50*/  IABS R8, R6 ;  /* 0x0000000600087213 */ /* 0x001fe40000000000 */
[----:B------:R-:W-:Y:S02]  /*12e60*/  IADD3 R7, R6, -0x1, R0 ;  /* 0xffffffff06077810 */ /* 0x000fe40007ffe000 */
[----:B------:R-:W0:Y:S03]  /*12e70*/  I2F.RP R2, R8 ;  /* 0x0000000800027306 */ /* 0x000e260000209400 */
[----:B------:R-:W-:-:S05]  /*12e80*/  IMAD.IADD R7, R7, 0x1, -R5 ;  /* 0x0000000107077824 */ /* 0x000fca00078e0a05 */
        /* <DEDUP_REMOVED lines=23> */
.L_x_1189:
[----:B------:R-:W-:Y:S05]  /*13000*/  BSYNC B0 ;  /* 0x0000000000007941 */ /* 0x000fea0003800000 */
.L_x_1188:
[----:B------:R-:W-:Y:S01]  /*13010*/  LOP3.LUT R4, R4, 0xff, RZ, 0xc0, !PT ;  /* 0x000000ff04047812 */ /* 0x000fe200078ec0ff */
[----:B------:R-:W-:Y:S04]  /*13020*/  BSSY B7, `(.L_x_1190) ;  /* 0x000034d000077945 */ /* 0x000fe80003800000 */
[----:B------:R-:W-:-:S05]  /*13030*/  IMAD R3, R4, R2, R5 ;  /* 0x0000000204037224 */ /* 0x000fca00078e0205 */
        /* <DEDUP_REMOVED lines=22> */
.L_x_1191:
        /* <DEDUP_REMOVED lines=20> */
.L_x_1194:
[----:B------:R-:W-:Y:S05]  /*132e0*/  BSYNC B6 ;  /* 0x0000000000067941 */ /* 0x000fea0003800000 */
.L_x_1193:
        /* <DEDUP_REMOVED lines=20> */
.L_x_1197:
        /* <DEDUP_REMOVED lines=15> */
.L_x_1196:
[----:B------:R-:W-:Y:S05]  /*13520*/  BSYNC B6 ;  /* 0x0000000000067941 */ /* 0x000fea0003800000 */
.L_x_1195:
[----:B------:R-:W-:Y:S01]  /*13530*/  ULDC.64 UR4, c[0x0][0x9f8] ;  /* 0x00027e0000047ab9 */ /* 0x000fe20000000a00 */
[----:B------:R-:W2:Y:S01]  /*13540*/  LDL R18, [R1+0x8] ;  /* 0x0000080001127983 */ /* 0x000ea20000100800 */
[----:B------:R-:W-:Y:S01]  /*13550*/  ISETP.NE.U32.AND P0, PT, RZ, UR4, PT ;  /* 0x00000004ff007c0c */ /* 0x000fe2000bf05070 */
[----:B------:R-:W-:Y:S01]  /*13560*/  IMAD.MOV.U32 R7, RZ, RZ, R27 ;  /* 0x000000ffff077224 */ /* 0x000fe200078e001b */
[----:B------:R-:W0:Y:S01]  /*13570*/  LDC R6, c[0x0][0x430] ;  /* 0x00010c00ff067b82 */ /* 0x000e220000000800 */
[----:B------:R-:W1:Y:S01]  /*13580*/  S2R R21, SR_TID.X ;  /* 0x0000000000157919 */ /* 0x000e620000002100 */
[----:B------:R-:W-:Y:S01]  /*13590*/  ISETP.NE.AND.EX P0, PT, RZ, UR5, PT, P0 ;  /* 0x00000005ff007c0c */ /* 0x000fe2000bf05300 */
[----:B------:R-:W3:Y:S01]  /*135a0*/  S2R R20, SR_TID.X ;  /* 0x0000000000147919 */ /* 0x000ee20000002100 */
[----:B------:R-:W-:Y:S01]  /*135b0*/  VIADD R22, R22, 0xffffffff ;  /* 0xffffffff16167836 */ /* 0x000fe20000000000 */
[----:B------:R-:W-:Y:S01]  /*135c0*/  LOP3.LUT R16, R16, 0xffffffdf, RZ, 0xc0, !PT ;  /* 0xffffffdf10107812 */ /* 0x000fe200078ec0ff */
[----:B------:R-:W-:-:S09]  /*135d0*/  ULDC UR4, c[0x0][0x2f4] ;  /* 0x0000bd0000047ab9 */ /* 0x000fd20000000800 */
[----:B------:R-:W4:Y:S02]  /*135e0*/  @P0 LDC.64 R2, c[0x0][0x9f8] ;  /* 0x00027e00ff020b82 */ /* 0x000f240000000a00 */
[----:B----4-:R-:W-:-:S05]  /*135f0*/  @P0 IMAD.WIDE R2, R27, 0x4, R2 ;  /* 0x000000041b020825 */ /* 0x010fca00078e0202 */
[----:B------:R4:W2:Y:S01]  /*13600*/  @P0 LDG.E R7, desc[UR56][R2.64] ;  /* 0x0000003802070981 */ /* 0x0008a2000c1e1900 */
[----:B0-----:R-:W-:Y:S01]  /*13610*/  ISETP.NE.AND P1, PT, R6, 0x1, PT ;  /* 0x000000010600780c */ /* 0x001fe20003f25270 */
[----:B-1----:R-:W-:Y:S01]  /*13620*/  IMAD.SHL.U32 R21, R21, 0x20, RZ ;  /* 0x0000002015157824 */ /* 0x002fe200078e00ff */
[----:B---3--:R-:W-:Y:S01]  /*13630*/  LOP3.LUT R20, R20, 0x7f, RZ, 0xc0, !PT ;  /* 0x0000007f14147812 */ /* 0x008fe200078ec0ff */
[----:B------:R-:W-:Y:S01]  /*13640*/  IMAD.SHL.U32 R9, R22, 0x80, RZ ;  /* 0x0000008016097824 */ /* 0x000fe200078e00ff */
[----:B------:R-:W0:Y:S02]  /*13650*/  S2R R8, SR_TID.X ;  /* 0x0000000000087919 */ /* 0x000e240000002100 */
[----:B------:R-:W-:Y:S02]  /*13660*/  SHF.R.U32.HI R20, RZ, 0x2, R20 ;  /* 0x00000002ff147819 */ /* 0x000fe40000011614 */
[----:B------:R-:W-:-:S04]  /*13670*/  LOP3.LUT R21, R21, 0x60, RZ, 0xc0, !PT ;  /* 0x0000006015157812 */ /* 0x000fc800078ec0ff */
[----:B------:R-:W-:Y:S01]  /*13680*/  LOP3.LUT R0, R9, R20, R21, 0xfe, !PT ;  /* 0x0000001409007212 */ /* 0x000fe200078efe15 */
[----:B----4-:R-:W1:Y:S01]  /*13690*/  @P1 LDC R3, c[0x0][0x434] ;  /* 0x00010d00ff031b82 */ /* 0x010e620000000800 */
[----:B------:R-:W-:-:S07]  /*136a0*/  @P1 LOP3.LUT R16, R16, 0x20, RZ, 0xfc, !PT ;  /* 0x0000002010101812 */ /* 0x000fce00078efcff */
[----:B------:R-:W3:Y:S01]  /*136b0*/  @P1 LDC R2, c[0x0][0x438] ;  /* 0x00010e00ff021b82 */ /* 0x000ee20000000800 */
[----:B------:R-:W-:Y:S01]  /*136c0*/  LOP3.LUT R16, R16, 0xfffffffb, RZ, 0xc0, !PT ;  /* 0xfffffffb10107812 */ /* 0x000fe200078ec0ff */
[----:B------:R-:W-:Y:S01]  /*136d0*/  UMOV UR5, 0xffffffff ;  /* 0xffffffff00057882 */ /* 0x000fe20000000000 */
[----:B------:R-:W-:Y:S02]  /*136e0*/  LOP3.LUT R26, R26, 0xffff, RZ, 0xc0, !PT ;  /* 0x0000ffff1a1a7812 */ /* 0x000fe400078ec0ff */
[C---:B--2---:R-:W-:Y:S01]  /*136f0*/  ISETP.GE.AND P0, PT, R0.reuse, R18, PT ;  /* 0x000000120000720c */ /* 0x044fe20003f06270 */
[----:B------:R-:W-:Y:S02]  /*13700*/  IMAD.IADD R0, R0, 0x1, R19 ;  /* 0x0000000100007824 */ /* 0x000fe400078e0213 */
[----:B0-----:R-:W-:Y:S02]  /*13710*/  IMAD.SHL.U32 R18, R8, 0x8, RZ ;  /* 0x0000000808127824 */ /* 0x001fe400078e00ff */
[----:B-1----:R-:W-:-:S03]  /*13720*/  @P1 IMAD.HI.U32 R3, R0, R3, RZ ;  /* 0x0000000300031227 */ /* 0x002fc600078e00ff */
[----:B------:R-:W-:Y:S01]  /*13730*/  LOP3.LUT R18, R18, 0x18, RZ, 0xc0, !PT ;  /* 0x0000001812127812 */ /* 0x000fe200078ec0ff */
[----:B------:R-:W-:Y:S01]  /*13740*/  IMAD.MOV.U32 R4, RZ, RZ, R0 ;  /* 0x000000ffff047224 */ /* 0x000fe200078e0000 */
[----:B---3--:R-:W-:-:S03]  /*13750*/  @P1 SHF.R.U32.HI R4, RZ, R2, R3 ;  /* 0x00000002ff041219 */ /* 0x008fc60000011603 */
[----:B------:R-:W0:Y:S02]  /*13760*/  @!P0 LDC.64 R2, c[0x0][0x428] ;  /* 0x00010a00ff028b82 */ /* 0x000e240000000a00 */
[----:B------:R-:W-:-:S04]  /*13770*/  IMAD.MOV R5, RZ, RZ, -R4 ;  /* 0x000000ffff057224 */ /* 0x000fc800078e0a04 */
[----:B------:R-:W-:Y:S01]  /*13780*/  IMAD R0, R6, R5, R0 ;  /* 0x0000000506007224 */ /* 0x000fe200078e0200 */
[--C-:B------:R-:W-:Y:S02]  /*13790*/  @!P0 SHF.R.S32.HI R5, RZ, 0x1f, R4.reuse ;  /* 0x0000001fff058819 */ /* 0x100fe40000011404 */
[----:B------:R-:W-:Y:S01]  /*137a0*/  SHF.R.S32.HI R6, RZ, 0x1f, R7 ;  /* 0x0000001fff067819 */ /* 0x000fe20000011407 */
[----:B------:R-:W-:Y:S01]  /*137b0*/  STL [R1+0x4], R7 ;  /* 0x0000040701007387 */ /* 0x000fe20000100800 */
[----:B0-----:R-:W-:-:S03]  /*137c0*/  @!P0 IMAD.WIDE.U32 R4, R7, R2, R4 ;  /* 0x0000000207048225 */ /* 0x001fc600078e0004 */
[----:B------:R0:W-:Y:S02]  /*137d0*/  STL [R1+0x14], R6 ;  /* 0x0000140601007387 */ /* 0x0001e40000100800 */
[----:B0-----:R-:W-:-:S04]  /*137e0*/  @!P0 IMAD R6, R6, R2, RZ ;  /* 0x0000000206068224 */ /* 0x001fc800078e02ff */
[----:B------:R-:W-:Y:S02]  /*137f0*/  @!P0 IMAD R6, R7, R3, R6 ;  /* 0x0000000307068224 */ /* 0x000fe400078e0206 */
[----:B------:R-:W0:Y:S01]  /*13800*/  @!P0 LDC.64 R2, c[0x0][0x418] ;  /* 0x00010600ff028b82 */ /* 0x000e220000000a00 */
[C---:B------:R-:W-:Y:S01]  /*13810*/  ISETP.GE.AND P2, PT, R18.reuse, UR4, PT ;  /* 0x0000000412007c0c */ /* 0x040fe2000bf46270 */
[----:B------:R-:W-:Y:S01]  /*13820*/  @!P0 IMAD.IADD R5, R5, 0x1, R6 ;  /* 0x0000000105058824 */ /* 0x000fe200078e0206 */
[C---:B------:R-:W-:Y:S02]  /*13830*/  LOP3.LUT R10, R18.reuse, 0x20, RZ, 0xfc, !PT ;  /* 0x00000020120a7812 */ /* 0x040fe400078efcff */
[----:B------:R-:W-:-:S09]  /*13840*/  LOP3.LUT R8, R18, 0x40, RZ, 0xfc, !PT ;  /* 0x0000004012087812 */ /* 0x000fd200078efcff */
[----:B------:R-:W-:Y:S02]  /*13850*/  @P2 LOP3.LUT R16, R16, 0x4, RZ, 0xfc, !PT ;  /* 0x0000000410102812 */ /* 0x000fe400078efcff */
[----:B0-----:R-:W-:Y:S01]  /*13860*/  @!P0 LEA R6, P1, R4, R2, 0x2 ;  /* 0x0000000204068211 */ /* 0x001fe200078210ff */
[----:B------:R-:W-:-:S03]  /*13870*/  IMAD.MOV.U32 R2, RZ, RZ, RZ ;  /* 0x000000ffff027224 */ /* 0x000fc600078e00ff */
[----:B------:R-:W-:Y:S02]  /*13880*/  @!P0 LEA.HI.X R7, R4, R3, R5, 0x2, P1 ;  /* 0x0000000304078211 */ /* 0x000fe400008f1405 */
[----:B------:R-:W-:-:S03]  /*13890*/  ISETP.GE.AND P1, PT, R10, UR4, PT ;  /* 0x000000040a007c0c */ /* 0x000fc6000bf26270 */
[----:B------:R0:W5:Y:S01]  /*138a0*/  @!P0 LDG.E R2, desc[UR56][R6.64] ;  /* 0x0000003806028981 */ /* 0x000162000c1e1900 */
[----:B------:R-:W-:Y:S01]  /*138b0*/  ISETP.GE.AND P0, PT, R8, UR4, PT ;  /* 0x0000000408007c0c */ /* 0x000fe2000bf06270 */
[----:B------:R-:W-:Y:S01]  /*138c0*/  IMAD.U32 R3, RZ, RZ, UR36 ;  /* 0x00000024ff037e24 */ /* 0x000fe2000f8e00ff */
[----:B------:R-:W-:-:S07]  /*138d0*/  LOP3.LUT R16, R16, 0xfffffffd, RZ, 0xc0, !PT ;  /* 0xfffffffd10107812 */ /* 0x000fce00078ec0ff */
[----:B------:R-:W-:-:S04]  /*138e0*/  @P1 LOP3.LUT R16, R16, 0x2, RZ, 0xfc, !PT ;  /* 0x0000000210101812 */ /* 0x000fc800078efcff */
[----:B------:R-:W-:-:S04]  /*138f0*/  LOP3.LUT R16, R16, 0xfffffffe, RZ, 0xc0, !PT ;  /* 0xfffffffe10107812 */ /* 0x000fc800078ec0ff */
[----:B------:R-:W-:Y:S01]  /*13900*/  @P0 LOP3.LUT R16, R16, 0x1, RZ, 0xfc, !PT ;  /* 0x0000000110100812 */ /* 0x000fe200078efcff */
[----:B0-----:R-:W-:Y:S06]  /*13910*/  BRA.DIV UR5, `(.L_x_1198) ;  /* 0x0000004205c87947 */ /* 0x001fec000b800000 */
.L_x_1264:
[----:B------:R-:W-:Y:S02]  /*13920*/  ISETP.NE.AND P0, PT, R3, 0x3, PT ;  /* 0x000000030300780c */ /* 0x000fe40003f05270 */
[----:B------:R-:W-:-:S11]  /*13930*/  LOP3.LUT R16, R16, 0xffffffef, RZ, 0xc0, !PT ;  /* 0xffffffef10107812 */ /* 0x000fd600078ec0ff */
[----:B------:R-:W-:Y:S01]  /*13940*/  @P0 LOP3.LUT R16, R16, 0x10, RZ, 0xfc, !PT ;  /* 0x0000001010100812 */ /* 0x000fe200078efcff */
[----:B------:R-:W-:Y:S06]  /*13950*/  @!P0 BRA `(.L_x_1199) ;  /* 0x0000000000048947 */ /* 0x000fec0003800000 */
[----:B------:R-:W-:Y:S01]  /*13960*/  BPT.TRAP 0x1 ;  /* 0x000000040000795c */ /* 0x000fe20000300000 */
.L_x_1199:
        /* <DEDUP_REMOVED lines=23> */
.L_x_1265:
[----:B------:R-:W-:Y:S05]  /*13ae0*/  BSYNC B0 ;  /* 0x0000000000007941 */ /* 0x000fea0003800000 */
.L_x_1200:
[----:B------:R-:W0:Y:S01]  /*13af0*/  LDL R14, [R1+0x8] ;  /* 0x00000800010e7983 */ /* 0x000e220000100800 */
[----:B------:R-:W-:Y:S01]  /*13b00*/  ULDC.64 UR4, c[0x0][0x300] ;  /* 0x0000c00000047ab9 */ /* 0x000fe20000000a00 */
[----:B------:R-:W-:Y:S01]  /*13b10*/  ULDC.64 UR6, c[0x0][0x2e8] ;  /* 0x0000ba0000067ab9 */ /* 0x000fe20000000a00 */
[----:B------:R-:W-:Y:S01]  /*13b20*/  IMAD R3, R3, UR4, RZ ;  /* 0x0000000403037c24 */ /* 0x000fe2000f8e02ff */
[----:B------:R-:W1:Y:S01]  /*13b30*/  S2R R11, SR_TID.X ;  /* 0x00000000000b7919 */ /* 0x000e620000002100 */
[----:B------:R-:W-:Y:S01]  /*13b40*/  IMAD.WIDE.U32 R6, R0, UR4, RZ ;  /* 0x0000000400067c25 */ /* 0x000fe2000f8e00ff */
[----:B------:R-:W-:Y:S01]  /*13b50*/  LOP3.LUT P4, RZ, R16, 0x4, RZ, 0xc0, !PT ;  /* 0x0000000410ff7812 */ /* 0x000fe2000788c0ff */
[----:B------:R-:W2:Y:S02]  /*13b60*/  S2R R10, SR_TID.X ;  /* 0x00000000000a7919 */ /* 0x000ea40000002100 */
[----:B------:R-:W-:Y:S01]  /*13b70*/  IMAD R3, R0, UR5, R3 ;  /* 0x0000000500037c24 */ /* 0x000fe2000f8e0203 */
[----:B------:R-:W-:Y:S01]  /*13b80*/  ULDC.64 UR4, c[0x0][0x310] ;  /* 0x0000c40000047ab9 */ /* 0x000fe20000000a00 */
[----:B------:R-:W-:Y:S01]  /*13b90*/  LOP3.LUT P3, RZ, R16, 0x2, RZ, 0xc0, !PT ;  /* 0x0000000210ff7812 */ /* 0x000fe2000786c0ff */
[----:B------:R-:W-:Y:S01]  /*13ba0*/  IMAD R8, R8, UR4, RZ ;  /* 0x0000000408087c24 */ /* 0x000fe2000f8e02ff */
[----:B------:R-:W-:Y:S01]  /*13bb0*/  LOP3.LUT P2, RZ, R16, 0x1, RZ, 0xc0, !PT ;  /* 0x0000000110ff7812 */ /* 0x000fe2000784c0ff */
[----:B------:R-:W-:-:S02]  /*13bc0*/  IMAD.IADD R7, R7, 0x1, R3 ;  /* 0x0000000107077824 */ /* 0x000fc400078e0203 */
[----:B------:R-:W-:-:S04]  /*13bd0*/  IMAD.WIDE.U32 R6, R2, UR4, R6 ;  /* 0x0000000402067c25 */ /* 0x000fc8000f8e0006 */
[----:B------:R-:W-:Y:S01]  /*13be0*/  IMAD R2, R2, UR5, R8 ;  /* 0x0000000502027c24 */ /* 0x000fe2000f8e0208 */
[----:B------:R-:W-:-:S03]  /*13bf0*/  ULDC.64 UR4, c[0x0][0x308] ;  /* 0x0000c20000047ab9 */ /* 0x000fc60000000a00 */
[----:B------:R-:W-:Y:S02]  /*13c00*/  IMAD.IADD R3, R7, 0x1, R2 ;  /* 0x0000000107037824 */ /* 0x000fe400078e0202 */
[----:B------:R-:W-:-:S04]  /*13c10*/  IMAD.MOV.U32 R2, RZ, RZ, R6 ;  /* 0x000000ffff027224 */ /* 0x000fc800078e0006 */
[C---:B------:R-:W-:Y:S01]  /*13c20*/  IMAD.WIDE.U32 R2, R26.reuse, UR4, R2 ;  /* 0x000000041a027c25 */ /* 0x040fe2000f8e0002 */
[----:B------:R-:W-:Y:S01]  /*13c30*/  UMOV UR4, 0xffffffff ;  /* 0xffffffff00047882 */ /* 0x000fe20000000000 */
[----:B-1----:R-:W-:Y:S02]  /*13c40*/  LOP3.LUT R13, R11, 0x7f, RZ, 0xc0, !PT ;  /* 0x0000007f0b0d7812 */ /* 0x002fe400078ec0ff */
[----:B------:R-:W-:Y:S01]  /*13c50*/  IMAD R6, R26, UR5, R3 ;  /* 0x000000051a067c24 */ /* 0x000fe2000f8e0203 */
[----:B------:R-:W-:Y:S01]  /*13c60*/  LEA R0, P0, R2, UR6, 0x1 ;  /* 0x0000000602007c11 */ /* 0x000fe2000f8008ff */
[C---:B--2---:R-:W-:Y:S01]  /*13c70*/  IMAD.SHL.U32 R11, R10.reuse, 0x8, RZ ;  /* 0x000000080a0b7824 */ /* 0x044fe200078e00ff */
[----:B------:R-:W-:Y:S01]  /*13c80*/  SHF.R.U32.HI R13, RZ, 0x2, R13 ;  /* 0x00000002ff0d7819 */ /* 0x000fe2000001160d */
[----:B------:R-:W-:Y:S01]  /*13c90*/  IMAD.SHL.U32 R12, R10, 0x8, RZ ;  /* 0x000000080a0c7824 */ /* 0x000fe200078e00ff */
[----:B------:R-:W-:Y:S02]  /*13ca0*/  LEA.HI.X R6, R2, UR7, R6, 0x1, P0 ;  /* 0x0000000702067c11 */ /* 0x000fe400080f0c06 */
[----:B------:R-:W-:-:S04]  /*13cb0*/  LOP3.LUT R11, R11, 0xd8, RZ, 0xc0, !PT ;  /* 0x000000d80b0b7812 */ /* 0x000fc800078ec0ff */
[----:B------:R-:W-:Y:S01]  /*13cc0*/  LOP3.LUT R11, R11, 0x18, R10, 0x78, !PT ;  /* 0x000000180b0b7812 */ /* 0x000fe200078e780a */
[----:B------:R-:W-:-:S03]  /*13cd0*/  IMAD.SHL.U32 R10, R10, 0x8, RZ ;  /* 0x000000080a0a7824 */ /* 0x000fc600078e00ff */
[----:B------:R-:W-:Y:S02]  /*13ce0*/  LOP3.LUT R11, R11, 0x320, R12, 0xf8, !PT ;  /* 0x000003200b0b7812 */ /* 0x000fe400078ef80c */
[----:B------:R-:W-:-:S03]  /*13cf0*/  LOP3.LUT R10, R10, 0x18, RZ, 0xc0, !PT ;  /* 0x000000180a0a7812 */ /* 0x000fc600078ec0ff */
[----:B------:R-:W-:Y:S01]  /*13d00*/  IMAD R7, R23, 0x3000, R11 ;  /* 0x0000300017077824 */ /* 0x000fe200078e020b */
[----:B0-----:R-:W-:-:S04]  /*13d10*/  IADD3 R5, -R13, R14, -R9 ;  /* 0x0000000e0d057210 */ /* 0x001fc80007ffe909 */
[----:B------:R-:W-:Y:S01]  /*13d20*/  ISETP.GE.AND P0, PT, R5, 0x1, PT ;  /* 0x000000010500780c */ /* 0x000fe20003f06270 */
[----:B------:R-:W-:-:S12]  /*13d30*/  BRA.DIV UR4, `(.L_x_1202) ;  /* 0x0000004204087947 */ /* 0x000fd8000b800000 */
[----:B------:R-:W0:Y:S01]  /*13d40*/  SHFL.IDX PT, R3, R0, RZ, 0x1c1f ;  /* 0x001c1fff00037589 */ /* 0x000e2200000e0000 */
[----:B------:R-:W-:-:S03]  /*13d50*/  @P0 IMAD R8, R7, 0x2, R17 ;  /* 0x0000000207080824 */ /* 0x000fc600078e0211 */
[----:B------:R-:W1:Y:S01]  /*13d60*/  SHFL.IDX PT, R2, R6, RZ, 0x1c1f ;  /* 0x001c1fff06027589 */ /* 0x000e6200000e0000 */
[----:B0-----:R-:W-:-:S05]  /*13d70*/  @P0 LEA R3, P1, R10, R3, 0x1 ;  /* 0x000000030a030211 */ /* 0x001fca00078208ff */
[----:B-1----:R-:W-:Y:S01]  /*13d80*/  @P0 IMAD.X R2, RZ, RZ, R2, P1 ;  /* 0x000000ffff020224 */ /* 0x002fe200008e0602 */
[----:B------:R-:W-:-:S04]  /*13d90*/  ISETP.GE.AND P1, PT, R5, 0x21, PT ;  /* 0x000000210500780c */ /* 0x000fc80003f26270 */
        /* <DEDUP_REMOVED lines=32> */
.L_x_1275:
        /* <DEDUP_REMOVED lines=12> */
.L_x_1203:
[----:B------:R-:W-:Y:S02]  /*14060*/  PLOP3.LUT P1, PT, P1, P0, PT, 0xa2, 0x0 ;  /* 0x000000000000781c */ /* 0x000fe40000f21472 */
[----:B------:R-:W-:-:S08]  /*14070*/  @P0 R2UR P1, UR4, R4 ;  /* 0x00000000040402ca */ /* 0x000fd00000020000 */
[----:B------:R-:W-:-:S05]  /*14080*/  @P0 PLOP3.LUT P0, PT, P1, PT, PT, 0x80, 0x0 ;  /* 0x000000000000081c */ /* 0x000fca0000f0f070 */
[----:B------:R-:W-:Y:S01]  /*14090*/  @!P1 SYNCS.ARRIVE.TRANS64.RED.A0T1 RZ, [UR4+0x2d830], RZ ;  /* 0x02d830ffffff99a7 */ /* 0x000fe20008200404 */
[----:B------:R-:W-:Y:S07]  /*140a0*/  @!P1 ARRIVES.LDGSTSBAR.64.TRANSCNT [UR4+0x2d830] ;  /* 0x02d83000ff0099b0 */ /* 0x000fee0008000a84 */
[----:B------:R-:W-:Y:S05]  /*140b0*/  @P0 BRA.U.ANY `(.L_x_1203) ;  /* 0xfffffffd00e80947 */ /* 0x000fea000393ffff */
[----:B------:R-:W-:Y:S01]  /*140c0*/  NOP ;  /* 0x0000000000007918 */ /* 0x000fe20000000000 */
[----:B------:R-:W-:-:S05]  /*140d0*/  IMAD.U32 R0, RZ, RZ, UR36 ;  /* 0x00000024ff007e24 */ /* 0x000fca000f8e00ff */
[----:B------:R-:W-:-:S13]  /*140e0*/  ISETP.NE.AND P2, PT, R0, 0x3, PT ;  /* 0x000000030000780c */ /* 0x000fda0003f45270 */
[----:B------:R-:W-:Y:S05]  /*140f0*/  @!P2 BRA `(.L_x_1204) ;  /* 0x000000000004a947 */ /* 0x000fea0003800000 */
[----:B------:R-:W-:Y:S01]  /*14100*/  BPT.TRAP 0x1 ;  /* 0x000000040000795c */ /* 0x000fe20000300000 */
.L_x_1204:
[----:B0-----:R0:W5:Y:S01]  /*14110*/  LDL.LU R3, [R1] ;  /* 0x0000000001037983 */ /* 0x0011620000300800 */
[----:B------:R0:W-:Y:S02]  /*14120*/  SYNCS.ARRIVE.TRANS64.A1T0 RZ, [R4+URZ+0x2d830], RZ ;  /* 0x02d830ff04ff79a7 */ /* 0x0001e4000810003f */
[----:B------:R-:W-:Y:S05]  /*14130*/  WARPSYNC.ALL ;  /* 0x0000000000007948 */ /* 0x000fea0003800000 */
[----:B------:R-:W-:Y:S01]  /*14140*/  ULDC.64 UR4, c[0x0][0x298] ;  /* 0x0000a60000047ab9 */ /* 0x000fe20000000a00 */
[----:B------:R-:W-:Y:S01]  /*14150*/  VIADD R2, R17, 0xc400 ;  /* 0x0000c40011027836 */ /* 0x000fe20000000000 */
[----:B------:R-:W-:Y:S01]  /*14160*/  BSSY B6, `(.L_x_1205) ;  /* 0x000001b000067945 */ /* 0x000fe20003800000 */
[----:B------:R-:W-:Y:S03]  /*14170*/  BAR.SYNC.DEFER_BLOCKING 0x8, 0x200 ;  /* 0x0208000000007b1d */ /* 0x000fe60000010000 */
[----:B------:R-:W-:-:S02]  /*14180*/  LOP3.LUT P0, RZ, R2, 0x1bf, RZ, 0xc0, !PT ;  /* 0x000001bf02ff7812 */ /* 0x000fc4000780c0ff */
[----:B-----5:R-:W-:Y:S01]  /*14190*/  SHF.R.S32.HI R0, RZ, 0x1f, R3 ;  /* 0x0000001fff007819 */ /* 0x020fe20000011403 */
[----:B0-----:R-:W-:-:S04]  /*141a0*/  IMAD.WIDE.U32 R4, R3, UR4, RZ ;  /* 0x0000000403047c25 */ /* 0x001fc8000f8e00ff */
[----:B------:R-:W-:Y:S01]  /*141b0*/  IMAD R0, R0, UR4, RZ ;  /* 0x0000000400007c24 */ /* 0x000fe2000f8e02ff */
[----:B------:R0:W-:Y:S03]  /*141c0*/  STL.64 [R1+0x20], R4 ;  /* 0x0000200401007387 */ /* 0x0001e60000100a00 */
[----:B------:R-:W-:-:S04]  /*141d0*/  IMAD R0, R3, UR5, R0 ;  /* 0x0000000503007c24 */ /* 0x000fc8000f8e0200 */
[----:B------:R-:W-:-:S05]  /*141e0*/  IMAD.IADD R0, R5, 0x1, R0 ;  /* 0x0000000105007824 */ /* 0x000fca00078e0200 */
[----:B------:R0:W-:Y:S01]  /*141f0*/  STL [R1], R0 ;  /* 0x0000000001007387 */ /* 0x0001e20000100800 */
[----:B------:R-:W-:Y:S05]  /*14200*/  @!P0 BRA `(.L_x_1206) ;  /* 0x0000000000408947 */ /* 0x000fea0003800000 */
[----:B------:R-:W-:Y:S01]  /*14210*/  MOV R2, 0x0 ;  /* 0x0000000000027802 */ /* 0x000fe20000000f00 */
[----:B------:R-:W-:Y:S01]  /*14220*/  ULDC.64 UR6, c[0x4][0x88] ;  /* 0x0100220000067ab9 */ /* 0x000fe20000000a00 */
[----:B------:R-:W-:Y:S01]  /*14230*/  ULDC.64 UR8, c[0x4][0x90] ;  /* 0x0100240000087ab9 */ /* 0x000fe20000000a00 */
[----:B------:R-:W-:Y:S01]  /*14240*/  ULDC.64 UR4, c[0x4][0x20] ;  /* 0x0100080000047ab9 */ /* 0x000fe20000000a00 */
[----:B0-----:R-:W-:Y:S02]  /*14250*/  IMAD.U32 R4, RZ, RZ, UR6 ;  /* 0x00000006ff047e24 */ /* 0x001fe4000f8e00ff */
        /* <DEDUP_REMOVED lines=11> */
.L_x_1206:
[----:B------:R-:W-:Y:S05]  /*14310*/  BSYNC B6 ;  /* 0x0000000000067941 */ /* 0x000fea0003800000 */
.L_x_1205:
[----:B------:R-:W2:Y:S01]  /*14320*/  LDL.LU R2, [R1] ;  /* 0x0000000001027983 */ /* 0x000ea20000300800 */
[----:B0-----:R-:W0:Y:S01]  /*14330*/  LDC R5, c[0x0][0x448] ;  /* 0x00011200ff057b82 */ /* 0x001e220000000800 */
[----:B------:R-:W-:Y:S01]  /*14340*/  LOP3.LUT P6, RZ, R16, 0x40, RZ, 0xc0, !PT ;  /* 0x0000004010ff7812 */ /* 0x000fe200078cc0ff */
[----:B------:R-:W-:Y:S01]  /*14350*/  ULDC.64 UR6, c[0x0][0x2e0] ;  /* 0x0000b80000067ab9 */ /* 0x000fe20000000a00 */
[----:B------:R-:W3:Y:S01]  /*14360*/  LDL.LU.64 R20, [R1+0x20] ;  /* 0x0000200001147983 */ /* 0x000ee20000300a00 */
[----:B------:R-:W-:Y:S01]  /*14370*/  SHF.R.S32.HI R4, RZ, 0x1f, R27 ;  /* 0x0000001fff047819 */ /* 0x000fe2000001141b */
[----:B------:R-:W-:Y:S01]  /*14380*/  ULDC.64 UR4, c[0x0][0x2d8] ;  /* 0x0000b60000047ab9 */ /* 0x000fe20000000a00 */
[----:B------:R-:W-:Y:S01]  /*14390*/  SEL R0, R27, RZ, !P6 ;  /* 0x000000ff1b007207 */ /* 0x000fe20007000000 */
[----:B------:R-:W-:Y:S01]  /*143a0*/  ULDC.64 UR8, c[0x0][0x280] ;  /* 0x0000a00000087ab9 */ /* 0x000fe20000000a00 */
[----:B------:R-:W-:Y:S01]  /*143b0*/  SEL R4, R4, RZ, !P6 ;  /* 0x000000ff04047207 */ /* 0x000fe20007000000 */
[----:B------:R-:W1:Y:S01]  /*143c0*/  LDC R9, c[0x0][0x448] ;  /* 0x00011200ff097b82 */ /* 0x000e620000000800 */
[----:B------:R-:W4:Y:S03]  /*143d0*/  S2R R11, SR_TID.X ;  /* 0x00000000000b7919 */ /* 0x000f260000002100 */
[----:B------:R-:W-:Y:S01]  /*143e0*/  IMAD R4, R4, UR6, RZ ;  /* 0x0000000604047c24 */ /* 0x000fe2000f8e02ff */
[----:B0-----:R-:W-:-:S03]  /*143f0*/  ISETP.NE.AND P6, PT, R5, 0x1, PT ;  /* 0x000000010500780c */ /* 0x001fc60003fc5270 */
[----:B------:R-:W-:-:S10]  /*14400*/  IMAD R5, R0, UR7, R4 ;  /* 0x0000000700057c24 */ /* 0x000fd4000f8e0204 */
[----:B------:R-:W0:Y:S01]  /*14410*/  @P6 LDC R4, c[0x0][0x44c] ;  /* 0x00011300ff046b82 */ /* 0x000e220000000800 */
[----:B----4-:R-:W-:-:S07]  /*14420*/  IMAD.SHL.U32 R10, R11, 0x8, RZ ;  /* 0x000000080b0a7824 */ /* 0x010fce00078e00ff */
[----:B------:R-:W4:Y:S01]  /*14430*/  @P6 LDC R8, c[0x0][0x450] ;  /* 0x00011400ff086b82 */ /* 0x000f220000000800 */
        /* <DEDUP_REMOVED lines=8> */
[----:B------:R-:W-:Y:S01]  /*144c0*/  IMAD.WIDE.U32 R2, R0, UR6, R2 ;  /* 0x0000000600027c25 */ /* 0x000fe2000f8e0002 */
[----:B------:R-:W-:Y:S01]  /*144d0*/  ULDC.64 UR6, c[0x0][0x2c8] ;  /* 0x0000b20000067ab9 */ /* 0x000fe20000000a00 */
[----:B------:R-:W5:Y:S02]  /*144e0*/  @P6 LDC R0, c[0x0][0x450] ;  /* 0x00011400ff006b82 */ /* 0x000f640000000800 */
[----:B------:R-:W-:-:S02]  /*144f0*/  IMAD.IADD R3, R3, 0x1, R5 ;  /* 0x0000000103037824 */ /* 0x000fc400078e0205 */
[----:B--2---:R-:W-:Y:S01]  /*14500*/  IMAD.SHL.U32 R21, R21, 0x20, RZ ;  /* 0x0000002015157824 */ /* 0x004fe200078e00ff */
[----:B---3--:R-:W-:-:S04]  /*14510*/  LOP3.LUT R20, R20, 0x7f, RZ, 0xc0, !PT ;  /* 0x0000007f14147812 */ /* 0x008fc800078ec0ff */
[----:B------:R-:W-:Y:S02]  /*14520*/  LOP3.LUT R21, R21, 0x60, RZ, 0xc0, !PT ;  /* 0x0000006015157812 */ /* 0x000fe400078ec0ff */
[----:B------:R-:W-:-:S04]  /*14530*/  SHF.R.U32.HI R20, RZ, 0x2, R20 ;  /* 0x00000002ff147819 */ /* 0x000fc80000011614 */
[----:B------:R-:W-:Y:S01]  /*14540*/  LOP3.LUT R20, R20, R21, RZ, 0xfc, !PT ;  /* 0x0000001514147212 */ /* 0x000fe200078efcff */
[----:B------:R-:W-:-:S04]  /*14550*/  IMAD.SHL.U32 R21, R11, 0x8, RZ ;  /* 0x000000080b157824 */ /* 0x000fc800078e00ff */
[----:B------:R-:W-:Y:S01]  /*14560*/  IMAD.IADD R6, R20, 0x1, R25 ;  /* 0x0000000114067824 */ /* 0x000fe200078e0219 */
[----:B------:R-:W-:Y:S02]  /*14570*/  LOP3.LUT R21, R21, 0x18, RZ, 0xc0, !PT ;  /* 0x0000001815157812 */ /* 0x000fe400078ec0ff */
[----:B------:R-:W-:Y:S01]  /*14580*/  LOP3.LUT R20, R11, 0x7f, RZ, 0xc0, !PT ;  /* 0x0000007f0b147812 */ /* 0x000fe200078ec0ff */
[----:B0-----:R-:W-:Y:S01]  /*14590*/  @P6 IMAD.HI.U32 R5, R6, R4, RZ ;  /* 0x0000000406056227 */ /* 0x001fe200078e00ff */
[C---:B------:R-:W-:Y:S02]  /*145a0*/  LOP3.LUT R12, R21.reuse, 0x20, RZ, 0xfc, !PT ;  /* 0x00000020150c7812 */ /* 0x040fe400078efcff */
[----:B------:R-:W-:Y:S01]  /*145b0*/  LOP3.LUT R11, R21, 0x40, RZ, 0xfc, !PT ;  /* 0x00000040150b7812 */ /* 0x000fe200078efcff */
[----:B------:R-:W-:Y:S01]  /*145c0*/  IMAD.MOV.U32 R4, RZ, RZ, R6 ;  /* 0x000000ffff047224 */ /* 0x000fe200078e0006 */
[----:B-----5:R-:W-:Y:S02]  /*145d0*/  @P6 SHF.R.U32.HI R4, RZ, R0, R5 ;  /* 0x00000000ff046219 */ /* 0x020fe40000011605 */
[----:B------:R-:W-:-:S02]  /*145e0*/  SHF.R.U32.HI R20, RZ, 0x2, R20 ;  /* 0x00000002ff147819 */ /* 0x000fc40000011614 */
[--C-:B------:R-:W-:Y:S01]  /*145f0*/  SHF.R.S32.HI R0, RZ, 0x1f, R4.reuse ;  /* 0x0000001fff007819 */ /* 0x100fe20000011404 */
[----:B------:R-:W-:-:S04]  /*14600*/  IMAD.MOV R7, RZ, RZ, -R4 ;  /* 0x000000ffff077224 */ /* 0x000fc800078e0a04 */
[----:B------:R-:W-:-:S04]  /*14610*/  IMAD R0, R0, UR4, RZ ;  /* 0x0000000400007c24 */ /* 0x000fc8000f8e02ff */
[C---:B------:R-:W-:Y:S02]  /*14620*/  IMAD R0, R4.reuse, UR5, R0 ;  /* 0x0000000504007c24 */ /* 0x040fe4000f8e0200 */
[----:B------:R-:W-:-:S04]  /*14630*/  IMAD.WIDE.U32 R4, R4, UR4, R2 ;  /* 0x0000000404047c25 */ /* 0x000fc8000f8e0002 */
[----:B------:R-:W-:Y:S02]  /*14640*/  IMAD.IADD R5, R5, 0x1, R0 ;  /* 0x0000000105057824 */ /* 0x000fe400078e0200 */
[----:B-1----:R-:W-:-:S04]  /*14650*/  IMAD R0, R9, R7, R6 ;  /* 0x0000000709007224 */ /* 0x002fc800078e0206 */
[----:B------:R-:W-:Y:S01]  /*14660*/  IMAD.WIDE.U32 R4, R0, UR6, R4 ;  /* 0x0000000600047c25 */ /* 0x000fe2000f8e0004 */
[----:B------:R-:W-:-:S05]  /*14670*/  SHF.R.S32.HI R7, RZ, 0x1f, R0 ;  /* 0x0000001fff077819 */ /* 0x000fca0000011400 */
[----:B------:R-:W-:-:S04]  /*14680*/  IMAD R7, R7, UR6, RZ ;  /* 0x0000000607077c24 */ /* 0x000fc8000f8e02ff */
[----:B------:R-:W-:Y:S01]  /*14690*/  IMAD R7, R0, UR7, R7 ;  /* 0x0000000700077c24 */ /* 0x000fe2000f8e0207 */
[----:B------:R-:W-:-:S03]  /*146a0*/  LEA R0, P0, R4, UR8, 0x1 ;  /* 0x0000000804007c11 */ /* 0x000fc6000f8008ff */
[----:B------:R-:W-:Y:S02]  /*146b0*/  IMAD.IADD R5, R5, 0x1, R7 ;  /* 0x0000000105057824 */ /* 0x000fe400078e0207 */
[----:B------:R-:W0:Y:S03]  /*146c0*/  @P6 LDC R7, c[0x0][0x44c] ;  /* 0x00011300ff076b82 */ /* 0x000e260000000800 */
[----:B------:R-:W-:Y:S01]  /*146d0*/  LEA.HI.X R4, R4, UR9, R5, 0x1, P0 ;  /* 0x0000000904047c11 */ /* 0x000fe200080f0c05 */
[----:B------:R-:W-:-:S04]  /*146e0*/  VIADD R5, R6, 0x80 ;  /* 0x0000008006057836 */ /* 0x000fc80000000000 */
[----:B------:R-:W-:Y:S02]  /*146f0*/  IMAD.MOV.U32 R6, RZ, RZ, R5 ;  /* 0x000000ffff067224 */ /* 0x000fe400078e0005 */
[----:B0-----:R-:W-:-:S05]  /*14700*/  @P6 IMAD.HI.U32 R7, R5, R7, RZ ;  /* 0x0000000705076227 */ /* 0x001fca00078e00ff */
[----:B----4-:R-:W-:-:S05]  /*14710*/  @P6 SHF.R.U32.HI R6, RZ, R8, R7 ;  /* 0x00000008ff066219 */ /* 0x010fca0000011607 */
[----:B------:R-:W-:Y:S02]  /*14720*/  IMAD.MOV R7, RZ, RZ, -R6 ;  /* 0x000000ffff077224 */ /* 0x000fe400078e0a06 */
        /* <DEDUP_REMOVED lines=19> */
[----:B------:R-:W2:Y:S01]  /*14860*/  LDL R11, [R1+0x18] ;  /* 0x00001800010b7983 */ /* 0x000ea20000100800 */
[----:B------:R-:W-:Y:S02]  /*14870*/  IMAD R2, R28, R9, RZ ;  /* 0x000000091c027224 */ /* 0x000fe400078e02ff */
[----:B------:R-:W-:Y:S01]  /*14880*/  IMAD.IADD R25, R20, 0x1, R25 ;  /* 0x0000000114197824 */ /* 0x000fe200078e0219 */
[----:B------:R-:W0:Y:S04]  /*14890*/  SHFL.IDX PT, R5, R0, RZ, 0x1c1f ;  /* 0x001c1fff00057589 */ /* 0x000e2800000e0000 */
[----:B------:R-:W1:Y:S01]  /*148a0*/  SHFL.IDX PT, R6, R4, RZ, 0x1c1f ;  /* 0x001c1fff04067589 */ /* 0x000e6200000e0000 */
[----:B------:R-:W-:-:S13]  /*148b0*/  ISETP.GE.AND P3, PT, R25, R2, PT ;  /* 0x000000021900720c */ /* 0x000fda0003f66270 */
[----:B0-----:R-:W-:-:S05]  /*148c0*/  @!P3 LEA R5, P4, R10, R5, 0x1 ;  /* 0x000000050a05b211 */ /* 0x001fca00078808ff */
[----:B-1----:R-:W-:-:S04]  /*148d0*/  @!P3 IMAD.X R6, RZ, RZ, R6, P4 ;  /* 0x000000ffff06b224 */ /* 0x002fc800020e0606 */
[----:B------:R-:W-:Y:S02]  /*148e0*/  @!P3 IMAD.MOV.U32 R7, RZ, RZ, R6 ;  /* 0x000000ffff07b224 */ /* 0x000fe400078e0006 */
[----:B------:R-:W-:Y:S02]  /*148f0*/  @!P3 IMAD.MOV.U32 R6, RZ, RZ, R5 ;  /* 0x000000ffff06b224 */ /* 0x000fe400078e0005 */
[----:B------:R-:W0:Y:S04]  /*14900*/  SHFL.IDX PT, R5, R0, 0x1, 0x1c1f ;  /* 0x003c1f0000057f89 */ /* 0x000e2800000e0000 */
[----:B--2---:R-:W-:Y:S04]  /*14910*/  @!P3 LDGSTS.E.BYPASS.LTC128B.128 [R11+0xc400], desc[UR56][R6.64], !P0 ;  /* 0x0c400000060bbfae */ /* 0x004fe8000c101d78 */
        /* <DEDUP_REMOVED lines=44> */
.L_x_1288:
        /* <DEDUP_REMOVED lines=8> */
[----:B--2---:R1:W-:Y:S01]  /*14c60*/  @!P3 LDGSTS.E.BYPASS.LTC128B.128 [R0+0xec00], desc[UR56][R2.64], !P0 ;  /* 0x0ec000000200bfae */ /* 0x0043e2000c101d78 */
[----:B------:R-:W-:-:S03]  /*14c70*/  PLOP3.LUT P0, PT, PT, PT, PT, 0x80, 0x0 ;  /* 0x000000000000781c */ /* 0x000fc60003f0f070 */
[----:B------:R1:W-:Y:S04]  /*14c80*/  @!P3 LDGSTS.E.BYPASS.LTC128B.128 [R0+0x11c00], desc[UR56][R2.64+0x40], !P1 ;  /* 0x11c000400200bfae */ /* 0x0003e8000c901d78 */
[----:B------:R1:W-:Y:S01]  /*14c90*/  @!P3 LDGSTS.E.BYPASS.LTC128B.128 [R0+0x14c00], desc[UR56][R2.64+0x80], !P2 ;  /* 0x14c000800200bfae */ /* 0x0003e2000d101d78 */
[----:B------:R-:W-:-:S05]  /*14ca0*/  NOP ;  /* 0x0000000000007918 */ /* 0x000fca0000000000 */
.L_x_1208:
        /* <DEDUP_REMOVED lines=18> */
.L_x_1289:
[----:B------:R-:W-:Y:S05]  /*14dd0*/  BSYNC B0 ;  /* 0x0000000000007941 */ /* 0x000fea0003800000 */
.L_x_1209:
        /* <DEDUP_REMOVED lines=18> */
.L_x_1225:
[----:B------:R-:W2:Y:S01]  /*14f00*/  LDL R8, [R1+0x10] ;  /* 0x0000100001087983 */ /* 0x000ea20000100800 */
[----:B------:R-:W0:Y:S03]  /*14f10*/  LDC R4, c[0x0][0x430] ;  /* 0x00010c00ff047b82 */ /* 0x000e260000000800 */
[----:B------:R-:W3:Y:S04]  /*14f20*/  LDL R7, [R1+0x14] ;  /* 0x0000140001077983 */ /* 0x000ee80000100800 */
[----:B------:R-:W4:Y:S01]  /*14f30*/  LDL R6, [R1+0x4] ;  /* 0x0000040001067983 */ /* 0x000f220000100800 */
[----:B------:R-:W1:Y:S01]  /*14f40*/  S2R R2, SR_TID.X ;  /* 0x0000000000027919 */ /* 0x000e620000002100 */
[----:B0-----:R-:W-:-:S13]  /*14f50*/  ISETP.NE.AND P0, PT, R4, 0x1, PT ;  /* 0x000000010400780c */ /* 0x001fda0003f05270 */
[----:B------:R-:W0:Y:S01]  /*14f60*/  @P0 LDC R5, c[0x0][0x434] ;  /* 0x00010d00ff050b82 */ /* 0x000e220000000800 */
[----:B-1----:R-:W-:-:S04]  /*14f70*/  LOP3.LUT R3, R2, 0x7f, RZ, 0xc0, !PT ;  /* 0x0000007f02037812 */ /* 0x002fc800078ec0ff */
[----:B------:R-:W-:-:S03]  /*14f80*/  SHF.R.U32.HI R4, RZ, 0x2, R3 ;  /* 0x00000002ff047819 */ /* 0x000fc60000011603 */
[----:B------:R-:W1:Y:S01]  /*14f90*/  @P0 LDC R3, c[0x0][0x438] ;  /* 0x00010e00ff030b82 */ /* 0x000e620000000800 */
[----:B------:R-:W-:Y:S02]  /*14fa0*/  IMAD.SHL.U32 R2, R2, 0x20, RZ ;  /* 0x0000002002027824 */ /* 0x000fe400078e00ff */
[----:B------:R-:W-:-:S03]  /*14fb0*/  IMAD R4, R0, 0x80, R4 ;  /* 0x0000008000047824 */ /* 0x000fc600078e0204 */
        /* <DEDUP_REMOVED lines=19> */
[----:B------:R-:W-:Y:S02]  /*150f0*/  IMAD.U32 R6, RZ, RZ, UR36 ;  /* 0x00000024ff067e24 */ /* 0x000fe4000f8e00ff */
[----:B------:R-:W-:-:S03]  /*15100*/  VIADD R23, R10, 0x1 ;  /* 0x000000010a177836 */ /* 0x000fc60000000000 */
[----:B------:R-:W-:Y:S02]  /*15110*/  ISETP.NE.AND P4, PT, R6, 0x3, PT ;  /* 0x000000030600780c */ /* 0x000fe40003f85270 */
        /* <DEDUP_REMOVED lines=8> */
.L_x_1213:
[----:B------:R-:W-:Y:S01]  /*151a0*/  IMAD R5, R23, 0x8, R17 ;  /* 0x0000000817057824 */ /* 0x000fe200078e0211 */
[----:B------:R-:W-:Y:S01]  /*151b0*/  SHF.L.U32 R0, R29, 0x1f, RZ ;  /* 0x0000001f1d007819 */ /* 0x000fe200000006ff */
[----:B------:R-:W-:Y:S03]  /*151c0*/  BSSY B1, `(.L_x_1214) ;  /* 0x0000003000017945 */ /* 0x000fe60003800000 */
[----:B------:R-:W0:Y:S02]  /*151d0*/  SYNCS.PHASECHK.TRANS64.TRYWAIT P0, [R5+URZ+0x2d840], R0 ;  /* 0x02d84000050075a7 */ /* 0x000e24000800017f */
[----:B0-----:R-:W-:Y:S05]  /*151e0*/  @!P0 BRA `(.L_x_1215) ;  /* 0x0000003800588947 */ /* 0x001fea0003800000 */
.L_x_1290:
[----:B------:R-:W-:Y:S05]  /*151f0*/  BSYNC B1 ;  /* 0x0000000000017941 */ /* 0x000fea0003800000 */
.L_x_1214:
        /* <DEDUP_REMOVED lines=57> */
.L_x_1300:
        /* <DEDUP_REMOVED lines=11> */
.L_x_1217:
        /* <DEDUP_REMOVED lines=11> */
.L_x_1218:
[----:B------:R1:W-:Y:S01]  /*156f0*/  SYNCS.ARRIVE.TRANS64.A1T0 RZ, [R5+URZ+0x2d830], RZ ;  /* 0x02d830ff05ff79a7 */ /* 0x0003e2000810003f */
[----:B------:R-:W-:Y:S05]  /*15700*/  @!P5 BRA `(.L_x_1219) ;  /* 0x000000000004d947 */ /* 0x000fea0003800000 */
[----:B------:R-:W-:Y:S01]  /*15710*/  BPT.TRAP 0x1 ;  /* 0x000000040000795c */ /* 0x000fe20000300000 */
.L_x_1219:
[----:B------:R-:W-:Y:S01]  /*15720*/  SHF.L.U32 R2, R20, 0x1f, RZ ;  /* 0x0000001f14027819 */ /* 0x000fe200000006ff */
[----:B-1----:R-:W-:Y:S01]  /*15730*/  IMAD R5, R10, 0x8, R17 ;  /* 0x000000080a057824 */ /* 0x002fe200078e0211 */
[----:B------:R-:W-:Y:S03]  /*15740*/  BSSY B1, `(.L_x_1220) ;  /* 0x0000003000017945 */ /* 0x000fe60003800000 */
[----:B------:R-:W1:Y:S02]  /*15750*/  SYNCS.PHASECHK.TRANS64.TRYWAIT P0, [R5+URZ+0x2d860], R2 ;  /* 0x02d86002050075a7 */ /* 0x000e64000800017f */
[----:B-1----:R-:W-:Y:S05]  /*15760*/  @!P0 BRA `(.L_x_1221) ;  /* 0x0000003800608947 */ /* 0x002fea0003800000 */
.L_x_1301:
[----:B------:R-:W-:Y:S05]  /*15770*/  BSYNC B1 ;  /* 0x0000000000017941 */ /* 0x000fea0003800000 */
.L_x_1220:
        /* <DEDUP_REMOVED lines=49> */
.L_x_1311:
        /* <DEDUP_REMOVED lines=29> */
.L_x_1223:
        /* <DEDUP_REMOVED lines=12> */
.L_x_1224:
        /* <DEDUP_REMOVED lines=8> */
.L_x_1212:
[----:B------:R-:W-:Y:S05]  /*15da0*/  BSYNC B0 ;  /* 0x0000000000007941 */ /* 0x000fea0003800000 */
.L_x_1211:
        /* <DEDUP_REMOVED lines=17> */
.L_x_1227:
[----:B------:R-:W-:Y:S05]  /*15ec0*/  BSYNC B0 ;  /* 0x0000000000007941 */ /* 0x000fea0003800000 */
.L_x_1226:
[----:B------:R-:W-:-:S05]  /*15ed0*/  IMAD.U32 R0, RZ, RZ, UR36 ;  /* 0x00000024ff007e24 */ /* 0x000fca000f8e00ff */
[----:B------:R-:W-:-:S13]  /*15ee0*/  ISETP.NE.AND P0, PT, R0, 0x3, PT ;  /* 0x000000030000780c */ /* 0x000fda0003f05270 */
[----:B------:R-:W-:Y:S05]  /*15ef0*/  @!P0 BRA `(.L_x_1228) ;  /* 0x0000000000048947 */ /* 0x000fea0003800000 */
[----:B------:R-:W-:Y:S01]  /*15f00*/  BPT.TRAP 0x1 ;  /* 0x000000040000795c */ /* 0x000fe20000300000 */
.L_x_1228:
[----:B------:R-:W2:Y:S01]  /*15f10*/  LDL.LU R2, [R1+0x8] ;  /* 0x0000080001027983 */ /* 0x000ea20000300800 */
[----:B------:R-:W-:Y:S01]  /*15f20*/  IMAD R0, R23, 0x8, R17 ;  /* 0x0000000817007824 */ /* 0x000fe200078e0211 */
[----:B------:R-:W-:Y:S01]  /*15f30*/  SHF.L.U32 R3, R29, 0x1f, RZ ;  /* 0x0000001f1d037819 */ /* 0x000fe200000006ff */
[----:B------:R-:W-:Y:S03]  /*15f40*/  BSSY B0, `(.L_x_1229) ;  /* 0x0000004000007945 */ /* 0x000fe60003800000 */
[----:B------:R-:W1:Y:S01]  /*15f50*/  SYNCS.PHASECHK.TRANS64.TRYWAIT P0, [R0+URZ+0x2d860], R3 ;  /* 0x02d86003000075a7 */ /* 0x000e62000800017f */
[----:B--2---:R-:W-:Y:S01]  /*15f60*/  IMAD R6, R22, -0x80, R2 ;  /* 0xffffff8016067824 */ /* 0x004fe200078e0202 */
[----:B-1----:R-:W-:Y:S06]  /*15f70*/  @!P0 BRA `(.L_x_1230) ;  /* 0x0000003400d48947 */ /* 0x002fec0003800000 */
.L_x_1312:
[----:B------:R-:W-:Y:S05]  /*15f80*/  BSYNC B0 ;  /* 0x0000000000007941 */ /* 0x000fea0003800000 */
.L_x_1229:
        /* <DEDUP_REMOVED lines=56> */
.L_x_1322:
        /* <DEDUP_REMOVED lines=13> */
.L_x_1232:
        /* <DEDUP_REMOVED lines=11> */
.L_x_1233:
[----:B------:R-:W-:Y:S01]  /*16490*/  VIADD R23, R23, 0x1 ;  /* 0x0000000117177836 */ /* 0x000fe20000000000 */
[----:B------:R0:W-:Y:S04]  /*164a0*/  SYNCS.ARRIVE.TRANS64.A1T0 RZ, [R0+URZ+0x2d850], RZ ;  /* 0x02d850ff00ff79a7 */ /* 0x0001e8000810003f */
[----:B------:R-:W-:-:S04]  /*164b0*/  ISETP.NE.AND P0, PT, R23, 0x2, PT ;  /* 0x000000021700780c */ /* 0x000fc80003f05270 */
[----:B0-----:R-:W-:Y:S02]  /*164c0*/  SEL R0, RZ, 0x1, P0 ;  /* 0x00000001ff007807 */ /* 0x001fe40000000000 */
[----:B------:R-:W-:Y:S02]  /*164d0*/  SEL R23, R23, RZ, P0 ;  /* 0x000000ff17177207 */ /* 0x000fe40000000000 */
[----:B------:R-:W-:-:S07]  /*164e0*/  LOP3.LUT R29, R29, R0, RZ, 0x3c, !PT ;  /* 0x000000001d1d7212 */ /* 0x000fce00078e3cff */
.L_x_1192:
[----:B------:R-:W-:Y:S05]  /*164f0*/  BSYNC B7 ;  /* 0x0000000000077941 */ /* 0x000fea0003800000 */
.L_x_1190:
        /* <DEDUP_REMOVED lines=11> */
.L_x_1234:
        /* <DEDUP_REMOVED lines=15> */
[C---:B------:R-:W-:Y:S01]  /*166a0*/  ISETP.GE.U32.AND P2, PT, R8.reuse, 0x2, PT ;  /* 0x000000020800780c */ /* 0x040fe20003f46070 */
[----:B------:R-:W-:Y:S01]  /*166b0*/  IMAD.MOV.U32 R5, RZ, RZ, RZ ;  /* 0x000000ffff057224 */ /* 0x000fe200078e00ff */
[C---:B------:R-:W-:Y:S01]  /*166c0*/  ISETP.GE.U32.AND P3, PT, R8.reuse, 0x4, PT ;  /* 0x000000040800780c */ /* 0x040fe20003f66070 */
[----:B------:R-:W-:Y:S01]  /*166d0*/  SHFL.IDX PT, R0, R24, RZ, 0x1f ;  /* 0x00001fff18007589 */ /* 0x000fe200000e0000 */
[C---:B------:R-:W-:Y:S02]  /*166e0*/  ISETP.GE.U32.AND P4, PT, R8.reuse, 0x8, PT ;  /* 0x000000080800780c */ /* 0x040fe40003f86070 */
[----:B------:R-:W-:Y:S01]  /*166f0*/  ISETP.GE.U32.AND P5, PT, R8, 0x10, PT ;  /* 0x000000100800780c */ /* 0x000fe20003fa6070 */
[----:B------:R0:W-:Y:S02]  /*16700*/  SHFL.IDX PT, R6, R24, 0x1, 0x1f ;  /* 0x00201f0018067f89 */ /* 0x0001e400000e0000 */
[----:B0-----:R-:W-:-:S02]  /*16710*/  IMAD.MOV.U32 R24, RZ, RZ, RZ ;  /* 0x000000ffff187224 */ /* 0x001fc400078e00ff */
[----:B--2---:R-:W-:Y:S02]  /*16720*/  @!P1 IMAD.MOV.U32 R25, RZ, RZ, R7 ;  /* 0x000000ffff199224 */ /* 0x004fe400078e0007 */
        /* <DEDUP_REMOVED lines=19> */
.L_x_1332:
[----:B------:R-:W-:Y:S02]  /*16860*/  ULDC UR4, c[0x0][0xc38] ;  /* 0x00030e0000047ab9 */ /* 0x000fe40000000800 */
[----:B------:R-:W-:-:S04]  /*16870*/  IMAD.U32 R4, RZ, RZ, UR4 ;  /* 0x00000004ff047e24 */ /* 0x000fc8000f8e00ff */
[----:B-1----:R-:W-:-:S04]  /*16880*/  IMAD R3, R14, R4, RZ ;  /* 0x000000040e037224 */ /* 0x002fc800078e02ff */
[----:B------:R-:W-:-:S05]  /*16890*/  IMAD.IADD R6, R6, 0x1, R3 ;  /* 0x0000000106067824 */ /* 0x000fca00078e0203 */
[----:B------:R-:W-:-:S13]  /*168a0*/  ISETP.GT.AND P6, PT, R6, R0, PT ;  /* 0x000000000600720c */ /* 0x000fda0003fc4270 */
[----:B------:R-:W-:Y:S05]  /*168b0*/  @P6 BRA `(.L_x_1237) ;  /* 0x0000000000a46947 */ /* 0x000fea0003800000 */
.L_x_1240:
        /* <DEDUP_REMOVED lines=9> */
[----:B------:R-:W0:Y:S08]  /*16950*/  @!P6 LDC.64 R2, c[0x0][0xc80] ;  /* 0x00032000ff02eb82 */ /* 0x000e300000000a00 */
[----:B------:R-:W1:Y:S01]  /*16960*/  @!P6 LDC.64 R4, c[0x0][0xc78] ;  /* 0x00031e00ff04eb82 */ /* 0x000e620000000a00 */
[----:B0-----:R-:W-:-:S05]  /*16970*/  @!P6 IMAD.WIDE R2, R7, 0x4, R2 ;  /* 0x000000040702e825 */ /* 0x001fca00078e0202 */
[----:B------:R1:W2:Y:S02]  /*16980*/  @!P6 LDG.E R25, desc[UR56][R2.64] ;  /* 0x000000380219e981 */ /* 0x0002a4000c1e1900 */
[----:B-1----:R-:W-:-:S04]  /*16990*/  @!P6 IMAD.WIDE R2, R7, 0x4, R4 ;  /* 0x000000040702e825 */ /* 0x002fc800078e0204 */
[----:B------:R-:W-:-:S06]  /*169a0*/  IMAD.MOV.U32 R5, RZ, RZ, RZ ;  /* 0x000000ffff057224 */ /* 0x000fcc00078e00ff */
        /* <DEDUP_REMOVED lines=20> */
.L_x_1340:
[----:B------:R-:W-:Y:S02]  /*16af0*/  ULDC UR4, c[0x0][0xc38] ;  /* 0x00030e0000047ab9 */ /* 0x000fe40000000800 */
[----:B------:R-:W-:-:S04]  /*16b00*/  IMAD.U32 R4, RZ, RZ, UR4 ;  /* 0x00000004ff047e24 */ /* 0x000fc8000f8e00ff */
[----:B-1----:R-:W-:-:S04]  /*16b10*/  IMAD R3, R14, R4, RZ ;  /* 0x000000040e037224 */ /* 0x002fc800078e02ff */
[----:B------:R-:W-:-:S05]  /*16b20*/  IMAD.IADD R6, R3, 0x1, R6 ;  /* 0x0000000103067824 */ /* 0x000fca00078e0206 */
[----:B------:R-:W-:-:S13]  /*16b30*/  ISETP.GT.AND P6, PT, R6, R0, PT ;  /* 0x000000000600720c */ /* 0x000fda0003fc4270 */
[----:B------:R-:W-:Y:S05]  /*16b40*/  @!P6 BRA `(.L_x_1240) ;  /* 0xfffffffc005ce947 */ /* 0x000fea000383ffff */
.L_x_1237:
[----:B------:R-:W-:Y:S01]  /*16b50*/  IMAD.IADD R6, R6, 0x1, -R3 ;  /* 0x0000000106067824 */ /* 0x000fe200078e0a03 */
[----:B------:R-:W-:-:S03]  /*16b60*/  UMOV UR4, 0xffffffff ;  /* 0xffffffff00047882 */ /* 0x000fc60000000000 */
[----:B------:R-:W-:-:S05]  /*16b70*/  IMAD R3, R2, R4, R6 ;  /* 0x0000000402037224 */ /* 0x000fca00078e0206 */
[----:B------:R-:W-:Y:S01]  /*16b80*/  ISETP.GT.AND P6, PT, R3, R0, PT ;  /* 0x000000000300720c */ /* 0x000fe20003fc4270 */
[----:B------:R-:W-:-:S12]  /*16b90*/  BRA.DIV UR4, `(.L_x_1241) ;  /* 0x0000003a04407947 */ /* 0x000fd8000b800000 */
[----:B------:R-:W-:-:S04]  /*16ba0*/  VOTE.ANY R3, PT, !P6 ;  /* 0x0000000000037806 */ /* 0x000fc800070e0100 */
[----:B------:R-:W1:Y:S02]  /*16bb0*/  POPC R7, R3 ;  /* 0x0000000300077309 */ /* 0x000e640000000000 */
[----:B-1----:R1:W2:Y:S01]  /*16bc0*/  SHFL.IDX PT, R25, R25, R7, 0x1f ;  /* 0x00001f0719197589 */ /* 0x0022a200000e0000 */
[----:B------:R-:W-:-:S03]  /*16bd0*/  IMAD.IADD R27, R7, 0x1, R27 ;  /* 0x00000001071b7824 */ /* 0x000fc600078e021b */
[----:B------:R1:W3:Y:S04]  /*16be0*/  SHFL.IDX PT, R5, R5, R7, 0x1f ;  /* 0x00001f0705057589 */ /* 0x0002e800000e0000 */
.L_x_1345:
[----:B------:R-:W-:-:S13]  /*16bf0*/  ISETP.NE.AND P0, PT, R3, RZ, PT ;  /* 0x000000ff0300720c */ /* 0x000fda0003f05270 */
[----:B------:R-:W-:Y:S05]  /*16c00*/  @!P0 BRA `(.L_x_1242) ;  /* 0x0000000000108947 */ /* 0x000fea0003800000 */
[----:B------:R-:W-:Y:S01]  /*16c10*/  UMOV UR4, 0xffffffff ;  /* 0xffffffff00047882 */ /* 0x000fe20000000000 */
[----:B------:R-:W-:Y:S02]  /*16c20*/  VIADD R12, R7, 0xffffffff ;  /* 0xffffffff070c7836 */ /* 0x000fe40000000000 */
[----:B------:R-:W-:Y:S05]  /*16c30*/  BRA.DIV UR4, `(.L_x_1243) ;  /* 0x0000003a04787947 */ /* 0x000fea000b800000 */
[----:B------:R4:W0:Y:S02]  /*16c40*/  SHFL.IDX PT, R24, R2, R12, 0x1f ;  /* 0x00001f0c02187589 */ /* 0x00082400000e0000 */
.L_x_1242:
[----:B---3--:R-:W-:Y:S01]  /*16c50*/  ISETP.NE.AND P0, PT, R5, 0x1, PT ;  /* 0x000000010500780c */ /* 0x008fe20003f05270 */
[----:B0-----:R-:W-:-:S04]  /*16c60*/  IMAD R24, R24, R4, R6 ;  /* 0x0000000418187224 */ /* 0x001fc800078e0206 */
[----:B------:R-:W-:-:S08]  /*16c70*/  IMAD.IADD R0, R0, 0x1, -R24 ;  /* 0x0000000100007824 */ /* 0x000fd000078e0a18 */
[----:B------:R-:W-:Y:S05]  /*16c80*/  @!P0 BRA `(.L_x_1244) ;  /* 0x0000000000dc8947 */ /* 0x000fea0003800000 */
[----:B--2---:R-:W-:Y:S01]  /*16c90*/  IABS R4, R25 ;  /* 0x0000001900047213 */ /* 0x004fe20000000000 */
[----:B----4-:R-:W-:Y:S01]  /*16ca0*/  IMAD.MOV.U32 R2, RZ, RZ, RZ ;  /* 0x000000ffff027224 */ /* 0x010fe200078e00ff */
[----:B------:R-:W-:Y:S02]  /*16cb0*/  IABS R6, R5 ;  /* 0x0000000500067213 */ /* 0x000fe40000000000 */
[----:B-1----:R-:W0:Y:S08]  /*16cc0*/  I2F.RP R7, R4 ;  /* 0x0000000400077306 */ /* 0x002e300000209400 */
[----:B------:R-:W-:Y:S08]  /*16cd0*/  I2F.RP R10, R6 ;  /* 0x00000006000a7306 */ /* 0x000ff00000209400 */
[----:B0-----:R-:W0:Y:S02]  /*16ce0*/  MUFU.RCP R7, R7 ;  /* 0x0000000700077308 */ /* 0x001e240000001000 */
[----:B0-----:R-:W-:Y:S01]  /*16cf0*/  VIADD R8, R7, 0xffffffe ;  /* 0x0ffffffe07087836 */ /* 0x001fe20000000000 */
[----:B------:R-:W-:-:S05]  /*16d00*/  IABS R7, R25 ;  /* 0x0000001900077213 */ /* 0x000fca0000000000 */
[----:B------:R0:W1:Y:S02]  /*16d10*/  F2I.FTZ.U32.TRUNC.NTZ R3, R8 ;  /* 0x0000000800037305 */ /* 0x000064000021f000 */
[----:B0-----:R-:W-:Y:S01]  /*16d20*/  IABS R8, R0 ;  /* 0x0000000000087213 */ /* 0x001fe20000000000 */
[----:B-1----:R-:W-:-:S04]  /*16d30*/  IMAD.MOV R9, RZ, RZ, -R3 ;  /* 0x000000ffff097224 */ /* 0x002fc800078e0a03 */
[----:B------:R-:W-:-:S04]  /*16d40*/  IMAD R9, R9, R4, RZ ;  /* 0x0000000409097224 */ /* 0x000fc800078e02ff */
[----:B------:R-:W-:Y:S02]  /*16d50*/  IMAD.HI.U32 R3, R3, R9, R2 ;  /* 0x0000000903037227 */ /* 0x000fe400078e0002 */
[----:B------:R-:W0:Y:S02]  /*16d60*/  MUFU.RCP R2, R10 ;  /* 0x0000000a00027308 */ /* 0x000e240000001000 */
[----:B------:R-:W-:Y:S02]  /*16d70*/  IMAD.MOV R9, RZ, RZ, -R7 ;  /* 0x000000ffff097224 */ /* 0x000fe400078e0a07 */
[----:B------:R-:W-:-:S04]  /*16d80*/  IMAD.HI.U32 R7, R3, R8, RZ ;  /* 0x0000000803077227 */ /* 0x000fc800078e00ff */
[----:B------:R-:W-:-:S05]  /*16d90*/  IMAD R9, R7, R9, R8 ;  /* 0x0000000907097224 */ /* 0x000fca00078e0208 */
[----:B------:R-:W-:Y:S01]  /*16da0*/  ISETP.GT.U32.AND P1, PT, R4, R9, PT ;  /* 0x000000090400720c */ /* 0x000fe20003f24070 */
[----:B0-----:R-:W-:Y:S02]  /*16db0*/  VIADD R8, R2, 0xffffffe ;  /* 0x0ffffffe02087836 */ /* 0x001fe40000000000 */
[----:B------:R-:W-:Y:S02]  /*16dc0*/  IMAD.MOV.U32 R2, RZ, RZ, RZ ;  /* 0x000000ffff027224 */ /* 0x000fe400078e00ff */
[----:B------:R-:W0:Y:S08]  /*16dd0*/  F2I.FTZ.U32.TRUNC.NTZ R3, R8 ;  /* 0x0000000800037305 */ /* 0x000e30000021f000 */
[----:B------:R-:W-:-:S02]  /*16de0*/  @!P1 IMAD.IADD R9, R9, 0x1, -R4 ;  /* 0x0000000109099824 */ /* 0x000fc400078e0a04 */
[----:B------:R-:W-:Y:S01]  /*16df0*/  @!P1 VIADD R7, R7, 0x1 ;  /* 0x0000000107079836 */ /* 0x000fe20000000000 */
[----:B------:R-:W-:Y:S02]  /*16e00*/  ISETP.NE.AND P1, PT, R25, RZ, PT ;  /* 0x000000ff1900720c */ /* 0x000fe40003f25270 */
[----:B------:R-:W-:Y:S02]  /*16e10*/  ISETP.GE.U32.AND P0, PT, R9, R4, PT ;  /* 0x000000040900720c */ /* 0x000fe40003f06070 */
[----:B------:R-:W-:Y:S01]  /*16e20*/  IABS R4, R5 ;  /* 0x0000000500047213 */ /* 0x000fe20000000000 */
[----:B0-----:R-:W-:-:S04]  /*16e30*/  IMAD.MOV R9, RZ, RZ, -R3 ;  /* 0x000000ffff097224 */ /* 0x001fc800078e0a03 */
[----:B------:R-:W-:Y:S02]  /*16e40*/  IMAD.MOV R4, RZ, RZ, -R4 ;  /* 0x000000ffff047224 */ /* 0x000fe400078e0a04 */
[----:B------:R-:W-:-:S04]  /*16e50*/  IMAD R9, R9, R6, RZ ;  /* 0x0000000609097224 */ /* 0x000fc800078e02ff */
[----:B------:R-:W-:Y:S01]  /*16e60*/  IMAD.HI.U32 R2, R3, R9, R2 ;  /* 0x0000000903027227 */ /* 0x000fe200078e0002 */
[----:B------:R-:W-:-:S03]  /*16e70*/  LOP3.LUT R3, R0, R25, RZ, 0x3c, !PT ;  /* 0x0000001900037212 */ /* 0x000fc600078e3cff */
[----:B------:R-:W-:Y:S01]  /*16e80*/  @P0 VIADD R7, R7, 0x1 ;  /* 0x0000000107070836 */ /* 0x000fe20000000000 */
[----:B------:R-:W-:-:S13]  /*16e90*/  ISETP.GE.AND P2, PT, R3, RZ, PT ;  /* 0x000000ff0300720c */ /* 0x000fda0003f46270 */
[----:B------:R-:W-:Y:S01]  /*16ea0*/  @!P2 IMAD.MOV R7, RZ, RZ, -R7 ;  /* 0x000000ffff07a224 */ /* 0x000fe200078e0a07 */
[----:B------:R-:W-:-:S04]  /*16eb0*/  @!P1 LOP3.LUT R7, RZ, R25, RZ, 0x33, !PT ;  /* 0x00000019ff079212 */ /* 0x000fc800078e33ff */
[----:B------:R-:W-:-:S05]  /*16ec0*/  IABS R3, R7 ;  /* 0x0000000700037213 */ /* 0x000fca0000000000 */
        /* <DEDUP_REMOVED lines=12> */
[--C-:B------:R-:W-:Y:S02]  /*16f90*/  IMAD.MOV R4, RZ, RZ, -R2.reuse ;  /* 0x000000ffff047224 */ /* 0x100fe400078e0a02 */
[C---:B------:R-:W-:Y:S02]  /*16fa0*/  IMAD R26, R5.reuse, 0x1000000, R2 ;  /* 0x01000000051a7824 */ /* 0x040fe400078e0202 */
[--C-:B------:R-:W-:Y:S02]  /*16fb0*/  IMAD R5, R5, R4, R7.reuse ;  /* 0x0000000405057224 */ /* 0x100fe400078e0207 */
[----:B------:R-:W-:Y:S02]  /*16fc0*/  IMAD.MOV R2, RZ, RZ, -R7 ;  /* 0x000000ffff027224 */ /* 0x000fe400078e0a07 */
[----:B------:R-:W-:Y:S02]  /*16fd0*/  IMAD R26, R5, 0x10000, R26 ;  /* 0x00010000051a7824 */ /* 0x000fe400078e021a */
[----:B------:R-:W-:Y:S01]  /*16fe0*/  IMAD R2, R25, R2, R0 ;  /* 0x0000000219027224 */ /* 0x000fe200078e0200 */
[----:B------:R-:W-:Y:S06]  /*16ff0*/  BRA `(.L_x_1245) ;  /* 0x0000000000f47947 */ /* 0x000fec0003800000 */
.L_x_1244:
[----:B----4-:R-:W0:Y:S02]  /*17000*/  LDC.64 R2, c[0x0][0xc90] ;  /* 0x00032400ff027b82 */ /* 0x010e240000000a00 */
[----:B0-----:R-:W-:-:S05]  /*17010*/  IMAD.WIDE R2, R27, 0x4, R2 ;  /* 0x000000041b027825 */ /* 0x001fca00078e0202 */
[----:B-1----:R0:W2:Y:S02]  /*17020*/  LDG.E R7, desc[UR56][R2.64] ;  /* 0x0000003802077981 */ /* 0x0020a4000c1e1900 */
[----:B0-----:R-:W-:Y:S02]  /*17030*/  IMAD.MOV.U32 R2, RZ, RZ, RZ ;  /* 0x000000ffff027224 */ /* 0x001fe400078e00ff */
[----:B--2---:R-:W-:-:S05]  /*17040*/  IMAD R5, R25, R7, RZ ;  /* 0x0000000719057224 */ /* 0x004fca00078e02ff */
[-C--:B------:R-:W-:Y:S02]  /*17050*/  IABS R6, R5.reuse ;  /* 0x0000000500067213 */ /* 0x080fe40000000000 */
[----:B------:R-:W-:Y:S02]  /*17060*/  IABS R10, R5 ;  /* 0x00000005000a7213 */ /* 0x000fe40000000000 */
[----:B------:R-:W0:Y:S08]  /*17070*/  I2F.RP R8, R6 ;  /* 0x0000000600087306 */ /* 0x000e300000209400 */
[----:B0-----:R-:W0:Y:S02]  /*17080*/  MUFU.RCP R8, R8 ;  /* 0x0000000800087308 */ /* 0x001e240000001000 */
[----:B0-----:R-:W-:-:S02]  /*17090*/  VIADD R9, R8, 0xffffffe ;  /* 0x0ffffffe08097836 */ /* 0x001fc40000000000 */
[----:B------:R-:W-:-:S04]  /*170a0*/  IMAD.MOV R8, RZ, RZ, -R10 ;  /* 0x000000ffff087224 */ /* 0x000fc800078e0a0a */
[----:B------:R-:W0:Y:S02]  /*170b0*/  F2I.FTZ.U32.TRUNC.NTZ R3, R9 ;  /* 0x0000000900037305 */ /* 0x000e24000021f000 */
[----:B0-----:R-:W-:-:S04]  /*170c0*/  IMAD.MOV R11, RZ, RZ, -R3 ;  /* 0x000000ffff0b7224 */ /* 0x001fc800078e0a03 */
[----:B------:R-:W-:-:S04]  /*170d0*/  IMAD R11, R11, R6, RZ ;  /* 0x000000060b0b7224 */ /* 0x000fc800078e02ff */
[----:B------:R-:W-:Y:S01]  /*170e0*/  IMAD.HI.U32 R3, R3, R11, R2 ;  /* 0x0000000b03037227 */ /* 0x000fe200078e0002 */
[----:B------:R-:W-:-:S05]  /*170f0*/  IABS R2, R0 ;  /* 0x0000000000027213 */ /* 0x000fca0000000000 */
[----:B------:R-:W-:-:S04]  /*17100*/  IMAD.HI.U32 R3, R3, R2, RZ ;  /* 0x0000000203037227 */ /* 0x000fc800078e00ff */
[----:B------:R-:W-:Y:S01]  /*17110*/  IMAD R9, R3, R8, R2 ;  /* 0x0000000803097224 */ /* 0x000fe200078e0202 */
[----:B------:R-:W-:-:S04]  /*17120*/  LOP3.LUT R2, R0, R5, RZ, 0x3c, !PT ;  /* 0x0000000500027212 */ /* 0x000fc800078e3cff */
[----:B------:R-:W-:Y:S02]  /*17130*/  ISETP.GT.U32.AND P1, PT, R6, R9, PT ;  /* 0x000000090600720c */ /* 0x000fe40003f24070 */
[----:B------:R-:W-:-:S11]  /*17140*/  ISETP.GE.AND P2, PT, R2, RZ, PT ;  /* 0x000000ff0200720c */ /* 0x000fd60003f46270 */
[----:B------:R-:W-:Y:S02]  /*17150*/  @!P1 IMAD.IADD R9, R9, 0x1, -R6 ;  /* 0x0000000109099824 */ /* 0x000fe400078e0a06 */
[----:B------:R-:W-:Y:S01]  /*17160*/  @!P1 VIADD R3, R3, 0x1 ;  /* 0x0000000103039836 */ /* 0x000fe20000000000 */
[----:B------:R-:W-:Y:S02]  /*17170*/  ISETP.NE.AND P1, PT, R5, RZ, PT ;  /* 0x000000ff0500720c */ /* 0x000fe40003f25270 */
[----:B------:R-:W-:-:S13]  /*17180*/  ISETP.GE.U32.AND P0, PT, R9, R6, PT ;  /* 0x000000060900720c */ /* 0x000fda0003f06070 */
[----:B------:R-:W-:-:S04]  /*17190*/  @P0 VIADD R3, R3, 0x1 ;  /* 0x0000000103030836 */ /* 0x000fc80000000000 */
[----:B------:R-:W-:-:S04]  /*171a0*/  IMAD.MOV.U32 R2, RZ, RZ, R3 ;  /* 0x000000ffff027224 */ /* 0x000fc800078e0003 */
[----:B------:R-:W-:Y:S01]  /*171b0*/  @!P2 IMAD.MOV R2, RZ, RZ, -R2 ;  /* 0x000000ffff02a224 */ /* 0x000fe200078e0a02 */
[----:B------:R-:W-:-:S05]  /*171c0*/  @!P1 LOP3.LUT R2, RZ, R5, RZ, 0x33, !PT ;  /* 0x00000005ff029212 */ /* 0x000fca00078e33ff */
[----:B------:R-:W-:Y:S02]  /*171d0*/  IMAD R6, R7, R2, RZ ;  /* 0x0000000207067224 */ /* 0x000fe400078e02ff */
[----:B------:R-:W-:Y:S02]  /*171e0*/  IMAD.MOV R2, RZ, RZ, -R2 ;  /* 0x000000ffff027224 */ /* 0x000fe400078e0a02 */
[----:B------:R-:W-:Y:S02]  /*171f0*/  IMAD.MOV R3, RZ, RZ, -R6 ;  /* 0x000000ffff037224 */ /* 0x000fe400078e0a06 */
[----:B------:R-:W-:Y:S02]  /*17200*/  IMAD R5, R5, R2, R0 ;  /* 0x0000000205057224 */ /* 0x000fe400078e0200 */
[----:B------:R-:W-:Y:S01]  /*17210*/  IMAD.MOV.U32 R2, RZ, RZ, RZ ;  /* 0x000000ffff027224 */ /* 0x000fe200078e00ff */
[----:B------:R-:W-:-:S04]  /*17220*/  VIADDMNMX R4, R3, R4, R7, PT ;  /* 0x0000000403047246 */ /* 0x000fc80003800107 */
[----:B------:R-:W-:-:S04]  /*17230*/  IABS R7, R4 ;  /* 0x0000000400077213 */ /* 0x000fc80000000000 */
[----:B------:R-:W0:Y:S08]  /*17240*/  I2F.RP R8, R7 ;  /* 0x0000000700087306 */ /* 0x000e300000209400 */
[----:B0-----:R-:W0:Y:S02]  /*17250*/  MUFU.RCP R8, R8 ;  /* 0x0000000800087308 */ /* 0x001e240000001000 */
[----:B0-----:R-:W-:-:S06]  /*17260*/  VIADD R3, R8, 0xffffffe ;  /* 0x0ffffffe08037836 */ /* 0x001fcc0000000000 */
[----:B------:R-:W0:Y:S02]  /*17270*/  F2I.FTZ.U32.TRUNC.NTZ R3, R3 ;  /* 0x0000000300037305 */ /* 0x000e24000021f000 */
[----:B0-----:R-:W-:-:S04]  /*17280*/  IMAD.MOV R0, RZ, RZ, -R3 ;  /* 0x000000ffff007224 */ /* 0x001fc800078e0a03 */
[----:B------:R-:W-:Y:S01]  /*17290*/  IMAD R9, R0, R7, RZ ;  /* 0x0000000700097224 */ /* 0x000fe200078e02ff */
[----:B------:R-:W-:-:S03]  /*172a0*/  IABS R0, R4 ;  /* 0x0000000400007213 */ /* 0x000fc60000000000 */
[----:B------:R-:W-:Y:S01]  /*172b0*/  IMAD.HI.U32 R2, R3, R9, R2 ;  /* 0x0000000903027227 */ /* 0x000fe200078e0002 */
[----:B------:R-:W-:-:S03]  /*172c0*/  IABS R9, R5 ;  /* 0x0000000500097213 */ /* 0x000fc60000000000 */
        /* <DEDUP_REMOVED lines=8> */
[----:B------:R-:W-:Y:S02]  /*17350*/  LOP3.LUT R0, R5, R4, RZ, 0x3c, !PT ;  /* 0x0000000405007212 */ /* 0x000fe400078e3cff */
[----:B------:R-:W-:Y:S02]  /*17360*/  IADD3 R5, R6, 0x1000000, R5 ;  /* 0x0100000006057810 */ /* 0x000fe40007ffe005 */
[----:B------:R-:W-:-:S07]  /*17370*/  ISETP.GE.AND P2, PT, R0, RZ, PT ;  /* 0x000000ff0000720c */ /* 0x000fce0003f46270 */
[----:B------:R-:W-:-:S06]  /*17380*/  @P0 VIADD R2, R2, 0x1 ;  /* 0x0000000102020836 */ /* 0x000fcc0000000000 */
[----:B------:R-:W-:Y:S01]  /*17390*/  @!P2 IMAD.MOV R2, RZ, RZ, -R2 ;  /* 0x000000ffff02a224 */ /* 0x000fe200078e0a02 */
[----:B------:R-:W-:Y:S01]  /*173a0*/  @!P1 LOP3.LUT R2, RZ, R4, RZ, 0x33, !PT ;  /* 0x00000004ff029212 */ /* 0x000fe200078e33ff */
[----:B------:R-:W-:-:S04]  /*173b0*/  IMAD.MOV R4, RZ, RZ, -R4 ;  /* 0x000000ffff047224 */ /* 0x000fc800078e0a04 */
[----:B------:R-:W-:-:S07]  /*173c0*/  IMAD R26, R2, R4, R5 ;  /* 0x00000004021a7224 */ /* 0x000fce00078e0205 */
.L_x_1245:
[----:B------:R-:W-:-:S05]  /*173d0*/  LOP3.LUT R2, RZ, R2, RZ, 0x33, !PT ;  /* 0x00000002ff027212 */ /* 0x000fca00078e33ff */
[----:B------:R-:W-:Y:S01]  /*173e0*/  IMAD.IADD R25, R25, 0x1, R2 ;  /* 0x0000000119197824 */ /* 0x000fe200078e0202 */
[----:B------:R-:W-:Y:S06]  /*173f0*/  BRA `(.L_x_1246) ;  /* 0x00000000001c7947 */ /* 0x000fec0003800000 */
.L_x_1238:
[----:B------:R-:W-:Y:S01]  /*17400*/  UMOV UR4, URZ ;  /* 0x0000003f00047c82 */ /* 0x000fe20008000000 */
[----:B------:R-:W-:Y:S01]  /*17410*/  UMOV UR5, URZ ;  /* 0x0000003f00057c82 */ /* 0x000fe20008000000 */
[----:B------:R-:W-:Y:S01]  /*17420*/  ULDC UR6, c[0x0][0xc3c] ;  /* 0x00030f0000067ab9 */ /* 0x000fe20000000800 */
[----:B------:R-:W-:Y:S02]  /*17430*/  IMAD.MOV.U32 R24, RZ, RZ, R0 ;  /* 0x000000ffff187224 */ /* 0x000fe400078e0000 */
[----:B------:R-:W-:Y:S02]  /*17440*/  IMAD.U32 R25, RZ, RZ, UR4 ;  /* 0x00000004ff197e24 */ /* 0x000fe4000f8e00ff */
[----:B------:R-:W-:Y:S02]  /*17450*/  IMAD.U32 R26, RZ, RZ, UR5 ;  /* 0x00000005ff1a7e24 */ /* 0x000fe4000f8e00ff */
[----:B------:R-:W-:-:S07]  /*17460*/  IMAD.U32 R27, RZ, RZ, UR6 ;  /* 0x00000006ff1b7e24 */ /* 0x000fce000f8e00ff */
.L_x_1246:
        /* <DEDUP_REMOVED lines=10> */
.L_x_1235:
[----:B------:R-:W-:Y:S02]  /*17510*/  ULDC UR4, c[0x0][0xc3c] ;  /* 0x00030f0000047ab9 */ /* 0x000fe40000000800 */
[----:B-1----:R-:W-:-:S13]  /*17520*/  ISETP.GE.AND P0, PT, R27, UR4, PT ;  /* 0x000000041b007c0c */ /* 0x002fda000bf06270 */
[----:B------:R-:W-:Y:S05]  /*17530*/  @!P0 BRA `(.L_x_1247) ;  /* 0xffffffb000088947 */ /* 0x000fea000383ffff */
[----:B------:R-:W-:Y:S05]  /*17540*/  BSYNC B8 ;  /* 0x0000000000087941 */ /* 0x000fea0003800000 */
.L_x_1176:
[----:B-1----:R-:W3:Y:S01]  /*17550*/  LDL.LU R0, [R1+0x28] ;  /* 0x0000280001007983 */ /* 0x002ee20000300800 */
[----:B------:R-:W-:Y:S01]  /*17560*/  BSSY B0, `(.L_x_1248) ;  /* 0x000000b000007945 */ /* 0x000fe20003800000 */
[----:B------:R-:W1:Y:S01]  /*17570*/  S2R R5, SR_CgaCtaId ;  /* 0x0000000000057919 */ /* 0x000e620000008800 */
[----:B---3--:R-:W-:-:S05]  /*17580*/  VIADD R0, R0, 0x1 ;  /* 0x0000000100007836 */ /* 0x008fca0000000000 */
[----:B------:R-:W-:-:S04]  /*17590*/  LEA.HI R2, R0, R0, RZ, 0x1 ;  /* 0x0000000000027211 */ /* 0x000fc800078f08ff */
[----:B------:R-:W-:Y:S02]  /*175a0*/  LOP3.LUT R3, R2, 0xfffffffe, RZ, 0xc0, !PT ;  /* 0xfffffffe02037812 */ /* 0x000fe400078ec0ff */
[----:B------:R-:W-:-:S03]  /*175b0*/  MOV R2, 0x400 ;  /* 0x0000040000027802 */ /* 0x000fc60000000f00 */
[----:B------:R-:W-:Y:S01]  /*175c0*/  IMAD.IADD R0, R0, 0x1, -R3 ;  /* 0x0000000100007824 */ /* 0x000fe200078e0a03 */
[----:B-1----:R-:W-:-:S04]  /*175d0*/  LEA R5, R5, R2, 0x18 ;  /* 0x0000000205057211 */ /* 0x002fc800078ec0ff */
[----:B------:R-:W-:-:S04]  /*175e0*/  SHF.L.U32 R0, R0, 0x1f, RZ ;  /* 0x0000001f00007819 */ /* 0x000fc800000006ff */
[----:B------:R-:W1:Y:S02]  /*175f0*/  SYNCS.PHASECHK.TRANS64.TRYWAIT P0, [R5+URZ+0x2d820], R0 ;  /* 0x02d82000050075a7 */ /* 0x000e64000800017f */
[----:B-1----:R-:W-:Y:S05]  /*17600*/  @!P0 BRA `(.L_x_1249) ;  /* 0x00000030002c8947 */ /* 0x002fea0003800000 */
.L_x_1348:
[----:B------:R-:W-:Y:S05]  /*17610*/  BSYNC B0 ;  /* 0x0000000000007941 */ /* 0x000fea0003800000 */
.L_x_1248:
[----:B------:R-:W-:-:S03]  /*17620*/  UMOV UR4, 0xffffffff ;  /* 0xffffffff00047882 */ /* 0x000fc60000000000 */
[----:B------:R-:W-:Y:S05]  /*17630*/  BRA.DIV UR4, `(.L_x_1250) ;  /* 0x0000003204347947 */ /* 0x000fea000b800000 */
[----:B-1----:R-:W1:Y:S02]  /*17640*/  S2R R0, SR_TID.X ;  /* 0x0000000000007919 */ /* 0x002e640000002100 */
[----:B-1----:R-:W-:-:S04]  /*17650*/  SHF.R.U32.HI R0, RZ, 0x5, R0 ;  /* 0x00000005ff007819 */ /* 0x002fc80000011600 */
[----:B------:R-:W-:-:S05]  /*17660*/  LOP3.LUT R0, R0, 0x3, RZ, 0xc0, !PT ;  /* 0x0000000300007812 */ /* 0x000fca00078ec0ff */
[----:B------:R1:W3:Y:S02]  /*17670*/  SHFL.IDX PT, R14, R0, RZ, 0x1f ;  /* 0x00001fff000e7589 */ /* 0x0002e400000e0000 */
.L_x_1351:
[----:B---3--:R-:W-:Y:S01]  /*17680*/  ISETP.NE.AND P0, PT, R14, RZ, PT ;  /* 0x000000ff0e00720c */ /* 0x008fe20003f05270 */
[----:B------:R-:W-:-:S12]  /*17690*/  BSSY B0, `(.L_x_1251) ;  /* 0x0000024000007945 */ /* 0x000fd80003800000 */
[----:B------:R-:W-:Y:S05]  /*176a0*/  @P0 BRA `(.L_x_1252) ;  /* 0x0000000000880947 */ /* 0x000fea0003800000 */
[----:B------:R-:W-:-:S03]  /*176b0*/  UMOV UR4, 0xffffffff ;  /* 0xffffffff00047882 */ /* 0x000fc60000000000 */
[----:B------:R-:W-:Y:S05]  /*176c0*/  BRA.DIV UR4, `(.L_x_1253) ;  /* 0x0000003204447947 */ /* 0x000fea000b800000 */
[----:B------:R-:W-:-:S13]  /*176d0*/  ELECT P6, URZ, PT ;  /* 0x00000000003f782f */ /* 0x000fda00038c0000 */
.L_x_1354:
[----:B------:R-:W-:Y:S05]  /*176e0*/  @!P6 BRA `(.L_x_1252) ;  /* 0x000000000078e947 */ /* 0x000fea0003800000 */
[----:B------:R-:W-:-:S06]  /*176f0*/  ULOP3.LUT UR4, UR44, 0x2, URZ, 0xfc, !UPT ;  /* 0x000000022c047892 */ /* 0x000fcc000f8efc3f */
[----:B-1----:R-:W-:-:S05]  /*17700*/  IMAD.U32 R0, RZ, RZ, UR4 ;  /* 0x00000004ff007e24 */ /* 0x002fca000f8e00ff */
[----:B------:R-:W-:-:S13]  /*17710*/  ISETP.NE.AND P0, PT, R0, 0x3, PT ;  /* 0x000000030000780c */ /* 0x000fda0003f05270 */
[----:B------:R-:W-:Y:S05]  /*17720*/  @!P0 BRA `(.L_x_1254) ;  /* 0x0000000000048947 */ /* 0x000fea0003800000 */
[----:B------:R-:W-:Y:S01]  /*17730*/  BPT.TRAP 0x1 ;  /* 0x000000040000795c */ /* 0x000fe20000300000 */
.L_x_1254:
[----:B------:R-:W-:Y:S01]  /*17740*/  IMAD R3, R23, 0x8, R5 ;  /* 0x0000000817037824 */ /* 0x000fe200078e0205 */
[----:B------:R-:W-:Y:S01]  /*17750*/  SHF.L.U32 R2, R29, 0x1f, RZ ;  /* 0x0000001f1d027819 */ /* 0x000fe200000006ff */
[----:B------:R-:W-:-:S03]  /*17760*/  VIADD R23, R23, 0x1 ;  /* 0x0000000117177836 */ /* 0x000fc60000000000 */
[----:B------:R-:W1:Y:S02]  /*17770*/  SYNCS.PHASECHK.TRANS64.TRYWAIT P1, [R3+URZ+0x2d840], R2 ;  /* 0x02d84002030075a7 */ /* 0x000e64000802017f */
[----:B------:R-:W-:-:S04]  /*17780*/  ISETP.NE.AND P2, PT, R23, 0x2, PT ;  /* 0x000000021700780c */ /* 0x000fc80003f45270 */
[----:B------:R-:W-:Y:S01]  /*17790*/  SEL R0, RZ, 0x1, P2 ;  /* 0x00000001ff007807 */ /* 0x000fe20001000000 */
[----:B-1----:R-:W-:Y:S08]  /*177a0*/  @!P1 BRA `(.L_x_1255) ;  /* 0x00000030002c9947 */ /* 0x002ff00003800000 */
.L_x_1355:
[----:B------:R-:W-:Y:S02]  /*177b0*/  SEL R23, R23, RZ, P2 ;  /* 0x000000ff17177207 */ /* 0x000fe40001000000 */
[----:B------:R-:W-:Y:S01]  /*177c0*/  LOP3.LUT R0, R29, R0, RZ, 0x3c, !PT ;  /* 0x000000001d007212 */ /* 0x000fe200078e3cff */
[----:B------:R-:W-:Y:S06]  /*177d0*/  @!P0 BRA `(.L_x_1256) ;  /* 0x0000000000048947 */ /* 0x000fec0003800000 */
[----:B------:R-:W-:Y:S01]  /*177e0*/  BPT.TRAP 0x1 ;  /* 0x000000040000795c */ /* 0x000fe20000300000 */
.L_x_1256:
[----:B------:R-:W-:Y:S01]  /*177f0*/  IMAD R23, R23, 0x8, R5 ;  /* 0x0000000817177824 */ /* 0x000fe200078e0205 */
[----:B------:R-:W-:-:S04]  /*17800*/  SHF.L.U32 R0, R0, 0x1f, RZ ;  /* 0x0000001f00007819 */ /* 0x000fc800000006ff */
[----:B------:R-:W3:Y:S02]  /*17810*/  SYNCS.PHASECHK.TRANS64.TRYWAIT P1, [R23+URZ+0x2d840], R0 ;  /* 0x02d84000170075a7 */ /* 0x000ee4000802017f */
[----:B---3--:R-:W-:Y:S05]  /*17820*/  @!P1 BRA `(.L_x_1257) ;  /* 0x0000003000209947 */ /* 0x008fea0003800000 */
.L_x_1356:
[----:B------:R-:W-:Y:S05]  /*17830*/  @!P0 BRA `(.L_x_1258) ;  /* 0x0000000000048947 */ /* 0x000fea0003800000 */
[----:B------:R-:W-:Y:S01]  /*17840*/  BPT.TRAP 0x1 ;  /* 0x000000040000795c */ /* 0x000fe20000300000 */
.L_x_1258:
[----:B------:R-:W4:Y:S02]  /*17850*/  SYNCS.PHASECHK.TRANS64.TRYWAIT P1, [R3+URZ+0x2d860], R2 ;  /* 0x02d86002030075a7 */ /* 0x000f24000802017f */
[----:B----4-:R-:W-:Y:S05]  /*17860*/  @!P1 BRA `(.L_x_1259) ;  /* 0x0000003000249947 */ /* 0x010fea0003800000 */
.L_x_1357:
[----:B------:R-:W-:Y:S05]  /*17870*/  @!P0 BRA `(.L_x_1260) ;  /* 0x0000000000048947 */ /* 0x000fea0003800000 */
[----:B------:R-:W-:Y:S01]  /*17880*/  BPT.TRAP 0x1 ;  /* 0x000000040000795c */ /* 0x000fe20000300000 */
.L_x_1260:
[----:B------:R0:W0:Y:S02]  /*17890*/  SYNCS.PHASECHK.TRANS64.TRYWAIT P0, [R23+URZ+0x2d860], R0 ;  /* 0x02d86000170075a7 */ /* 0x000024000800017f */
[----:B0-----:R-:W-:Y:S05]  /*178a0*/  @!P0 NANOSLEEP.SYNCS 0x989680 ;  /* 0x009896800000895d */ /* 0x001fea0003900000 */
[----:B------:R-:W0:Y:S02]  /*178b0*/  @!P0 SYNCS.PHASECHK.TRANS64 P0, [R23+URZ+0x2d860], R0 ;  /* 0x02d86000170085a7 */ /* 0x000e24000800007f */
[----:B0-----:R-:W-:Y:S05]  /*178c0*/  @!P0 BRA `(.L_x_1260) ;  /* 0xfffffffc00f08947 */ /* 0x001fea000383ffff */
.L_x_1252:
[----:B------:R-:W-:Y:S05]  /*178d0*/  BSYNC B0 ;  /* 0x0000000000007941 */ /* 0x000fea0003800000 */
.L_x_1251:
[----:B------:R-:W-:Y:S05]  /*178e0*/  EXIT ;  /* 0x000000000000794d */ /* 0x000fea0003800000 */
.L_x_1075:
[----:B0-----:R-:W-:-:S04]  /*178f0*/  IMAD.U32 R3, RZ, RZ, UR41 ;  /* 0x00000029ff037e24 */ /* 0x001fc8000f8e00ff */
[----:B------:R0:W1:Y:S03]  /*17900*/  SYNCS.PHASECHK.TRANS64.TRYWAIT P1, [R3+URZ+0x2d800], R0 ;  /* 0x02d80000030075a7 */ /* 0x000066000802017f */
[----:B-1----:R-:W-:Y:S05]  /*17910*/  @!P1 NANOSLEEP.SYNCS 0x989680 ;  /* 0x009896800000995d */ /* 0x002fea0003900000 */
[----:B------:R-:W1:Y:S02]  /*17920*/  @!P1 SYNCS.PHASECHK.TRANS64 P1, [R3+URZ+0x2d800], R0 ;  /* 0x02d80000030095a7 */ /* 0x000e64000802007f */
[----:B-1----:R-:W-:Y:S05]  /*17930*/  @!P1 BRA `(.L_x_1075) ;  /* 0xfffffffc00ec9947 */ /* 0x002fea000383ffff */
[----:B------:R-:W-:Y:S05]  /*17940*/  BRA `(.L_x_1261) ;  /* 0xfffffea400f47947 */ /* 0x000fea000383ffff */
.L_x_1079:
[----:B-1----:R1:W2:Y:S02]  /*17950*/  SYNCS.PHASECHK.TRANS64.TRYWAIT P1, [R3+URZ+0x2d830], R0 ;  /* 0x02d83000030075a7 */ /* 0x0022a4000802017f */
[----:B--2---:R-:W-:Y:S05]  /*17960*/  @!P1 NANOSLEEP.SYNCS 0x989680 ;  /* 0x009896800000995d */ /* 0x004fea0003900000 */
[----:B------:R-:W2:Y:S02]  /*17970*/  @!P1 SYNCS.PHASECHK.TRANS64 P1, [R3+URZ+0x2d830], R0 ;  /* 0x02d83000030095a7 */ /* 0x000ea4000802007f */
[----:B--2---:R-:W-:Y:S05]  /*17980*/  @!P1 BRA `(.L_x_1079) ;  /* 0xfffffffc00f09947 */ /* 0x004fea000383ffff */
[----:B------:R-:W-:Y:S05]  /*17990*/  BRA `(.L_x_1078) ;  /* 0xfffffea800107947 */ /* 0x000fea000383ffff */
.L_x_1096:
[----:B-1-3--:R-:W-:-:S04]  /*179a0*/  IMAD.U32 R8, RZ, RZ, UR6 ;  /* 0x00000006ff087e24 */ /* 0x00afc8000f8e00ff */
[----:B------:R1:W2:Y:S03]  /*179b0*/  SYNCS.PHASECHK.TRANS64.TRYWAIT P1, [R8+URZ+0x2d830], R3 ;  /* 0x02d83003080075a7 */ /* 0x0002a6000802017f */
[----:B--2---:R-:W-:Y:S05]  /*179c0*/  @!P1 NANOSLEEP.SYNCS 0x989680 ;  /* 0x009896800000995d */ /* 0x004fea0003900000 */
[----:B------:R-:W2:Y:S02]  /*179d0*/  @!P1 SYNCS.PHASECHK.TRANS64 P1, [R8+URZ+0x2d830], R3 ;  /* 0x02d83003080095a7 */ /* 0x000ea4000802007f */
[----:B--2---:R-:W-:Y:S05]  /*179e0*/  @!P1 BRA `(.L_x_1096) ;  /* 0xfffffffc00ec9947 */ /* 0x004fea000383ffff */
[----:B------:R-:W-:Y:S05]  /*179f0*/  BRA `(.L_x_1093) ;  /* 0xfffffedc00187947 */ /* 0x000fea000383ffff */
.L_x_1100:
[----:B-1----:R-:W-:-:S04]  /*17a00*/  IMAD.U32 R7, RZ, RZ, UR6 ;  /* 0x00000006ff077e24 */ /* 0x002fc8000f8e00ff */
[----:B------:R1:W2:Y:S03]  /*17a10*/  SYNCS.PHASECHK.TRANS64.TRYWAIT P1, [R7+URZ+0x2d850], R3 ;  /* 0x02d85003070075a7 */ /* 0x0002a6000802017f */
[----:B--2---:R-:W-:Y:S05]  /*17a20*/  @!P1 NANOSLEEP.SYNCS 0x989680 ;  /* 0x009896800000995d */ /* 0x004fea0003900000 */
[----:B------:R-:W2:Y:S02]  /*17a30*/  @!P1 SYNCS.PHASECHK.TRANS64 P1, [R7+URZ+0x2d850], R3 ;  /* 0x02d85003070095a7 */ /* 0x000ea4000802007f */
[----:B--2---:R-:W-:Y:S05]  /*17a40*/  @!P1 BRA `(.L_x_1100) ;  /* 0xfffffffc00ec9947 */ /* 0x004fea000383ffff */
[----:B------:R-:W-:Y:S05]  /*17a50*/  BRA `(.L_x_1097) ;  /* 0xfffffedc00c47947 */ /* 0x000fea000383ffff */
.L_x_1119:
[----:B-1----:R-:W-:-:S04]  /*17a60*/  IMAD.U32 R6, RZ, RZ, UR6 ;  /* 0x00000006ff067e24 */ /* 0x002fc8000f8e00ff */
[----:B------:R1:W2:Y:S03]  /*17a70*/  SYNCS.PHASECHK.TRANS64.TRYWAIT P1, [R6+URZ+0x2d830], R3 ;  /* 0x02d83003060075a7 */ /* 0x0002a6000802017f */
[----:B--2---:R-:W-:Y:S05]  /*17a80*/  @!P1 NANOSLEEP.SYNCS 0x989680 ;  /* 0x009896800000995d */ /* 0x004fea0003900000 */
[----:B------:R-:W2:Y:S02]  /*17a90*/  @!P1 SYNCS.PHASECHK.TRANS64 P1, [R6+URZ+0x2d830], R3 ;  /* 0x02d83003060095a7 */ /* 0x000ea4000802007f */
[----:B--2---:R-:W-:Y:S05]  /*17aa0*/  @!P1 BRA `(.L_x_1119) ;  /* 0xfffffffc00ec9947 */ /* 0x004fea000383ffff */
[----:B------:R-:W-:Y:S05]  /*17ab0*/  BRA `(.L_x_1116) ;  /* 0xffffff1000a87947 */ /* 0x000fea000383ffff */
.L_x_1123:
[----:B-1----:R-:W-:-:S04]  /*17ac0*/  IMAD.U32 R5, RZ, RZ, UR6 ;  /* 0x00000006ff057e24 */ /* 0x002fc8000f8e00ff */
[----:B------:R1:W2:Y:S03]  /*17ad0*/  SYNCS.PHASECHK.TRANS64.TRYWAIT P1, [R5+URZ+0x2d850], R3 ;  /* 0x02d85003050075a7 */ /* 0x0002a6000802017f */
[----:B--2---:R-:W-:Y:S05]  /*17ae0*/  @!P1 NANOSLEEP.SYNCS 0x989680 ;  /* 0x009896800000995d */ /* 0x004fea0003900000 */
[----:B------:R-:W2:Y:S02]  /*17af0*/  @!P1 SYNCS.PHASECHK.TRANS64 P1, [R5+URZ+0x2d850], R3 ;  /* 0x02d85003050095a7 */ /* 0x000ea4000802007f */
[----:B--2---:R-:W-:Y:S05]  /*17b00*/  @!P1 BRA `(.L_x_1123) ;  /* 0xfffffffc00ec9947 */ /* 0x004fea000383ffff */
[----:B------:R-:W-:Y:S05]  /*17b10*/  BRA `(.L_x_1120) ;  /* 0xffffff1400547947 */ /* 0x000fea000383ffff */
.L_x_1131:
[----:B-1-3--:R-:W-:-:S04]  /*17b20*/  IMAD.U32 R8, RZ, RZ, UR6 ;  /* 0x00000006ff087e24 */ /* 0x00afc8000f8e00ff */
[----:B------:R1:W2:Y:S03]  /*17b30*/  SYNCS.PHASECHK.TRANS64.TRYWAIT P1, [R8+URZ+0x2d830], R3 ;  /* 0x02d83003080075a7 */ /* 0x0002a6000802017f */
[----:B--2---:R-:W-:Y:S05]  /*17b40*/  @!P1 NANOSLEEP.SYNCS 0x989680 ;  /* 0x009896800000995d */ /* 0x004fea0003900000 */
[----:B------:R-:W2:Y:S02]  /*17b50*/  @!P1 SYNCS.PHASECHK.TRANS64 P1, [R8+URZ+0x2d830], R3 ;  /* 0x02d83003080095a7 */ /* 0x000ea4000802007f */
[----:B--2---:R-:W-:Y:S05]  /*17b60*/  @!P1 BRA `(.L_x_1131) ;  /* 0xfffffffc00ec9947 */ /* 0x004fea000383ffff */
[----:B------:R-:W-:Y:S05]  /*17b70*/  BRA `(.L_x_1128) ;  /* 0xffffff3000cc7947 */ /* 0x000fea000383ffff */
.L_x_1135:
[----:B-1----:R-:W-:-:S04]  /*17b80*/  IMAD.U32 R7, RZ, RZ, UR6 ;  /* 0x00000006ff077e24 */ /* 0x002fc8000f8e00ff */
[----:B------:R1:W2:Y:S03]  /*17b90*/  SYNCS.PHASECHK.TRANS64.TRYWAIT P1, [R7+URZ+0x2d850], R3 ;  /* 0x02d85003070075a7 */ /* 0x0002a6000802017f */
[----:B--2---:R-:W-:Y:S05]  /*17ba0*/  @!P1 NANOSLEEP.SYNCS 0x989680 ;  /* 0x009896800000995d */ /* 0x004fea0003900000 */
[----:B------:R-:W2:Y:S02]  /*17bb0*/  @!P1 SYNCS.PHASECHK.TRANS64 P1, [R7+URZ+0x2d850], R3 ;  /* 0x02d85003070095a7 */ /* 0x000ea4000802007f */
[----:B--2---:R-:W-:Y:S05]  /*17bc0*/  @!P1 BRA `(.L_x_1135) ;  /* 0xfffffffc00ec9947 */ /* 0x004fea000383ffff */
[----:B------:R-:W-:Y:S05]  /*17bd0*/  BRA `(.L_x_1132) ;  /* 0xffffff3400787947 */ /* 0x000fea000383ffff */
.L_x_1150:
[----:B-1----:R-:W-:-:S04]  /*17be0*/  IMAD.U32 R5, RZ, RZ, UR8 ;  /* 0x00000008ff057e24 */ /* 0x002fc8000f8e00ff */
[----:B------:R1:W2:Y:S03]  /*17bf0*/  SYNCS.PHASECHK.TRANS64.TRYWAIT P1, [R5+URZ+0x2d850], R4 ;  /* 0x02d85004050075a7 */ /* 0x0002a6000802017f */
[----:B--2---:R-:W-:Y:S05]  /*17c00*/  @!P1 NANOSLEEP.SYNCS 0x989680 ;  /* 0x009896800000995d */ /* 0x004fea0003900000 */
[----:B------:R-:W2:Y:S02]  /*17c10*/  @!P1 SYNCS.PHASECHK.TRANS64 P1, [R5+URZ+0x2d850], R4 ;  /* 0x02d85004050095a7 */ /* 0x000ea4000802007f */
[----:B--2---:R-:W-:Y:S05]  /*17c20*/  @!P1 BRA `(.L_x_1150) ;  /* 0xfffffffc00ec9947 */ /* 0x004fea000383ffff */
[----:B------:R-:W-:Y:S05]  /*17c30*/  BRA `(.L_x_1149) ;  /* 0xffffff6400787947 */ /* 0x000fea000383ffff */
.L_x_1198:
        /* <DEDUP_REMOVED lines=11> */
.L_x_1263:
[----:B------:R-:W-:Y:S05]  /*17cf0*/  BSYNC B0 ;  /* 0x0000000000007941 */ /* 0x000fea0003800000 */
.L_x_1262:
[----:B------:R-:W-:Y:S05]  /*17d00*/  BRA `(.L_x_1264) ;  /* 0xffffffbc00047947 */ /* 0x000fea000383ffff */
.L_x_1201:
[----:B0-----:R0:W1:Y:S02]  /*17d10*/  SYNCS.PHASECHK.TRANS64.TRYWAIT P0, [R4+URZ+0x2d840], R5 ;  /* 0x02d84005040075a7 */ /* 0x001064000800017f */
[----:B-1----:R-:W-:Y:S05]  /*17d20*/  @!P0 NANOSLEEP.SYNCS 0x989680 ;  /* 0x009896800000895d */ /* 0x002fea0003900000 */
[----:B------:R-:W1:Y:S02]  /*17d30*/  @!P0 SYNCS.PHASECHK.TRANS64 P0, [R4+URZ+0x2d840], R5 ;  /* 0x02d84005040085a7 */ /* 0x000e64000800007f */
[----:B-1----:R-:W-:Y:S05]  /*17d40*/  @!P0 BRA `(.L_x_1201) ;  /* 0xfffffffc00f08947 */ /* 0x002fea000383ffff */
[----:B------:R-:W-:Y:S05]  /*17d50*/  BRA `(.L_x_1265) ;  /* 0xffffffbc00607947 */ /* 0x000fea000383ffff */
.L_x_1202:
        /* <DEDUP_REMOVED lines=8> */
.L_x_1267:
[----:B------:R-:W-:Y:S05]  /*17de0*/  BSYNC B0 ;  /* 0x0000000000007941 */ /* 0x000fea0003800000 */
.L_x_1266:
[----:B------:R-:W-:Y:S02]  /*17df0*/  IMAD.MOV.U32 R13, RZ, RZ, R0 ;  /* 0x000000ffff0d7224 */ /* 0x000fe400078e0000 */
        /* <DEDUP_REMOVED lines=8> */
.L_x_1268:
[----:B------:R-:W-:Y:S02]  /*17e80*/  IMAD.MOV.U32 R13, RZ, RZ, R6 ;  /* 0x000000ffff0d7224 */ /* 0x000fe400078e0006 */
[----:B------:R-:W-:Y:S02]  /*17e90*/  IMAD.MOV.U32 R12, RZ, RZ, 0x1 ;  /* 0x00000001ff0c7424 */ /* 0x000fe400078e00ff */
[----:B------:R-:W-:-:S07]  /*17ea0*/  IMAD.MOV.U32 R3, RZ, RZ, R14 ;  /* 0x000000ffff037224 */ /* 0x000fce00078e000e */
[----:B------:R-:W-:Y:S05]  /*17eb0*/  WARPSYNC.COLLECTIVE R15, `(.L_x_1269) ;  /* 0x000000000f087348 */ /* 0x000fea0003c00000 */
[----:B------:R0:W1:Y:S02]  /*17ec0*/  SHFL.IDX P6, R14, R13, R12, R11 ;  /* 0x0000000c0d0e7389 */ /* 0x00006400000c000b */
[----:B01----:R-:W-:Y:S01]  /*17ed0*/  ENDCOLLECTIVE ;  /* 0x000000000000791b */ /* 0x003fe20003800000 */
.L_x_1269:
        /* <DEDUP_REMOVED lines=17> */
.L_x_1270:
[----:B------:R-:W-:Y:S02]  /*17ff0*/  @P1 IMAD R8, R7, 0x2, R17 ;  /* 0x0000000207081824 */ /* 0x000fe400078e0211 */
[----:B------:R-:W-:Y:S02]  /*18000*/  IMAD.MOV.U32 R13, RZ, RZ, R6 ;  /* 0x000000ffff0d7224 */ /* 0x000fe400078e0006 */
[----:B------:R-:W-:Y:S02]  /*18010*/  IMAD.MOV.U32 R12, RZ, RZ, 0x2 ;  /* 0x00000002ff0c7424 */ /* 0x000fe400078e00ff */
[----:B------:R-:W-:-:S07]  /*18020*/  IMAD.MOV.U32 R3, RZ, RZ, R14 ;  /* 0x000000ffff037224 */ /* 0x000fce00078e000e */
[----:B------:R-:W-:Y:S05]  /*18030*/  WARPSYNC.COLLECTIVE R15, `(.L_x_1271) ;  /* 0x000000000f087348 */ /* 0x000fea0003c00000 */
[----:B------:R0:W1:Y:S02]  /*18040*/  SHFL.IDX P6, R14, R13, R12, R11 ;  /* 0x0000000c0d0e7389 */ /* 0x00006400000c000b */
[----:B01----:R-:W-:Y:S01]  /*18050*/  ENDCOLLECTIVE ;  /* 0x000000000000791b */ /* 0x003fe20003800000 */
.L_x_1271:
        /* <DEDUP_REMOVED lines=17> */
.L_x_1272:
[----:B------:R-:W-:Y:S02]  /*18170*/  @P1 IMAD R8, R7, 0x2, R17 ;  /* 0x0000000207081824 */ /* 0x000fe400078e0211 */
[----:B------:R-:W-:Y:S02]  /*18180*/  IMAD.MOV.U32 R13, RZ, RZ, R6 ;  /* 0x000000ffff0d7224 */ /* 0x000fe400078e0006 */
[----:B------:R-:W-:Y:S02]  /*18190*/  IMAD.MOV.U32 R12, RZ, RZ, 0x3 ;  /* 0x00000003ff0c7424 */ /* 0x000fe400078e00ff */
[----:B------:R-:W-:-:S07]  /*181a0*/  IMAD.MOV.U32 R3, RZ, RZ, R14 ;  /* 0x000000ffff037224 */ /* 0x000fce00078e000e */
[----:B------:R-:W-:Y:S05]  /*181b0*/  WARPSYNC.COLLECTIVE R15, `(.L_x_1273) ;  /* 0x000000000f087348 */ /* 0x000fea0003c00000 */
[----:B------:R0:W1:Y:S02]  /*181c0*/  SHFL.IDX P6, R14, R13, R12, R11 ;  /* 0x0000000c0d0e7389 */ /* 0x00006400000c000b */
[----:B01----:R-:W-:Y:S01]  /*181d0*/  ENDCOLLECTIVE ;  /* 0x000000000000791b */ /* 0x003fe20003800000 */
.L_x_1273:
        /* <DEDUP_REMOVED lines=10> */
.L_x_1274:
        /* <DEDUP_REMOVED lines=8> */
.L_x_1207:
[----:B------:R0:W5:Y:S01]  /*18300*/  LDL R21, [R1+0x18] ;  /* 0x0000180001157983 */ /* 0x0001620000100800 */
[----:B------:R-:W-:Y:S02]  /*18310*/  IMAD.MOV.U32 R13, RZ, RZ, R4 ;  /* 0x000000ffff0d7224 */ /* 0x000fe400078e0004 */
[----:B------:R-:W-:Y:S02]  /*18320*/  IMAD.MOV.U32 R12, RZ, RZ, RZ ;  /* 0x000000ffff0c7224 */ /* 0x000fe400078e00ff */
[----:B------:R-:W-:Y:S02]  /*18330*/  IMAD.MOV.U32 R11, RZ, RZ, 0x1c1f ;  /* 0x00001c1fff0b7424 */ /* 0x000fe400078e00ff */
[----:B------:R-:W-:Y:S02]  /*18340*/  IMAD.MOV.U32 R15, RZ, RZ, -0x1 ;  /* 0xffffffffff0f7424 */ /* 0x000fe400078e00ff */
[----:B------:R-:W-:Y:S02]  /*18350*/  IMAD R2, R28, R9, RZ ;  /* 0x000000091c027224 */ /* 0x000fe400078e02ff */
[----:B0-----:R-:W-:-:S07]  /*18360*/  IMAD.IADD R25, R20, 0x1, R25 ;  /* 0x0000000114197824 */ /* 0x001fce00078e0219 */
[----:B-----5:R-:W-:Y:S05]  /*18370*/  WARPSYNC.COLLECTIVE R15, `(.L_x_1276) ;  /* 0x000000000f087348 */ /* 0x020fea0003c00000 */
[----:B------:R0:W1:Y:S02]  /*18380*/  SHFL.IDX P6, R14, R13, R12, R11 ;  /* 0x0000000c0d0e7389 */ /* 0x00006400000c000b */
[----:B01---5:R-:W-:Y:S01]  /*18390*/  ENDCOLLECTIVE ;  /* 0x000000000000791b */ /* 0x023fe20003800000 */
.L_x_1276:
[----:B------:R-:W-:Y:S01]  /*183a0*/  ISETP.GE.AND P3, PT, R25, R2, PT ;  /* 0x000000021900720c */ /* 0x000fe20003f66270 */
[----:B------:R-:W-:Y:S02]  /*183b0*/  IMAD.MOV.U32 R13, RZ, RZ, R0 ;  /* 0x000000ffff0d7224 */ /* 0x000fe400078e0000 */
[----:B------:R-:W-:-:S10]  /*183c0*/  IMAD.MOV.U32 R6, RZ, RZ, R14 ;  /* 0x000000ffff067224 */ /* 0x000fd400078e000e */
[----:B------:R-:W-:Y:S05]  /*183d0*/  WARPSYNC.COLLECTIVE R15, `(.L_x_1277) ;  /* 0x000000000f087348 */ /* 0x000fea0003c00000 */
[----:B------:R0:W1:Y:S02]  /*183e0*/  SHFL.IDX P6, R14, R13, R12, R11 ;  /* 0x0000000c0d0e7389 */ /* 0x00006400000c000b */
[----:B01----:R-:W-:Y:S01]  /*183f0*/  ENDCOLLECTIVE ;  /* 0x000000000000791b */ /* 0x003fe20003800000 */
.L_x_1277:
[----:B------:R-:W-:Y:S02]  /*18400*/  IMAD.MOV.U32 R13, RZ, RZ, R4 ;  /* 0x000000ffff0d7224 */ /* 0x000fe400078e0004 */
[----:B------:R-:W-:Y:S02]  /*18410*/  IMAD.MOV.U32 R12, RZ, RZ, 0x1 ;  /* 0x00000001ff0c7424 */ /* 0x000fe400078e00ff */
[----:B------:R-:W-:-:S07]  /*18420*/  IMAD.MOV.U32 R5, RZ, RZ, R14 ;  /* 0x000000ffff057224 */ /* 0x000fce00078e000e */
[----:B------:R-:W-:Y:S05]  /*18430*/  WARPSYNC.COLLECTIVE R15, `(.L_x_1278) ;  /* 0x000000000f087348 */ /* 0x000fea0003c00000 */
[----:B------:R0:W1:Y:S02]  /*18440*/  SHFL.IDX P6, R14, R13, R12, R11 ;  /* 0x0000000c0d0e7389 */ /* 0x00006400000c000b */
[----:B01----:R-:W-:Y:S01]  /*18450*/  ENDCOLLECTIVE ;  /* 0x000000000000791b */ /* 0x003fe20003800000 */
.L_x_1278:
[----:B------:R-:W-:-:S05]  /*18460*/  @!P3 LEA R5, P4, R10, R5, 0x1 ;  /* 0x000000050a05b211 */ /* 0x000fca00078808ff */
[----:B------:R-:W-:-:S04]  /*18470*/  @!P3 IMAD.X R6, RZ, RZ, R6, P4 ;  /* 0x000000ffff06b224 */ /* 0x000fc800020e0606 */
[----:B------:R-:W-:Y:S02]  /*18480*/  @!P3 IMAD.MOV.U32 R7, RZ, RZ, R6 ;  /* 0x000000ffff07b224 */ /* 0x000fe400078e0006 */
[----:B------:R-:W-:Y:S02]  /*18490*/  @!P3 IMAD.MOV.U32 R6, RZ, RZ, R5 ;  /* 0x000000ffff06b224 */ /* 0x000fe400078e0005 */
[----:B------:R-:W-:Y:S02]  /*184a0*/  IMAD.MOV.U32 R13, RZ, RZ, R0 ;  /* 0x000000ffff0d7224 */ /* 0x000fe400078e0000 */
[----:B------:R-:W-:Y:S01]  /*184b0*/  VIADD R5, R25, 0x20 ;  /* 0x0000002019057836 */ /* 0x000fe20000000000 */
        /* <DEDUP_REMOVED lines=11> */
.L_x_1279:
[----:B------:R-:W-:Y:S02]  /*18570*/  IMAD.MOV.U32 R13, RZ, RZ, R4 ;  /* 0x000000ffff0d7224 */ /* 0x000fe400078e0004 */
[----:B------:R-:W-:Y:S02]  /*18580*/  IMAD.MOV.U32 R12, RZ, RZ, 0x2 ;  /* 0x00000002ff0c7424 */ /* 0x000fe400078e00ff */
[----:B------:R-:W-:-:S07]  /*18590*/  IMAD.MOV.U32 R5, RZ, RZ, R14 ;  /* 0x000000ffff057224 */ /* 0x000fce00078e000e */
[----:B------:R-:W-:Y:S05]  /*185a0*/  WARPSYNC.COLLECTIVE R15, `(.L_x_1280) ;  /* 0x000000000f087348 */ /* 0x000fea0003c00000 */
[----:B------:R0:W1:Y:S02]  /*185b0*/  SHFL.IDX P6, R14, R13, R12, R11 ;  /* 0x0000000c0d0e7389 */ /* 0x00006400000c000b */
[----:B01----:R-:W-:Y:S01]  /*185c0*/  ENDCOLLECTIVE ;  /* 0x000000000000791b */ /* 0x003fe20003800000 */
.L_x_1280:
[----:B------:R-:W-:-:S05]  /*185d0*/  @!P3 LEA R5, P4, R10, R5, 0x1 ;  /* 0x000000050a05b211 */ /* 0x000fca00078808ff */
[----:B------:R-:W-:Y:S02]  /*185e0*/  @!P3 IMAD.X R7, RZ, RZ, R7, P4 ;  /* 0x000000ffff07b224 */ /* 0x000fe400020e0607 */
[----:B------:R-:W-:Y:S02]  /*185f0*/  @!P3 IMAD.MOV.U32 R6, RZ, RZ, R5 ;  /* 0x000000ffff06b224 */ /* 0x000fe400078e0005 */
[----:B------:R-:W-:Y:S02]  /*18600*/  VIADD R5, R25, 0x40 ;  /* 0x0000004019057836 */ /* 0x000fe40000000000 */
[----:B------:R-:W-:Y:S01]  /*18610*/  IMAD.MOV.U32 R13, RZ, RZ, R0 ;  /* 0x000000ffff0d7224 */ /* 0x000fe200078e0000 */
        /* <DEDUP_REMOVED lines=11> */
.L_x_1281:
[----:B------:R-:W-:Y:S02]  /*186d0*/  IMAD.MOV.U32 R13, RZ, RZ, R4 ;  /* 0x000000ffff0d7224 */ /* 0x000fe400078e0004 */
[----:B------:R-:W-:Y:S02]  /*186e0*/  IMAD.MOV.U32 R12, RZ, RZ, 0x3 ;  /* 0x00000003ff0c7424 */ /* 0x000fe400078e00ff */
[----:B------:R-:W-:-:S07]  /*186f0*/  IMAD.MOV.U32 R5, RZ, RZ, R14 ;  /* 0x000000ffff057224 */ /* 0x000fce00078e000e */
[----:B------:R-:W-:Y:S05]  /*18700*/  WARPSYNC.COLLECTIVE R15, `(.L_x_1282) ;  /* 0x000000000f087348 */ /* 0x000fea0003c00000 */
[----:B------:R0:W1:Y:S02]  /*18710*/  SHFL.IDX P6, R14, R13, R12, R11 ;  /* 0x0000000c0d0e7389 */ /* 0x00006400000c000b */
[----:B01----:R-:W-:Y:S01]  /*18720*/  ENDCOLLECTIVE ;  /* 0x000000000000791b */ /* 0x003fe20003800000 */
.L_x_1282:
        /* <DEDUP_REMOVED lines=11> */
[----:B------:R-:W-:Y:S01]  /*187e0*/  IMAD.MOV.U32 R4, RZ, RZ, R14 ;  /* 0x000000ffff047224 */ /* 0x000fe200078e000e */
[----:B------:R-:W-:-:S13]  /*187f0*/  ISETP.GE.AND P3, PT, R5, R2, PT ;  /* 0x000000020500720c */ /* 0x000fda0003f66270 */
[----:B0-----:R-:W-:Y:S05]  /*18800*/  WARPSYNC.COLLECTIVE R15, `(.L_x_1283) ;  /* 0x000000000f087348 */ /* 0x001fea0003c00000 */
[----:B------:R1:W2:Y:S02]  /*18810*/  SHFL.IDX P6, R14, R13, R12, R11 ;  /* 0x0000000c0d0e7389 */ /* 0x0002a400000c000b */
[----:B012---:R-:W-:Y:S01]  /*18820*/  ENDCOLLECTIVE ;  /* 0x000000000000791b */ /* 0x007fe20003800000 */
.L_x_1283:
[----:B------:R-:W-:Y:S02]  /*18830*/  IMAD.MOV.U32 R13, RZ, RZ, R3 ;  /* 0x000000ffff0d7224 */ /* 0x000fe400078e0003 */
[----:B------:R-:W-:Y:S02]  /*18840*/  IMAD.MOV.U32 R12, RZ, RZ, RZ ;  /* 0x000000ffff0c7224 */ /* 0x000fe400078e00ff */
[----:B------:R-:W-:-:S07]  /*18850*/  IMAD.MOV.U32 R0, RZ, RZ, R14 ;  /* 0x000000ffff007224 */ /* 0x000fce00078e000e */
[----:B------:R-:W-:Y:S05]  /*18860*/  WARPSYNC.COLLECTIVE R15, `(.L_x_1284) ;  /* 0x000000000f087348 */ /* 0x000fea0003c00000 */
[----:B------:R0:W1:Y:S02]  /*18870*/  SHFL.IDX P6, R14, R13, R12, R11 ;  /* 0x0000000c0d0e7389 */ /* 0x00006400000c000b */
[----:B01----:R-:W-:Y:S01]  /*18880*/  ENDCOLLECTIVE ;  /* 0x000000000000791b */ /* 0x003fe20003800000 */
.L_x_1284:
[----:B------:R-:W-:-:S05]  /*18890*/  @!P3 LEA R0, P4, R10, R0, 0x1 ;  /* 0x000000000a00b211 */ /* 0x000fca00078808ff */
[----:B------:R-:W-:-:S04]  /*188a0*/  @!P3 IMAD.X R4, RZ, RZ, R4, P4 ;  /* 0x000000ffff04b224 */ /* 0x000fc800020e0604 */
[----:B------:R-:W-:Y:S02]  /*188b0*/  @!P3 IMAD.MOV.U32 R5, RZ, RZ, R4 ;  /* 0x000000ffff05b224 */ /* 0x000fe400078e0004 */
        /* <DEDUP_REMOVED lines=14> */
.L_x_1285:
[----:B------:R-:W-:Y:S02]  /*189a0*/  IMAD.MOV.U32 R13, RZ, RZ, R3 ;  /* 0x000000ffff0d7224 */ /* 0x000fe400078e0003 */
[----:B------:R-:W-:Y:S02]  /*189b0*/  IMAD.MOV.U32 R12, RZ, RZ, 0x1 ;  /* 0x00000001ff0c7424 */ /* 0x000fe400078e00ff */
[----:B------:R-:W-:-:S07]  /*189c0*/  IMAD.MOV.U32 R4, RZ, RZ, R14 ;  /* 0x000000ffff047224 */ /* 0x000fce00078e000e */
[----:B------:R-:W-:Y:S05]  /*189d0*/  WARPSYNC.COLLECTIVE R15, `(.L_x_1286) ;  /* 0x000000000f087348 */ /* 0x000fea0003c00000 */
[----:B------:R0:W1:Y:S02]  /*189e0*/  SHFL.IDX P6, R14, R13, R12, R11 ;  /* 0x0000000c0d0e7389 */ /* 0x00006400000c000b */
[----:B01----:R-:W-:Y:S01]  /*189f0*/  ENDCOLLECTIVE ;  /* 0x000000000000791b */ /* 0x003fe20003800000 */
.L_x_1286:
        /* <DEDUP_REMOVED lines=14> */
.L_x_1287:
[----:B------:R-:W-:Y:S01]  /*18ae0*/  IMAD.MOV.U32 R8, RZ, RZ, R14 ;  /* 0x000000ffff087224 */ /* 0x000fe200078e000e */
[----:B------:R-:W-:Y:S06]  /*18af0*/  BRA `(.L_x_1288) ;  /* 0xffffffc000387947 */ /* 0x000fec000383ffff */
.L_x_1210:
[----:B-1----:R1:W2:Y:S02]  /*18b00*/  SYNCS.PHASECHK.TRANS64.TRYWAIT P0, [R17+URZ+0x2d820], R0 ;  /* 0x02d82000110075a7 */ /* 0x0022a4000800017f */
[----:B--2---:R-:W-:Y:S05]  /*18b10*/  @!P0 NANOSLEEP.SYNCS 0x989680 ;  /* 0x009896800000895d */ /* 0x004fea0003900000 */
[----:B------:R-:W2:Y:S02]  /*18b20*/  @!P0 SYNCS.PHASECHK.TRANS64 P0, [R17+URZ+0x2d820], R0 ;  /* 0x02d82000110085a7 */ /* 0x000ea4000800007f */
[----:B--2---:R-:W-:Y:S05]  /*18b30*/  @!P0 BRA `(.L_x_1210) ;  /* 0xfffffffc00f08947 */ /* 0x004fea000383ffff */
[----:B------:R-:W-:Y:S05]  /*18b40*/  BRA `(.L_x_1289) ;  /* 0xffffffc000a07947 */ /* 0x000fea000383ffff */
.L_x_1215:
[----:B0-----:R0:W1:Y:S02]  /*18b50*/  SYNCS.PHASECHK.TRANS64.TRYWAIT P0, [R5+URZ+0x2d840], R0 ;  /* 0x02d84000050075a7 */ /* 0x001064000800017f */
[----:B-1----:R-:W-:Y:S05]  /*18b60*/  @!P0 NANOSLEEP.SYNCS 0x989680 ;  /* 0x009896800000895d */ /* 0x002fea0003900000 */
[----:B------:R-:W1:Y:S02]  /*18b70*/  @!P0 SYNCS.PHASECHK.TRANS64 P0, [R5+URZ+0x2d840], R0 ;  /* 0x02d84000050085a7 */ /* 0x000e64000800007f */
[----:B-1----:R-:W-:Y:S05]  /*18b80*/  @!P0 BRA `(.L_x_1215) ;  /* 0xfffffffc00f08947 */ /* 0x002fea000383ffff */
[----:B------:R-:W-:Y:S05]  /*18b90*/  BRA `(.L_x_1290) ;  /* 0xffffffc400947947 */ /* 0x000fea000383ffff */
.L_x_1216:
        /* <DEDUP_REMOVED lines=8> */
.L_x_1292:
[----:B------:R-:W-:Y:S05]  /*18c20*/  BSYNC B1 ;  /* 0x0000000000017941 */ /* 0x000fea0003800000 */
.L_x_1291:
        /* <DEDUP_REMOVED lines=13> */
.L_x_1293:
        /* <DEDUP_REMOVED lines=8> */
.L_x_1294:
        /* <DEDUP_REMOVED lines=14> */
.L_x_1295:
[----:B------:R-:W-:Y:S02]  /*18e60*/  IMAD.MOV.U32 R13, RZ, RZ, R8 ;  /* 0x000000ffff0d7224 */ /* 0x000fe400078e0008 */
[----:B------:R-:W-:Y:S02]  /*18e70*/  IMAD.MOV.U32 R12, RZ, RZ, 0x2 ;  /* 0x00000002ff0c7424 */ /* 0x000fe400078e00ff */
[----:B------:R-:W-:-:S07]  /*18e80*/  IMAD.MOV.U32 R2, RZ, RZ, R14 ;  /* 0x000000ffff027224 */ /* 0x000fce00078e000e */
[----:B------:R-:W-:Y:S05]  /*18e90*/  WARPSYNC.COLLECTIVE R15, `(.L_x_1296) ;  /* 0x000000000f087348 */ /* 0x000fea0003c00000 */
[----:B------:R0:W1:Y:S02]  /*18ea0*/  SHFL.IDX P6, R14, R13, R12, R11 ;  /* 0x0000000c0d0e7389 */ /* 0x00006400000c000b */
[----:B01----:R-:W-:Y:S01]  /*18eb0*/  ENDCOLLECTIVE ;  /* 0x000000000000791b */ /* 0x003fe20003800000 */
.L_x_1296:
        /* <DEDUP_REMOVED lines=13> */
.L_x_1297:
[----:B------:R-:W-:Y:S02]  /*18f90*/  IMAD.MOV.U32 R13, RZ, RZ, R8 ;  /* 0x000000ffff0d7224 */ /* 0x000fe400078e0008 */
[----:B------:R-:W-:Y:S02]  /*18fa0*/  IMAD.MOV.U32 R12, RZ, RZ, 0x3 ;  /* 0x00000003ff0c7424 */ /* 0x000fe400078e00ff */
[----:B------:R-:W-:-:S07]  /*18fb0*/  IMAD.MOV.U32 R2, RZ, RZ, R14 ;  /* 0x000000ffff027224 */ /* 0x000fce00078e000e */
[----:B------:R-:W-:Y:S05]  /*18fc0*/  WARPSYNC.COLLECTIVE R15, `(.L_x_1298) ;  /* 0x000000000f087348 */ /* 0x000fea0003c00000 */
[----:B------:R0:W1:Y:S02]  /*18fd0*/  SHFL.IDX P6, R14, R13, R12, R11 ;  /* 0x0000000c0d0e7389 */ /* 0x00006400000c000b */
[----:B01----:R-:W-:Y:S01]  /*18fe0*/  ENDCOLLECTIVE ;  /* 0x000000000000791b */ /* 0x003fe20003800000 */
.L_x_1298:
        /* <DEDUP_REMOVED lines=14> */
.L_x_1299:
[----:B------:R-:W-:Y:S01]  /*190d0*/  IMAD.MOV.U32 R2, RZ, RZ, R14 ;  /* 0x000000ffff027224 */ /* 0x000fe200078e000e */
[----:B------:R-:W-:Y:S06]  /*190e0*/  BRA `(.L_x_1300) ;  /* 0xffffffc400287947 */ /* 0x000fec000383ffff */
.L_x_1221:
[----:B-1----:R1:W2:Y:S02]  /*190f0*/  SYNCS.PHASECHK.TRANS64.TRYWAIT P0, [R5+URZ+0x2d860], R2 ;  /* 0x02d86002050075a7 */ /* 0x0022a4000800017f */
[----:B--2---:R-:W-:Y:S05]  /*19100*/  @!P0 NANOSLEEP.SYNCS 0x989680 ;  /* 0x009896800000895d */ /* 0x004fea0003900000 */
[----:B------:R-:W2:Y:S02]  /*19110*/  @!P0 SYNCS.PHASECHK.TRANS64 P0, [R5+URZ+0x2d860], R2 ;  /* 0x02d86002050085a7 */ /* 0x000ea4000800007f */
[----:B--2---:R-:W-:Y:S05]  /*19120*/  @!P0 BRA `(.L_x_1221) ;  /* 0xfffffffc00f08947 */ /* 0x004fea000383ffff */
[----:B------:R-:W-:Y:S05]  /*19130*/  BRA `(.L_x_1301) ;  /* 0xffffffc4008c7947 */ /* 0x000fea000383ffff */
.L_x_1222:
        /* <DEDUP_REMOVED lines=8> */
.L_x_1303:
[----:B------:R-:W-:Y:S05]  /*191c0*/  BSYNC B1 ;  /* 0x0000000000017941 */ /* 0x000fea0003800000 */
.L_x_1302:
        /* <DEDUP_REMOVED lines=9> */
.L_x_1304:
[----:B------:R-:W-:Y:S02]  /*19260*/  IMAD.MOV.U32 R13, RZ, RZ, R19 ;  /* 0x000000ffff0d7224 */ /* 0x000fe400078e0013 */
[----:B------:R-:W-:Y:S02]  /*19270*/  IMAD.MOV.U32 R12, RZ, RZ, 0x1 ;  /* 0x00000001ff0c7424 */ /* 0x000fe400078e00ff */
[----:B------:R-:W-:-:S07]  /*19280*/  IMAD.MOV.U32 R2, RZ, RZ, R14 ;  /* 0x000000ffff027224 */ /* 0x000fce00078e000e */
[----:B------:R-:W-:Y:S05]  /*19290*/  WARPSYNC.COLLECTIVE R15, `(.L_x_1305) ;  /* 0x000000000f087348 */ /* 0x000fea0003c00000 */
[----:B------:R0:W1:Y:S02]  /*192a0*/  SHFL.IDX P6, R14, R13, R12, R11 ;  /* 0x0000000c0d0e7389 */ /* 0x00006400000c000b */
[----:B01----:R-:W-:Y:S01]  /*192b0*/  ENDCOLLECTIVE ;  /* 0x000000000000791b */ /* 0x003fe20003800000 */
.L_x_1305:
        /* <DEDUP_REMOVED lines=16> */
.L_x_1306:
[----:B------:R-:W-:Y:S02]  /*193c0*/  IMAD.MOV.U32 R13, RZ, RZ, R19 ;  /* 0x000000ffff0d7224 */ /* 0x000fe400078e0013 */
[----:B------:R-:W-:Y:S02]  /*193d0*/  IMAD.MOV.U32 R12, RZ, RZ, 0x2 ;  /* 0x00000002ff0c7424 */ /* 0x000fe400078e00ff */
[----:B------:R-:W-:-:S07]  /*193e0*/  IMAD.MOV.U32 R2, RZ, RZ, R14 ;  /* 0x000000ffff027224 */ /* 0x000fce00078e000e */
[----:B------:R-:W-:Y:S05]  /*193f0*/  WARPSYNC.COLLECTIVE R15, `(.L_x_1307) ;  /* 0x000000000f087348 */ /* 0x000fea0003c00000 */
[----:B------:R0:W1:Y:S02]  /*19400*/  SHFL.IDX P6, R14, R13, R12, R11 ;  /* 0x0000000c0d0e7389 */ /* 0x00006400000c000b */
[----:B01----:R-:W-:Y:S01]  /*19410*/  ENDCOLLECTIVE ;  /* 0x000000000000791b */ /* 0x003fe20003800000 */
.L_x_1307:
        /* <DEDUP_REMOVED lines=16> */
.L_x_1308:
[----:B------:R-:W-:Y:S02]  /*19520*/  IMAD.MOV.U32 R13, RZ, RZ, R19 ;  /* 0x000000ffff0d7224 */ /* 0x000fe400078e0013 */
[----:B------:R-:W-:Y:S02]  /*19530*/  IMAD.MOV.U32 R12, RZ, RZ, 0x3 ;  /* 0x00000003ff0c7424 */ /* 0x000fe400078e00ff */
[----:B------:R-:W-:-:S07]  /*19540*/  IMAD.MOV.U32 R2, RZ, RZ, R14 ;  /* 0x000000ffff027224 */ /* 0x000fce00078e000e */
[----:B------:R-:W-:Y:S05]  /*19550*/  WARPSYNC.COLLECTIVE R15, `(.L_x_1309) ;  /* 0x000000000f087348 */ /* 0x000fea0003c00000 */
[----:B------:R0:W1:Y:S02]  /*19560*/  SHFL.IDX P6, R14, R13, R12, R11 ;  /* 0x0000000c0d0e7389 */ /* 0x00006400000c000b */
[----:B01----:R-:W-:Y:S01]  /*19570*/  ENDCOLLECTIVE ;  /* 0x000000000000791b */ /* 0x003fe20003800000 */
.L_x_1309:
        /* <DEDUP_REMOVED lines=13> */
.L_x_1310:
        /* <DEDUP_REMOVED lines=8> */
.L_x_1230:
[----:B-1----:R1:W2:Y:S02]  /*196d0*/  SYNCS.PHASECHK.TRANS64.TRYWAIT P0, [R0+URZ+0x2d860], R3 ;  /* 0x02d86003000075a7 */ /* 0x0022a4000800017f */
[----:B--2---:R-:W-:Y:S05]  /*196e0*/  @!P0 NANOSLEEP.SYNCS 0x989680 ;  /* 0x009896800000895d */ /* 0x004fea0003900000 */
[----:B------:R-:W2:Y:S02]  /*196f0*/  @!P0 SYNCS.PHASECHK.TRANS64 P0, [R0+URZ+0x2d860], R3 ;  /* 0x02d86003000085a7 */ /* 0x000ea4000800007f */
[----:B--2---:R-:W-:Y:S05]  /*19700*/  @!P0 BRA `(.L_x_1230) ;  /* 0xfffffffc00f08947 */ /* 0x004fea000383ffff */
[----:B------:R-:W-:Y:S05]  /*19710*/  BRA `(.L_x_1312) ;  /* 0xffffffc800187947 */ /* 0x000fea000383ffff */
.L_x_1231:
        /* <DEDUP_REMOVED lines=8> */
.L_x_1314:
[----:B------:R-:W-:Y:S05]  /*197a0*/  BSYNC B0 ;  /* 0x0000000000007941 */ /* 0x000fea0003800000 */
.L_x_1313:
        /* <DEDUP_REMOVED lines=10> */
.L_x_1315:
        /* <DEDUP_REMOVED lines=17> */
.L_x_1316:
        /* <DEDUP_REMOVED lines=14> */
.L_x_1317:
[----:B------:R-:W-:Y:S02]  /*19a40*/  IMAD.MOV.U32 R13, RZ, RZ, R19 ;  /* 0x000000ffff0d7224 */ /* 0x000fe400078e0013 */
[----:B------:R-:W-:Y:S01]  /*19a50*/  IMAD.MOV.U32 R12, RZ, RZ, 0x2 ;  /* 0x00000002ff0c7424 */ /* 0x000fe200078e00ff */
[----:B------:R-:W-:-:S13]  /*19a60*/  IADD3 R2, P4, R14, R5, RZ ;  /* 0x000000050e027210 */ /* 0x000fda0007f9e0ff */
[----:B------:R-:W-:Y:S05]  /*19a70*/  WARPSYNC.COLLECTIVE R15, `(.L_x_1318) ;  /* 0x000000000f087348 */ /* 0x000fea0003c00000 */
[----:B------:R0:W1:Y:S02]  /*19a80*/  SHFL.IDX P6, R14, R13, R12, R11 ;  /* 0x0000000c0d0e7389 */ /* 0x00006400000c000b */
[----:B01----:R-:W-:Y:S01]  /*19a90*/  ENDCOLLECTIVE ;  /* 0x000000000000791b */ /* 0x003fe20003800000 */
.L_x_1318:
        /* <DEDUP_REMOVED lines=15> */
.L_x_1319:
[----:B------:R-:W-:Y:S02]  /*19b90*/  IMAD.MOV.U32 R13, RZ, RZ, R19 ;  /* 0x000000ffff0d7224 */ /* 0x000fe400078e0013 */
[----:B------:R-:W-:Y:S01]  /*19ba0*/  IMAD.MOV.U32 R12, RZ, RZ, 0x3 ;  /* 0x00000003ff0c7424 */ /* 0x000fe200078e00ff */
[----:B------:R-:W-:-:S13]  /*19bb0*/  IADD3 R2, P4, R14, R5, RZ ;  /* 0x000000050e027210 */ /* 0x000fda0007f9e0ff */
[----:B------:R-:W-:Y:S05]  /*19bc0*/  WARPSYNC.COLLECTIVE R15, `(.L_x_1320) ;  /* 0x000000000f087348 */ /* 0x000fea0003c00000 */
[----:B------:R0:W1:Y:S02]  /*19bd0*/  SHFL.IDX P6, R14, R13, R12, R11 ;  /* 0x0000000c0d0e7389 */ /* 0x00006400000c000b */
[----:B01----:R-:W-:Y:S01]  /*19be0*/  ENDCOLLECTIVE ;  /* 0x000000000000791b */ /* 0x003fe20003800000 */
.L_x_1320:
        /* <DEDUP_REMOVED lines=14> */
.L_x_1321:
[----:B------:R-:W-:Y:S05]  /*19cd0*/  BRA `(.L_x_1322) ;  /* 0xffffffc4008c7947 */ /* 0x000fea000383ffff */
.L_x_1236:
        /* <DEDUP_REMOVED lines=8> */
.L_x_1324:
[----:B------:R-:W-:Y:S05]  /*19d60*/  BSYNC B0 ;  /* 0x0000000000007941 */ /* 0x000fea0003800000 */
.L_x_1323:
        /* <DEDUP_REMOVED lines=9> */
.L_x_1325:
[----:B------:R-:W-:Y:S02]  /*19e00*/  ULDC UR4, c[0x0][0xc3c] ;  /* 0x00030f0000047ab9 */ /* 0x000fe40000000800 */
[----:B------:R-:W-:-:S13]  /*19e10*/  ISETP.GE.OR P1, PT, R9, UR4, !P0 ;  /* 0x0000000409007c0c */ /* 0x000fda000c726670 */
[----:B------:R-:W0:Y:S08]  /*19e20*/  @!P1 LDC.64 R2, c[0x0][0xc80] ;  /* 0x00032000ff029b82 */ /* 0x000e300000000a00 */
[----:B------:R-:W1:Y:S01]  /*19e30*/  @!P1 LDC.64 R4, c[0x0][0xc78] ;  /* 0x00031e00ff049b82 */ /* 0x000e620000000a00 */
[----:B------:R-:W-:Y:S01]  /*19e40*/  CS2R R24, SRZ ;  /* 0x0000000000187805 */ /* 0x000fe2000001ff00 */
[----:B------:R-:W-:-:S02]  /*19e50*/  IMAD.MOV.U32 R11, RZ, RZ, RZ ;  /* 0x000000ffff0b7224 */ /* 0x000fc400078e00ff */
[----:B------:R-:W-:Y:S02]  /*19e60*/  IMAD.MOV.U32 R6, RZ, RZ, R14 ;  /* 0x000000ffff067224 */ /* 0x000fe400078e000e */
[----:B0-----:R-:W-:-:S05]  /*19e70*/  @!P1 IMAD.WIDE R2, R9, 0x4, R2 ;  /* 0x0000000409029825 */ /* 0x001fca00078e0202 */
[----:B------:R1:W2:Y:S02]  /*19e80*/  @!P1 LDG.E R7, desc[UR56][R2.64] ;  /* 0x0000003802079981 */ /* 0x0002a4000c1e1900 */
[----:B-1----:R-:W-:-:S05]  /*19e90*/  @!P1 IMAD.WIDE R2, R9, 0x4, R4 ;  /* 0x0000000409029825 */ /* 0x002fca00078e0204 */
[----:B------:R-:W3:Y:S01]  /*19ea0*/  @!P1 LDG.E R4, desc[UR56][R2.64] ;  /* 0x0000003802049981 */ /* 0x000ee2000c1e1900 */
[----:B------:R-:W-:Y:S01]  /*19eb0*/  IMAD.MOV.U32 R5, RZ, RZ, RZ ;  /* 0x000000ffff057224 */ /* 0x000fe200078e00ff */
[C---:B------:R-:W-:Y:S02]  /*19ec0*/  ISETP.GE.U32.AND P2, PT, R8.reuse, 0x2, PT ;  /* 0x000000020800780c */ /* 0x040fe40003f46070 */
[C---:B------:R-:W-:Y:S02]  /*19ed0*/  ISETP.GE.U32.AND P3, PT, R8.reuse, 0x4, PT ;  /* 0x000000040800780c */ /* 0x040fe40003f66070 */
[C---:B------:R-:W-:Y:S02]  /*19ee0*/  ISETP.GE.U32.AND P4, PT, R8.reuse, 0x8, PT ;  /* 0x000000080800780c */ /* 0x040fe40003f86070 */
[C---:B------:R-:W-:Y:S01]  /*19ef0*/  ISETP.GE.U32.AND P5, PT, R8.reuse, 0x10, PT ;  /* 0x000000100800780c */ /* 0x040fe20003fa6070 */
[----:B--2---:R-:W-:Y:S02]  /*19f00*/  @!P1 IMAD.MOV.U32 R25, RZ, RZ, R7 ;  /* 0x000000ffff199224 */ /* 0x004fe400078e0007 */
[----:B---3--:R-:W-:Y:S01]  /*19f10*/  @!P1 IMAD.MOV.U32 R5, RZ, RZ, R4 ;  /* 0x000000ffff059224 */ /* 0x008fe200078e0004 */
[----:B------:R-:W-:-:S03]  /*19f20*/  ISETP.NE.AND P1, PT, R8, RZ, PT ;  /* 0x000000ff0800720c */ /* 0x000fc60003f25270 */
[----:B------:R-:W-:-:S10]  /*19f30*/  IMAD R13, R5, R25, RZ ;  /* 0x00000019050d7224 */ /* 0x000fd400078e02ff */
[----:B------:R-:W-:Y:S05]  /*19f40*/  WARPSYNC.COLLECTIVE R15, `(.L_x_1326) ;  /* 0x000000000f087348 */ /* 0x000fea0003c00000 */
[----:B------:R0:W1:Y:S02]  /*19f50*/  SHFL.UP P6, R14, R13, R12, R11 ;  /* 0x0400000c0d0e7389 */ /* 0x00006400000c000b */
[----:B01----:R-:W-:Y:S01]  /*19f60*/  ENDCOLLECTIVE ;  /* 0x000000000000791b */ /* 0x003fe20003800000 */
.L_x_1326:
[----:B------:R-:W-:Y:S01]  /*19f70*/  IMAD.MOV.U32 R12, RZ, RZ, 0x2 ;  /* 0x00000002ff0c7424 */ /* 0x000fe200078e00ff */
[----:B------:R-:W-:-:S05]  /*19f80*/  SEL R4, R14, RZ, P1 ;  /* 0x000000ff0e047207 */ /* 0x000fca0000800000 */
[----:B------:R-:W-:-:S04]  /*19f90*/  IMAD.IADD R4, R13, 0x1, R4 ;  /* 0x000000010d047824 */ /* 0x000fc800078e0204 */
[----:B------:R-:W-:-:S07]  /*19fa0*/  IMAD.MOV.U32 R13, RZ, RZ, R4 ;  /* 0x000000ffff0d7224 */ /* 0x000fce00078e0004 */
[----:B------:R-:W-:Y:S05]  /*19fb0*/  WARPSYNC.COLLECTIVE R15, `(.L_x_1327) ;  /* 0x000000000f087348 */ /* 0x000fea0003c00000 */
[----:B------:R0:W1:Y:S02]  /*19fc0*/  SHFL.UP P6, R14, R13, R12, R11 ;  /* 0x0400000c0d0e7389 */ /* 0x00006400000c000b */
[----:B01----:R-:W-:Y:S01]  /*19fd0*/  ENDCOLLECTIVE ;  /* 0x000000000000791b */ /* 0x003fe20003800000 */
.L_x_1327:
[----:B------:R-:W-:Y:S01]  /*19fe0*/  IMAD.MOV.U32 R12, RZ, RZ, 0x4 ;  /* 0x00000004ff0c7424 */ /* 0x000fe200078e00ff */
[----:B------:R-:W-:-:S05]  /*19ff0*/  SEL R3, R14, RZ, P2 ;  /* 0x000000ff0e037207 */ /* 0x000fca0001000000 */
[----:B------:R-:W-:-:S04]  /*1a000*/  IMAD.IADD R2, R4, 0x1, R3 ;  /* 0x0000000104027824 */ /* 0x000fc800078e0203 */
[----:B------:R-:W-:-:S07]  /*1a010*/  IMAD.MOV.U32 R13, RZ, RZ, R2 ;  /* 0x000000ffff0d7224 */ /* 0x000fce00078e0002 */
[----:B------:R-:W-:Y:S05]  /*1a020*/  WARPSYNC.COLLECTIVE R15, `(.L_x_1328) ;  /* 0x000000000f087348 */ /* 0x000fea0003c00000 */
[----:B------:R0:W1:Y:S02]  /*1a030*/  SHFL.UP P6, R14, R13, R12, R11 ;  /* 0x0400000c0d0e7389 */ /* 0x00006400000c000b */
[----:B01----:R-:W-:Y:S01]  /*1a040*/  ENDCOLLECTIVE ;  /* 0x000000000000791b */ /* 0x003fe20003800000 */
.L_x_1328:
[----:B------:R-:W-:Y:S01]  /*1a050*/  IMAD.MOV.U32 R12, RZ, RZ, 0x8 ;  /* 0x00000008ff0c7424 */ /* 0x000fe200078e00ff */
[----:B------:R-:W-:-:S05]  /*1a060*/  SEL R3, R14, RZ, P3 ;  /* 0x000000ff0e037207 */ /* 0x000fca0001800000 */
[----:B------:R-:W-:-:S04]  /*1a070*/  IMAD.IADD R3, R2, 0x1, R3 ;  /* 0x0000000102037824 */ /* 0x000fc800078e0203 */
[----:B------:R-:W-:-:S07]  /*1a080*/  IMAD.MOV.U32 R13, RZ, RZ, R3 ;  /* 0x000000ffff0d7224 */ /* 0x000fce00078e0003 */
[----:B------:R-:W-:Y:S05]  /*1a090*/  WARPSYNC.COLLECTIVE R15, `(.L_x_1329) ;  /* 0x000000000f087348 */ /* 0x000fea0003c00000 */
[----:B------:R0:W1:Y:S02]  /*1a0a0*/  SHFL.UP P6, R14, R13, R12, R11 ;  /* 0x0400000c0d0e7389 */ /* 0x00006400000c000b */
[----:B01----:R-:W-:Y:S01]  /*1a0b0*/  ENDCOLLECTIVE ;  /* 0x000000000000791b */ /* 0x003fe20003800000 */
.L_x_1329:
[----:B------:R-:W-:Y:S01]  /*1a0c0*/  IMAD.MOV.U32 R12, RZ, RZ, 0x10 ;  /* 0x00000010ff0c7424 */ /* 0x000fe200078e00ff */
[----:B------:R-:W-:-:S05]  /*1a0d0*/  SEL R4, R14, RZ, P4 ;  /* 0x000000ff0e047207 */ /* 0x000fca0002000000 */
[----:B------:R-:W-:-:S04]  /*1a0e0*/  IMAD.IADD R4, R3, 0x1, R4 ;  /* 0x0000000103047824 */ /* 0x000fc800078e0204 */
[----:B------:R-:W-:-:S07]  /*1a0f0*/  IMAD.MOV.U32 R13, RZ, RZ, R4 ;  /* 0x000000ffff0d7224 */ /* 0x000fce00078e0004 */
[----:B------:R-:W-:Y:S05]  /*1a100*/  WARPSYNC.COLLECTIVE R15, `(.L_x_1330) ;  /* 0x000000000f087348 */ /* 0x000fea0003c00000 */
[----:B------:R0:W1:Y:S02]  /*1a110*/  SHFL.UP P6, R14, R13, R12, R11 ;  /* 0x0400000c0d0e7389 */ /* 0x00006400000c000b */
[----:B01----:R-:W-:Y:S01]  /*1a120*/  ENDCOLLECTIVE ;  /* 0x000000000000791b */ /* 0x003fe20003800000 */
.L_x_1330:
        /* <DEDUP_REMOVED lines=8> */
.L_x_1331:
[----:B------:R-:W-:Y:S05]  /*1a1b0*/  BRA `(.L_x_1332) ;  /* 0xffffffc400a87947 */ /* 0x000fea000383ffff */
.L_x_1239:
[----:B------:R-:W-:Y:S01]  /*1a1c0*/  BSSY B0, `(.L_x_1333) ;  /* 0x0000007000007945 */ /* 0x000fe20003800000 */
[----:B------:R-:W-:Y:S02]  /*1a1d0*/  IMAD.MOV.U32 R12, RZ, RZ, 0x1 ;  /* 0x00000001ff0c7424 */ /* 0x000fe400078e00ff */
[----:B------:R-:W-:Y:S02]  /*1a1e0*/  IMAD.MOV.U32 R11, RZ, RZ, RZ ;  /* 0x000000ffff0b7224 */ /* 0x000fe400078e00ff */
[----:B------:R-:W-:-:S07]  /*1a1f0*/  IMAD.MOV.U32 R15, RZ, RZ, -0x1 ;  /* 0xffffffffff0f7424 */ /* 0x000fce00078e00ff */
[----:B------:R-:W-:Y:S05]  /*1a200*/  WARPSYNC.COLLECTIVE R15, `(.L_x_1334) ;  /* 0x000000000f087348 */ /* 0x000fea0003c00000 */
[----:B------:R0:W1:Y:S02]  /*1a210*/  SHFL.UP P6, R14, R13, R12, R11 ;  /* 0x0400000c0d0e7389 */ /* 0x00006400000c000b */
[----:B01----:R-:W-:Y:S01]  /*1a220*/  ENDCOLLECTIVE ;  /* 0x000000000000791b */ /* 0x003fe20003800000 */
.L_x_1334:
[----:B------:R-:W-:Y:S05]  /*1a230*/  BSYNC B0 ;  /* 0x0000000000007941 */ /* 0x000fea0003800000 */
.L_x_1333:
        /* <DEDUP_REMOVED lines=8> */
.L_x_1335:
[----:B------:R-:W-:Y:S01]  /*1a2c0*/  IMAD.MOV.U32 R12, RZ, RZ, 0x4 ;  /* 0x00000004ff0c7424 */ /* 0x000fe200078e00ff */
[----:B------:R-:W-:-:S05]  /*1a2d0*/  SEL R2, R14, RZ, P2 ;  /* 0x000000ff0e027207 */ /* 0x000fca0001000000 */
[----:B------:R-:W-:-:S04]  /*1a2e0*/  IMAD.IADD R2, R13, 0x1, R2 ;  /* 0x000000010d027824 */ /* 0x000fc800078e0202 */
[----:B------:R-:W-:-:S07]  /*1a2f0*/  IMAD.MOV.U32 R13, RZ, RZ, R2 ;  /* 0x000000ffff0d7224 */ /* 0x000fce00078e0002 */
[----:B------:R-:W-:Y:S05]  /*1a300*/  WARPSYNC.COLLECTIVE R15, `(.L_x_1336) ;  /* 0x000000000f087348 */ /* 0x000fea0003c00000 */
[----:B------:R0:W1:Y:S02]  /*1a310*/  SHFL.UP P6, R14, R13, R12, R11 ;  /* 0x0400000c0d0e7389 */ /* 0x00006400000c000b */
[----:B01----:R-:W-:Y:S01]  /*1a320*/  ENDCOLLECTIVE ;  /* 0x000000000000791b */ /* 0x003fe20003800000 */
.L_x_1336:
[----:B------:R-:W-:Y:S01]  /*1a330*/  IMAD.MOV.U32 R12, RZ, RZ, 0x8 ;  /* 0x00000008ff0c7424 */ /* 0x000fe200078e00ff */
[----:B------:R-:W-:-:S05]  /*1a340*/  SEL R3, R14, RZ, P3 ;  /* 0x000000ff0e037207 */ /* 0x000fca0001800000 */
[----:B------:R-:W-:-:S04]  /*1a350*/  IMAD.IADD R3, R2, 0x1, R3 ;  /* 0x0000000102037824 */ /* 0x000fc800078e0203 */
[----:B------:R-:W-:-:S07]  /*1a360*/  IMAD.MOV.U32 R13, RZ, RZ, R3 ;  /* 0x000000ffff0d7224 */ /* 0x000fce00078e0003 */
[----:B------:R-:W-:Y:S05]  /*1a370*/  WARPSYNC.COLLECTIVE R15, `(.L_x_1337) ;  /* 0x000000000f087348 */ /* 0x000fea0003c00000 */
[----:B------:R0:W1:Y:S02]  /*1a380*/  SHFL.UP P6, R14, R13, R12, R11 ;  /* 0x0400000c0d0e7389 */ /* 0x00006400000c000b */
[----:B01----:R-:W-:Y:S01]  /*1a390*/  ENDCOLLECTIVE ;  /* 0x000000000000791b */ /* 0x003fe20003800000 */
.L_x_1337:
[----:B------:R-:W-:Y:S01]  /*1a3a0*/  IMAD.MOV.U32 R12, RZ, RZ, 0x10 ;  /* 0x00000010ff0c7424 */ /* 0x000fe200078e00ff */
[----:B------:R-:W-:-:S05]  /*1a3b0*/  SEL R4, R14, RZ, P4 ;  /* 0x000000ff0e047207 */ /* 0x000fca0002000000 */
[----:B------:R-:W-:-:S04]  /*1a3c0*/  IMAD.IADD R4, R3, 0x1, R4 ;  /* 0x0000000103047824 */ /* 0x000fc800078e0204 */
[----:B------:R-:W-:-:S07]  /*1a3d0*/  IMAD.MOV.U32 R13, RZ, RZ, R4 ;  /* 0x000000ffff0d7224 */ /* 0x000fce00078e0004 */
[----:B------:R-:W-:Y:S05]  /*1a3e0*/  WARPSYNC.COLLECTIVE R15, `(.L_x_1338) ;  /* 0x000000000f087348 */ /* 0x000fea0003c00000 */
[----:B------:R0:W1:Y:S02]  /*1a3f0*/  SHFL.UP P6, R14, R13, R12, R11 ;  /* 0x0400000c0d0e7389 */ /* 0x00006400000c000b */
[----:B01----:R-:W-:Y:S01]  /*1a400*/  ENDCOLLECTIVE ;  /* 0x000000000000791b */ /* 0x003fe20003800000 */
.L_x_1338:
        /* <DEDUP_REMOVED lines=8> */
.L_x_1339:
[----:B------:R-:W-:Y:S05]  /*1a490*/  BRA `(.L_x_1340) ;  /* 0xffffffc400947947 */ /* 0x000fea000383ffff */
.L_x_1241:
[----:B------:R-:W-:Y:S01]  /*1a4a0*/  BSSY B0, `(.L_x_1341) ;  /* 0x0000006000007945 */ /* 0x000fe20003800000 */
[----:B------:R-:W-:Y:S01]  /*1a4b0*/  PLOP3.LUT P6, PT, P6, PT, PT, 0x8, 0x0 ;  /* 0x000000000000781c */ /* 0x000fe200037ce170 */
[----:B------:R-:W-:-:S12]  /*1a4c0*/  IMAD.MOV.U32 R15, RZ, RZ, -0x1 ;  /* 0xffffffffff0f7424 */ /* 0x000fd800078e00ff */
[----:B0-----:R-:W-:Y:S05]  /*1a4d0*/  WARPSYNC.COLLECTIVE R15, `(.L_x_1342) ;  /* 0x000000000f087348 */ /* 0x001fea0003c00000 */
[----:B------:R-:W-:Y:S01]  /*1a4e0*/  VOTE.ANY R14, PT, P6 ;  /* 0x00000000000e7806 */ /* 0x000fe200030e0100 */
[----:B0-----:R-:W-:Y:S06]  /*1a4f0*/  ENDCOLLECTIVE ;  /* 0x000000000000791b */ /* 0x001fec0003800000 */
.L_x_1342:
[----:B------:R-:W-:Y:S05]  /*1a500*/  BSYNC B0 ;  /* 0x0000000000007941 */ /* 0x000fea0003800000 */
.L_x_1341:
[----:B------:R-:W-:Y:S02]  /*1a510*/  IMAD.MOV.U32 R3, RZ, RZ, R14 ;  /* 0x000000ffff037224 */ /* 0x000fe400078e000e */
[----:B------:R-:W-:Y:S02]  /*1a520*/  IMAD.MOV.U32 R13, RZ, RZ, R25 ;  /* 0x000000ffff0d7224 */ /* 0x000fe400078e0019 */
[----:B------:R-:W0:Y:S01]  /*1a530*/  POPC R7, R3 ;  /* 0x0000000300077309 */ /* 0x000e220000000000 */
[----:B------:R-:W-:Y:S02]  /*1a540*/  IMAD.MOV.U32 R11, RZ, RZ, 0x1f ;  /* 0x0000001fff0b7424 */ /* 0x000fe400078e00ff */
[----:B------:R-:W-:Y:S02]  /*1a550*/  IMAD.MOV.U32 R15, RZ, RZ, -0x1 ;  /* 0xffffffffff0f7424 */ /* 0x000fe400078e00ff */
[----:B0-----:R-:W-:Y:S02]  /*1a560*/  IMAD.MOV.U32 R12, RZ, RZ, R7 ;  /* 0x000000ffff0c7224 */ /* 0x001fe400078e0007 */
[----:B------:R-:W-:-:S07]  /*1a570*/  IMAD.IADD R27, R7, 0x1, R27 ;  /* 0x00000001071b7824 */ /* 0x000fce00078e021b */
[----:B------:R-:W-:Y:S05]  /*1a580*/  WARPSYNC.COLLECTIVE R15, `(.L_x_1343) ;  /* 0x000000000f087348 */ /* 0x000fea0003c00000 */
[----:B------:R0:W1:Y:S02]  /*1a590*/  SHFL.IDX P6, R14, R13, R12, R11 ;  /* 0x0000000c0d0e7389 */ /* 0x00006400000c000b */
[----:B01----:R-:W-:Y:S01]  /*1a5a0*/  ENDCOLLECTIVE ;  /* 0x000000000000791b */ /* 0x003fe20003800000 */
.L_x_1343:
[----:B------:R-:W-:Y:S02]  /*1a5b0*/  IMAD.MOV.U32 R13, RZ, RZ, R5 ;  /* 0x000000ffff0d7224 */ /* 0x000fe400078e0005 */
[----:B------:R-:W-:-:S07]  /*1a5c0*/  IMAD.MOV.U32 R25, RZ, RZ, R14 ;  /* 0x000000ffff197224 */ /* 0x000fce00078e000e */
[----:B------:R-:W-:Y:S05]  /*1a5d0*/  WARPSYNC.COLLECTIVE R15, `(.L_x_1344) ;  /* 0x000000000f087348 */ /* 0x000fea0003c00000 */
[----:B------:R0:W1:Y:S02]  /*1a5e0*/  SHFL.IDX P6, R14, R13, R12, R11 ;  /* 0x0000000c0d0e7389 */ /* 0x00006400000c000b */
[----:B01----:R-:W-:Y:S01]  /*1a5f0*/  ENDCOLLECTIVE ;  /* 0x000000000000791b */ /* 0x003fe20003800000 */
.L_x_1344:
[----:B------:R-:W-:Y:S01]  /*1a600*/  IMAD.MOV.U32 R5, RZ, RZ, R14 ;  /* 0x000000ffff057224 */ /* 0x000fe200078e000e */
[----:B------:R-:W-:Y:S06]  /*1a610*/  BRA `(.L_x_1345) ;  /* 0xffffffc400747947 */ /* 0x000fec000383ffff */
.L_x_1243:
[----:B------:R-:W-:Y:S01]  /*1a620*/  BSSY B0, `(.L_x_1346) ;  /* 0x0000007000007945 */ /* 0x000fe20003800000 */
[----:B------:R-:W-:Y:S02]  /*1a630*/  IMAD.MOV.U32 R13, RZ, RZ, R2 ;  /* 0x000000ffff0d7224 */ /* 0x000fe400078e0002 */
[----:B------:R-:W-:Y:S02]  /*1a640*/  IMAD.MOV.U32 R11, RZ, RZ, 0x1f ;  /* 0x0000001fff0b7424 */ /* 0x000fe400078e00ff */
[----:B------:R-:W-:-:S07]  /*1a650*/  IMAD.MOV.U32 R15, RZ, RZ, -0x1 ;  /* 0xffffffffff0f7424 */ /* 0x000fce00078e00ff */
[----:B0123--:R-:W-:Y:S05]  /*1a660*/  WARPSYNC.COLLECTIVE R15, `(.L_x_1347) ;  /* 0x000000000f087348 */ /* 0x00ffea0003c00000 */
[----:B------:R4:W0:Y:S02]  /*1a670*/  SHFL.IDX P6, R14, R13, R12, R11 ;  /* 0x0000000c0d0e7389 */ /* 0x00082400000c000b */
[----:B01234-:R-:W-:Y:S01]  /*1a680*/  ENDCOLLECTIVE ;  /* 0x000000000000791b */ /* 0x01ffe20003800000 */
.L_x_1347:
[----:B------:R-:W-:Y:S05]  /*1a690*/  BSYNC B0 ;  /* 0x0000000000007941 */ /* 0x000fea0003800000 */
.L_x_1346:
[----:B------:R-:W-:Y:S01]  /*1a6a0*/  IMAD.MOV.U32 R24, RZ, RZ, R14 ;  /* 0x000000ffff187224 */ /* 0x000fe200078e000e */
[----:B------:R-:W-:Y:S06]  /*1a6b0*/  BRA `(.L_x_1242) ;  /* 0xffffffc400647947 */ /* 0x000fec000383ffff */
.L_x_1249:
[----:B-1----:R1:W3:Y:S02]  /*1a6c0*/  SYNCS.PHASECHK.TRANS64.TRYWAIT P0, [R5+URZ+0x2d820], R0 ;  /* 0x02d82000050075a7 */ /* 0x0022e4000800017f */
[----:B---3--:R-:W-:Y:S05]  /*1a6d0*/  @!P0 NANOSLEEP.SYNCS 0x989680 ;  /* 0x009896800000895d */ /* 0x008fea0003900000 */
[----:B------:R-:W3:Y:S02]  /*1a6e0*/  @!P0 SYNCS.PHASECHK.TRANS64 P0, [R5+URZ+0x2d820], R0 ;  /* 0x02d82000050085a7 */ /* 0x000ee4000800007f */
[----:B---3--:R-:W-:Y:S05]  /*1a6f0*/  @!P0 BRA `(.L_x_1249) ;  /* 0xfffffffc00f08947 */ /* 0x008fea000383ffff */
[----:B------:R-:W-:Y:S05]  /*1a700*/  BRA `(.L_x_1348) ;  /* 0xffffffcc00c07947 */ /* 0x000fea000383ffff */
.L_x_1250:
[----:B------:R-:W3:Y:S01]  /*1a710*/  S2R R2, SR_TID.X ;  /* 0x0000000000027919 */ /* 0x000ee20000002100 */
[----:B------:R-:W-:Y:S01]  /*1a720*/  BSSY B0, `(.L_x_1349) ;  /* 0x000000a000007945 */ /* 0x000fe20003800000 */
[----:B------:R-:W-:Y:S02]  /*1a730*/  IMAD.MOV.U32 R12, RZ, RZ, RZ ;  /* 0x000000ffff0c7224 */ /* 0x000fe400078e00ff */
[----:B------:R-:W-:Y:S02]  /*1a740*/  IMAD.MOV.U32 R11, RZ, RZ, 0x1f ;  /* 0x0000001fff0b7424 */ /* 0x000fe400078e00ff */
[----:B------:R-:W-:Y:S01]  /*1a750*/  IMAD.MOV.U32 R15, RZ, RZ, -0x1 ;  /* 0xffffffffff0f7424 */ /* 0x000fe200078e00ff */
[----:B---3--:R-:W-:-:S04]  /*1a760*/  SHF.R.U32.HI R2, RZ, 0x5, R2 ;  /* 0x00000005ff027819 */ /* 0x008fc80000011602 */
[----:B------:R-:W-:-:S05]  /*1a770*/  LOP3.LUT R2, R2, 0x3, RZ, 0xc0, !PT ;  /* 0x0000000302027812 */ /* 0x000fca00078ec0ff */
[----:B------:R-:W-:-:S07]  /*1a780*/  IMAD.MOV.U32 R13, RZ, RZ, R2 ;  /* 0x000000ffff0d7224 */ /* 0x000fce00078e0002 */
[----:B012---:R-:W-:Y:S05]  /*1a790*/  WARPSYNC.COLLECTIVE R15, `(.L_x_1350) ;  /* 0x000000000f087348 */ /* 0x007fea0003c00000 */
[----:B------:R3:W4:Y:S02]  /*1a7a0*/  SHFL.IDX P6, R14, R13, R12, R11 ;  /* 0x0000000c0d0e7389 */ /* 0x00072400000c000b */
[----:B01234-:R-:W-:Y:S01]  /*1a7b0*/  ENDCOLLECTIVE ;  /* 0x000000000000791b */ /* 0x01ffe20003800000 */
.L_x_1350:
[----:B------:R-:W-:Y:S05]  /*1a7c0*/  BSYNC B0 ;  /* 0x0000000000007941 */ /* 0x000fea0003800000 */
.L_x_1349:
[----:B------:R-:W-:Y:S05]  /*1a7d0*/  BRA `(.L_x_1351) ;  /* 0xffffffcc00a87947 */ /* 0x000fea000383ffff */
.L_x_1253:
[----:B------:R-:W-:Y:S01]  /*1a7e0*/  BSSY B1, `(.L_x_1352) ;  /* 0x0000006000017945 */ /* 0x000fe20003800000 */
[----:B------:R-:W-:-:S07]  /*1a7f0*/  IMAD.MOV.U32 R15, RZ, RZ, -0x1 ;  /* 0xffffffffff0f7424 */ /* 0x000fce00078e00ff */
[----:B012---:R-:W-:Y:S05]  /*1a800*/  WARPSYNC.COLLECTIVE R15, `(.L_x_1353) ;  /* 0x000000000f0c7348 */ /* 0x007fea0003c00000 */
[----:B------:R-:W-:Y:S02]  /*1a810*/  ELECT P6, UR62, PT ;  /* 0x00000000003e782f */ /* 0x000fe400038c0000 */
[----:B------:R-:W-:Y:S01]  /*1a820*/  MOV R14, UR62 ;  /* 0x0000003e000e7c02 */ /* 0x000fe20008000f00 */
[----:B012---:R-:W-:Y:S10]  /*1a830*/  ENDCOLLECTIVE ;  /* 0x000000000000791b */ /* 0x007ff40003800000 */
.L_x_1353:
[----:B------:R-:W-:Y:S05]  /*1a840*/  BSYNC B1 ;  /* 0x0000000000017941 */ /* 0x000fea0003800000 */
.L_x_1352:
[----:B------:R-:W-:Y:S05]  /*1a850*/  BRA `(.L_x_1354) ;  /* 0xffffffcc00a07947 */ /* 0x000fea000383ffff */
.L_x_1255:
[----:B-1----:R1:W3:Y:S02]  /*1a860*/  SYNCS.PHASECHK.TRANS64.TRYWAIT P1, [R3+URZ+0x2d840], R2 ;  /* 0x02d84002030075a7 */ /* 0x0022e4000802017f */
[----:B---3--:R-:W-:Y:S05]  /*1a870*/  @!P1 NANOSLEEP.SYNCS 0x989680 ;  /* 0x009896800000995d */ /* 0x008fea0003900000 */
[----:B------:R-:W3:Y:S02]  /*1a880*/  @!P1 SYNCS.PHASECHK.TRANS64 P1, [R3+URZ+0x2d840], R2 ;  /* 0x02d84002030095a7 */ /* 0x000ee4000802007f */
[----:B---3--:R-:W-:Y:S05]  /*1a890*/  @!P1 BRA `(.L_x_1255) ;  /* 0xfffffffc00f09947 */ /* 0x008fea000383ffff */
[----:B------:R-:W-:Y:S05]  /*1a8a0*/  BRA `(.L_x_1355) ;  /* 0xffffffcc00c07947 */ /* 0x000fea000383ffff */
.L_x_1257:
[----:B---3--:R3:W4:Y:S02]  /*1a8b0*/  SYNCS.PHASECHK.TRANS64.TRYWAIT P1, [R23+URZ+0x2d840], R0 ;  /* 0x02d84000170075a7 */ /* 0x008724000802017f */
[----:B----4-:R-:W-:Y:S05]  /*1a8c0*/  @!P1 NANOSLEEP.SYNCS 0x989680 ;  /* 0x009896800000995d */ /* 0x010fea0003900000 */
[----:B------:R-:W4:Y:S02]  /*1a8d0*/  @!P1 SYNCS.PHASECHK.TRANS64 P1, [R23+URZ+0x2d840], R0 ;  /* 0x02d84000170095a7 */ /* 0x000f24000802007f */
[----:B----4-:R-:W-:Y:S05]  /*1a8e0*/  @!P1 BRA `(.L_x_1257) ;  /* 0xfffffffc00f09947 */ /* 0x010fea000383ffff */
[----:B------:R-:W-:Y:S05]  /*1a8f0*/  BRA `(.L_x_1356) ;  /* 0xffffffcc00cc7947 */ /* 0x000fea000383ffff */
.L_x_1259:
[----:B----4-:R4:W0:Y:S02]  /*1a900*/  SYNCS.PHASECHK.TRANS64.TRYWAIT P1, [R3+URZ+0x2d860], R2 ;  /* 0x02d86002030075a7 */ /* 0x010824000802017f */
[----:B0-----:R-:W-:Y:S05]  /*1a910*/  @!P1 NANOSLEEP.SYNCS 0x989680 ;  /* 0x009896800000995d */ /* 0x001fea0003900000 */
[----:B------:R-:W0:Y:S02]  /*1a920*/  @!P1 SYNCS.PHASECHK.TRANS64 P1, [R3+URZ+0x2d860], R2 ;  /* 0x02d86002030095a7 */ /* 0x000e24000802007f */
[----:B0-----:R-:W-:Y:S05]  /*1a930*/  @!P1 BRA `(.L_x_1259) ;  /* 0xfffffffc00f09947 */ /* 0x001fea000383ffff */
[----:B------:R-:W-:Y:S05]  /*1a940*/  BRA `(.L_x_1357) ;  /* 0xffffffcc00c87947 */ /* 0x000fea000383ffff */
.L_x_1358:
        /* <DEDUP_REMOVED lines=11> */
.L_x_2784:


//--------------------- .text._ZN7cutlass13device_kernelIN5flash11enable_sm90INS1_16FlashAttnFwdSm90INS1_25CollectiveMainloopFwdSm90ILi2EN4cute5tupleIJNS5_1CILi1EEES8_S8_EEENS6_IJNS7_ILi192EEENS7_ILi128EEENS7_ILi96EEEEEELi96ENS_10bfloat16_tEfNS_4arch4Sm90ELb0ELb1ELb0ELb1ELb1ELb1ELb0ELb0ELb1ELb1ELb1ELb0EEENS1_21CollectiveEpilogueFwdINS6_IJSA_SC_SB_EEES9_SE_SG_Li384ELb1ELb1ELb1ELb0EEENS1_36VarlenDynamicPersistentTileSchedulerILi192ELi128ELi384ELi128ELb1ELb1ELb1ELb1ELb0ELb1EEEEEEEEEvNT_6ParamsE --------------------------
	.section	.text._ZN7cutlass13device_kernelIN5flash11enable_sm90INS1_16FlashAttnFwdSm90INS1_25CollectiveMainloopFwdSm90ILi2EN4cute5tupleIJNS5_1CILi1EEES8_S8_EEENS6_IJNS7_ILi192EEENS7_ILi128EEENS7_ILi96EEEEEELi96ENS_10bfloat16_tEfNS_4arch4Sm90ELb0ELb1ELb0ELb1ELb1ELb1ELb0ELb0ELb1ELb1ELb1ELb0EEENS1_21CollectiveEpilogueFwdINS6_IJSA_SC_SB_EEES9_SE_SG_Li384ELb1ELb1ELb1ELb0EEENS1_36VarlenDynamicPersistentTileSchedulerILi192ELi128ELi384ELi128ELb1ELb1ELb1ELb1ELb0ELb1EEEEEEEEEvNT_6ParamsE,"ax",@progbits
	.align	128
.text._ZN7cutlass13device_kernelIN5flash11enable_sm90INS1_16FlashAttnFwdSm90INS1_25CollectiveMainloopFwdSm90ILi2EN4cute5tupleIJNS5_1CILi1EEES8_S8_EEENS6_IJNS7_ILi192EEENS7_ILi128EEENS7_ILi96EEEEEELi96ENS_10bfloat16_tEfNS_4arch4Sm90ELb0ELb1ELb0ELb1ELb1ELb1ELb0ELb0ELb1ELb1ELb1ELb0EEENS1_21CollectiveEpilogueFwdINS6_IJSA_SC_SB_EEES9_SE_SG_Li384ELb1ELb1ELb1ELb0EEENS1_36VarlenDynamicPersistentTileSchedulerILi192ELi128ELi384ELi128ELb1ELb1ELb1ELb1ELb0ELb1EEEEEEEEEvNT_6ParamsE:
        .type           _ZN7cutlass13device_kernelIN5flash11enable_sm90INS1_16FlashAttnFwdSm90INS1_25CollectiveMainloopFwdSm90ILi2EN4cute5tupleIJNS5_1CILi1EEES8_S8_EEENS6_IJNS7_ILi192EEENS7_ILi128EEENS7_ILi96EEEEEELi96ENS_10bfloat16_tEfNS_4arch4Sm90ELb0ELb1ELb0ELb1ELb1ELb1ELb0ELb0ELb1ELb1ELb1ELb0EEENS1_21CollectiveEpilogueFwdINS6_IJSA_SC_SB_EEES9_SE_SG_Li384ELb1ELb1ELb1ELb0EEENS1_36VarlenDynamicPersistentTileSchedulerILi192ELi128ELi384ELi128ELb1ELb1ELb1ELb1ELb0ELb1EEEEEEEEEvNT_6ParamsE,@function
        .size           _ZN7cutlass13device_kernelIN5flash11enable_sm90INS1_16FlashAttnFwdSm90INS1_25CollectiveMainloopFwdSm90ILi2EN4cute5tupleIJNS5_1CILi1EEES8_S8_EEENS6_IJNS7_ILi192EEENS7_ILi128EEENS7_ILi96EEEEEELi96ENS_10bfloat16_tEfNS_4arch4Sm90ELb0ELb1ELb0ELb1ELb1ELb1ELb0ELb0ELb1ELb1ELb1ELb0EEENS1_21CollectiveEpilogueFwdINS6_IJSA_SC_SB_EEES9_SE_SG_Li384ELb1ELb1ELb1ELb0EEENS1_36VarlenDynamicPersistentTileSchedulerILi192ELi128ELi384ELi128ELb1ELb1ELb1ELb1ELb0ELb1EEEEEEEEEvNT_6ParamsE,(.L_x_2785 - _ZN7cutlass13device_kernelIN5flash11enable_sm90INS1_16FlashAttnFwdSm90INS1_25CollectiveMainloopFwdSm90ILi2EN4cute5tupleIJNS5_1CILi1EEES8_S8_EEENS6_IJNS7_ILi192EEENS7_ILi128EEENS7_ILi96EEEEEELi96ENS_10bfloat16_tEfNS_4arch4Sm90ELb0ELb1ELb0ELb1ELb1ELb1ELb0ELb0ELb1ELb1ELb1ELb0EEENS1_21CollectiveEpilogueFwdINS6_IJSA_SC_SB_EEES9_SE_SG_Li384ELb1ELb1ELb1ELb0EEENS1_36VarlenDynamicPersistentTileSchedulerILi192ELi128ELi384ELi128ELb1ELb1ELb1ELb1ELb0ELb1EEEEEEEEEvNT_6ParamsE)
        .other          _ZN7cutlass13device_kernelIN5flash11enable_sm90INS1_16FlashAttnFwdSm90INS1_25CollectiveMainloopFwdSm90ILi2EN4cute5tupleIJNS5_1CILi1EEES8_S8_EEENS6_IJNS7_ILi192EEENS7_ILi128EEENS7_ILi96EEEEEELi96ENS_10bfloat16_tEfNS_4arch4Sm90ELb0ELb1ELb0ELb1ELb1ELb1ELb0ELb0ELb1ELb1ELb1ELb0EEENS1_21CollectiveEpilogueFwdINS6_IJSA_SC_SB_EEES9_SE_SG_Li384ELb1ELb1ELb1ELb0EEENS1_36VarlenDynamicPersistentTileSchedulerILi192ELi128ELi384ELi128ELb1ELb1ELb1ELb1ELb0ELb1EEEEEEEEEvNT_6ParamsE,@"STO_CUDA_ENTRY STV_DEFAULT"
_ZN7cutlass13device_kernelIN5flash11enable_sm90INS1_16FlashAttnFwdSm90INS1_25CollectiveMainloopFwdSm90ILi2EN4cute5tupleIJNS5_1CILi1EEES8_S8_EEENS6_IJNS7_ILi192EEENS7_ILi128EEENS7_ILi96EEEEEELi96ENS_10bfloat16_tEfNS_4arch4Sm90ELb0ELb1ELb0ELb1ELb1ELb1ELb0ELb0ELb1ELb1ELb1ELb0EEENS1_21CollectiveEpilogueFwdINS6_IJSA_SC_SB_EEES9_SE_SG_Li384ELb1ELb1ELb1ELb0EEENS1_36VarlenDynamicPersistentTileSchedulerILi192ELi128ELi384ELi128ELb1ELb1ELb1ELb1ELb0ELb1EEEEEEEEEvNT_6ParamsE:
        /* <DEDUP_REMOVED lines=18> */
.L_x_1360:
[----:B------:R-:W-:Y:S05]  /*0120*/  BSYNC B0 ;  /* 0x0000000000007941 */ /* 0x000fea0003800000 */
.L_x_1359:
        /* <DEDUP_REMOVED lines=41> */
.L_x_1361:
        /* <DEDUP_REMOVED lines=22> */
.L_x_1362:
        /* <DEDUP_REMOVED lines=18> */
.L_x_1363:
        /* <DEDUP_REMOVED lines=22> */
.L_x_1364:
        /* <DEDUP_REMOVED lines=22> */
.L_x_1365:
        /* <DEDUP_REMOVED lines=8> */
.L_x_1368:
        /* <DEDUP_REMOVED lines=23> */
[----:B------:R-:W-:Y:S01]  /*0af0*/  IMAD.MOV.U32 R145, RZ, RZ, 0x40 ;  /* 0x00000040ff917424 */ /* 0x000fe200078e00ff */
[----:B------:R-:W-:Y:S01]  /*0b00*/  CS2R R22, SRZ ;  /* 0x0000000000167805 */ /* 0x000fe2000001ff00 */
[----:B------:R-:W-:Y:S01]  /*0b10*/  IMAD.MOV.U32 R147, RZ, RZ, RZ ;  /* 0x000000ffff937224 */ /* 0x000fe200078e00ff */
[----:B------:R-:W-:Y:S01]  /*0b20*/  ULOP3.LUT UR39, UR36, 0x1, URZ, 0xfc, !UPT ;  /* 0x0000000124277892 */ /* 0x000fe2000f8efc3f */
[----:B------:R-:W-:-:S08]  /*0b30*/  UMOV UR37, URZ ;  /* 0x0000003f00257c82 */ /* 0x000fd00008000000 */
[----:B------:R-:W-:Y:S01]  /*0b40*/  UIADD3 UR40, UR40, 0xc400, URZ ;  /* 0x0000c40028287890 */ /* 0x000fe2000fffe03f */
[----:B0-----:R-:W-:-:S05]  /*0b50*/  VIADD R0, R0, 0xffffff80 ;  /* 0xffffff8000007836 */ /* 0x001fca0000000000 */
[----:B------:R-:W-:Y:S02]  /*0b60*/  SHF.R.S32.HI R3, RZ, 0x1f, R0 ;  /* 0x0000001fff037819 */ /* 0x000fe40000011400 */
[-C--:B------:R-:W-:Y:S02]  /*0b70*/  LEA.HI R6, R0, R0.reuse, RZ, 0x1 ;  /* 0x0000000000067211 */ /* 0x080fe400078f08ff */
[CC--:B------:R-:W-:Y:S02]  /*0b80*/  LEA.HI R5, R3.reuse, R0.reuse, RZ, 0x4 ;  /* 0x0000000003057211 */ /* 0x0c0fe400078f20ff */
[CC--:B------:R-:W-:Y:S02]  /*0b90*/  LEA.HI R7, R3.reuse, R0.reuse, RZ, 0x5 ;  /* 0x0000000003077211 */ /* 0x0c0fe400078f28ff */
[CC--:B------:R-:W-:Y:S02]  /*0ba0*/  LEA.HI R4, R3.reuse, R0.reuse, RZ, 0x2 ;  /* 0x0000000003047211 */ /* 0x0c0fe400078f10ff */
[----:B------:R-:W-:-:S02]  /*0bb0*/  LEA.HI R3, R3, R0, RZ, 0x7 ;  /* 0x0000000003037211 */ /* 0x000fc400078f38ff */
[----:B------:R-:W-:Y:S02]  /*0bc0*/  LOP3.LUT R9, R6, 0xfffffffe, RZ, 0xc0, !PT ;  /* 0xfffffffe06097812 */ /* 0x000fe400078ec0ff */
[--C-:B------:R-:W-:Y:S02]  /*0bd0*/  SHF.R.S32.HI R8, RZ, 0x2, R4.reuse ;  /* 0x00000002ff087819 */ /* 0x100fe40000011404 */
[----:B------:R-:W-:Y:S01]  /*0be0*/  SHF.R.S32.HI R11, RZ, 0x1f, R4 ;  /* 0x0000001fff0b7819 */ /* 0x000fe20000011404 */
[----:B------:R-:W-:Y:S01]  /*0bf0*/  IMAD.IADD R18, R0, 0x1, -R9 ;  /* 0x0000000100127824 */ /* 0x000fe200078e0a09 */
[----:B------:R-:W-:Y:S02]  /*0c00*/  LOP3.LUT R13, R4, 0xfffffffc, RZ, 0xc0, !PT ;  /* 0xfffffffc040d7812 */ /* 0x000fe400078ec0ff */
[----:B------:R-:W-:Y:S01]  /*0c10*/  SHF.R.S32.HI R4, RZ, 0x7, R3 ;  /* 0x00000007ff047819 */ /* 0x000fe20000011403 */
[----:B------:R-:W-:Y:S01]  /*0c20*/  IMAD.SHL.U32 R24, R18, 0x4, RZ ;  /* 0x0000000412187824 */ /* 0x000fe200078e00ff */
[----:B------:R-:W-:Y:S01]  /*0c30*/  SHF.R.S32.HI R12, RZ, 0x1, R6 ;  /* 0x00000001ff0c7819 */ /* 0x000fe20000011406 */
[----:B------:R-:W-:Y:S01]  /*0c40*/  IMAD.IADD R13, R0, 0x1, -R13 ;  /* 0x00000001000d7824 */ /* 0x000fe200078e0a0d */
[----:B------:R-:W-:Y:S01]  /*0c50*/  LOP3.LUT R15, R3, 0xffffff80, RZ, 0xc0, !PT ;  /* 0xffffff80030f7812 */ /* 0x000fe200078ec0ff */
[----:B------:R-:W-:Y:S01]  /*0c60*/  IMAD.HI R10, R4, 0x55555556, RZ ;  /* 0x55555556040a7827 */ /* 0x000fe200078e02ff */
[----:B------:R-:W-:Y:S01]  /*0c70*/  LOP3.LUT R3, R5, 0xfffffff0, RZ, 0xc0, !PT ;  /* 0xfffffff005037812 */ /* 0x000fe200078ec0ff */
[----:B------:R0:W-:Y:S01]  /*0c80*/  STL [R1+0x80], R18 ;  /* 0x0000801201007387 */ /* 0x0001e20000100800 */
[----:B------:R-:W-:Y:S01]  /*0c90*/  LEA.HI R11, R11, R8, RZ, 0x2 ;  /* 0x000000080b0b7211 */ /* 0x000fe200078f10ff */
[----:B------:R-:W-:Y:S01]  /*0ca0*/  IMAD.IADD R21, R0, 0x1, -R15 ;  /* 0x0000000100157824 */ /* 0x000fe200078e0a0f */
[----:B------:R-:W-:Y:S01]  /*0cb0*/  LEA.HI R9, R6, R12, RZ, 0x1 ;  /* 0x0000000c06097211 */ /* 0x000fe200078f08ff */
[----:B------:R-:W-:Y:S01]  /*0cc0*/  IMAD.IADD R3, R0, 0x1, -R3 ;  /* 0x0000000100037824 */ /* 0x000fe200078e0a03 */
[----:B------:R-:W-:Y:S01]  /*0cd0*/  SHF.R.S32.HI R6, RZ, 0x4, R5 ;  /* 0x00000004ff067819 */ /* 0x000fe20000011405 */
[----:B------:R-:W-:Y:S01]  /*0ce0*/  VIADD R0, R24, 0x10 ;  /* 0x0000001018007836 */ /* 0x000fe20000000000 */
[----:B------:R-:W-:Y:S01]  /*0cf0*/  LOP3.LUT R11, R11, 0xfffffffc, RZ, 0xc0, !PT ;  /* 0xfffffffc0b0b7812 */ /* 0x000fe200078ec0ff */
[----:B------:R-:W-:Y:S01]  /*0d00*/  STL [R1+0x84], R21 ;  /* 0x0000841501007387 */ /* 0x000fe20000100800 */
[----:B------:R-:W-:Y:S01]  /*0d10*/  LEA.HI R17, R10, R10, RZ, 0x1 ;  /* 0x0000000a0a117211 */ /* 0x000fe200078f08ff */
[----:B------:R-:W-:Y:S01]  /*0d20*/  VIADD R20, R24, 0x20 ;  /* 0x0000002018147836 */ /* 0x000fe20000000000 */
[----:B------:R-:W-:Y:S01]  /*0d30*/  LOP3.LUT R9, R9, 0x7fffffe, RZ, 0xc0, !PT ;  /* 0x07fffffe09097812 */ /* 0x000fe200078ec0ff */
[----:B------:R-:W-:Y:S01]  /*0d40*/  IMAD.IADD R11, R8, 0x1, -R11 ;  /* 0x00000001080b7824 */ /* 0x000fe200078e0a0b */
[----:B------:R-:W-:Y:S01]  /*0d50*/  LEA.HI R5, R5, R6, RZ, 0x1 ;  /* 0x0000000605057211 */ /* 0x000fe200078f08ff */
[----:B------:R-:W-:Y:S01]  /*0d60*/  IMAD R17, R17, -0x3, R4 ;  /* 0xfffffffd11117824 */ /* 0x000fe200078e0204 */
[----:B------:R-:W-:Y:S01]  /*0d70*/  SHF.R.S32.HI R8, RZ, 0x1f, R21 ;  /* 0x0000001fff087819 */ /* 0x000fe20000011415 */
[----:B------:R-:W-:Y:S01]  /*0d80*/  IMAD.IADD R9, R12, 0x1, -R9 ;  /* 0x000000010c097824 */ /* 0x000fe200078e0a09 */
[----:B------:R-:W-:Y:S01]  /*0d90*/  STL [R1+0x18], R24 ;  /* 0x0000181801007387 */ /* 0x000fe20000100800 */
[----:B------:R-:W-:Y:S01]  /*0da0*/  LEA.HI R4, R13, R13, RZ, 0x1 ;  /* 0x0000000d0d047211 */ /* 0x000fe200078f08ff */
[----:B------:R-:W-:Y:S01]  /*0db0*/  IMAD.IADD R12, R24, 0x1, R0 ;  /* 0x00000001180c7824 */ /* 0x000fe200078e0200 */
[----:B------:R-:W-:Y:S01]  /*0dc0*/  LOP3.LUT R5, R5, 0x1ffffffe, RZ, 0xc0, !PT ;  /* 0x1ffffffe05057812 */ /* 0x000fe200078ec0ff */
[----:B------:R1:W-:Y:S01]  /*0dd0*/  STL [R1+0x54], R0 ;  /* 0x0000540001007387 */ /* 0x0003e20000100800 */
[----:B------:R-:W-:Y:S01]  /*0de0*/  LEA.HI R10, R8, R21, RZ, 0x2 ;  /* 0x00000015080a7211 */ /* 0x000fe200078f10ff */
[----:B------:R-:W-:Y:S01]  /*0df0*/  IMAD R14, R6, 0x8, R9 ;  /* 0x00000008060e7824 */ /* 0x000fe200078e0209 */
[----:B------:R-:W-:Y:S01]  /*0e00*/  LOP3.LUT R4, R4, 0x1ffffffe, RZ, 0xc0, !PT ;  /* 0x1ffffffe04047812 */ /* 0x000fe200078ec0ff */
[----:B------:R-:W-:Y:S01]  /*0e10*/  IMAD.IADD R5, R6, 0x1, -R5 ;  /* 0x0000000106057824 */ /* 0x000fe200078e0a05 */
[--C-:B------:R-:W-:Y:S01]  /*0e20*/  SHF.R.S32.HI R6, RZ, 0x2, R10.reuse ;  /* 0x00000002ff067819 */ /* 0x100fe2000001140a */
[----:B------:R2:W-:Y:S01]  /*0e30*/  STL [R1+0x50], R20 ;  /* 0x0000501401007387 */ /* 0x0005e20000100800 */
[----:B------:R-:W-:Y:S01]  /*0e40*/  SHF.R.S32.HI R9, RZ, 0x1f, R10 ;  /* 0x0000001fff097819 */ /* 0x000fe2000001140a */
[----:B------:R-:W-:Y:S01]  /*0e50*/  IMAD.IADD R13, R13, 0x1, -R4 ;  /* 0x000000010d0d7824 */ /* 0x000fe200078e0a04 */
[----:B------:R-:W-:Y:S01]  /*0e60*/  SHF.R.S32.HI R7, RZ, 0x5, R7 ;  /* 0x00000005ff077819 */ /* 0x000fe20000011407 */
[----:B0-----:R-:W-:Y:S01]  /*0e70*/  IMAD.SHL.U32 R18, R18, 0x8, RZ ;  /* 0x0000000812127824 */ /* 0x001fe200078e00ff */
[--C-:B-1----:R-:W-:Y:S01]  /*0e80*/  SHF.R.S32.HI R0, RZ, 0x1f, R3.reuse ;  /* 0x0000001fff007819 */ /* 0x102fe20000011403 */
[----:B------:R-:W-:Y:S01]  /*0e90*/  IMAD.SHL.U32 R11, R11, 0x40, RZ ;  /* 0x000000400b0b7824 */ /* 0x000fe200078e00ff */
[----:B------:R-:W-:Y:S01]  /*0ea0*/  LEA.HI R9, R9, R6, RZ, 0x3 ;  /* 0x0000000609097211 */ /* 0x000fe200078f18ff */
[----:B------:R-:W-:Y:S01]  /*0eb0*/  IMAD R19, R7, 0x10, R3 ;  /* 0x0000001007137824 */ /* 0x000fe200078e0203 */
[----:B------:R-:W-:Y:S01]  /*0ec0*/  LEA.HI R0, R0, R3, RZ, 0x3 ;  /* 0x0000000300007211 */ /* 0x000fe200078f18ff */
[C---:B------:R-:W-:Y:S01]  /*0ed0*/  VIADD R137, R18.reuse, 0x30 ;  /* 0x0000003012897836 */ /* 0x040fe20000000000 */
[----:B------:R-:W-:Y:S01]  /*0ee0*/  LOP3.LUT R9, R9, 0xfffffff8, RZ, 0xc0, !PT ;  /* 0xfffffff809097812 */ /* 0x000fe200078ec0ff */
[----:B------:R-:W-:Y:S01]  /*0ef0*/  VIADD R136, R18, 0x40 ;  /* 0x0000004012887836 */ /* 0x000fe20000000000 */
[----:B------:R-:W-:Y:S01]  /*0f00*/  LOP3.LUT R4, R0, 0xfffffff8, RZ, 0xc0, !PT ;  /* 0xfffffff800047812 */ /* 0x000fe200078ec0ff */
[----:B------:R-:W-:Y:S01]  /*0f10*/  VIADD R138, R18, 0x50 ;  /* 0x00000050128a7836 */ /* 0x000fe20000000000 */
[----:B------:R-:W-:Y:S01]  /*0f20*/  SHF.R.S32.HI R15, RZ, 0x1f, R12 ;  /* 0x0000001fff0f7819 */ /* 0x000fe2000001140c */
[----:B------:R-:W-:Y:S01]  /*0f30*/  IMAD.IADD R9, R6, 0x1, -R9 ;  /* 0x0000000106097824 */ /* 0x000fe200078e0a09 */
[----:B------:R-:W-:Y:S01]  /*0f40*/  LEA.HI R8, R8, R21, RZ, 0x5 ;  /* 0x0000001508087211 */ /* 0x000fe200078f28ff */
[----:B------:R-:W-:Y:S01]  /*0f50*/  IMAD.IADD R4, R3, 0x1, -R4 ;  /* 0x0000000103047824 */ /* 0x000fe200078e0a04 */
[----:B------:R-:W-:Y:S01]  /*0f60*/  LEA.HI R15, R15, R12, RZ, 0x3 ;  /* 0x0000000c0f0f7211 */ /* 0x000fe200078f18ff */
[----:B------:R-:W-:Y:S01]  /*0f70*/  IMAD.SHL.U32 R6, R0, 0x40, RZ ;  /* 0x0000004000067824 */ /* 0x000fe200078e00ff */
[----:B------:R-:W-:Y:S01]  /*0f80*/  SHF.R.S32.HI R8, RZ, 0x5, R8 ;  /* 0x00000005ff087819 */ /* 0x000fe20000011408 */
[C---:B------:R-:W-:Y:S01]  /*0f90*/  IMAD.SHL.U32 R3, R4.reuse, 0x40, RZ ;  /* 0x0000004004037824 */ /* 0x040fe200078e00ff */
[----:B------:R-:W-:Y:S01]  /*0fa0*/  R2P PR, R4, 0x6 ;  /* 0x0000000604007804 */ /* 0x000fe20000000000 */
[----:B------:R-:W-:Y:S01]  /*0fb0*/  IMAD.SHL.U32 R0, R5, 0x8, RZ ;  /* 0x0000000805007824 */ /* 0x000fe200078e00ff */
[----:B------:R-:W-:Y:S01]  /*0fc0*/  LOP3.LUT R6, R6, 0x7ffffe00, RZ, 0xc0, !PT ;  /* 0x7ffffe0006067812 */ /* 0x000fe200078ec0ff */
[----:B------:R-:W-:Y:S01]  /*0fd0*/  IMAD.IADD R12, R24, 0x1, R20 ;  /* 0x00000001180c7824 */ /* 0x000fe200078e0214 */
[----:B------:R-:W-:Y:S01]  /*0fe0*/  LOP3.LUT R3, R3, 0x1c0, RZ, 0xc0, !PT ;  /* 0x000001c003037812 */ /* 0x000fe200078ec0ff */
[----:B--2---:R-:W-:Y:S01]  /*0ff0*/  IMAD.U32 R20, R19, 0x20, R0 ;  /* 0x0000002013147824 */ /* 0x004fe200078e0000 */
[----:B------:R-:W-:Y:S01]  /*1000*/  LOP3.LUT R10, R10, 0x7ffffffc, RZ, 0xc0, !PT ;  /* 0x7ffffffc0a0a7812 */ /* 0x000fe200078ec0ff */
[----:B------:R-:W-:Y:S01]  /*1010*/  IMAD R6, R7, 0x400, R6 ;  /* 0x0000040007067824 */ /* 0x000fe200078e0206 */
[----:B------:R-:W-:Y:S01]  /*1020*/  LOP3.LUT R0, R3, 0x8, R0, 0xf8, !PT ;  /* 0x0000000803007812 */ /* 0x000fe200078ef800 */
[----:B------:R-:W-:Y:S01]  /*1030*/  IMAD R8, R8, 0x10, R9 ;  /* 0x0000001008087824 */ /* 0x000fe200078e0209 */
[----:B------:R-:W-:Y:S01]  /*1040*/  SHF.R.U32.HI R3, RZ, 0x3, R3 ;  /* 0x00000003ff037819 */ /* 0x000fe20000011603 */
[----:B------:R0:W-:Y:S01]  /*1050*/  STL [R1+0x90], R20 ;  /* 0x0000901401007387 */ /* 0x0001e20000100800 */
[----:B------:R-:W-:Y:S01]  /*1060*/  VIADD R4, R24, 0x18 ;  /* 0x0000001818047836 */ /* 0x000fe20000000000 */
[----:B------:R-:W-:Y:S01]  /*1070*/  SHF.R.S32.HI R5, RZ, 0x1f, R12 ;  /* 0x0000001fff057819 */ /* 0x000fe2000001140c */
[----:B------:R-:W-:Y:S01]  /*1080*/  IMAD.IADD R10, R21, 0x1, -R10 ;  /* 0x00000001150a7824 */ /* 0x000fe200078e0a0a */
[----:B------:R-:W-:Y:S01]  /*1090*/  LOP3.LUT R3, R0, R3, RZ, 0x3c, !PT ;  /* 0x0000000300037212 */ /* 0x000fe200078e3cff */
[----:B------:R-:W-:Y:S01]  /*10a0*/  VIADD R0, R24, 0x28 ;  /* 0x0000002818007836 */ /* 0x000fe20000000000 */
[----:B------:R-:W-:Y:S01]  /*10b0*/  LEA.HI R5, R5, R12, RZ, 0x3 ;  /* 0x0000000c05057211 */ /* 0x000fe200078f18ff */
[----:B------:R-:W-:Y:S01]  /*10c0*/  IMAD.SHL.U32 R21, R14, 0x20, RZ ;  /* 0x000000200e157824 */ /* 0x000fe200078e00ff */
[----:B------:R-:W-:Y:S01]  /*10d0*/  SHF.R.S32.HI R7, RZ, 0x3, R15 ;  /* 0x00000003ff077819 */ /* 0x000fe2000001140f */
[----:B------:R-:W-:Y:S01]  /*10e0*/  IMAD.IADD R3, R6, 0x1, R3 ;  /* 0x0000000106037824 */ /* 0x000fe200078e0203 */
[----:B------:R-:W-:Y:S01]  /*10f0*/  SHF.R.S32.HI R5, RZ, 0x3, R5 ;  /* 0x00000003ff057819 */ /* 0x000fe20000011405 */
[----:B0-----:R-:W-:Y:S01]  /*1100*/  IMAD R20, R17, 0x40, R8 ;  /* 0x0000004011147824 */ /* 0x001fe200078e0208 */
[----:B------:R-:W-:Y:S01]  /*1110*/  SEL R145, R145, 0xffffffc0, !P2 ;  /* 0xffffffc091917807 */ /* 0x000fe20005000000 */
[----:B------:R-:W-:Y:S01]  /*1120*/  VIADD R6, R24, 0x8 ;  /* 0x0000000818067836 */ /* 0x000fe20000000000 */
[----:B------:R-:W-:Y:S01]  /*1130*/  SHF.R.S32.HI R19, RZ, 0x1f, R18 ;  /* 0x0000001fff137819 */ /* 0x000fe20000011412 */
[----:B------:R-:W-:Y:S01]  /*1140*/  IMAD.SHL.U32 R142, R10, 0x2, RZ ;  /* 0x000000020a8e7824 */ /* 0x000fe200078e00ff */
[----:B------:R-:W-:Y:S01]  /*1150*/  STL [R1+0x8c], R20 ;  /* 0x00008c1401007387 */ /* 0x000fe20000100800 */
[----:B------:R-:W-:-:S02]  /*1160*/  IMAD R144, R3, 0x2, R2 ;  /* 0x0000000203907824 */ /* 0x000fc400078e0202 */
[C---:B------:R-:W-:Y:S01]  /*1170*/  VIADD R15, R142.reuse, 0x8 ;  /* 0x000000088e0f7836 */ /* 0x040fe20000000000 */
[----:B------:R-:W-:Y:S01]  /*1180*/  STL [R1+0x60], R6 ;  /* 0x0000600601007387 */ /* 0x000fe20000100800 */
[----:B------:R-:W-:Y:S02]  /*1190*/  VIADD R9, R142, 0x30 ;  /* 0x000000308e097836 */ /* 0x000fe40000000000 */
[----:B------:R-:W-:Y:S01]  /*11a0*/  VIADD R146, R144, 0x21800 ;  /* 0x0002180090927836 */ /* 0x000fe20000000000 */
[----:B------:R0:W-:Y:S01]  /*11b0*/  STL [R1+0x5c], R4 ;  /* 0x00005c0401007387 */ /* 0x0001e20000100800 */
[C---:B------:R-:W-:Y:S02]  /*11c0*/  VIADD R8, R142.reuse, 0x38 ;  /* 0x000000388e087836 */ /* 0x040fe40000000000 */
[C---:B------:R-:W-:Y:S01]  /*11d0*/  VIADD R14, R142.reuse, 0x10 ;  /* 0x000000108e0e7836 */ /* 0x040fe20000000000 */
[----:B------:R1:W-:Y:S01]  /*11e0*/  STL [R1+0x64], R0 ;  /* 0x0000640001007387 */ /* 0x0003e20000100800 */
[C---:B------:R-:W-:Y:S01]  /*11f0*/  VIADD R12, R142.reuse, 0x18 ;  /* 0x000000188e0c7836 */ /* 0x040fe20000000000 */
[----:B------:R-:W-:Y:S01]  /*1200*/  SHF.R.S32.HI R3, RZ, 0x1f, R8 ;  /* 0x0000001fff037819 */ /* 0x000fe20000011408 */
[C---:B------:R-:W-:Y:S01]  /*1210*/  VIADD R10, R142.reuse, 0x28 ;  /* 0x000000288e0a7836 */ /* 0x040fe20000000000 */
[----:B------:R-:W-:Y:S01]  /*1220*/  SHF.R.S32.HI R14, RZ, 0x1f, R14 ;  /* 0x0000001fff0e7819 */ /* 0x000fe2000001140e */
[----:B------:R-:W-:Y:S01]  /*1230*/  IMAD.MOV.U32 R17, RZ, RZ, RZ ;  /* 0x000000ffff117224 */ /* 0x000fe200078e00ff */
[----:B0-----:R-:W-:Y:S01]  /*1240*/  SHF.R.S32.HI R4, RZ, 0x1f, R137 ;  /* 0x0000001fff047819 */ /* 0x001fe20000011489 */
[----:B------:R-:W-:Y:S01]  /*1250*/  VIADD R24, R142, 0x58 ;  /* 0x000000588e187836 */ /* 0x000fe20000000000 */
[----:B------:R-:W-:-:S02]  /*1260*/  SHF.R.S32.HI R12, RZ, 0x1f, R12 ;  /* 0x0000001fff0c7819 */ /* 0x000fc4000001140c */
[----:B-1----:R-:W-:Y:S01]  /*1270*/  SHF.R.S32.HI R0, RZ, 0x1f, R136 ;  /* 0x0000001fff007819 */ /* 0x002fe20000011488 */
[----:B------:R0:W-:Y:S01]  /*1280*/  STL [R1+0x4c], R4 ;  /* 0x00004c0401007387 */ /* 0x0001e20000100800 */
[----:B------:R-:W-:-:S03]  /*1290*/  SHF.R.S32.HI R10, RZ, 0x1f, R10 ;  /* 0x0000001fff0a7819 */ /* 0x000fc6000001140a */
[----:B------:R1:W-:Y:S01]  /*12a0*/  STL [R1+0x48], R0 ;  /* 0x0000480001007387 */ /* 0x0003e20000100800 */
[----:B0-----:R-:W-:Y:S01]  /*12b0*/  LOP3.LUT R4, R11, 0xc0, RZ, 0xc0, !PT ;  /* 0x000000c00b047812 */ /* 0x001fe200078ec0ff */
[----:B------:R-:W-:Y:S01]  /*12c0*/  VIADD R11, R142, 0x20 ;  /* 0x000000208e0b7836 */ /* 0x000fe20000000000 */
[----:B-1----:R-:W-:Y:S02]  /*12d0*/  SHF.R.S32.HI R0, RZ, 0x1f, R138 ;  /* 0x0000001fff007819 */ /* 0x002fe4000001148a */
[----:B------:R-:W-:-:S03]  /*12e0*/  SHF.R.U32.HI R6, RZ, 0x3, R4 ;  /* 0x00000003ff067819 */ /* 0x000fc60000011604 */
[----:B------:R0:W-:Y:S04]  /*12f0*/  STL [R1+0x44], R0 ;  /* 0x0000440001007387 */ /* 0x0001e80000100800 */
[----:B------:R1:W-:Y:S04]  /*1300*/  STL [R1+0x20], R4 ;  /* 0x0000200401007387 */ /* 0x0003e80000100800 */
[----:B------:R-:W-:Y:S01]  /*1310*/  STL [R1+0x28], R21 ;  /* 0x0000281501007387 */ /* 0x000fe20000100800 */
[----:B0-----:R-:W-:-:S03]  /*1320*/  LOP3.LUT R0, R4, 0x8, R18, 0xf8, !PT ;  /* 0x0000000804007812 */ /* 0x001fc600078ef812 */
[----:B------:R0:W-:Y:S01]  /*1330*/  STL [R1+0x24], R6 ;  /* 0x0000240601007387 */ /* 0x0001e20000100800 */
[----:B-1----:R-:W-:Y:S02]  /*1340*/  LOP3.LUT R4, R4, 0x18, R18, 0xf8, !PT ;  /* 0x0000001804047812 */ /* 0x002fe400078ef812 */
[-C--:B------:R-:W-:Y:S01]  /*1350*/  LOP3.LUT R0, R0, R6.reuse, RZ, 0x3c, !PT ;  /* 0x0000000600007212 */ /* 0x080fe200078e3cff */
[----:B------:R1:W-:Y:S01]  /*1360*/  STL [R1+0x34], R7 ;  /* 0x0000340701007387 */ /* 0x0003e20000100800 */
[----:B------:R-:W-:-:S03]  /*1370*/  LOP3.LUT R4, R4, R6, RZ, 0x3c, !PT ;  /* 0x0000000604047212 */ /* 0x000fc600078e3cff */
[C---:B------:R-:W-:Y:S01]  /*1380*/  IMAD.IADD R0, R21.reuse, 0x1, R0 ;  /* 0x0000000115007824 */ /* 0x040fe200078e0200 */
[----:B------:R2:W-:Y:S01]  /*1390*/  STL [R1+0x38], R5 ;  /* 0x0000380501007387 */ /* 0x0005e20000100800 */
[----:B------:R-:W-:Y:S02]  /*13a0*/  IMAD.IADD R4, R21, 0x1, R4 ;  /* 0x0000000115047824 */ /* 0x000fe400078e0204 */
[C---:B0-----:R-:W-:Y:S01]  /*13b0*/  VIADD R6, R142.reuse, 0x48 ;  /* 0x000000488e067836 */ /* 0x041fe20000000000 */
[----:B------:R0:W-:Y:S01]  /*13c0*/  STL [R1+0x70], R0 ;  /* 0x0000700001007387 */ /* 0x0001e20000100800 */
[----:B-1----:R-:W-:Y:S01]  /*13d0*/  VIADD R7, R142, 0x40 ;  /* 0x000000408e077836 */ /* 0x002fe20000000000 */
[----:B------:R-:W-:Y:S02]  /*13e0*/  LEA R4, R4, UR40, 0x1 ;  /* 0x0000002804047c11 */ /* 0x000fe4000f8e08ff */
[----:B------:R-:W-:Y:S02]  /*13f0*/  SHF.R.S32.HI R6, RZ, 0x1f, R6 ;  /* 0x0000001fff067819 */ /* 0x000fe40000011406 */
[----:B--2---:R-:W-:Y:S01]  /*1400*/  SHF.R.S32.HI R5, RZ, 0x1f, R142 ;  /* 0x0000001fff057819 */ /* 0x004fe2000001148e */
[----:B------:R-:W-:Y:S01]  /*1410*/  VIADD R5, R142, 0x50 ;  /* 0x000000508e057836 */ /* 0x000fe20000000000 */
[----:B------:R-:W-:Y:S01]  /*1420*/  STL [R1+0x88], R4 ;  /* 0x0000880401007387 */ /* 0x000fe20000100800 */
[----:B------:R-:W-:-:S02]  /*1430*/  SHF.R.S32.HI R7, RZ, 0x1f, R7 ;  /* 0x0000001fff077819 */ /* 0x000fc40000011407 */
[----:B0-----:R-:W-:Y:S02]  /*1440*/  SHF.R.S32.HI R0, RZ, 0x1f, R15 ;  /* 0x0000001fff007819 */ /* 0x001fe4000001140f */
[----:B------:R-:W-:Y:S02]  /*1450*/  SHF.R.S32.HI R0, RZ, 0x1f, R11 ;  /* 0x0000001fff007819 */ /* 0x000fe4000001140b */
[----:B------:R-:W-:Y:S01]  /*1460*/  SHF.R.S32.HI R0, RZ, 0x1f, R9 ;  /* 0x0000001fff007819 */ /* 0x000fe20000011409 */
[----:B------:R-:W-:Y:S01]  /*1470*/  VIADD R0, R144, 0x21820 ;  /* 0x0002182090007836 */ /* 0x000fe20000000000 */
[----:B------:R-:W-:Y:S01]  /*1480*/  SHF.R.S32.HI R3, RZ, 0x1f, R5 ;  /* 0x0000001fff037819 */ /* 0x000fe20000011405 */
[C---:B------:R-:W-:Y:S02]  /*1490*/  @P1 VIADD R0, R146.reuse, 0xffffffe0 ;  /* 0xffffffe092001836 */ /* 0x040fe40000000000 */
[----:B------:R-:W-:Y:S02]  /*14a0*/  IMAD.IADD R146, R146, 0x1, R145 ;  /* 0x0000000192927824 */ /* 0x000fe400078e0291 */
[----:B------:R-:W-:Y:S01]  /*14b0*/  IMAD R3, R13, 0x8, R20 ;  /* 0x000000080d037824 */ /* 0x000fe200078e0214 */
[----:B------:R0:W-:Y:S01]  /*14c0*/  STL [R1+0x3c], R0 ;  /* 0x00003c0001007387 */ /* 0x0001e20000100800 */
[----:B------:R-:W-:-:S03]  /*14d0*/  IMAD.IADD R145, R145, 0x1, R0 ;  /* 0x0000000191917824 */ /* 0x000fc600078e0200 */
[----:B------:R1:W-:Y:S01]  /*14e0*/  STL [R1+0x68], R3 ;  /* 0x0000680301007387 */ /* 0x0003e20000100800 */
[----:B0-----:R-:W-:-:S05]  /*14f0*/  VIADD R0, R0, 0x6000 ;  /* 0x0000600000007836 */ /* 0x001fca0000000000 */
[----:B------:R1:W-:Y:S02]  /*1500*/  STL [R1+0x40], R0 ;  /* 0x0000400001007387 */ /* 0x0003e40000100800 */
.L_x_1596:
[----:B------:R-:W-:Y:S05]  /*1510*/  YIELD ;  /* 0x0000000000007946 */ /* 0x000fea0003800000 */
[----:B------:R-:W-:Y:S01]  /*1520*/  ULDC.64 UR4, c[0x0][0xa28] ;  /* 0x00028a0000047ab9 */ /* 0x000fe20000000a00 */
[----:B0-234-:R-:W0:Y:S01]  /*1530*/  LDC.64 R4, c[0x0][0xa08] ;  /* 0x00028200ff047b82 */ /* 0x01de220000000a00 */
[----:B------:R-:W-:Y:S01]  /*1540*/  ISETP.NE.U32.AND P1, PT, RZ, UR4, PT ;  /* 0x00000004ff007c0c */ /* 0x000fe2000bf25070 */
[----:B------:R-:W-:Y:S02]  /*1550*/  IMAD.MOV.U32 R10, RZ, RZ, RZ ;  /* 0x000000ffff0a7224 */ /* 0x000fe400078e00ff */
[----:B------:R-:W-:Y:S01]  /*1560*/  IMAD.MOV.U32 R78, RZ, RZ, RZ ;  /* 0x000000ffff4e7224 */ /* 0x000fe200078e00ff */
[----:B------:R-:W-:Y:S01]  /*1570*/  ISETP.NE.AND.EX P1, PT, RZ, UR5, PT, P1 ;  /* 0x00000005ff007c0c */ /* 0x000fe2000bf25310 */
[----:B------:R-:W-:-:S02]  /*1580*/  ULDC.64 UR4, c[0x0][0xa18] ;  /* 0x0002860000047ab9 */ /* 0x000fc40000000a00 */
[----:B------:R-:W-:-:S04]  /*1590*/  ISETP.NE.U32.AND P2, PT, RZ, UR4, PT ;  /* 0x00000004ff007c0c */ /* 0x000fc8000bf45070 */
[----:B------:R-:W-:Y:S01]  /*15a0*/  ISETP.NE.AND.EX P2, PT, RZ, UR5, PT, P2 ;  /* 0x00000005ff007c0c */ /* 0x000fe2000bf45320 */
[----:B------:R-:W-:Y:S02]  /*15b0*/  ULDC.64 UR4, c[0x0][0xa08] ;  /* 0x0002820000047ab9 */ /* 0x000fe40000000a00 */
[----:B------:R-:W-:-:S03]  /*15c0*/  ISETP.NE.U32.AND P0, PT, RZ, UR4, PT ;  /* 0x00000004ff007c0c */ /* 0x000fc6000bf05070 */
[----:B------:R-:W2:Y:S01]  /*15d0*/  @P1 LDC.64 R6, c[0x0][0xa28] ;  /* 0x00028a00ff061b82 */ /* 0x000ea20000000a00 */
[----:B------:R-:W-:Y:S01]  /*15e0*/  ISETP.NE.AND.EX P0, PT, RZ, UR5, PT, P0 ;  /* 0x00000005ff007c0c */ /* 0x000fe2000bf05300 */
[----:B0-----:R-:W-:-:S06]  /*15f0*/  IMAD.WIDE R4, R35, 0x4, R4 ;  /* 0x0000000423047825 */ /* 0x001fcc00078e0204 */
[----:B------:R-:W0:Y:S01]  /*1600*/  @P2 LDC.64 R8, c[0x0][0xa18] ;  /* 0x00028600ff082b82 */ /* 0x000e220000000a00 */
[----:B------:R-:W-:Y:S02]  /*1610*/  ULDC UR4, c[0x0][0x288] ;  /* 0x0000a20000047ab9 */ /* 0x000fe40000000800 */
[----:B------:R-:W-:Y:S01]  /*1620*/  IMAD.U32 R140, RZ, RZ, UR4 ;  /* 0x00000004ff8c7e24 */ /* 0x000fe2000f8e00ff */
[----:B------:R-:W-:Y:S02]  /*1630*/  ULDC.64 UR4, c[0x0][0x418] ;  /* 0x0001060000047ab9 */ /* 0x000fe40000000a00 */
[----:B------:R3:W5:Y:S01]  /*1640*/  @P0 LDG.E R78, desc[UR52][R4.64] ;  /* 0x00000034044e0981 */ /* 0x000762000c1e1900 */
[----:B--2---:R-:W-:-:S05]  /*1650*/  @P1 IMAD.WIDE R6, R35, 0x4, R6 ;  /* 0x0000000423061825 */ /* 0x004fca00078e0206 */
[----:B------:R3:W5:Y:S01]  /*1660*/  @P1 LDG.E R10, desc[UR52][R6.64] ;  /* 0x00000034060a1981 */ /* 0x000762000c1e1900 */
[----:B0-----:R-:W-:-:S05]  /*1670*/  @P2 IMAD.WIDE R8, R35, 0x4, R8 ;  /* 0x0000000423082825 */ /* 0x001fca00078e0208 */
[----:B------:R3:W5:Y:S01]  /*1680*/  @P2 LDG.E R140, desc[UR52][R8.64] ;  /* 0x00000034088c2981 */ /* 0x000762000c1e1900 */
[----:B------:R-:W-:-:S03]  /*1690*/  UISETP.NE.U32.AND UP0, UPT, UR4, URZ, UPT ;  /* 0x0000003f0400728c */ /* 0x000fc6000bf05070 */
[----:B------:R-:W-:Y:S01]  /*16a0*/  ULDC UR4, c[0x0][0x424] ;  /* 0x0001090000047ab9 */ /* 0x000fe20000000800 */
[----:B------:R-:W-:-:S03]  /*16b0*/  UISETP.NE.AND.EX UP0, UPT, UR5, URZ, UPT, UP0 ;  /* 0x0000003f0500728c */ /* 0x000fc6000bf05300 */
[----:B------:R-:W-:Y:S01]  /*16c0*/  ULDC UR5, c[0x0][0x2f0] ;  /* 0x0000bc0000057ab9 */ /* 0x000fe20000000800 */
[----:B------:R-:W-:-:S04]  /*16d0*/  USEL UR4, UR4, 0x1, UP0 ;  /* 0x0000000104047887 */ /* 0x000fc80008000000 */
[----:B------:R-:W-:-:S03]  /*16e0*/  UIMAD UR4, UR4, UR5, URZ ;  /* 0x00000005040472a4 */ /* 0x000fc6000f8e023f */
[----:B------:R-:W-:Y:S02]  /*16f0*/  ULDC UR5, c[0x0][0x348] ;  /* 0x0000d20000057ab9 */ /* 0x000fe40000000800 */
[----:B------:R-:W-:Y:S02]  /*1700*/  IMAD.U32 R24, RZ, RZ, UR5 ;  /* 0x00000005ff187e24 */ /* 0x000fe4000f8e00ff */
[----:B------:R-:W-:Y:S01]  /*1710*/  IMAD.U32 R27, RZ, RZ, UR4 ;  /* 0x00000004ff1b7e24 */ /* 0x000fe2000f8e00ff */
[----:B---3--:R-:W-:Y:S06]  /*1720*/  @P2 BRA `(.L_x_1370) ;  /* 0x0000000000242947 */ /* 0x008fec0003800000 */
[----:B------:R-:W-:Y:S02]  /*1730*/  ULDC.64 UR4, c[0x0][0xa00] ;  /* 0x0002800000047ab9 */ /* 0x000fe40000000a00 */
[----:B------:R-:W-:-:S04]  /*1740*/  ISETP.NE.U32.AND P1, PT, RZ, UR4, PT ;  /* 0x00000004ff007c0c */ /* 0x000fc8000bf25070 */
[----:B------:R-:W-:-:S13]  /*1750*/  ISETP.NE.AND.EX P1, PT, RZ, UR5, PT, P1 ;  /* 0x00000005ff007c0c */ /* 0x000fda000bf25310 */
[----:B------:R-:W-:Y:S05]  /*1760*/  @!P1 BRA `(.L_x_1370) ;  /* 0x0000000000149947 */ /* 0x000fea0003800000 */
[----:B------:R-:W0:Y:S02]  /*1770*/  LDC.64 R6, c[0x0][0xa00] ;  /* 0x00028000ff067b82 */ /* 0x000e240000000a00 */
[----:B0-----:R-:W-:-:S05]  /*1780*/  IMAD.WIDE R6, R35, 0x4, R6 ;  /* 0x0000000423067825 */ /* 0x001fca00078e0206 */
[----:B-----5:R-:W2:Y:S04]  /*1790*/  LDG.E R140, desc[UR52][R6.64] ;  /* 0x00000034068c7981 */ /* 0x020ea8000c1e1900 */
[----:B-1----:R-:W2:Y:S02]  /*17a0*/  LDG.E R3, desc[UR52][R6.64+0x4] ;  /* 0x0000043406037981 */ /* 0x002ea4000c1e1900 */
[----:B--2---:R-:W-:-:S07]  /*17b0*/  IMAD.IADD R140, R3, 0x1, -R140 ;  /* 0x00000001038c7824 */ /* 0x004fce00078e0a8c */
.L_x_1370:
[----:B------:R-:W-:Y:S01]  /*17c0*/  ULDC.64 UR4, c[0x0][0xa20] ;  /* 0x0002880000047ab9 */ /* 0x000fe20000000a00 */
[----:B------:R0:W-:Y:S01]  /*17d0*/  STL [R1+0x78], R35 ;  /* 0x0000782301007387 */ /* 0x0001e20000100800 */
[----:B------:R-:W-:Y:S02]  /*17e0*/  ISETP.NE.U32.AND P1, PT, RZ, UR4, PT ;  /* 0x00000004ff007c0c */ /* 0x000fe4000bf25070 */
[C---:B-1----:R-:W-:Y:S02]  /*17f0*/  LOP3.LUT R3, R34.reuse, 0xff000000, RZ, 0xc0, !PT ;  /* 0xff00000022037812 */ /* 0x042fe400078ec0ff */
[----:B------:R-:W-:Y:S02]  /*1800*/  ISETP.NE.AND.EX P1, PT, RZ, UR5, PT, P1 ;  /* 0x00000005ff007c0c */ /* 0x000fe4000bf25310 */
[----:B------:R-:W-:Y:S02]  /*1810*/  LOP3.LUT R0, R34, 0xff0000, RZ, 0xc0, !PT ;  /* 0x00ff000022007812 */ /* 0x000fe400078ec0ff */
[----:B------:R-:W-:-:S02]  /*1820*/  SHF.R.U32.HI R3, RZ, 0x8, R3 ;  /* 0x00000008ff037819 */ /* 0x000fc40000011603 */
[----:B------:R-:W-:Y:S02]  /*1830*/  LOP3.LUT R141, R34, 0xffff, RZ, 0xc0, !PT ;  /* 0x0000ffff228d7812 */ /* 0x000fe400078ec0ff */
[----:B------:R-:W-:-:S05]  /*1840*/  LEA.HI R13, R0, R3, RZ, 0x10 ;  /* 0x00000003000d7211 */ /* 0x000fca00078f80ff */
[----:B0-----:R-:W-:Y:S05]  /*1850*/  @!P1 BRA `(.L_x_1371) ;  /* 0x0000000000109947 */ /* 0x001fea0003800000 */
[----:B------:R-:W0:Y:S02]  /*1860*/  LDC.64 R4, c[0x0][0xa20] ;  /* 0x00028800ff047b82 */ /* 0x000e240000000a00 */
[----:B0-----:R-:W-:-:S05]  /*1870*/  IMAD.WIDE R4, R35, 0x4, R4 ;  /* 0x0000000423047825 */ /* 0x001fca00078e0204 */
[----:B------:R0:W5:Y:S01]  /*1880*/  LDG.E R27, desc[UR52][R4.64] ;  /* 0x00000034041b7981 */ /* 0x000162000c1e1900 */
[----:B------:R-:W-:Y:S05]  /*1890*/  BRA `(.L_x_1372) ;  /* 0x0000000000107947 */ /* 0x000fea0003800000 */
.L_x_1371:
[----:B------:R-:W-:Y:S05]  /*18a0*/  @!P0 BRA `(.L_x_1372) ;  /* 0x00000000000c8947 */ /* 0x000fea0003800000 */
[----:B------:R-:W2:Y:S04]  /*18b0*/  LDG.E R0, desc[UR52][R4.64] ;  /* 0x0000003404007981 */ /* 0x000ea8000c1e1900 */
[----:B------:R-:W2:Y:S02]  /*18c0*/  LDG.E R27, desc[UR52][R4.64+0x4] ;  /* 0x00000434041b7981 */ /* 0x000ea4000c1e1900 */
[----:B--2---:R-:W-:-:S07]  /*18d0*/  IMAD.IADD R27, R27, 0x1, -R0 ;  /* 0x000000011b1b7824 */ /* 0x004fce00078e0a00 */
.L_x_1372:
[----:B------:R-:W-:Y:S01]  /*18e0*/  ULDC.64 UR4, c[0x0][0xa10] ;  /* 0x0002840000047ab9 */ /* 0x000fe20000000a00 */
[----:B0-----:R-:W0:Y:S01]  /*18f0*/  LDC R4, c[0x0][0x448] ;  /* 0x00011200ff047b82 */ /* 0x001e220000000800 */
[----:B------:R-:W-:-:S04]  /*1900*/  ISETP.NE.U32.AND P0, PT, RZ, UR4, PT ;  /* 0x00000004ff007c0c */ /* 0x000fc8000bf05070 */
[----:B------:R-:W-:Y:S01]  /*1910*/  ISETP.NE.AND.EX P0, PT, RZ, UR5, PT, P0 ;  /* 0x00000005ff007c0c */ /* 0x000fe2000bf05300 */
[----:B------:R-:W-:Y:S02]  /*1920*/  ULDC.64 UR4, c[0x0][0xa30] ;  /* 0x00028c0000047ab9 */ /* 0x000fe40000000a00 */
[----:B------:R-:W-:-:S04]  /*1930*/  ISETP.NE.U32.AND P1, PT, RZ, UR4, PT ;  /* 0x00000004ff007c0c */ /* 0x000fc8000bf25070 */
[----:B------:R-:W-:-:S06]  /*1940*/  ISETP.NE.AND.EX P1, PT, RZ, UR5, PT, P1 ;  /* 0x00000005ff007c0c */ /* 0x000fcc000bf25310 */
[----:B------:R-:W1:Y:S08]  /*1950*/  @P0 LDC.64 R6, c[0x0][0xa10] ;  /* 0x00028400ff060b82 */ /* 0x000e700000000a00 */
[----:B------:R-:W2:Y:S01]  /*1960*/  @P1 LDC.64 R8, c[0x0][0xa30] ;  /* 0x00028c00ff081b82 */ /* 0x000ea20000000a00 */
[----:B-1----:R-:W-:-:S05]  /*1970*/  @P0 IMAD.WIDE R6, R35, 0x4, R6 ;  /* 0x0000000423060825 */ /* 0x002fca00078e0206 */
[----:B------:R-:W3:Y:S04]  /*1980*/  @P0 LDG.E R0, desc[UR52][R6.64] ;  /* 0x0000003406000981 */ /* 0x000ee8000c1e1900 */
[----:B------:R-:W3:Y:S01]  /*1990*/  @P0 LDG.E R3, desc[UR52][R6.64+0x4] ;  /* 0x0000043406030981 */ /* 0x000ee2000c1e1900 */
[----:B-----5:R-:W-:Y:S02]  /*19a0*/  IMAD.MOV.U32 R96, RZ, RZ, R27 ;  /* 0x000000ffff607224 */ /* 0x020fe400078e001b */
[----:B--2---:R-:W-:-:S05]  /*19b0*/  @P1 IMAD.WIDE R8, R35, 0x4, R8 ;  /* 0x0000000423081825 */ /* 0x004fca00078e0208 */
[----:B------:R1:W5:Y:S01]  /*19c0*/  @P1 LDG.E R96, desc[UR52][R8.64] ;  /* 0x0000003408601981 */ /* 0x000362000c1e1900 */
[----:B0-----:R-:W-:Y:S01]  /*19d0*/  ISETP.NE.AND P1, PT, R4, 0x1, PT ;  /* 0x000000010400780c */ /* 0x001fe20003f25270 */
[----:B------:R-:W-:Y:S01]  /*19e0*/  IMAD R14, R33, 0xc0, RZ ;  /* 0x000000c0210e7824 */ /* 0x000fe200078e02ff */
[----:B------:R-:W0:Y:S01]  /*19f0*/  LDC.64 R4, c[0x0][0x9e0] ;  /* 0x00027800ff047b82 */ /* 0x000e220000000a00 */
[----:B------:R-:W-:-:S03]  /*1a00*/  IMAD.IADD R15, R27, 0x1, -R10 ;  /* 0x000000011b0f7824 */ /* 0x000fc600078e0a0a */
[----:B------:R2:W-:Y:S07]  /*1a10*/  STL [R1+0x30], R14 ;  /* 0x0000300e01007387 */ /* 0x0005ee0000100800 */
[----:B------:R-:W4:Y:S08]  /*1a20*/  @P1 LDC R11, c[0x0][0x44c] ;  /* 0x00011300ff0b1b82 */ /* 0x000f300000000800 */
[----:B------:R-:W1:Y:S01]  /*1a30*/  @P1 LDC R12, c[0x0][0x450] ;  /* 0x00011400ff0c1b82 */ /* 0x000e620000000800 */
[----:B0-----:R-:W-:Y:S01]  /*1a40*/  ISETP.GE.AND P2, PT, R5, 0x1, PT ;  /* 0x000000010500780c */ /* 0x001fe20003f46270 */
[----:B---3--:R-:W-:-:S02]  /*1a50*/  @P0 IMAD.IADD R24, R3, 0x1, -R0 ;  /* 0x0000000103180824 */ /* 0x008fc400078e0a00 */
[----:B------:R-:W-:Y:S02]  /*1a60*/  VIADD R0, R14, 0xbf ;  /* 0x000000bf0e007836 */ /* 0x000fe40000000000 */
[----:B------:R-:W-:Y:S02]  /*1a70*/  IMAD.IADD R143, R15, 0x1, R24 ;  /* 0x000000010f8f7824 */ /* 0x000fe400078e0218 */
[----:B----4-:R-:W-:-:S03]  /*1a80*/  @P1 IMAD.HI.U32 R3, R0, R11, RZ ;  /* 0x0000000b00031227 */ /* 0x010fc600078e00ff */
[C---:B------:R-:W-:Y:S01]  /*1a90*/  IADD3 R7, R143.reuse, 0x1, -R140 ;  /* 0x000000018f077810 */ /* 0x040fe20007ffe88c */
[----:B------:R-:W-:Y:S01]  /*1aa0*/  IMAD.MOV.U32 R6, RZ, RZ, R0 ;  /* 0x000000ffff067224 */ /* 0x000fe200078e0000 */
[----:B-1----:R-:W-:Y:S01]  /*1ab0*/  @P1 SHF.R.U32.HI R6, RZ, R12, R3 ;  /* 0x0000000cff061219 */ /* 0x002fe20000011603 */
[----:B------:R-:W-:-:S04]  /*1ac0*/  VIADD R0, R143, 0x7f ;  /* 0x0000007f8f007836 */ /* 0x000fc80000000000 */
[----:B------:R-:W-:Y:S01]  /*1ad0*/  IMAD.IADD R9, R7, 0x1, R6 ;  /* 0x0000000107097824 */ /* 0x000fe200078e0206 */
[----:B------:R-:W-:-:S03]  /*1ae0*/  SHF.R.S32.HI R3, RZ, 0x1f, R0 ;  /* 0x0000001fff037819 */ /* 0x000fc60000011400 */
[----:B------:R-:W-:Y:S01]  /*1af0*/  IMAD.IADD R4, R9, 0x1, R4 ;  /* 0x0000000109047824 */ /* 0x000fe200078e0204 */
[----:B------:R-:W-:-:S04]  /*1b00*/  LEA.HI R3, R3, R0, RZ, 0x7 ;  /* 0x0000000003037211 */ /* 0x000fc800078f38ff */
[----:B------:R-:W-:Y:S01]  /*1b10*/  SHF.R.S32.HI R100, RZ, 0x7, R3 ;  /* 0x00000007ff647819 */ /* 0x000fe20000011403 */
[----:B--2---:R-:W-:Y:S06]  /*1b20*/  @!P2 BRA `(.L_x_1373) ;  /* 0x000000000048a947 */ /* 0x004fec0003800000 */
        /* <DEDUP_REMOVED lines=11> */
.L_x_1375:
[----:B------:R-:W-:-:S13]  /*1be0*/  ISETP.NE.AND P0, PT, R5, 0x1, PT ;  /* 0x000000010500780c */ /* 0x000fda0003f05270 */
[----:B------:R-:W0:Y:S02]  /*1bf0*/  @P0 LDC.64 R6, c[0x0][0x9e8] ;  /* 0x00027a00ff060b82 */ /* 0x000e240000000a00 */
[----:B0-----:R-:W-:-:S05]  /*1c00*/  @P0 IMAD.HI.U32 R6, R0, R6, RZ ;  /* 0x0000000600060227 */ /* 0x001fca00078e00ff */
[----:B------:R-:W-:-:S07]  /*1c10*/  @P0 SHF.R.U32.HI R0, RZ, R7, R6 ;  /* 0x00000007ff000219 */ /* 0x000fce0000011606 */
.L_x_1376:
[----:B------:R-:W-:Y:S05]  /*1c20*/  BSYNC B0 ;  /* 0x0000000000007941 */ /* 0x000fea0003800000 */
.L_x_1374:
[----:B------:R-:W-:-:S05]  /*1c30*/  IMAD R3, R0, R5, R5 ;  /* 0x0000000500037224 */ /* 0x000fca00078e0205 */
[----:B------:R-:W-:-:S07]  /*1c40*/  VIMNMX R4, R4, R3, PT ;  /* 0x0000000304047248 */ /* 0x000fce0003fe0100 */
.L_x_1373:
[----:B------:R-:W0:Y:S01]  /*1c50*/  @P1 LDC R6, c[0x0][0x44c] ;  /* 0x00011300ff061b82 */ /* 0x000e220000000800 */
[----:B------:R-:W-:Y:S01]  /*1c60*/  VIADD R4, R4, 0x7f ;  /* 0x0000007f04047836 */ /* 0x000fe20000000000 */
[----:B------:R-:W-:Y:S01]  /*1c70*/  ULDC UR4, c[0x0][0x9dc] ;  /* 0x0002770000047ab9 */ /* 0x000fe20000000800 */
[----:B------:R-:W-:Y:S02]  /*1c80*/  IMAD.MOV.U32 R0, RZ, RZ, R14 ;  /* 0x000000ffff007224 */ /* 0x000fe400078e000e */
[----:B------:R-:W-:Y:S01]  /*1c90*/  IMAD.IADD R8, R143, 0x1, -R140 ;  /* 0x000000018f087824 */ /* 0x000fe200078e0a8c */
[----:B------:R-:W-:Y:S02]  /*1ca0*/  SHF.R.S32.HI R3, RZ, 0x1f, R4 ;  /* 0x0000001fff037819 */ /* 0x000fe40000011404 */
[----:B------:R-:W1:Y:S02]  /*1cb0*/  @P1 LDC R7, c[0x0][0x450] ;  /* 0x00011400ff071b82 */ /* 0x000e640000000800 */
[----:B------:R-:W-:Y:S01]  /*1cc0*/  LEA.HI R3, R3, R4, RZ, 0x7 ;  /* 0x0000000403037211 */ /* 0x000fe200078f38ff */
[----:B------:R2:W-:Y:S03]  /*1cd0*/  STL [R1+0xc], R8 ;  /* 0x00000c0801007387 */ /* 0x0005e60000100800 */
[----:B------:R-:W-:Y:S01]  /*1ce0*/  SHF.R.S32.HI R3, RZ, 0x7, R3 ;  /* 0x00000007ff037819 */ /* 0x000fe20000011403 */
[----:B0-----:R-:W-:-:S05]  /*1cf0*/  @P1 IMAD.HI.U32 R6, R14, R6, RZ ;  /* 0x000000060e061227 */ /* 0x001fca00078e00ff */
[----:B-1----:R-:W-:-:S05]  /*1d00*/  @P1 SHF.R.U32.HI R0, RZ, R7, R6 ;  /* 0x00000007ff001219 */ /* 0x002fca0000011606 */
[----:B------:R-:W-:Y:S01]  /*1d10*/  IMAD.IADD R0, R8, 0x1, R0 ;  /* 0x0000000108007824 */ /* 0x000fe200078e0200 */
[----:B--2---:R-:W-:-:S03]  /*1d20*/  VIMNMX R8, R100, R3, PT ;  /* 0x0000000364087248 */ /* 0x004fc60003fe0100 */
[----:B------:R-:W-:Y:S01]  /*1d30*/  VIADD R3, R0, -UR4 ;  /* 0x8000000400037c36 */ /* 0x000fe20008000000 */
        /* <DEDUP_REMOVED lines=11> */
.L_x_1379:
[----:B------:R-:W-:-:S13]  /*1df0*/  ISETP.NE.AND P0, PT, R5, 0x1, PT ;  /* 0x000000010500780c */ /* 0x000fda0003f05270 */
[----:B------:R-:W0:Y:S02]  /*1e00*/  @P0 LDC.64 R6, c[0x0][0x9e8] ;  /* 0x00027a00ff060b82 */ /* 0x000e240000000a00 */
[----:B0-----:R-:W-:-:S05]  /*1e10*/  @P0 IMAD.HI.U32 R6, R0, R6, RZ ;  /* 0x0000000600060227 */ /* 0x001fca00078e00ff */
[----:B------:R-:W-:-:S07]  /*1e20*/  @P0 SHF.R.U32.HI R0, RZ, R7, R6 ;  /* 0x00000007ff000219 */ /* 0x000fce0000011606 */
.L_x_1380:
[----:B------:R-:W-:Y:S05]  /*1e30*/  BSYNC B0 ;  /* 0x0000000000007941 */ /* 0x000fea0003800000 */
.L_x_1378:
[----:B------:R-:W-:-:S05]  /*1e40*/  IMAD R0, R0, R5, RZ ;  /* 0x0000000500007224 */ /* 0x000fca00078e02ff */
[----:B------:R-:W-:-:S07]  /*1e50*/  VIMNMX R3, R3, R0, !PT ;  /* 0x0000000003037248 */ /* 0x000fce0007fe0100 */
.L_x_1377:
[----:B------:R-:W-:Y:S01]  /*1e60*/  SHF.R.S32.HI R0, RZ, 0x1f, R3 ;  /* 0x0000001fff007819 */ /* 0x000fe20000011403 */
[----:B------:R-:W-:Y:S01]  /*1e70*/  BSSY B0, `(.L_x_1381) ;  /* 0x000002a000007945 */ /* 0x000fe20003800000 */
[----:B------:R-:W-:Y:S02]  /*1e80*/  LOP3.LUT R14, R13, 0xff, RZ, 0xc0, !PT ;  /* 0x000000ff0d0e7812 */ /* 0x000fe400078ec0ff */
[----:B------:R-:W-:Y:S02]  /*1e90*/  LEA.HI R0, R0, R3, RZ, 0x7 ;  /* 0x0000000300007211 */ /* 0x000fe400078f38ff */
[----:B------:R-:W-:Y:S01]  /*1ea0*/  SHF.R.U32.HI R4, RZ, 0x10, R13 ;  /* 0x00000010ff047819 */ /* 0x000fe2000001160d */
[----:B------:R0:W-:Y:S01]  /*1eb0*/  STL [R1+0x7c], R14 ;  /* 0x00007c0e01007387 */ /* 0x0001e20000100800 */
[----:B------:R-:W-:-:S03]  /*1ec0*/  SHF.R.S32.HI R0, RZ, 0x7, R0 ;  /* 0x00000007ff007819 */ /* 0x000fc60000011400 */
[----:B------:R0:W-:Y:S01]  /*1ed0*/  STL [R1+0x74], R4 ;  /* 0x0000740401007387 */ /* 0x0001e20000100800 */
[----:B------:R-:W-:Y:S01]  /*1ee0*/  VIMNMX R9, RZ, R0, !PT ;  /* 0x00000000ff097248 */ /* 0x000fe20007fe0100 */
[----:B------:R-:W-:-:S03]  /*1ef0*/  IMAD.MOV.U32 R0, RZ, RZ, RZ ;  /* 0x000000ffff007224 */ /* 0x000fc600078e00ff */
[----:B------:R-:W-:-:S13]  /*1f00*/  ISETP.GT.AND P0, PT, R8, R9, PT ;  /* 0x000000090800720c */ /* 0x000fda0003f04270 */
[----:B0-----:R-:W-:Y:S05]  /*1f10*/  @!P0 BRA `(.L_x_1382) ;  /* 0x00000000007c8947 */ /* 0x001fea0003800000 */
[----:B------:R-:W-:Y:S01]  /*1f20*/  ISETP.NE.AND P0, PT, R4, RZ, PT ;  /* 0x000000ff0400720c */ /* 0x000fe20003f05270 */
[----:B------:R-:W-:-:S03]  /*1f30*/  ULDC UR4, c[0x0][0x9f0] ;  /* 0x00027c0000047ab9 */ /* 0x000fc60000000800 */
[----:B------:R-:W-:-:S04]  /*1f40*/  SEL R11, R4, UR4, P0 ;  /* 0x00000004040b7c07 */ /* 0x000fc80008000000 */
[-C--:B------:R-:W-:Y:S02]  /*1f50*/  IABS R6, R11.reuse ;  /* 0x0000000b00067213 */ /* 0x080fe40000000000 */
[----:B------:R-:W-:Y:S02]  /*1f60*/  IADD3 R0, R11, -0x1, R8 ;  /* 0xffffffff0b007810 */ /* 0x000fe40007ffe008 */
[----:B------:R-:W0:Y:S01]  /*1f70*/  I2F.RP R3, R6 ;  /* 0x0000000600037306 */ /* 0x000e220000209400 */
[----:B------:R-:W-:Y:S02]  /*1f80*/  IABS R12, R11 ;  /* 0x0000000b000c7213 */ /* 0x000fe40000000000 */
[----:B------:R-:W-:-:S05]  /*1f90*/  IMAD.IADD R0, R0, 0x1, -R9 ;  /* 0x0000000100007824 */ /* 0x000fca00078e0a09 */
        /* <DEDUP_REMOVED lines=10> */
[----:B------:R-:W-:-:S04]  /*2040*/  IMAD.HI.U32 R5, R5, R7, R4 ;  /* 0x0000000705057227 */ /* 0x000fc800078e0004 */
[----:B------:R-:W-:-:S04]  /*2050*/  IMAD.MOV.U32 R4, RZ, RZ, R10 ;  /* 0x000000ffff047224 */ /* 0x000fc800078e000a */
        /* <DEDUP_REMOVED lines=11> */
.L_x_1382:
[----:B------:R-:W-:Y:S05]  /*2110*/  BSYNC B0 ;  /* 0x0000000000007941 */ /* 0x000fea0003800000 */
.L_x_1381:
[----:B------:R-:W-:-:S05]  /*2120*/  IMAD R3, R14, R0, R9 ;  /* 0x000000000e037224 */ /* 0x000fca00078e0209 */
        /* <DEDUP_REMOVED lines=35> */
.L_x_1385:
[----:B------:R-:W-:Y:S05]  /*2360*/  BSYNC B6 ;  /* 0x0000000000067941 */ /* 0x000fea0003800000 */
.L_x_1384:
        /* <DEDUP_REMOVED lines=20> */
.L_x_1387:
[----:B------:R-:W-:Y:S05]  /*24b0*/  BSYNC B6 ;  /* 0x0000000000067941 */ /* 0x000fea0003800000 */
.L_x_1386:
[----:B------:R-:W2:Y:S01]  /*24c0*/  LDL.64 R36, [R1+0x18] ;  /* 0x0000180001247983 */ /* 0x000ea20000100a00 */
[----:B------:R-:W-:-:S03]  /*24d0*/  ULDC.64 UR4, c[0x0][0x9f8] ;  /* 0x00027e0000047ab9 */ /* 0x000fc60000000a00 */
[----:B------:R-:W2:Y:S01]  /*24e0*/  LDL.64 R20, [R1+0x18] ;  /* 0x0000180001147983 */ /* 0x000ea20000100a00 */
[----:B------:R-:W-:Y:S01]  /*24f0*/  ISETP.NE.U32.AND P0, PT, RZ, UR4, PT ;  /* 0x00000004ff007c0c */ /* 0x000fe2000bf05070 */
[----:B------:R-:W-:Y:S01]  /*2500*/  IMAD.MOV.U32 R0, RZ, RZ, R35 ;  /* 0x000000ffff007224 */ /* 0x000fe200078e0023 */
[----:B------:R-:W0:Y:S01]  /*2510*/  LDC.64 R8, c[0x0][0x408] ;  /* 0x00010200ff087b82 */ /* 0x000e220000000a00 */
[----:B------:R-:W1:Y:S01]  /*2520*/  S2R R29, SR_TID.X ;  /* 0x00000000001d7919 */ /* 0x000e620000002100 */
[----:B------:R-:W-:Y:S01]  /*2530*/  ISETP.NE.AND.EX P0, PT, RZ, UR5, PT, P0 ;  /* 0x00000005ff007c0c */ /* 0x000fe2000bf05300 */
[----:B------:R-:W-:-:S05]  /*2540*/  VIADD R3, R18, 0x10 ;  /* 0x0000001012037836 */ /* 0x000fca0000000000 */
[----:B------:R-:W3:Y:S08]  /*2550*/  LDC R11, c[0x0][0x3f4] ;  /* 0x0000fd00ff0b7b82 */ /* 0x000ef00000000800 */
[----:B------:R-:W4:Y:S01]  /*2560*/  @P0 LDC.64 R4, c[0x0][0x9f8] ;  /* 0x00027e00ff040b82 */ /* 0x000f220000000a00 */
[----:B------:R-:W-:-:S07]  /*2570*/  IMAD.IADD R78, R78, 0x1, R27 ;  /* 0x000000014e4e7824 */ /* 0x000fce00078e021b */
[----:B------:R-:W3:Y:S01]  /*2580*/  LDC.64 R86, c[0x0][0x3f8] ;  /* 0x0000fe00ff567b82 */ /* 0x000ee20000000a00 */
[----:B-1----:R-:W-:Y:S01]  /*2590*/  VIADD R31, R29, 0xffffff80 ;  /* 0xffffff801d1f7836 */ /* 0x002fe20000000000 */
[----:B------:R-:W-:Y:S01]  /*25a0*/  SHF.R.U32.HI R28, RZ, 0x7, R29 ;  /* 0x00000007ff1c7819 */ /* 0x000fe2000001161d */
[----:B----4-:R-:W-:-:S04]  /*25b0*/  @P0 IMAD.WIDE R4, R35, 0x4, R4 ;  /* 0x0000000423040825 */ /* 0x010fc800078e0204 */
[C---:B------:R-:W-:Y:S01]  /*25c0*/  VIADD R30, R29.reuse, 0xffffff80 ;  /* 0xffffff801d1e7836 */ /* 0x040fe20000000000 */
[----:B------:R1:W4:Y:S01]  /*25d0*/  @P0 LDG.E R0, desc[UR52][R4.64] ;  /* 0x0000003404000981 */ /* 0x000322000c1e1900 */
[----:B------:R-:W-:Y:S01]  /*25e0*/  ISETP.NE.AND P6, PT, R28, 0x1, PT ;  /* 0x000000011c00780c */ /* 0x000fe20003fc5270 */
[----:B------:R-:W-:Y:S01]  /*25f0*/  VIADD R6, R29, 0xffffff80 ;  /* 0xffffff801d067836 */ /* 0x000fe20000000000 */
[----:B------:R-:W-:Y:S02]  /*2600*/  LOP3.LUT R16, R16, 0xfffffffb, RZ, 0xc0, !PT ;  /* 0xfffffffb10107812 */ /* 0x000fe400078ec0ff */
[----:B------:R-:W-:Y:S02]  /*2610*/  LEA.HI R30, R30, R31, RZ, 0x1 ;  /* 0x0000001f1e1e7211 */ /* 0x000fe400078f08ff */
[----:B------:R-:W-:Y:S02]  /*2620*/  SHF.R.S32.HI R7, RZ, 0x1f, R6 ;  /* 0x0000001fff077819 */ /* 0x000fe40000011406 */
[----:B------:R-:W-:-:S02]  /*2630*/  SHF.R.S32.HI R30, RZ, 0x1, R30 ;  /* 0x00000001ff1e7819 */ /* 0x000fc4000001141e */
[----:B------:R-:W-:Y:S02]  /*2640*/  LEA.HI R7, R7, R6, RZ, 0x2 ;  /* 0x0000000607077211 */ /* 0x000fe400078f10ff */
[----:B------:R-:W-:Y:S01]  /*2650*/  SHF.R.S32.HI R13, RZ, 0x1f, R30 ;  /* 0x0000001fff0d7819 */ /* 0x000fe2000001141e */
[----:B------:R-:W-:Y:S05]  /*2660*/  @!P6 WARPSYNC.ALL ;  /* 0x000000000000e948 */ /* 0x000fea0003800000 */
[----:B------:R-:W-:Y:S01]  /*2670*/  ULDC UR4, c[0x0][0x2f4] ;  /* 0x0000bd0000047ab9 */ /* 0x000fe20000000800 */
[----:B------:R-:W-:Y:S01]  /*2680*/  SHF.R.S32.HI R32, RZ, 0x2, R7 ;  /* 0x00000002ff207819 */ /* 0x000fe20000011407 */
[----:B0-----:R-:W-:Y:S01]  /*2690*/  IMAD R6, R13, R8, RZ ;  /* 0x000000080d067224 */ /* 0x001fe200078e02ff */
[----:B------:R-:W-:Y:S01]  /*26a0*/  ISETP.GE.AND P1, PT, R3, UR4, PT ;  /* 0x0000000403007c0c */ /* 0x000fe2000bf26270 */
[----:B---3--:R-:W-:Y:S01]  /*26b0*/  IMAD.WIDE.U32 R70, R30, R86, R18 ;  /* 0x000000561e467225 */ /* 0x008fe200078e0012 */
[----:B------:R-:W-:-:S02]  /*26c0*/  ISETP.GE.AND P0, PT, R18, UR4, PT ;  /* 0x0000000412007c0c */ /* 0x000fc4000bf06270 */
[----:B-1----:R-:W-:Y:S01]  /*26d0*/  SEL R5, RZ, 0xffffffff, P1 ;  /* 0xffffffffff057807 */ /* 0x002fe20000800000 */
[C---:B------:R-:W-:Y:S01]  /*26e0*/  IMAD R15, R30.reuse, R9, R6 ;  /* 0x000000091e0f7224 */ /* 0x040fe200078e0206 */
[----:B------:R-:W-:Y:S01]  /*26f0*/  SHF.R.S32.HI R7, RZ, 0x1f, R7 ;  /* 0x0000001fff077819 */ /* 0x000fe20000011407 */
[----:B------:R-:W-:Y:S01]  /*2700*/  IMAD.WIDE.U32 R66, R30, R8, R18 ;  /* 0x000000081e427225 */ /* 0x000fe200078e0012 */
[----:B------:R-:W-:Y:S02]  /*2710*/  SEL R4, RZ, 0x1, P0 ;  /* 0x00000001ff047807 */ /* 0x000fe40000000000 */
[----:B------:R-:W-:Y:S01]  /*2720*/  LEA.HI R7, R7, R32, RZ, 0x2 ;  /* 0x0000002007077211 */ /* 0x000fe200078f10ff */
[----:B------:R-:W-:Y:S01]  /*2730*/  IMAD.SHL.U32 R5, R5, 0x2, RZ ;  /* 0x0000000205057824 */ /* 0x000fe200078e00ff */
[----:B------:R-:W-:Y:S01]  /*2740*/  ISETP.GE.AND P1, PT, R137, UR4, PT ;  /* 0x0000000489007c0c */ /* 0x000fe2000bf26270 */
[----:B------:R-:W-:Y:S01]  /*2750*/  IMAD.IADD R67, R67, 0x1, R15 ;  /* 0x0000000143437824 */ /* 0x000fe200078e020f */
[----:B------:R-:W-:-:S02]  /*2760*/  LOP3.LUT R7, R7, 0xfffffffc, RZ, 0xc0, !PT ;  /* 0xfffffffc07077812 */ /* 0x000fc400078ec0ff */
[----:B------:R-:W-:Y:S01]  /*2770*/  LOP3.LUT R5, R5, 0x2, R4, 0xe2, !PT ;  /* 0x0000000205057812 */ /* 0x000fe200078ee204 */
[----:B------:R-:W-:Y:S01]  /*2780*/  VIADD R4, R18, 0x20 ;  /* 0x0000002012047836 */ /* 0x000fe20000000000 */
[-C--:B------:R-:W-:Y:S01]  /*2790*/  ISETP.GE.AND P2, PT, R3, R11.reuse, PT ;  /* 0x0000000b0300720c */ /* 0x080fe20003f46270 */
[----:B------:R-:W-:Y:S01]  /*27a0*/  IMAD.IADD R32, R32, 0x1, -R7 ;  /* 0x0000000120207824 */ /* 0x000fe200078e0a07 */
[----:B------:R-:W-:Y:S02]  /*27b0*/  SEL R7, RZ, 0x8, P1 ;  /* 0x00000008ff077807 */ /* 0x000fe40000800000 */
[C---:B------:R-:W-:Y:S02]  /*27c0*/  ISETP.GE.AND P0, PT, R4.reuse, UR4, PT ;  /* 0x0000000404007c0c */ /* 0x040fe4000bf06270 */
[----:B------:R-:W-:Y:S02]  /*27d0*/  ISETP.GE.AND P1, PT, R4, R11, PT ;  /* 0x0000000b0400720c */ /* 0x000fe40003f26270 */
[----:B------:R-:W-:-:S02]  /*27e0*/  SEL R6, RZ, 0x4, P0 ;  /* 0x00000004ff067807 */ /* 0x000fc40000000000 */
[----:B------:R-:W-:Y:S02]  /*27f0*/  ISETP.GE.AND P0, PT, R136, UR4, PT ;  /* 0x0000000488007c0c */ /* 0x000fe4000bf06270 */
[----:B------:R-:W-:Y:S02]  /*2800*/  LOP3.LUT R5, R7, R5, R6, 0xfe, !PT ;  /* 0x0000000507057212 */ /* 0x000fe400078efe06 */
[----:B------:R-:W-:Y:S02]  /*2810*/  SEL R6, RZ, 0x10, P0 ;  /* 0x00000010ff067807 */ /* 0x000fe40000000000 */
[----:B------:R-:W-:Y:S02]  /*2820*/  LOP3.LUT P0, RZ, R32, 0x2, RZ, 0xc0, !PT ;  /* 0x0000000220ff7812 */ /* 0x000fe4000780c0ff */
[----:B------:R-:W-:Y:S01]  /*2830*/  LOP3.LUT R29, R5, R6, RZ, 0xfc, !PT ;  /* 0x00000006051d7212 */ /* 0x000fe200078efcff */
[----:B------:R-:W-:Y:S02]  /*2840*/  IMAD R6, R13, R86, RZ ;  /* 0x000000560d067224 */ /* 0x000fe400078e02ff */
[----:B--2---:R-:W-:-:S08]  /*2850*/  IMAD.MOV.U32 R20, RZ, RZ, R36 ;  /* 0x000000ffff147224 */ /* 0x004fd000078e0024 */
[----:B------:R-:W-:Y:S01]  /*2860*/  @P0 LOP3.LUT R16, R16, 0x4, RZ, 0xfc, !PT ;  /* 0x0000000410100812 */ /* 0x000fe200078efcff */
[----:B------:R-:W-:Y:S01]  /*2870*/  IMAD R13, R30, R87, R6 ;  /* 0x000000571e0d7224 */ /* 0x000fe200078e0206 */
[----:B------:R-:W-:Y:S02]  /*2880*/  ISETP.GE.AND P0, PT, R18, R11, PT ;  /* 0x0000000b1200720c */ /* 0x000fe40003f06270 */
[----:B------:R-:W-:-:S05]  /*2890*/  SHF.R.S32.HI R21, RZ, 0x1f, R20 ;  /* 0x0000001fff157819 */ /* 0x000fca0000011414 */
[----:B------:R0:W-:Y:S01]  /*28a0*/  STL [R1+0x1c], R21 ;  /* 0x00001c1501007387 */ /* 0x0001e20000100800 */
[C---:B------:R-:W-:Y:S01]  /*28b0*/  SEL R5, R11.reuse, RZ, P0 ;  /* 0x000000ff0b057207 */ /* 0x040fe20000000000 */
[C-C-:B------:R-:W-:Y:S02]  /*28c0*/  IMAD.WIDE.U32 R72, R30.reuse, R86, R20.reuse ;  /* 0x000000561e487225 */ /* 0x140fe400078e0014 */
[----:B------:R-:W2:Y:S01]  /*28d0*/  LDL R35, [R1+0x20] ;  /* 0x0000200001237983 */ /* 0x000ea20000100800 */
[C---:B------:R-:W-:Y:S01]  /*28e0*/  SEL R10, R11.reuse, RZ, P2 ;  /* 0x000000ff0b0a7207 */ /* 0x040fe20001000000 */
[----:B------:R-:W-:Y:S02]  /*28f0*/  IMAD.WIDE.U32 R68, R30, R8, R20 ;  /* 0x000000081e447225 */ /* 0x000fe400078e0014 */
[----:B------:R-:W3:Y:S04]  /*2900*/  LDL R34, [R1+0x24] ;  /* 0x0000240001227983 */ /* 0x000ee80000100800 */
[----:B------:R-:W3:Y:S04]  /*2910*/  LDL R31, [R1+0x28] ;  /* 0x00002800011f7983 */ /* 0x000ee80000100800 */
[----:B------:R-:W3:Y:S01]  /*2920*/  LDL R27, [R1+0x80] ;  /* 0x00008000011b7983 */ /* 0x000ee20000100800 */
[----:B------:R-:W-:Y:S01]  /*2930*/  SEL R7, R11, RZ, P1 ;  /* 0x000000ff0b077207 */ /* 0x000fe20000800000 */
[----:B------:R-:W-:-:S02]  /*2940*/  IMAD.IADD R6, R18, 0x1, R5 ;  /* 0x0000000112067824 */ /* 0x000fc400078e0205 */
[----:B------:R-:W-:Y:S02]  /*2950*/  IMAD.IADD R12, R3, 0x1, R10 ;  /* 0x00000001030c7824 */ /* 0x000fe400078e020a */
[----:B------:R-:W-:Y:S01]  /*2960*/  IMAD.IADD R14, R4, 0x1, R7 ;  /* 0x00000001040e7824 */ /* 0x000fe200078e0207 */
[----:B------:R-:W-:Y:S01]  /*2970*/  SHF.R.S32.HI R7, RZ, 0x1f, R6 ;  /* 0x0000001fff077819 */ /* 0x000fe20000011406 */
[----:B------:R-:W-:Y:S02]  /*2980*/  IMAD.IADD R71, R71, 0x1, R13 ;  /* 0x0000000147477824 */ /* 0x000fe400078e020d */
[----:B------:R-:W-:Y:S01]  /*2990*/  IMAD.IADD R73, R13, 0x1, R73 ;  /* 0x000000010d497824 */ /* 0x000fe200078e0249 */
[----:B------:R-:W-:Y:S01]  /*29a0*/  SHF.R.S32.HI R13, RZ, 0x1f, R12 ;  /* 0x0000001fff0d7819 */ /* 0x000fe2000001140c */
[----:B------:R-:W-:Y:S01]  /*29b0*/  IMAD.IADD R69, R15, 0x1, R69 ;  /* 0x000000010f457824 */ /* 0x000fe200078e0245 */
[----:B------:R-:W-:Y:S02]  /*29c0*/  LOP3.LUT R16, R16, 0xfffffffe, RZ, 0xc0, !PT ;  /* 0xfffffffe10107812 */ /* 0x000fe400078ec0ff */
[----:B------:R-:W-:-:S02]  /*29d0*/  LEA.HI R10, R7, R6, RZ, 0x5 ;  /* 0x00000006070a7211 */ /* 0x000fc400078f28ff */
[----:B------:R-:W-:Y:S02]  /*29e0*/  SHF.R.S32.HI R15, RZ, 0x1f, R14 ;  /* 0x0000001fff0f7819 */ /* 0x000fe4000001140e */
[----:B------:R-:W-:Y:S02]  /*29f0*/  LEA.HI R5, R7, R6, RZ, 0x3 ;  /* 0x0000000607057211 */ /* 0x000fe400078f18ff */
[CC--:B------:R-:W-:Y:S02]  /*2a00*/  LEA.HI R6, R13.reuse, R12.reuse, RZ, 0x3 ;  /* 0x0000000c0d067211 */ /* 0x0c0fe400078f18ff */
[----:B------:R-:W-:Y:S02]  /*2a10*/  @P2 LOP3.LUT R16, R16, 0x1, RZ, 0xfc, !PT ;  /* 0x0000000110102812 */ /* 0x000fe400078efcff */
[----:B------:R-:W-:Y:S01]  /*2a20*/  LEA.HI R13, R13, R12, RZ, 0x5 ;  /* 0x0000000c0d0d7211 */ /* 0x000fe200078f28ff */
[----:B------:R-:W-:Y:S01]  /*2a30*/  IMAD.SHL.U32 R12, R10, 0x80, RZ ;  /* 0x000000800a0c7824 */ /* 0x000fe200078e00ff */
[----:B------:R-:W-:-:S02]  /*2a40*/  LEA.HI R7, R15, R14, RZ, 0x3 ;  /* 0x0000000e0f077211 */ /* 0x000fc400078f18ff */
[----:B------:R-:W-:Y:S02]  /*2a50*/  LEA.HI R15, R15, R14, RZ, 0x5 ;  /* 0x0000000e0f0f7211 */ /* 0x000fe400078f28ff */
[----:B0----5:R-:W-:Y:S02]  /*2a60*/  SHF.R.S32.HI R21, RZ, 0x1f, R96 ;  /* 0x0000001fff157819 */ /* 0x021fe40000011460 */
[----:B------:R-:W-:Y:S01]  /*2a70*/  LOP3.LUT R16, R16, 0xfffffffd, RZ, 0xc0, !PT ;  /* 0xfffffffd10107812 */ /* 0x000fe200078ec0ff */
[----:B------:R-:W-:-:S03]  /*2a80*/  IMAD.SHL.U32 R20, R15, 0x80, RZ ;  /* 0x000000800f147824 */ /* 0x000fc600078e00ff */
[----:B------:R-:W-:Y:S02]  /*2a90*/  @P1 LOP3.LUT R16, R16, 0x2, RZ, 0xfc, !PT ;  /* 0x0000000210101812 */ /* 0x000fe400078efcff */
[----:B------:R-:W-:Y:S01]  /*2aa0*/  ISETP.GE.AND P1, PT, R138, UR4, PT ;  /* 0x000000048a007c0c */ /* 0x000fe2000bf26270 */
[----:B------:R-:W-:Y:S01]  /*2ab0*/  IMAD.SHL.U32 R14, R13, 0x80, RZ ;  /* 0x000000800d0e7824 */ /* 0x000fe200078e00ff */
[----:B------:R-:W-:Y:S01]  /*2ac0*/  LOP3.LUT R20, R20, 0xfffff000, RZ, 0xc0, !PT ;  /* 0xfffff00014147812 */ /* 0x000fe200078ec0ff */
[----:B------:R-:W-:-:S04]  /*2ad0*/  IMAD.WIDE.U32 R70, R96, R86, R70 ;  /* 0x0000005660467225 */ /* 0x000fc800078e0046 */
[----:B------:R-:W-:-:S04]  /*2ae0*/  IMAD.WIDE.U32 R72, R96, R86, R72 ;  /* 0x0000005660487225 */ /* 0x000fc800078e0048 */
[----:B------:R-:W-:Y:S01]  /*2af0*/  VIADD R99, R28, 0x8 ;  /* 0x000000081c637836 */ /* 0x000fe20000000000 */
[----:B------:R-:W-:Y:S01]  /*2b00*/  SEL R28, RZ, 0x20, P1 ;  /* 0x00000020ff1c7807 */ /* 0x000fe20000800000 */
[-C--:B------:R-:W-:Y:S01]  /*2b10*/  IMAD.WIDE.U32 R66, R96, R8.reuse, R66 ;  /* 0x0000000860427225 */ /* 0x080fe200078e0042 */
[----:B------:R-:W-:Y:S02]  /*2b20*/  LOP3.LUT R12, R12, 0xfffff000, RZ, 0xc0, !PT ;  /* 0xfffff0000c0c7812 */ /* 0x000fe400078ec0ff */
[----:B------:R-:W-:Y:S01]  /*2b30*/  LOP3.LUT R14, R14, 0xfffff000, RZ, 0xc0, !PT ;  /* 0xfffff0000e0e7812 */ /* 0x000fe200078ec0ff */
[----:B------:R-:W-:Y:S01]  /*2b40*/  IMAD.WIDE.U32 R68, R96, R8, R68 ;  /* 0x0000000860447225 */ /* 0x000fe200078e0044 */
[----:B------:R-:W-:Y:S02]  /*2b50*/  LOP3.LUT R28, R29, R28, RZ, 0xfc, !PT ;  /* 0x0000001c1d1c7212 */ /* 0x000fe400078efcff */
[----:B------:R-:W-:Y:S01]  /*2b60*/  SHF.L.U64.HI R80, R8, 0x7, R9 ;  /* 0x0000000708507819 */ /* 0x000fe20000010209 */
[----:B------:R-:W-:Y:S01]  /*2b70*/  IMAD.SHL.U32 R98, R11, 0x2, RZ ;  /* 0x000000020b627824 */ /* 0x000fe200078e00ff */
[----:B----4-:R-:W-:-:S02]  /*2b80*/  SHF.R.S32.HI R79, RZ, 0x1f, R0 ;  /* 0x0000001fff4f7819 */ /* 0x010fc40000011400 */
[----:B------:R-:W-:Y:S01]  /*2b90*/  LOP3.LUT R29, R29, 0x1, RZ, 0xc0, !PT ;  /* 0x000000011d1d7812 */ /* 0x000fe200078ec0ff */
[----:B------:R-:W-:Y:S01]  /*2ba0*/  @!P6 BAR.SYNC.DEFER_BLOCKING 0x9, 0x100 ;  /* 0x024400000000eb1d */ /* 0x000fe20000010000 */
[C---:B--2---:R-:W-:Y:S02]  /*2bb0*/  LOP3.LUT R10, R35.reuse, 0x18, R5, 0xf8, !PT ;  /* 0x00000018230a7812 */ /* 0x044fe400078ef805 */
[----:B------:R-:W-:Y:S02]  /*2bc0*/  LOP3.LUT R15, R35, 0x18, R7, 0xf8, !PT ;  /* 0x00000018230f7812 */ /* 0x000fe400078ef807 */
[----:B---3--:R-:W-:Y:S01]  /*2bd0*/  LOP3.LUT R95, R10, R34, RZ, 0x3c, !PT ;  /* 0x000000220a5f7212 */ /* 0x008fe200078e3cff */
[C---:B------:R-:W-:Y:S02]  /*2be0*/  IMAD R10, R21.reuse, R8, RZ ;  /* 0x00000008150a7224 */ /* 0x040fe400078e02ff */
[----:B------:R-:W-:Y:S01]  /*2bf0*/  IMAD R21, R21, R86, RZ ;  /* 0x0000005615157224 */ /* 0x000fe200078e02ff */
[----:B------:R-:W-:-:S02]  /*2c00*/  LOP3.LUT R13, R35, 0x18, R6, 0xf8, !PT ;  /* 0x00000018230d7812 */ /* 0x000fc400078ef806 */
[-C--:B------:R-:W-:Y:S01]  /*2c10*/  LOP3.LUT R15, R15, R34.reuse, RZ, 0x3c, !PT ;  /* 0x000000220f0f7212 */ /* 0x080fe200078e3cff */
[C---:B------:R-:W-:Y:S01]  /*2c20*/  IMAD R21, R96.reuse, R87, R21 ;  /* 0x0000005760157224 */ /* 0x040fe200078e0215 */
[----:B------:R-:W-:Y:S01]  /*2c30*/  LOP3.LUT R13, R13, R34, RZ, 0x3c, !PT ;  /* 0x000000220d0d7212 */ /* 0x000fe200078e3cff */
[----:B------:R-:W-:Y:S01]  /*2c40*/  IMAD R75, R96, R9, R10 ;  /* 0x00000009604b7224 */ /* 0x000fe200078e020a */
[----:B------:R-:W-:Y:S01]  /*2c50*/  IADD3 R93, R15, R20, R31 ;  /* 0x000000140f5d7210 */ /* 0x000fe20007ffe01f */
[----:B------:R-:W-:Y:S01]  /*2c60*/  IMAD R10, R27, 0xc0, R30 ;  /* 0x000000c01b0a7824 */ /* 0x000fe200078e021e */
[----:B------:R-:W-:Y:S01]  /*2c70*/  LOP3.LUT R20, R5, 0xfffffff8, RZ, 0xc0, !PT ;  /* 0xfffffff805147812 */ /* 0x000fe200078ec0ff */
[----:B------:R-:W-:Y:S01]  /*2c80*/  IMAD.IADD R76, R71, 0x1, R21 ;  /* 0x00000001474c7824 */ /* 0x000fe200078e0215 */
[----:B------:R-:W-:Y:S01]  /*2c90*/  LOP3.LUT R27, R7, 0xfffffff8, RZ, 0xc0, !PT ;  /* 0xfffffff8071b7812 */ /* 0x000fe200078ec0ff */
[----:B------:R-:W-:Y:S01]  /*2ca0*/  IMAD.IADD R74, R21, 0x1, R73 ;  /* 0x00000001154a7824 */ /* 0x000fe200078e0249 */
[----:B------:R-:W-:Y:S01]  /*2cb0*/  LOP3.LUT R21, R6, 0xfffffff8, RZ, 0xc0, !PT ;  /* 0xfffffff806157812 */ /* 0x000fe200078ec0ff */
[----:B------:R-:W-:Y:S01]  /*2cc0*/  IMAD.IADD R77, R67, 0x1, R75 ;  /* 0x00000001434d7824 */ /* 0x000fe200078e024b */
[--C-:B------:R-:W-:Y:S01]  /*2cd0*/  IADD3 R95, R95, R12, R31.reuse ;  /* 0x0000000c5f5f7210 */ /* 0x100fe20007ffe01f */
[----:B------:R-:W-:Y:S01]  /*2ce0*/  IMAD.SHL.U32 R8, R8, 0x80, RZ ;  /* 0x0000008008087824 */ /* 0x000fe200078e00ff */
[----:B------:R-:W-:Y:S01]  /*2cf0*/  IADD3 R94, R13, R14, R31 ;  /* 0x0000000e0d5e7210 */ /* 0x000fe20007ffe01f */
[C---:B------:R-:W-:Y:S01]  /*2d00*/  IMAD.SHL.U32 R9, R86.reuse, 0x80, RZ ;  /* 0x0000008056097824 */ /* 0x040fe200078e00ff */
[----:B------:R-:W-:Y:S01]  /*2d10*/  SHF.L.U64.HI R87, R86, 0x7, R87 ;  /* 0x0000000756577819 */ /* 0x000fe20000010257 */
[----:B------:R-:W-:Y:S01]  /*2d20*/  IMAD.IADD R75, R75, 0x1, R69 ;  /* 0x000000014b4b7824 */ /* 0x000fe200078e0245 */
[----:B------:R-:W-:-:S02]  /*2d30*/  SHF.R.S32.HI R92, RZ, 0x1f, R20 ;  /* 0x0000001fff5c7819 */ /* 0x000fc40000011414 */
[----:B------:R-:W-:Y:S02]  /*2d40*/  SHF.R.S32.HI R91, RZ, 0x1f, R21 ;  /* 0x0000001fff5b7819 */ /* 0x000fe40000011415 */
[----:B------:R-:W-:Y:S02]  /*2d50*/  SHF.R.S32.HI R90, RZ, 0x1f, R27 ;  /* 0x0000001fff5a7819 */ /* 0x000fe4000001141b */
[C---:B------:R-:W-:Y:S02]  /*2d60*/  LOP3.LUT R30, R28.reuse, 0x2, RZ, 0xc0, !PT ;  /* 0x000000021c1e7812 */ /* 0x040fe400078ec0ff */
[----:B------:R-:W-:-:S07]  /*2d70*/  LOP3.LUT R31, R28, 0x4, RZ, 0xc0, !PT ;  /* 0x000000041c1f7812 */ /* 0x000fce00078ec0ff */
.L_x_1446:
[----:B--2---:R-:W2:Y:S01]  /*2d80*/  LDL R37, [R1+0x70] ;  /* 0x0000700001257983 */ /* 0x004ea20000100800 */
[----:B------:R-:W0:Y:S01]  /*2d90*/  LDC R82, c[0x0][0x430] ;  /* 0x00010c00ff527b82 */ /* 0x000e220000000800 */
[----:B------:R-:W-:Y:S02]  /*2da0*/  VIADD R11, R25, 0xffffffff ;  /* 0xffffffff190b7836 */ /* 0x000fe40000000000 */
[----:B------:R-:W-:Y:S02]  /*2db0*/  IMAD.MOV.U32 R81, RZ, RZ, RZ ;  /* 0x000000ffff517224 */ /* 0x000fe400078e00ff */
[----:B------:R-:W-:-:S03]  /*2dc0*/  IMAD R13, R11, 0x80, R10 ;  /* 0x000000800b0d7824 */ /* 0x000fc600078e020a */
[----:B-1----:R-:W1:Y:S01]  /*2dd0*/  LDC R97, c[0x0][0x3f4] ;  /* 0x0000fd00ff617b82 */ /* 0x002e620000000800 */
[----:B------:R-:W-:Y:S01]  /*2de0*/  IMAD.IADD R38, R78, 0x1, R13 ;  /* 0x000000014e267824 */ /* 0x000fe200078e020d */
[----:B------:R-:W-:-:S03]  /*2df0*/  ISETP.GE.AND P1, PT, R13, R24, PT ;  /* 0x000000180d00720c */ /* 0x000fc60003f26270 */
[----:B------:R-:W-:Y:S01]  /*2e00*/  IMAD.MOV.U32 R34, RZ, RZ, R38 ;  /* 0x000000ffff227224 */ /* 0x000fe200078e0026 */
[----:B------:R-:W-:Y:S02]  /*2e10*/  ISETP.GT.OR P1, PT, R10, 0x7f, P1 ;  /* 0x0000007f0a00780c */ /* 0x000fe40000f24670 */
[----:B0-----:R-:W-:-:S11]  /*2e20*/  ISETP.NE.AND P2, PT, R82, 0x1, PT ;  /* 0x000000015200780c */ /* 0x001fd60003f45270 */
[----:B------:R-:W0:Y:S08]  /*2e30*/  @!P1 LDC.64 R14, c[0x0][0x428] ;  /* 0x00010a00ff0e9b82 */ /* 0x000e300000000a00 */
[----:B------:R-:W3:Y:S08]  /*2e40*/  @!P1 LDC.64 R12, c[0x0][0x418] ;  /* 0x00010600ff0c9b82 */ /* 0x000ef00000000a00 */
[----:B------:R-:W4:Y:S08]  /*2e50*/  @P2 LDC R25, c[0x0][0x434] ;  /* 0x00010d00ff192b82 */ /* 0x000f300000000800 */
[----:B------:R-:W1:Y:S01]  /*2e60*/  @P2 LDC R36, c[0x0][0x438] ;  /* 0x00010e00ff242b82 */ /* 0x000e620000000800 */
[----:B----4-:R-:W-:-:S05]  /*2e70*/  @P2 IMAD.HI.U32 R25, R38, R25, RZ ;  /* 0x0000001926192227 */ /* 0x010fca00078e00ff */
[----:B-1----:R-:W-:Y:S01]  /*2e80*/  @P2 SHF.R.U32.HI R34, RZ, R36, R25 ;  /* 0x00000024ff222219 */ /* 0x002fe20000011619 */
[----:B0-----:R-:W-:-:S03]  /*2e90*/  @!P1 IMAD R25, R79, R14, RZ ;  /* 0x0000000e4f199224 */ /* 0x001fc600078e02ff */
[--C-:B------:R-:W-:Y:S01]  /*2ea0*/  @!P1 SHF.R.S32.HI R35, RZ, 0x1f, R34.reuse ;  /* 0x0000001fff239819 */ /* 0x100fe20000011422 */
[C---:B------:R-:W-:Y:S02]  /*2eb0*/  @!P1 IMAD R25, R0.reuse, R15, R25 ;  /* 0x0000000f00199224 */ /* 0x040fe400078e0219 */
[----:B------:R-:W-:-:S04]  /*2ec0*/  @!P1 IMAD.WIDE.U32 R14, R0, R14, R34 ;  /* 0x0000000e000e9225 */ /* 0x000fc800078e0022 */
[----:B------:R-:W-:Y:S01]  /*2ed0*/  @!P1 IMAD.IADD R15, R15, 0x1, R25 ;  /* 0x000000010f0f9824 */ /* 0x000fe200078e0219 */
[----:B---3--:R-:W-:Y:S02]  /*2ee0*/  @!P1 LEA R12, P2, R14, R12, 0x2 ;  /* 0x0000000c0e0c9211 */ /* 0x008fe400078410ff */
[----:B------:R-:W-:Y:S02]  /*2ef0*/  LOP3.LUT P3, RZ, R32, 0x2, RZ, 0xc0, !PT ;  /* 0x0000000220ff7812 */ /* 0x000fe4000786c0ff */
[----:B------:R-:W-:Y:S02]  /*2f00*/  @!P1 LEA.HI.X R13, R14, R13, R15, 0x2, P2 ;  /* 0x0000000d0e0d9211 */ /* 0x000fe400010f140f */
[----:B------:R-:W-:Y:S01]  /*2f10*/  ISETP.GE.AND P2, PT, R97, 0x1, PT ;  /* 0x000000016100780c */ /* 0x000fe20003f46270 */
        /* <DEDUP_REMOVED lines=16> */
[----:B------:R-:W-:-:S04]  /*3020*/  IMAD.WIDE.U32 R12, R82, UR4, RZ ;  /* 0x00000004520c7c25 */ /* 0x000fc8000f8e00ff */
[----:B------:R-:W-:Y:S02]  /*3030*/  IMAD R15, R83, UR4, RZ ;  /* 0x00000004530f7c24 */ /* 0x000fe4000f8e02ff */
[----:B------:R-:W-:Y:S02]  /*3040*/  IMAD R85, R11, -0x80, R24 ;  /* 0xffffff800b557824 */ /* 0x000fe400078e0218 */
[----:B------:R-:W-:Y:S01]  /*3050*/  IMAD R15, R82, UR5, R15 ;  /* 0x00000005520f7c24 */ /* 0x000fe2000f8e020f */
[----:B------:R-:W-:Y:S02]  /*3060*/  ULDC.64 UR4, c[0x0][0x310] ;  /* 0x0000c40000047ab9 */ /* 0x000fe40000000a00 */
[----:B------:R-:W-:Y:S01]  /*3070*/  IMAD R14, R84, UR4, RZ ;  /* 0x00000004540e7c24 */ /* 0x000fe2000f8e02ff */
[----:B------:R-:W-:Y:S01]  /*3080*/  VIMNMX R85, R85, 0x80, PT ;  /* 0x0000008055557848 */ /* 0x000fe20003fe0100 */
[----:B------:R-:W-:Y:S02]  /*3090*/  IMAD.IADD R13, R13, 0x1, R15 ;  /* 0x000000010d0d7824 */ /* 0x000fe400078e020f */
[C---:B------:R-:W-:Y:S01]  /*30a0*/  IMAD R15, R81.reuse, UR5, R14 ;  /* 0x00000005510f7c24 */ /* 0x040fe2000f8e020e */
[----:B------:R-:W-:Y:S01]  /*30b0*/  SHF.R.S32.HI R14, RZ, 0x1f, R25 ;  /* 0x0000001fff0e7819 */ /* 0x000fe20000011419 */
[----:B------:R-:W-:Y:S01]  /*30c0*/  IMAD.WIDE.U32 R12, R81, UR4, R12 ;  /* 0x00000004510c7c25 */ /* 0x000fe2000f8e000c */
[----:B------:R-:W-:-:S03]  /*30d0*/  ULDC.64 UR4, c[0x0][0x308] ;  /* 0x0000c20000047ab9 */ /* 0x000fc60000000a00 */
[----:B------:R-:W-:Y:S02]  /*30e0*/  IMAD.IADD R13, R13, 0x1, R15 ;  /* 0x000000010d0d7824 */ /* 0x000fe400078e020f */
[----:B------:R-:W-:Y:S02]  /*30f0*/  IMAD R15, R87, R25, RZ ;  /* 0x00000019570f7224 */ /* 0x000fe400078e02ff */
[----:B------:R-:W-:-:S04]  /*3100*/  IMAD.WIDE.U32 R12, R141, UR4, R12 ;  /* 0x000000048d0c7c25 */ /* 0x000fc8000f8e000c */
[----:B------:R-:W-:Y:S01]  /*3110*/  IMAD R61, R141, UR5, R13 ;  /* 0x000000058d3d7c24 */ /* 0x000fe2000f8e020d */
[----:B------:R-:W-:Y:S01]  /*3120*/  ULDC.64 UR4, c[0x0][0x2e8] ;  /* 0x0000ba0000047ab9 */ /* 0x000fe20000000a00 */
[----:B------:R-:W-:Y:S01]  /*3130*/  IMAD R13, R80, R25, RZ ;  /* 0x00000019500d7224 */ /* 0x000fe200078e02ff */
[----:B------:R-:W-:Y:S01]  /*3140*/  LEA R60, P2, R12, UR4, 0x1 ;  /* 0x000000040c3c7c11 */ /* 0x000fe2000f8408ff */
[----:B------:R-:W-:Y:S01]  /*3150*/  ULDC.U8 UR4, c[0x0][0x410] ;  /* 0x0001040000047ab9 */ /* 0x000fe20000000000 */
[----:B------:R-:W-:Y:S02]  /*3160*/  IMAD R37, R14, R9, R15 ;  /* 0x000000090e257224 */ /* 0x000fe400078e020f */
[----:B------:R-:W-:Y:S01]  /*3170*/  LEA.HI.X R61, R12, UR5, R61, 0x1, P2 ;  /* 0x000000050c3d7c11 */ /* 0x000fe200090f0c3d */
[----:B------:R-:W-:Y:S01]  /*3180*/  IMAD R39, R14, R8, R13 ;  /* 0x000000080e277224 */ /* 0x000fe200078e020d */
[----:B------:R-:W-:Y:S01]  /*3190*/  ISETP.NE.AND P2, PT, RZ, UR4, PT ;  /* 0x00000004ff007c0c */ /* 0x000fe2000bf45270 */
[----:B------:R-:W-:-:S04]  /*31a0*/  IMAD.WIDE.U32 R14, R9, R25, RZ ;  /* 0x00000019090e7225 */ /* 0x000fc800078e00ff */
[----:B------:R-:W-:-:S04]  /*31b0*/  IMAD.WIDE.U32 R12, R8, R25, RZ ;  /* 0x00000019080c7225 */ /* 0x000fc800078e00ff */
[----:B------:R-:W-:Y:S02]  /*31c0*/  IMAD.IADD R11, R15, 0x1, R37 ;  /* 0x000000010f0b7824 */ /* 0x000fe400078e0225 */
[----:B------:R-:W-:Y:S02]  /*31d0*/  IMAD.IADD R34, R13, 0x1, R39 ;  /* 0x000000010d227824 */ /* 0x000fe400078e0227 */
[----:B------:R-:W-:Y:S05]  /*31e0*/  @!P2 BRA `(.L_x_1390) ;  /* 0x0000001c0080a947 */ /* 0x000fea0003800000 */
[----:B------:R-:W0:Y:S01]  /*31f0*/  S2R R36, SR_TID.X ;  /* 0x0000000000247919 */ /* 0x000e220000002100 */
        /* <DEDUP_REMOVED lines=11> */
[C---:B0-----:R-:W-:Y:S02]  /*32b0*/  VIADD R40, R36.reuse, 0xffffff80 ;  /* 0xffffff8024287836 */ /* 0x041fe40000000000 */
[----:B------:R-:W-:-:S05]  /*32c0*/  VIADD R36, R36, 0xffffff80 ;  /* 0xffffff8024247836 */ /* 0x000fca0000000000 */
[----:B------:R-:W-:Y:S02]  /*32d0*/  LEA.HI R36, R36, R40, RZ, 0x1 ;  /* 0x0000002824247211 */ /* 0x000fe400078f08ff */
[----:B------:R-:W-:Y:S02]  /*32e0*/  CS2R R40, SRZ ;  /* 0x0000000000287805 */ /* 0x000fe4000001ff00 */
[----:B------:R-:W-:-:S04]  /*32f0*/  SHF.R.S32.HI R36, RZ, 0x1, R36 ;  /* 0x00000001ff247819 */ /* 0x000fc80000011424 */
[----:B------:R-:W-:Y:S02]  /*3300*/  ISETP.GE.AND P3, PT, R36, R85, PT ;  /* 0x000000552400720c */ /* 0x000fe40003f66270 */
[----:B------:R-:W-:-:S11]  /*3310*/  CS2R R36, SRZ ;  /* 0x0000000000247805 */ /* 0x000fd6000001ff00 */
[----:B------:R-:W-:Y:S05]  /*3320*/  @P3 BRA `(.L_x_1392) ;  /* 0x0000000000b83947 */ /* 0x000fea0003800000 */
[----:B------:R-:W2:Y:S04]  /*3330*/  LDL.64 R102, [R1+0x18] ;  /* 0x0000180001667983 */ /* 0x000ea80000100a00 */
[----:B------:R-:W3:Y:S04]  /*3340*/  LDL R89, [R1+0x60] ;  /* 0x0000600001597983 */ /* 0x000ee80000100800 */
[----:B------:R-:W4:Y:S04]  /*3350*/  LDL R88, [R1+0x54] ;  /* 0x0000540001587983 */ /* 0x000f280000100800 */
[----:B------:R-:W4:Y:S04]  /*3360*/  LDL R86, [R1+0x5c] ;  /* 0x00005c0001567983 */ /* 0x000f280000100800 */
        /* <DEDUP_REMOVED lines=42> */
.L_x_1392:
[----:B------:R-:W-:Y:S05]  /*3610*/  BSYNC B1 ;  /* 0x0000000000017941 */ /* 0x000fea0003800000 */
.L_x_1391:
        /* <DEDUP_REMOVED lines=43> */
.L_x_1393:
[----:B------:R-:W-:Y:S01]  /*38d0*/  IMAD R34, R22, 0x8, R2 ;  /* 0x0000000816227824 */ /* 0x000fe200078e0202 */
[----:B------:R-:W-:Y:S01]  /*38e0*/  SHF.L.U32 R86, R147, 0x1f, RZ ;  /* 0x0000001f93567819 */ /* 0x000fe200000006ff */
[----:B------:R-:W-:Y:S03]  /*38f0*/  BSSY B1, `(.L_x_1394) ;  /* 0x0000003000017945 */ /* 0x000fe60003800000 */
[----:B------:R-:W0:Y:S02]  /*3900*/  SYNCS.PHASECHK.TRANS64.TRYWAIT P4, [R34+URZ+0x2d890], R86 ;  /* 0x02d89056220075a7 */ /* 0x000e24000808017f */
[----:B0-----:R-:W-:Y:S05]  /*3910*/  @!P4 BRA `(.L_x_1395) ;  /* 0x000002140030c947 */ /* 0x001fea0003800000 */
.L_x_1739:
[----:B------:R-:W-:Y:S05]  /*3920*/  BSYNC B1 ;  /* 0x0000000000017941 */ /* 0x000fea0003800000 */
.L_x_1394:
[----:B------:R-:W-:-:S03]  /*3930*/  UMOV UR4, 0xffffffff ;  /* 0xffffffff00047882 */ /* 0x000fc60000000000 */
[----:B------:R-:W-:Y:S05]  /*3940*/  BRA.DIV UR4, `(.L_x_1396) ;  /* 0x0000021604387947 */ /* 0x000fea000b800000 */
[----:B------:R-:W1:Y:S04]  /*3950*/  SHFL.IDX PT, R61, R61, RZ, 0x1e1f ;  /* 0x001e1fff3d3d7589 */ /* 0x000e6800000e0000 */
[----:B------:R-:W2:Y:S02]  /*3960*/  SHFL.IDX PT, R60, R60, RZ, 0x1e1f ;  /* 0x001e1fff3c3c7589 */ /* 0x000ea400000e0000 */
.L_x_1743:
[----:B------:R-:W-:Y:S05]  /*3970*/  @P3 BRA `(.L_x_1397) ;  /* 0x0000003800ac3947 */ /* 0x000fea0003800000 */
[----:B------:R-:W-:Y:S01]  /*3980*/  ISETP.NE.AND P3, PT, R29, RZ, PT ;  /* 0x000000ff1d00720c */ /* 0x000fe20003f65270 */
[----:B------:R-:W-:-:S12]  /*3990*/  BSSY B1, `(.L_x_1398) ;  /* 0x000003a000017945 */ /* 0x000fd80003800000 */
[----:B------:R-:W-:Y:S05]  /*39a0*/  @!P3 BRA `(.L_x_1399) ;  /* 0x0000000000e0b947 */ /* 0x000fea0003800000 */
[----:B------:R-:W3:Y:S01]  /*39b0*/  LDL.64 R88, [R1+0x18] ;  /* 0x0000180001587983 */ /* 0x000ee20000100a00 */
[----:B------:R-:W-:Y:S03]  /*39c0*/  BSSY B2, `(.L_x_1400) ;  /* 0x0000033000027945 */ /* 0x000fe60003800000 */
[----:B------:R4:W0:Y:S01]  /*39d0*/  LDS.128 R12, [R64+0x15000] ;  /* 0x01500000400c7984 */ /* 0x0008220000000c00 */
[----:B---3--:R-:W-:-:S13]  /*39e0*/  ISETP.GE.AND P3, PT, R88, R97, PT ;  /* 0x000000615800720c */ /* 0x008fda0003f66270 */
[----:B0---4-:R-:W-:Y:S05]  /*39f0*/  @P3 BRA `(.L_x_1401) ;  /* 0x0000000000bc3947 */ /* 0x011fea0003800000 */
        /* <DEDUP_REMOVED lines=8> */
[C---:B------:R-:W-:Y:S01]  /*3a80*/  IMAD.U32 R62, R13.reuse, 0x10000, RZ ;  /* 0x000100000d3e7824 */ /* 0x040fe200078e00ff */
        /* <DEDUP_REMOVED lines=8> */
[----:B------:R-:W-:-:S03]  /*3b10*/  LOP3.LUT R88, R14, 0xffff0000, RZ, 0xc0, !PT ;  /* 0xffff00000e587812 */ /* 0x000fc600078ec0ff */
[----:B------:R-:W-:Y:S01]  /*3b20*/  FFMA.FTZ R13, R62, R63, R13 ;  /* 0x0000003f3e0d7223 */ /* 0x000fe2000001000d */
[C---:B------:R-:W-:Y:S01]  /*3b30*/  IMAD.U32 R63, R56.reuse, 0x10000, RZ ;  /* 0x00010000383f7824 */ /* 0x040fe200078e00ff */
[----:B------:R-:W-:Y:S01]  /*3b40*/  LOP3.LUT R56, R56, 0xffff0000, RZ, 0xc0, !PT ;  /* 0xffff000038387812 */ /* 0x000fe200078ec0ff */
[----:B------:R-:W-:Y:S02]  /*3b50*/  IMAD.U32 R62, R14, 0x10000, RZ ;  /* 0x000100000e3e7824 */ /* 0x000fe400078e00ff */
[C---:B------:R-:W-:Y:S02]  /*3b60*/  IMAD.U32 R14, R59.reuse, 0x10000, RZ ;  /* 0x000100003b0e7824 */ /* 0x040fe400078e00ff */
        /* <DEDUP_REMOVED lines=24> */
.L_x_1401:
[----:B------:R-:W-:Y:S05]  /*3cf0*/  BSYNC B2 ;  /* 0x0000000000027941 */ /* 0x000fea0003800000 */
.L_x_1400:
[----:B--2---:R-:W-:-:S04]  /*3d00*/  LEA R56, P3, R18, R60, 0x1 ;  /* 0x0000003c12387211 */ /* 0x004fc800078608ff */
[----:B-1----:R-:W-:-:S05]  /*3d10*/  LEA.HI.X R57, R18, R61, R19, 0x1, P3 ;  /* 0x0000003d12397211 */ /* 0x002fca00018f0c13 */
[----:B------:R3:W-:Y:S04]  /*3d20*/  ST.E.128 desc[UR52][R56.64], R12 ;  /* 0x0000000c38007985 */ /* 0x0007e8000c101d34 */
.L_x_1399:
[----:B------:R-:W-:Y:S05]  /*3d30*/  BSYNC B1 ;  /* 0x0000000000017941 */ /* 0x000fea0003800000 */
.L_x_1398:
        /* <DEDUP_REMOVED lines=55> */
.L_x_1405:
[----:B------:R-:W-:Y:S05]  /*40b0*/  BSYNC B2 ;  /* 0x0000000000027941 */ /* 0x000fea0003800000 */
.L_x_1404:
[----:B------:R-:W3:Y:S01]  /*40c0*/  LDL R11, [R1+0x34] ;  /* 0x00003400010b7983 */ /* 0x000ee20000100800 */
[----:B--2---:R-:W-:Y:S02]  /*40d0*/  IMAD.MOV.U32 R52, RZ, RZ, R60 ;  /* 0x000000ffff347224 */ /* 0x004fe400078e003c */
[----:B-1----:R-:W-:Y:S02]  /*40e0*/  IMAD.MOV.U32 R53, RZ, RZ, R61 ;  /* 0x000000ffff357224 */ /* 0x002fe400078e003d */
[----:B---3--:R-:W-:-:S04]  /*40f0*/  IMAD.SHL.U32 R11, R11, 0x8, RZ ;  /* 0x000000080b0b7824 */ /* 0x008fc800078e00ff */
[----:B------:R-:W-:-:S05]  /*4100*/  IMAD.WIDE R52, R11, 0x2, R52 ;  /* 0x000000020b347825 */ /* 0x000fca00078e0234 */
[----:B------:R4:W-:Y:S02]  /*4110*/  ST.E.128 desc[UR52][R52.64], R12 ;  /* 0x0000000c34007985 */ /* 0x0009e4000c101d34 */
.L_x_1403:
[----:B------:R-:W-:Y:S05]  /*4120*/  BSYNC B1 ;  /* 0x0000000000017941 */ /* 0x000fea0003800000 */
.L_x_1402:
        /* <DEDUP_REMOVED lines=55> */
.L_x_1409:
[----:B------:R-:W-:Y:S05]  /*44a0*/  BSYNC B2 ;  /* 0x0000000000027941 */ /* 0x000fea0003800000 */
.L_x_1408:
[----:B------:R-:W3:Y:S01]  /*44b0*/  LDL R11, [R1+0x38] ;  /* 0x00003800010b7983 */ /* 0x000ee20000100800 */
[----:B--2---:R-:W-:Y:S02]  /*44c0*/  IMAD.MOV.U32 R48, RZ, RZ, R60 ;  /* 0x000000ffff307224 */ /* 0x004fe400078e003c */
[----:B-1----:R-:W-:Y:S02]  /*44d0*/  IMAD.MOV.U32 R49, RZ, RZ, R61 ;  /* 0x000000ffff317224 */ /* 0x002fe400078e003d */
[----:B---3--:R-:W-:-:S04]  /*44e0*/  IMAD.SHL.U32 R11, R11, 0x8, RZ ;  /* 0x000000080b0b7824 */ /* 0x008fc800078e00ff */
[----:B------:R-:W-:-:S05]  /*44f0*/  IMAD.WIDE R48, R11, 0x2, R48 ;  /* 0x000000020b307825 */ /* 0x000fca00078e0230 */
[----:B------:R1:W-:Y:S02]  /*4500*/  ST.E.128 desc[UR52][R48.64], R12 ;  /* 0x0000000c30007985 */ /* 0x0003e4000c101d34 */
.L_x_1407:
[----:B------:R-:W-:Y:S05]  /*4510*/  BSYNC B1 ;  /* 0x0000000000017941 */ /* 0x000fea0003800000 */
.L_x_1406:
        /* <DEDUP_REMOVED lines=8> */
[----:B------:R-:W-:Y:S02]  /*45a0*/  SHF.R.U64 R11, R44, 0x10, R45 ;  /* 0x000000102c0b7819 */ /* 0x000fe4000000122d */
[--C-:B------:R-:W-:Y:S02]  /*45b0*/  SHF.R.U64 R44, R46, 0x10, R47.reuse ;  /* 0x000000102e2c7819 */ /* 0x100fe4000000122f */
[----:B------:R-:W-:Y:S02]  /*45c0*/  SHF.R.U32.HI R46, RZ, 0x10, R47 ;  /* 0x00000010ff2e7819 */ /* 0x000fe4000001162f */
[C---:B------:R-:W-:Y:S02]  /*45d0*/  PRMT R44, R106.reuse, 0x5410, R44 ;  /* 0x000054106a2c7816 */ /* 0x040fe4000000002c */
[----:B------:R-:W-:Y:S02]  /*45e0*/  PRMT R11, R105, 0x5410, R11 ;  /* 0x00005410690b7816 */ /* 0x000fe4000000000b */
[----:B------:R-:W-:-:S02]  /*45f0*/  PRMT R106, R106, 0x5432, R46 ;  /* 0x000054326a6a7816 */ /* 0x000fc4000000002e */
[C---:B------:R-:W-:Y:S01]  /*4600*/  LOP3.LUT R48, R13.reuse, 0xffff0000, RZ, 0xc0, !PT ;  /* 0xffff00000d307812 */ /* 0x040fe200078ec0ff */
[----:B------:R-:W-:Y:S01]  /*4610*/  IMAD.U32 R13, R13, 0x10000, RZ ;  /* 0x000100000d0d7824 */ /* 0x000fe200078e00ff */
[C---:B------:R-:W-:Y:S01]  /*4620*/  LOP3.LUT R47, R44.reuse, 0xffff0000, RZ, 0xc0, !PT ;  /* 0xffff00002c2f7812 */ /* 0x040fe200078ec0ff */
[----:B------:R-:W-:Y:S01]  /*4630*/  IMAD.U32 R44, R44, 0x10000, RZ ;  /* 0x000100002c2c7824 */ /* 0x000fe200078e00ff */
[C---:B------:R-:W-:Y:S01]  /*4640*/  LOP3.LUT R46, R11.reuse, 0xffff0000, RZ, 0xc0, !PT ;  /* 0xffff00000b2e7812 */ /* 0x040fe200078ec0ff */
[----:B------:R-:W-:Y:S01]  /*4650*/  IMAD.U32 R11, R11, 0x10000, RZ ;  /* 0x000100000b0b7824 */ /* 0x000fe200078e00ff */
[----:B------:R-:W-:Y:S01]  /*4660*/  SHF.R.U32.HI R45, RZ, 0x10, R45 ;  /* 0x00000010ff2d7819 */ /* 0x000fe2000001162d */
[C---:B------:R-:W-:Y:S02]  /*4670*/  FMUL.FTZ R49, R48.reuse, R47 ;  /* 0x0000002f30317220 */ /* 0x040fe40000410000 */
[-C--:B------:R-:W-:Y:S01]  /*4680*/  FMUL.FTZ R48, R48, R46.reuse ;  /* 0x0000002e30307220 */ /* 0x080fe20000410000 */
[----:B------:R-:W-:Y:S01]  /*4690*/  PRMT R45, R105, 0x5432, R45 ;  /* 0x00005432692d7816 */ /* 0x000fe2000000002d */
[----:B------:R-:W-:-:S02]  /*46a0*/  FFMA.FTZ R46, R13, R46, -R49 ;  /* 0x0000002e0d2e7223 */ /* 0x000fc40000010831 */
[----:B------:R-:W-:Y:S01]  /*46b0*/  FFMA.FTZ R13, R13, R47, R48 ;  /* 0x0000002f0d0d7223 */ /* 0x000fe20000010030 */
[----:B------:R-:W-:Y:S01]  /*46c0*/  LOP3.LUT R48, R14, 0xffff0000, RZ, 0xc0, !PT ;  /* 0xffff00000e307812 */ /* 0x000fe200078ec0ff */
[C---:B------:R-:W-:Y:S01]  /*46d0*/  IMAD.U32 R47, R106.reuse, 0x10000, RZ ;  /* 0x000100006a2f7824 */ /* 0x040fe200078e00ff */
[----:B------:R-:W-:Y:S01]  /*46e0*/  LOP3.LUT R106, R106, 0xffff0000, RZ, 0xc0, !PT ;  /* 0xffff00006a6a7812 */ /* 0x000fe200078ec0ff */
[C---:B------:R-:W-:Y:S01]  /*46f0*/  IMAD.U32 R49, R45.reuse, 0x10000, RZ ;  /* 0x000100002d317824 */ /* 0x040fe200078e00ff */
[----:B------:R-:W-:Y:S01]  /*4700*/  LOP3.LUT R45, R45, 0xffff0000, RZ, 0xc0, !PT ;  /* 0xffff00002d2d7812 */ /* 0x000fe200078ec0ff */
[----:B------:R-:W-:Y:S01]  /*4710*/  FMUL.FTZ R50, R48, R47 ;  /* 0x0000002f30327220 */ /* 0x000fe20000410000 */
[----:B------:R-:W-:Y:S02]  /*4720*/  IMAD.U32 R14, R14, 0x10000, RZ ;  /* 0x000100000e0e7824 */ /* 0x000fe400078e00ff */
[-C--:B------:R-:W-:Y:S01]  /*4730*/  FMUL.FTZ R48, R48, R49.reuse ;  /* 0x0000003130307220 */ /* 0x080fe20000410000 */
[----:B------:R-:W-:Y:S01]  /*4740*/  F2FP.BF16.F32.PACK_AB R13, R13, R46 ;  /* 0x0000002e0d0d723e */ /* 0x000fe200000010ff */
[----:B------:R-:W-:-:S02]  /*4750*/  FFMA.FTZ R50, R14, R49, -R50 ;  /* 0x000000310e327223 */ /* 0x000fc40000010832 */
[----:B------:R-:W-:Y:S01]  /*4760*/  FFMA.FTZ R48, R14, R47, R48 ;  /* 0x0000002f0e307223 */ /* 0x000fe20000010030 */
[C---:B------:R-:W-:Y:S01]  /*4770*/  LOP3.LUT R14, R15.reuse, 0xffff0000, RZ, 0xc0, !PT ;  /* 0xffff00000f0e7812 */ /* 0x040fe200078ec0ff */
[----:B------:R-:W-:-:S04]  /*4780*/  IMAD.U32 R15, R15, 0x10000, RZ ;  /* 0x000100000f0f7824 */ /* 0x000fc800078e00ff */
[C---:B------:R-:W-:Y:S01]  /*4790*/  FMUL.FTZ R47, R14.reuse, R106 ;  /* 0x0000006a0e2f7220 */ /* 0x040fe20000410000 */
[----:B------:R-:W-:-:S03]  /*47a0*/  FMUL.FTZ R14, R14, R45 ;  /* 0x0000002d0e0e7220 */ /* 0x000fc60000410000 */
[C---:B------:R-:W-:Y:S01]  /*47b0*/  FFMA.FTZ R47, R15.reuse, R45, -R47 ;  /* 0x0000002d0f2f7223 */ /* 0x040fe2000001082f */
[----:B------:R-:W-:Y:S01]  /*47c0*/  FFMA.FTZ R14, R15, R106, R14 ;  /* 0x0000006a0f0e7223 */ /* 0x000fe2000001000e */
[C---:B------:R-:W-:Y:S01]  /*47d0*/  LOP3.LUT R15, R12.reuse, 0xffff0000, RZ, 0xc0, !PT ;  /* 0xffff00000c0f7812 */ /* 0x040fe200078ec0ff */
[----:B------:R-:W-:-:S04]  /*47e0*/  IMAD.U32 R12, R12, 0x10000, RZ ;  /* 0x000100000c0c7824 */ /* 0x000fc800078e00ff */
[C---:B------:R-:W-:Y:S01]  /*47f0*/  FMUL.FTZ R45, R15.reuse, R44 ;  /* 0x0000002c0f2d7220 */ /* 0x040fe20000410000 */
[----:B------:R-:W-:-:S03]  /*4800*/  FMUL.FTZ R15, R15, R11 ;  /* 0x0000000b0f0f7220 */ /* 0x000fc60000410000 */
[C---:B------:R-:W-:Y:S01]  /*4810*/  FFMA.FTZ R45, R12.reuse, R11, -R45 ;  /* 0x0000000b0c2d7223 */ /* 0x040fe2000001082d */
[----:B------:R-:W-:Y:S01]  /*4820*/  FFMA.FTZ R12, R12, R44, R15 ;  /* 0x0000002c0c0c7223 */ /* 0x000fe2000001000f */
[----:B------:R-:W-:Y:S02]  /*4830*/  F2FP.BF16.F32.PACK_AB R15, R14, R47 ;  /* 0x0000002f0e0f723e */ /* 0x000fe400000010ff */
[----:B------:R-:W-:Y:S02]  /*4840*/  F2FP.BF16.F32.PACK_AB R14, R48, R50 ;  /* 0x00000032300e723e */ /* 0x000fe400000010ff */
[----:B------:R-:W-:-:S07]  /*4850*/  F2FP.BF16.F32.PACK_AB R12, R12, R45 ;  /* 0x0000002d0c0c723e */ /* 0x000fce00000010ff */
.L_x_1413:
[----:B------:R-:W-:Y:S05]  /*4860*/  BSYNC B2 ;  /* 0x0000000000027941 */ /* 0x000fea0003800000 */
.L_x_1412:
[----:B------:R-:W3:Y:S01]  /*4870*/  LDL R11, [R1+0x4c] ;  /* 0x00004c00010b7983 */ /* 0x000ee20000100800 */
[----:B--2---:R-:W-:-:S04]  /*4880*/  LEA R44, P3, R137, R60, 0x1 ;  /* 0x0000003c892c7211 */ /* 0x004fc800078608ff */
[----:B---3--:R-:W-:-:S05]  /*4890*/  LEA.HI.X R45, R137, R61, R11, 0x1, P3 ;  /* 0x0000003d892d7211 */ /* 0x008fca00018f0c0b */
[----:B------:R1:W-:Y:S04]  /*48a0*/  ST.E.128 desc[UR52][R44.64], R12 ;  /* 0x0000000c2c007985 */ /* 0x0003e8000c101d34 */
.L_x_1411:
[----:B------:R-:W-:Y:S05]  /*48b0*/  BSYNC B1 ;  /* 0x0000000000017941 */ /* 0x000fea0003800000 */
.L_x_1410:
[----:B------:R-:W-:Y:S01]  /*48c0*/  LOP3.LUT P3, RZ, R28, 0x10, RZ, 0xc0, !PT ;  /* 0x000000101cff7812 */ /* 0x000fe2000786c0ff */
[----:B------:R-:W-:-:S12]  /*48d0*/  BSSY B1, `(.L_x_1414) ;  /* 0x0000038000017945 */ /* 0x000fd80003800000 */
[----:B------:R-:W-:Y:S05]  /*48e0*/  @!P3 BRA `(.L_x_1415) ;  /* 0x0000000000d8b947 */ /* 0x000fea0003800000 */
[----:B-1-34-:R-:W3:Y:S04]  /*48f0*/  LDL R12, [R1+0x48] ;  /* 0x00004800010c7983 */ /* 0x01aee80000100800 */
[----:B------:R-:W4:Y:S01]  /*4900*/  LDL R11, [R1+0x50] ;  /* 0x00005000010b7983 */ /* 0x000f220000100800 */
[C---:B--2---:R-:W-:Y:S01]  /*4910*/  LEA R44, P3, R136.reuse, R60, 0x1 ;  /* 0x0000003c882c7211 */ /* 0x044fe200078608ff */
[----:B------:R-:W-:Y:S03]  /*4920*/  BSSY B2, `(.L_x_1416) ;  /* 0x0000031000027945 */ /* 0x000fe60003800000 */
[----:B---3--:R-:W-:Y:S02]  /*4930*/  LEA.HI.X R45, R136, R61, R12, 0x1, P3 ;  /* 0x0000003d882d7211 */ /* 0x008fe400018f0c0c */
[----:B------:R1:W2:Y:S01]  /*4940*/  LDS.128 R12, [R64+0x19000] ;  /* 0x01900000400c7984 */ /* 0x0002a20000000c00 */
[----:B----4-:R-:W-:-:S13]  /*4950*/  ISETP.GE.AND P3, PT, R11, R97, PT ;  /* 0x000000610b00720c */ /* 0x010fda0003f66270 */
[----:B-1----:R-:W-:Y:S05]  /*4960*/  @P3 BRA `(.L_x_1417) ;  /* 0x0000000000b03947 */ /* 0x002fea0003800000 */
[--C-:B------:R-:W-:Y:S02]  /*4970*/  SHF.R.U64 R46, R40, 0x10, R41.reuse ;  /* 0x00000010282e7819 */ /* 0x100fe40000001229 */
[----:B------:R-:W-:Y:S02]  /*4980*/  SHF.R.U32.HI R40, RZ, 0x10, R41 ;  /* 0x00000010ff287819 */ /* 0x000fe40000011629 */
[----:B------:R-:W-:Y:S01]  /*4990*/  SHF.R.U64 R41, R42, 0x10, R43 ;  /* 0x000000102a297819 */ /* 0x000fe2000000122b */
[----:B--2---:R-:W-:Y:S01]  /*49a0*/  IMAD.U32 R42, R13, 0x10000, RZ ;  /* 0x000100000d2a7824 */ /* 0x004fe200078e00ff */
[----:B------:R-:W-:Y:S02]  /*49b0*/  PRMT R11, R103, 0x5410, R46 ;  /* 0x00005410670b7816 */ /* 0x000fe4000000002e */
[----:B------:R-:W-:Y:S02]  /*49c0*/  PRMT R41, R104, 0x5410, R41 ;  /* 0x0000541068297816 */ /* 0x000fe40000000029 */
[----:B------:R-:W-:-:S02]  /*49d0*/  LOP3.LUT R46, R13, 0xffff0000, RZ, 0xc0, !PT ;  /* 0xffff00000d2e7812 */ /* 0x000fc400078ec0ff */
[C---:B------:R-:W-:Y:S01]  /*49e0*/  LOP3.LUT R47, R41.reuse, 0xffff0000, RZ, 0xc0, !PT ;  /* 0xffff0000292f7812 */ /* 0x040fe200078ec0ff */
[----:B------:R-:W-:Y:S01]  /*49f0*/  IMAD.U32 R41, R41, 0x10000, RZ ;  /* 0x0001000029297824 */ /* 0x000fe200078e00ff */
[----:B------:R-:W-:Y:S02]  /*4a00*/  LOP3.LUT R49, R11, 0xffff0000, RZ, 0xc0, !PT ;  /* 0xffff00000b317812 */ /* 0x000fe400078ec0ff */
[----:B------:R-:W-:Y:S01]  /*4a10*/  SHF.R.U32.HI R43, RZ, 0x10, R43 ;  /* 0x00000010ff2b7819 */ /* 0x000fe2000001162b */
[C---:B------:R-:W-:Y:S01]  /*4a20*/  FMUL.FTZ R13, R46.reuse, R47 ;  /* 0x0000002f2e0d7220 */ /* 0x040fe20000410000 */
[----:B------:R-:W-:Y:S01]  /*4a30*/  PRMT R40, R103, 0x5432, R40 ;  /* 0x0000543267287816 */ /* 0x000fe20000000028 */
[-C--:B------:R-:W-:Y:S01]  /*4a40*/  FMUL.FTZ R46, R46, R49.reuse ;  /* 0x000000312e2e7220 */ /* 0x080fe20000410000 */
[----:B------:R-:W-:Y:S01]  /*4a50*/  PRMT R43, R104, 0x5432, R43 ;  /* 0x00005432682b7816 */ /* 0x000fe2000000002b */
[C---:B------:R-:W-:Y:S02]  /*4a60*/  FFMA.FTZ R13, R42.reuse, R49, -R13 ;  /* 0x000000312a0d7223 */ /* 0x040fe4000001080d */
[----:B------:R-:W-:Y:S01]  /*4a70*/  FFMA.FTZ R42, R42, R47, R46 ;  /* 0x0000002f2a2a7223 */ /* 0x000fe2000001002e */
[----:B------:R-:W-:Y:S01]  /*4a80*/  LOP3.LUT R46, R14, 0xffff0000, RZ, 0xc0, !PT ;  /* 0xffff00000e2e7812 */ /* 0x000fe200078ec0ff */
[C---:B------:R-:W-:Y:S01]  /*4a90*/  IMAD.U32 R47, R43.reuse, 0x10000, RZ ;  /* 0x000100002b2f7824 */ /* 0x040fe200078e00ff */
[----:B------:R-:W-:Y:S01]  /*4aa0*/  LOP3.LUT R43, R43, 0xffff0000, RZ, 0xc0, !PT ;  /* 0xffff00002b2b7812 */ /* 0x000fe200078ec0ff */
[----:B------:R-:W-:Y:S01]  /*4ab0*/  IMAD.U32 R49, R40, 0x10000, RZ ;  /* 0x0001000028317824 */ /* 0x000fe200078e00ff */
[----:B------:R-:W-:Y:S01]  /*4ac0*/  F2FP.BF16.F32.PACK_AB R13, R42, R13 ;  /* 0x0000000d2a0d723e */ /* 0x000fe200000010ff */
[----:B------:R-:W-:Y:S01]  /*4ad0*/  FMUL.FTZ R51, R46, R47 ;  /* 0x0000002f2e337220 */ /* 0x000fe20000410000 */
[----:B------:R-:W-:-:S02]  /*4ae0*/  IMAD.U32 R14, R14, 0x10000, RZ ;  /* 0x000100000e0e7824 */ /* 0x000fc400078e00ff */
[-C--:B------:R-:W-:Y:S02]  /*4af0*/  FMUL.FTZ R46, R46, R49.reuse ;  /* 0x000000312e2e7220 */ /* 0x080fe40000410000 */
[C---:B------:R-:W-:Y:S02]  /*4b00*/  FFMA.FTZ R48, R14.reuse, R49, -R51 ;  /* 0x000000310e307223 */ /* 0x040fe40000010833 */
[----:B------:R-:W-:Y:S01]  /*4b10*/  FFMA.FTZ R47, R14, R47, R46 ;  /* 0x0000002f0e2f7223 */ /* 0x000fe2000001002e */
[----:B------:R-:W-:Y:S02]  /*4b20*/  LOP3.LUT R14, R40, 0xffff0000, RZ, 0xc0, !PT ;  /* 0xffff0000280e7812 */ /* 0x000fe400078ec0ff */
[C---:B------:R-:W-:Y:S01]  /*4b30*/  LOP3.LUT R40, R15.reuse, 0xffff0000, RZ, 0xc0, !PT ;  /* 0xffff00000f287812 */ /* 0x040fe200078ec0ff */
[----:B------:R-:W-:-:S04]  /*4b40*/  IMAD.U32 R15, R15, 0x10000, RZ ;  /* 0x000100000f0f7824 */ /* 0x000fc800078e00ff */
[C---:B------:R-:W-:Y:S01]  /*4b50*/  FMUL.FTZ R46, R40.reuse, R43 ;  /* 0x0000002b282e7220 */ /* 0x040fe20000410000 */
[----:B------:R-:W-:-:S03]  /*4b60*/  FMUL.FTZ R40, R40, R14 ;  /* 0x0000000e28287220 */ /* 0x000fc60000410000 */
[C---:B------:R-:W-:Y:S01]  /*4b70*/  FFMA.FTZ R14, R15.reuse, R14, -R46 ;  /* 0x0000000e0f0e7223 */ /* 0x040fe2000001082e */
[----:B------:R-:W-:Y:S01]  /*4b80*/  FFMA.FTZ R15, R15, R43, R40 ;  /* 0x0000002b0f0f7223 */ /* 0x000fe20000010028 */
[----:B------:R-:W-:Y:S01]  /*4b90*/  IMAD.U32 R40, R11, 0x10000, RZ ;  /* 0x000100000b287824 */ /* 0x000fe200078e00ff */
[C---:B------:R-:W-:Y:S01]  /*4ba0*/  LOP3.LUT R11, R12.reuse, 0xffff0000, RZ, 0xc0, !PT ;  /* 0xffff00000c0b7812 */ /* 0x040fe200078ec0ff */
[----:B------:R-:W-:Y:S02]  /*4bb0*/  IMAD.U32 R12, R12, 0x10000, RZ ;  /* 0x000100000c0c7824 */ /* 0x000fe400078e00ff */
[----:B------:R-:W-:Y:S02]  /*4bc0*/  F2FP.BF16.F32.PACK_AB R15, R15, R14 ;  /* 0x0000000e0f0f723e */ /* 0x000fe400000010ff */
[C---:B------:R-:W-:Y:S01]  /*4bd0*/  FMUL.FTZ R43, R11.reuse, R41 ;  /* 0x000000290b2b7220 */ /* 0x040fe20000410000 */
[----:B------:R-:W-:Y:S01]  /*4be0*/  FMUL.FTZ R46, R11, R40 ;  /* 0x000000280b2e7220 */ /* 0x000fe20000410000 */
[----:B------:R-:W-:-:S02]  /*4bf0*/  F2FP.BF16.F32.PACK_AB R14, R47, R48 ;  /* 0x000000302f0e723e */ /* 0x000fc400000010ff */
[C---:B------:R-:W-:Y:S01]  /*4c00*/  FFMA.FTZ R43, R12.reuse, R40, -R43 ;  /* 0x000000280c2b7223 */ /* 0x040fe2000001082b */
[----:B------:R-:W-:-:S05]  /*4c10*/  FFMA.FTZ R46, R12, R41, R46 ;  /* 0x000000290c2e7223 */ /* 0x000fca000001002e */
[----:B------:R-:W-:-:S07]  /*4c20*/  F2FP.BF16.F32.PACK_AB R12, R46, R43 ;  /* 0x0000002b2e0c723e */ /* 0x000fce00000010ff */
.L_x_1417:
[----:B------:R-:W-:Y:S05]  /*4c30*/  BSYNC B2 ;  /* 0x0000000000027941 */ /* 0x000fea0003800000 */
.L_x_1416:
[----:B--2---:R1:W-:Y:S02]  /*4c40*/  ST.E.128 desc[UR52][R44.64], R12 ;  /* 0x0000000c2c007985 */ /* 0x0043e4000c101d34 */
.L_x_1415:
[----:B------:R-:W-:Y:S05]  /*4c50*/  BSYNC B1 ;  /* 0x0000000000017941 */ /* 0x000fea0003800000 */
.L_x_1414:
[----:B------:R-:W-:-:S13]  /*4c60*/  LOP3.LUT P3, RZ, R28, 0x20, RZ, 0xc0, !PT ;  /* 0x000000201cff7812 */ /* 0x000fda000786c0ff */
        /* <DEDUP_REMOVED lines=9> */
[----:B------:R-:W-:Y:S02]  /*4d00*/  SHF.R.U64 R43, R38, 0x10, R39 ;  /* 0x00000010262b7819 */ /* 0x000fe40000001227 */
[--C-:B------:R-:W-:Y:S01]  /*4d10*/  SHF.R.U64 R44, R36, 0x10, R37.reuse ;  /* 0x00000010242c7819 */ /* 0x100fe20000001225 */
[C---:B--2---:R-:W-:Y:S01]  /*4d20*/  IMAD.U32 R36, R14.reuse, 0x10000, RZ ;  /* 0x000100000e247824 */ /* 0x044fe200078e00ff */
[----:B------:R-:W-:Y:S02]  /*4d30*/  SHF.R.U32.HI R42, RZ, 0x10, R37 ;  /* 0x00000010ff2a7819 */ /* 0x000fe40000011625 */
[----:B------:R-:W-:Y:S02]  /*4d40*/  SHF.R.U32.HI R45, RZ, 0x10, R39 ;  /* 0x00000010ff2d7819 */ /* 0x000fe40000011627 */
[----:B------:R-:W-:Y:S01]  /*4d50*/  LOP3.LUT R37, R14, 0xffff0000, RZ, 0xc0, !PT ;  /* 0xffff00000e257812 */ /* 0x000fe200078ec0ff */
[C---:B------:R-:W-:Y:S01]  /*4d60*/  IMAD.U32 R14, R15.reuse, 0x10000, RZ ;  /* 0x000100000f0e7824 */ /* 0x040fe200078e00ff */
[----:B------:R-:W-:-:S02]  /*4d70*/  LOP3.LUT R11, R15, 0xffff0000, RZ, 0xc0, !PT ;  /* 0xffff00000f0b7812 */ /* 0x000fc400078ec0ff */
[C---:B------:R-:W-:Y:S02]  /*4d80*/  PRMT R39, R102.reuse, 0x5410, R43 ;  /* 0x0000541066277816 */ /* 0x040fe4000000002b */
[----:B------:R-:W-:Y:S02]  /*4d90*/  PRMT R15, R101, 0x5410, R44 ;  /* 0x00005410650f7816 */ /* 0x000fe4000000002c */
[----:B------:R-:W-:Y:S02]  /*4da0*/  PRMT R102, R102, 0x5432, R45 ;  /* 0x0000543266667816 */ /* 0x000fe4000000002d */
[----:B------:R-:W-:Y:S02]  /*4db0*/  LOP3.LUT R43, R13, 0xffff0000, RZ, 0xc0, !PT ;  /* 0xffff00000d2b7812 */ /* 0x000fe400078ec0ff */
[----:B------:R-:W-:Y:S01]  /*4dc0*/  LOP3.LUT R46, R39, 0xffff0000, RZ, 0xc0, !PT ;  /* 0xffff0000272e7812 */ /* 0x000fe200078ec0ff */
[C---:B------:R-:W-:Y:S01]  /*4dd0*/  IMAD.U32 R38, R102.reuse, 0x10000, RZ ;  /* 0x0001000066267824 */ /* 0x040fe200078e00ff */
[----:B------:R-:W-:Y:S01]  /*4de0*/  PRMT R101, R101, 0x5432, R42 ;  /* 0x0000543265657816 */ /* 0x000fe2000000002a */
[----:B------:R-:W-:Y:S01]  /*4df0*/  IMAD.U32 R42, R13, 0x10000, RZ ;  /* 0x000100000d2a7824 */ /* 0x000fe200078e00ff */
[----:B------:R-:W-:Y:S01]  /*4e00*/  LOP3.LUT R44, R15, 0xffff0000, RZ, 0xc0, !PT ;  /* 0xffff00000f2c7812 */ /* 0x000fe200078ec0ff */
[----:B------:R-:W-:Y:S01]  /*4e10*/  FMUL.FTZ R13, R43, R46 ;  /* 0x0000002e2b0d7220 */ /* 0x000fe20000410000 */
[----:B------:R-:W-:Y:S01]  /*4e20*/  FMUL.FTZ R47, R37, R38 ;  /* 0x00000026252f7220 */ /* 0x000fe20000410000 */
[----:B------:R-:W-:Y:S01]  /*4e30*/  IMAD.U32 R45, R101, 0x10000, RZ ;  /* 0x00010000652d7824 */ /* 0x000fe200078e00ff */
[----:B------:R-:W-:Y:S01]  /*4e40*/  LOP3.LUT R102, R102, 0xffff0000, RZ, 0xc0, !PT ;  /* 0xffff000066667812 */ /* 0x000fe200078ec0ff */
[-C--:B------:R-:W-:Y:S01]  /*4e50*/  FMUL.FTZ R43, R43, R44.reuse ;  /* 0x0000002c2b2b7220 */ /* 0x080fe20000410000 */
[C---:B------:R-:W-:Y:S01]  /*4e60*/  FFMA.FTZ R13, R42.reuse, R44, -R13 ;  /* 0x0000002c2a0d7223 */ /* 0x040fe2000001080d */
[----:B------:R-:W-:Y:S01]  /*4e70*/  LOP3.LUT R101, R101, 0xffff0000, RZ, 0xc0, !PT ;  /* 0xffff000065657812 */ /* 0x000fe200078ec0ff */
[----:B------:R-:W-:Y:S01]  /*4e80*/  FMUL.FTZ R37, R37, R45 ;  /* 0x0000002d25257220 */ /* 0x000fe20000410000 */
[----:B------:R-:W-:Y:S01]  /*4e90*/  FFMA.FTZ R42, R42, R46, R43 ;  /* 0x0000002e2a2a7223 */ /* 0x000fe2000001002b */
[C---:B------:R-:W-:Y:S01]  /*4ea0*/  LOP3.LUT R44, R12.reuse, 0xffff0000, RZ, 0xc0, !PT ;  /* 0xffff00000c2c7812 */ /* 0x040fe200078ec0ff */
[----:B------:R-:W-:-:S02]  /*4eb0*/  IMAD.U32 R43, R12, 0x10000, RZ ;  /* 0x000100000c2b7824 */ /* 0x000fc400078e00ff */
[C---:B------:R-:W-:Y:S01]  /*4ec0*/  FFMA.FTZ R12, R36.reuse, R45, -R47 ;  /* 0x0000002d240c7223 */ /* 0x040fe2000001082f */
[----:B------:R-:W-:Y:S02]  /*4ed0*/  IMAD.U32 R39, R39, 0x10000, RZ ;  /* 0x0001000027277824 */ /* 0x000fe400078e00ff */
[----:B------:R-:W-:Y:S01]  /*4ee0*/  FMUL.FTZ R45, R11, R102 ;  /* 0x000000660b2d7220 */ /* 0x000fe20000410000 */
[----:B------:R-:W-:Y:S02]  /*4ef0*/  IMAD.U32 R15, R15, 0x10000, RZ ;  /* 0x000100000f0f7824 */ /* 0x000fe400078e00ff */
[----:B------:R-:W-:Y:S01]  /*4f00*/  FFMA.FTZ R37, R36, R38, R37 ;  /* 0x0000002624257223 */ /* 0x000fe20000010025 */
[----:B------:R-:W-:Y:S01]  /*4f10*/  FMUL.FTZ R11, R11, R101 ;  /* 0x000000650b0b7220 */ /* 0x000fe20000410000 */
        /* <DEDUP_REMOVED lines=9> */
[----:B------:R-:W-:-:S07]  /*4fb0*/  F2FP.BF16.F32.PACK_AB R12, R39, R36 ;  /* 0x00000024270c723e */ /* 0x000fce00000010ff */
.L_x_1419:
[----:B------:R-:W-:Y:S05]  /*4fc0*/  BSYNC B1 ;  /* 0x0000000000017941 */ /* 0x000fea0003800000 */
.L_x_1418:
[----:B--2---:R1:W-:Y:S01]  /*4fd0*/  ST.E.128 desc[UR52][R40.64], R12 ;  /* 0x0000000c28007985 */ /* 0x0043e2000c101d34 */
[----:B------:R-:W-:Y:S05]  /*4fe0*/  BRA `(.L_x_1397) ;  /* 0x0000002400107947 */ /* 0x000fea0003800000 */
.L_x_1390:
        /* <DEDUP_REMOVED lines=13> */
[----:B0-----:R-:W-:-:S02]  /*50c0*/  VIADD R37, R36, 0xffffff80 ;  /* 0xffffff8024257836 */ /* 0x001fc40000000000 */
[----:B------:R-:W-:-:S05]  /*50d0*/  VIADD R36, R36, 0xffffff80 ;  /* 0xffffff8024247836 */ /* 0x000fca0000000000 */
[----:B------:R-:W-:-:S04]  /*50e0*/  LEA.HI R36, R36, R37, RZ, 0x1 ;  /* 0x0000002524247211 */ /* 0x000fc800078f08ff */
[----:B------:R-:W-:-:S04]  /*50f0*/  SHF.R.S32.HI R36, RZ, 0x1, R36 ;  /* 0x00000001ff247819 */ /* 0x000fc80000011424 */
[----:B------:R-:W-:Y:S02]  /*5100*/  ISETP.GE.AND P3, PT, R36, R85, PT ;  /* 0x000000552400720c */ /* 0x000fe40003f66270 */
[----:B------:R-:W-:-:S11]  /*5110*/  CS2R R36, SRZ ;  /* 0x0000000000247805 */ /* 0x000fd6000001ff00 */
[----:B------:R-:W-:Y:S05]  /*5120*/  @P3 BRA `(.L_x_1421) ;  /* 0x00000000007c3947 */ /* 0x000fea0003800000 */
        /* <DEDUP_REMOVED lines=31> */
.L_x_1421:
[----:B------:R-:W-:Y:S05]  /*5320*/  BSYNC B1 ;  /* 0x0000000000017941 */ /* 0x000fea0003800000 */
.L_x_1420:
        /* <DEDUP_REMOVED lines=43> */
.L_x_1422:
[----:B------:R-:W-:Y:S01]  /*55e0*/  IMAD R34, R22, 0x8, R2 ;  /* 0x0000000816227824 */ /* 0x000fe200078e0202 */
[----:B------:R-:W-:Y:S01]  /*55f0*/  SHF.L.U32 R86, R147, 0x1f, RZ ;  /* 0x0000001f93567819 */ /* 0x000fe200000006ff */
[----:B------:R-:W-:Y:S03]  /*5600*/  BSSY B1, `(.L_x_1423) ;  /* 0x0000003000017945 */ /* 0x000fe60003800000 */
[----:B------:R-:W0:Y:S02]  /*5610*/  SYNCS.PHASECHK.TRANS64.TRYWAIT P4, [R34+URZ+0x2d890], R86 ;  /* 0x02d89056220075a7 */ /* 0x000e24000808017f */
[----:B0-----:R-:W-:Y:S05]  /*5620*/  @!P4 BRA `(.L_x_1424) ;  /* 0x000001f8004cc947 */ /* 0x001fea0003800000 */
.L_x_1744:
[----:B------:R-:W-:Y:S05]  /*5630*/  BSYNC B1 ;  /* 0x0000000000017941 */ /* 0x000fea0003800000 */
.L_x_1423:
[----:B------:R-:W-:-:S03]  /*5640*/  UMOV UR4, 0xffffffff ;  /* 0xffffffff00047882 */ /* 0x000fc60000000000 */
[----:B------:R-:W-:Y:S05]  /*5650*/  BRA.DIV UR4, `(.L_x_1425) ;  /* 0x000001fa04547947 */ /* 0x000fea000b800000 */
[----:B------:R1:W2:Y:S04]  /*5660*/  SHFL.IDX PT, R89, R61, RZ, 0x1e1f ;  /* 0x001e1fff3d597589 */ /* 0x0002a800000e0000 */
[----:B------:R1:W3:Y:S02]  /*5670*/  SHFL.IDX PT, R88, R60, RZ, 0x1e1f ;  /* 0x001e1fff3c587589 */ /* 0x0002e400000e0000 */
.L_x_1748:
[----:B------:R-:W-:Y:S05]  /*5680*/  @P3 BRA `(.L_x_1397) ;  /* 0x0000001c00683947 */ /* 0x000fea0003800000 */
[----:B------:R-:W4:Y:S01]  /*5690*/  LDC R11, c[0x0][0x2f4] ;  /* 0x0000bd00ff0b7b82 */ /* 0x000f220000000800 */
[----:B------:R-:W-:Y:S01]  /*56a0*/  ISETP.NE.AND P3, PT, R29, RZ, PT ;  /* 0x000000ff1d00720c */ /* 0x000fe20003f65270 */
[----:B------:R-:W-:Y:S01]  /*56b0*/  BSSY B1, `(.L_x_1426) ;  /* 0x0000080000017945 */ /* 0x000fe20003800000 */
[----:B----4-:R-:W-:-:S11]  /*56c0*/  IMAD.IADD R101, R11, 0x1, -R98 ;  /* 0x000000010b657824 */ /* 0x010fd600078e0a62 */
[----:B------:R-:W-:Y:S05]  /*56d0*/  @!P3 BRA `(.L_x_1427) ;  /* 0x0000000400f4b947 */ /* 0x000fea0003800000 */
[----:B-1----:R-:W4:Y:S04]  /*56e0*/  LDL R60, [R1+0x20] ;  /* 0x00002000013c7983 */ /* 0x002f280000100800 */
[----:B------:R-:W5:Y:S04]  /*56f0*/  LDL R15, [R1+0x24] ;  /* 0x00002400010f7983 */ /* 0x000f680000100800 */
[----:B------:R-:W2:Y:S01]  /*5700*/  LDL R14, [R1+0x28] ;  /* 0x00002800010e7983 */ /* 0x000ea20000100800 */
[----:B------:R-:W-:Y:S01]  /*5710*/  SEL R12, R98, R101, !P0 ;  /* 0x00000065620c7207 */ /* 0x000fe20004000000 */
[----:B------:R-:W-:Y:S01]  /*5720*/  BSSY B2, `(.L_x_1428) ;  /* 0x0000072000027945 */ /* 0x000fe20003800000 */
[----:B------:R-:W-:-:S02]  /*5730*/  ISETP.GE.AND P3, PT, R18, R97, PT ;  /* 0x000000611200720c */ /* 0x000fc40003f66270 */
[----:B------:R-:W-:-:S04]  /*5740*/  SHF.R.S32.HI R13, RZ, 0x1f, R12 ;  /* 0x0000001fff0d7819 */ /* 0x000fc8000001140c */
[----:B------:R-:W-:-:S04]  /*5750*/  LEA.HI R13, R13, R12, RZ, 0x4 ;  /* 0x0000000c0d0d7211 */ /* 0x000fc800078f20ff */
[----:B------:R-:W-:-:S04]  /*5760*/  SHF.R.S32.HI R13, RZ, 0x4, R13 ;  /* 0x00000004ff0d7819 */ /* 0x000fc8000001140d */
[----:B------:R-:W-:-:S04]  /*5770*/  LEA.HI.SX32 R102, R5, R13, 0x1d ;  /* 0x0000000d05667211 */ /* 0x000fc800078feaff */
[----:B------:R-:W-:-:S04]  /*5780*/  SHF.R.S32.HI R12, RZ, 0x1f, R102 ;  /* 0x0000001fff0c7819 */ /* 0x000fc80000011466 */
[----:B------:R-:W-:Y:S01]  /*5790*/  LEA.HI R12, R12, R102, RZ, 0x2 ;  /* 0x000000660c0c7211 */ /* 0x000fe200078f10ff */
[----:B------:R-:W-:-:S04]  /*57a0*/  IMAD.SHL.U32 R102, R102, 0x8, RZ ;  /* 0x0000000866667824 */ /* 0x000fc800078e00ff */
[----:B------:R-:W-:-:S05]  /*57b0*/  IMAD.SHL.U32 R12, R12, 0x400, RZ ;  /* 0x000004000c0c7824 */ /* 0x000fca00078e00ff */
[----:B------:R-:W-:Y:S02]  /*57c0*/  LOP3.LUT R12, R12, 0x7ffff000, RZ, 0xc0, !PT ;  /* 0x7ffff0000c0c7812 */ /* 0x000fe400078ec0ff */
[----:B----4-:R-:W-:-:S04]  /*57d0*/  LOP3.LUT R13, R60, 0x18, R102, 0xf8, !PT ;  /* 0x000000183c0d7812 */ /* 0x010fc800078ef866 */
[----:B-----5:R-:W-:-:S04]  /*57e0*/  LOP3.LUT R13, R13, R15, RZ, 0x3c, !PT ;  /* 0x0000000f0d0d7212 */ /* 0x020fc800078e3cff */
[----:B--2---:R-:W-:-:S05]  /*57f0*/  IADD3 R12, R13, R12, R14 ;  /* 0x0000000c0d0c7210 */ /* 0x004fca0007ffe00e */
[C---:B------:R-:W-:Y:S02]  /*5800*/  IMAD R60, R22.reuse, 0x3000, R12 ;  /* 0x00003000163c7824 */ /* 0x040fe400078e020c */
[----:B------:R-:W-:Y:S02]  /*5810*/  IMAD R12, R22, 0x3000, R95 ;  /* 0x00003000160c7824 */ /* 0x000fe400078e025f */
[--C-:B------:R-:W-:Y:S02]  /*5820*/  IMAD R60, R60, 0x2, R2.reuse ;  /* 0x000000023c3c7824 */ /* 0x100fe400078e0202 */
[----:B------:R-:W-:-:S04]  /*5830*/  IMAD R12, R12, 0x2, R2 ;  /* 0x000000020c0c7824 */ /* 0x000fc800078e0202 */
[----:B------:R-:W1:Y:S04]  /*5840*/  LDS.128 R60, [R60+0x15400] ;  /* 0x015400003c3c7984 */ /* 0x000e680000000c00 */
[----:B------:R-:W2:Y:S01]  /*5850*/  LDS.128 R12, [R12+0x15400] ;  /* 0x015400000c0c7984 */ /* 0x000ea20000000c00 */
        /* <DEDUP_REMOVED lines=20> */
[----:B--2---:R-:W-:Y:S02]  /*59a0*/  IMAD.U32 R105, R13, 0x10000, RZ ;  /* 0x000100000d697824 */ /* 0x004fe400078e00ff */
        /* <DEDUP_REMOVED lines=73> */
.L_x_1429:
[----:B------:R-:W-:Y:S05]  /*5e40*/  BSYNC B2 ;  /* 0x0000000000027941 */ /* 0x000fea0003800000 */
.L_x_1428:
[----:B---3--:R-:W-:-:S04]  /*5e50*/  LEA R44, P3, R20, R88, 0x1 ;  /* 0x00000058142c7211 */ /* 0x008fc800078608ff */
[----:B------:R-:W-:Y:S02]  /*5e60*/  LEA.HI.X R45, R20, R89, R92, 0x1, P3 ;  /* 0x00000059142d7211 */ /* 0x000fe400018f0c5c */
[----:B------:R-:W-:-:S03]  /*5e70*/  ISETP.GE.AND P3, PT, R102, R11, PT ;  /* 0x0000000b6600720c */ /* 0x000fc60003f66270 */
[----:B--2---:R2:W-:Y:S10]  /*5e80*/  ST.E.128 desc[UR52][R44.64], R12 ;  /* 0x0000000c2c007985 */ /* 0x0045f4000c101d34 */
[----:B--2---:R-:W-:-:S05]  /*5e90*/  @!P3 IMAD.WIDE R12, R102, 0x2, R88 ;  /* 0x00000002660cb825 */ /* 0x004fca00078e0258 */
[----:B-1----:R4:W-:Y:S02]  /*5ea0*/  @!P3 ST.E.128 desc[UR52][R12.64], R60 ;  /* 0x0000003c0c00b985 */ /* 0x0029e4000c101d34 */
.L_x_1427:
[----:B------:R-:W-:Y:S05]  /*5eb0*/  BSYNC B1 ;  /* 0x0000000000017941 */ /* 0x000fea0003800000 */
.L_x_1426:
[----:B------:R-:W-:Y:S01]  /*5ec0*/  ISETP.NE.AND P3, PT, R30, RZ, PT ;  /* 0x000000ff1e00720c */ /* 0x000fe20003f65270 */
[----:B------:R-:W-:-:S12]  /*5ed0*/  BSSY B1, `(.L_x_1430) ;  /* 0x0000081000017945 */ /* 0x000fd80003800000 */
[----:B------:R-:W-:Y:S05]  /*5ee0*/  @!P3 BRA `(.L_x_1431) ;  /* 0x0000000400fcb947 */ /* 0x000fea0003800000 */
[----:B------:R-:W5:Y:S04]  /*5ef0*/  LDL R44, [R1+0x20] ;  /* 0x00002000012c7983 */ /* 0x000f680000100800 */
[----:B------:R-:W2:Y:S04]  /*5f00*/  LDL R15, [R1+0x24] ;  /* 0x00002400010f7983 */ /* 0x000ea80000100800 */
[----:B------:R-:W3:Y:S01]  /*5f10*/  LDL R14, [R1+0x28] ;  /* 0x00002800010e7983 */ /* 0x000ee20000100800 */
[----:B------:R-:W-:Y:S01]  /*5f20*/  LOP3.LUT P4, RZ, R16, 0x1, RZ, 0xc0, !PT ;  /* 0x0000000110ff7812 */ /* 0x000fe2000788c0ff */
[----:B------:R-:W-:Y:S01]  /*5f30*/  BSSY B2, `(.L_x_1432) ;  /* 0x0000074000027945 */ /* 0x000fe20003800000 */
[----:B------:R-:W-:-:S02]  /*5f40*/  ISETP.GE.AND P3, PT, R3, R97, PT ;  /* 0x000000610300720c */ /* 0x000fc40003f66270 */
        /* <DEDUP_REMOVED lines=10> */
[----:B-----5:R-:W-:-:S04]  /*5ff0*/  LOP3.LUT R13, R44, 0x18, R56, 0xf8, !PT ;  /* 0x000000182c0d7812 */ /* 0x020fc800078ef838 */
[----:B--2---:R-:W-:-:S04]  /*6000*/  LOP3.LUT R13, R13, R15, RZ, 0x3c, !PT ;  /* 0x0000000f0d0d7212 */ /* 0x004fc800078e3cff */
[----:B---3--:R-:W-:-:S05]  /*6010*/  IADD3 R12, R13, R12, R14 ;  /* 0x0000000c0d0c7210 */ /* 0x008fca0007ffe00e */
[C---:B------:R-:W-:Y:S02]  /*6020*/  IMAD R44, R22.reuse, 0x3000, R12 ;  /* 0x00003000162c7824 */ /* 0x040fe400078e020c */
[----:B------:R-:W-:Y:S02]  /*6030*/  IMAD R12, R22, 0x3000, R94 ;  /* 0x00003000160c7824 */ /* 0x000fe400078e025e */
[--C-:B------:R-:W-:Y:S02]  /*6040*/  IMAD R44, R44, 0x2, R2.reuse ;  /* 0x000000022c2c7824 */ /* 0x100fe400078e0202 */
[----:B------:R-:W-:-:S04]  /*6050*/  IMAD R12, R12, 0x2, R2 ;  /* 0x000000020c0c7824 */ /* 0x000fc800078e0202 */
[----:B------:R-:W2:Y:S04]  /*6060*/  LDS.128 R44, [R44+0x15400] ;  /* 0x015400002c2c7984 */ /* 0x000ea80000000c00 */
[----:B------:R-:W3:Y:S01]  /*6070*/  LDS.128 R12, [R12+0x15400] ;  /* 0x015400000c0c7984 */ /* 0x000ee20000000c00 */
[----:B------:R-:W-:Y:S05]  /*6080*/  @P3 BRA `(.L_x_1433) ;  /* 0x0000000400783947 */ /* 0x000fea0003800000 */
[----:B------:R-:W-:Y:S01]  /*6090*/  SHF.R.U32.HI R58, RZ, 0x10, R53 ;  /* 0x00000010ff3a7819 */ /* 0x000fe20000011635 */
[----:B-12---:R-:W-:Y:S01]  /*60a0*/  IMAD.U32 R61, R45, 0x10000, RZ ;  /* 0x000100002d3d7824 */ /* 0x006fe200078e00ff */
[--C-:B------:R-:W-:Y:S01]  /*60b0*/  SHF.R.U64 R40, R40, 0x10, R41.reuse ;  /* 0x0000001028287819 */ /* 0x100fe20000001229 */
[----:B---3--:R-:W-:Y:S01]  /*60c0*/  IMAD.U32 R59, R13, 0x10000, RZ ;  /* 0x000100000d3b7824 */ /* 0x008fe200078e00ff */
        /* <DEDUP_REMOVED lines=90> */
.L_x_1433:
[----:B------:R-:W-:Y:S05]  /*6670*/  BSYNC B2 ;  /* 0x0000000000027941 */ /* 0x000fea0003800000 */
.L_x_1432:
[----:B------:R-:W-:-:S04]  /*6680*/  LEA R40, P3, R21, R88, 0x1 ;  /* 0x0000005815287211 */ /* 0x000fc800078608ff */
[----:B------:R-:W-:Y:S02]  /*6690*/  LEA.HI.X R41, R21, R89, R91, 0x1, P3 ;  /* 0x0000005915297211 */ /* 0x000fe400018f0c5b */
[----:B------:R-:W-:-:S03]  /*66a0*/  ISETP.GE.AND P3, PT, R56, R11, PT ;  /* 0x0000000b3800720c */ /* 0x000fc60003f66270 */
[----:B---3--:R3:W-:Y:S10]  /*66b0*/  ST.E.128 desc[UR52][R40.64], R12 ;  /* 0x0000000c28007985 */ /* 0x0087f4000c101d34 */
[----:B---3--:R-:W-:-:S05]  /*66c0*/  @!P3 IMAD.WIDE R12, R56, 0x2, R88 ;  /* 0x00000002380cb825 */ /* 0x008fca00078e0258 */
[----:B--2---:R2:W-:Y:S02]  /*66d0*/  @!P3 ST.E.128 desc[UR52][R12.64], R44 ;  /* 0x0000002c0c00b985 */ /* 0x0045e4000c101d34 */
.L_x_1431:
[----:B------:R-:W-:Y:S05]  /*66e0*/  BSYNC B1 ;  /* 0x0000000000017941 */ /* 0x000fea0003800000 */
.L_x_1430:
[----:B------:R-:W-:-:S13]  /*66f0*/  ISETP.NE.AND P3, PT, R31, RZ, PT ;  /* 0x000000ff1f00720c */ /* 0x000fda0003f65270 */
[----:B------:R-:W-:Y:S05]  /*6700*/  @!P3 BRA `(.L_x_1397) ;  /* 0x0000000c0048b947 */ /* 0x000fea0003800000 */
[----:B------:R-:W5:Y:S04]  /*6710*/  LDL R40, [R1+0x20] ;  /* 0x0000200001287983 */ /* 0x000f680000100800 */
[----:B------:R-:W5:Y:S04]  /*6720*/  LDL R15, [R1+0x24] ;  /* 0x00002400010f7983 */ /* 0x000f680000100800 */
[----:B------:R-:W5:Y:S01]  /*6730*/  LDL R14, [R1+0x28] ;  /* 0x00002800010e7983 */ /* 0x000f620000100800 */
[----:B------:R-:W-:Y:S01]  /*6740*/  LOP3.LUT P4, RZ, R16, 0x2, RZ, 0xc0, !PT ;  /* 0x0000000210ff7812 */ /* 0x000fe2000788c0ff */
[----:B------:R-:W-:Y:S01]  /*6750*/  BSSY B1, `(.L_x_1434) ;  /* 0x0000076000017945 */ /* 0x000fe20003800000 */
[----:B--23--:R-:W-:-:S02]  /*6760*/  LEA R44, P3, R27, R88, 0x1 ;  /* 0x000000581b2c7211 */ /* 0x00cfc400078608ff */
[----:B------:R-:W-:Y:S02]  /*6770*/  SEL R101, R98, R101, !P4 ;  /* 0x0000006562657207 */ /* 0x000fe40006000000 */
[----:B------:R-:W-:Y:S02]  /*6780*/  LEA.HI.X R45, R27, R89, R90, 0x1, P3 ;  /* 0x000000591b2d7211 */ /* 0x000fe400018f0c5a */
[----:B----4-:R-:W-:Y:S02]  /*6790*/  SHF.R.S32.HI R12, RZ, 0x1f, R101 ;  /* 0x0000001fff0c7819 */ /* 0x010fe40000011465 */
[----:B------:R-:W-:Y:S02]  /*67a0*/  ISETP.GE.AND P3, PT, R4, R97, PT ;  /* 0x000000610400720c */ /* 0x000fe40003f66270 */
[----:B------:R-:W-:-:S04]  /*67b0*/  LEA.HI R12, R12, R101, RZ, 0x4 ;  /* 0x000000650c0c7211 */ /* 0x000fc800078f20ff */
[----:B------:R-:W-:-:S04]  /*67c0*/  SHF.R.S32.HI R12, RZ, 0x4, R12 ;  /* 0x00000004ff0c7819 */ /* 0x000fc8000001140c */
[----:B------:R-:W-:-:S04]  /*67d0*/  LEA.HI.SX32 R12, R7, R12, 0x1d ;  /* 0x0000000c070c7211 */ /* 0x000fc800078feaff */
[----:B------:R-:W-:Y:S01]  /*67e0*/  SHF.R.S32.HI R13, RZ, 0x1f, R12 ;  /* 0x0000001fff0d7819 */ /* 0x000fe2000001140c */
[----:B------:R-:W-:-:S03]  /*67f0*/  IMAD.SHL.U32 R46, R12, 0x8, RZ ;  /* 0x000000080c2e7824 */ /* 0x000fc600078e00ff */
[----:B------:R-:W-:-:S05]  /*6800*/  LEA.HI R13, R13, R12, RZ, 0x2 ;  /* 0x0000000c0d0d7211 */ /* 0x000fca00078f10ff */
[----:B------:R-:W-:-:S05]  /*6810*/  IMAD.SHL.U32 R13, R13, 0x400, RZ ;  /* 0x000004000d0d7824 */ /* 0x000fca00078e00ff */
[----:B------:R-:W-:Y:S02]  /*6820*/  LOP3.LUT R13, R13, 0x7ffff000, RZ, 0xc0, !PT ;  /* 0x7ffff0000d0d7812 */ /* 0x000fe400078ec0ff */
[----:B-----5:R-:W-:-:S04]  /*6830*/  LOP3.LUT R12, R40, 0x18, R46, 0xf8, !PT ;  /* 0x00000018280c7812 */ /* 0x020fc800078ef82e */
[----:B------:R-:W-:-:S04]  /*6840*/  LOP3.LUT R12, R12, R15, RZ, 0x3c, !PT ;  /* 0x0000000f0c0c7212 */ /* 0x000fc800078e3cff */
[----:B------:R-:W-:-:S05]  /*6850*/  IADD3 R13, R12, R13, R14 ;  /* 0x0000000d0c0d7210 */ /* 0x000fca0007ffe00e */
[C---:B------:R-:W-:Y:S02]  /*6860*/  IMAD R15, R22.reuse, 0x3000, R13 ;  /* 0x00003000160f7824 */ /* 0x040fe400078e020d */
[----:B------:R-:W-:Y:S02]  /*6870*/  IMAD R13, R22, 0x3000, R93 ;  /* 0x00003000160d7824 */ /* 0x000fe400078e025d */
[--C-:B------:R-:W-:Y:S02]  /*6880*/  IMAD R40, R15, 0x2, R2.reuse ;  /* 0x000000020f287824 */ /* 0x100fe400078e0202 */
[----:B------:R-:W-:-:S04]  /*6890*/  IMAD R13, R13, 0x2, R2 ;  /* 0x000000020d0d7824 */ /* 0x000fc800078e0202 */
[----:B------:R-:W2:Y:S04]  /*68a0*/  LDS.128 R40, [R40+0x15400] ;  /* 0x0154000028287984 */ /* 0x000ea80000000c00 */
[----:B------:R-:W3:Y:S01]  /*68b0*/  LDS.128 R12, [R13+0x15400] ;  /* 0x015400000d0c7984 */ /* 0x000ee20000000c00 */
[----:B------:R-:W-:Y:S05]  /*68c0*/  @P3 BRA `(.L_x_1435) ;  /* 0x0000000400783947 */ /* 0x000fea0003800000 */
[--C-:B------:R-:W-:Y:S01]  /*68d0*/  SHF.R.U64 R38, R38, 0x10, R39.reuse ;  /* 0x0000001026267819 */ /* 0x100fe20000001227 */
[----:B--2---:R-:W-:Y:S01]  /*68e0*/  IMAD.U32 R53, R41, 0x10000, RZ ;  /* 0x0001000029357824 */ /* 0x004fe200078e00ff */
[----:B------:R-:W-:Y:S02]  /*68f0*/  SHF.R.U32.HI R47, RZ, 0x10, R39 ;  /* 0x00000010ff2f7819 */ /* 0x000fe40000011627 */
[----:B------:R-:W-:Y:S02]  /*6900*/  SHF.R.U64 R39, R48, 0x10, R49 ;  /* 0x0000001030277819 */ /* 0x000fe40000001231 */
[----:B------:R-:W-:Y:S02]  /*6910*/  SHF.R.U64 R36, R36, 0x10, R37 ;  /* 0x0000001024247819 */ /* 0x000fe40000001225 */
[----:B------:R-:W-:Y:S02]  /*6920*/  SHF.R.U32.HI R48, RZ, 0x10, R49 ;  /* 0x00000010ff307819 */ /* 0x000fe40000011631 */
[----:B------:R-:W-:-:S02]  /*6930*/  SHF.R.U32.HI R37, RZ, 0x10, R37 ;  /* 0x00000010ff257819 */ /* 0x000fc40000011625 */
[C---:B------:R-:W-:Y:S02]  /*6940*/  PRMT R39, R111.reuse, 0x5410, R39 ;  /* 0x000054106f277816 */ /* 0x040fe40000000027 */
[----:B------:R-:W-:Y:S01]  /*6950*/  PRMT R111, R111, 0x5432, R48 ;  /* 0x000054326f6f7816 */ /* 0x000fe20000000030 */
[----:B---3--:R-:W-:Y:S01]  /*6960*/  IMAD.U32 R48, R13, 0x10000, RZ ;  /* 0x000100000d307824 */ /* 0x008fe200078e00ff */
[----:B------:R-:W-:Y:S02]  /*6970*/  PRMT R37, R109, 0x5432, R37 ;  /* 0x000054326d257816 */ /* 0x000fe40000000025 */
[--C-:B------:R-:W-:Y:S01]  /*6980*/  SHF.R.U64 R49, R50, 0x10, R51.reuse ;  /* 0x0000001032317819 */ /* 0x100fe20000001233 */
[----:B------:R-:W-:Y:S01]  /*6990*/  IMAD.U32 R52, R111, 0x10000, RZ ;  /* 0x000100006f347824 */ /* 0x000fe200078e00ff */
[----:B------:R-:W-:Y:S01]  /*69a0*/  SHF.R.U32.HI R50, RZ, 0x10, R51 ;  /* 0x00000010ff327819 */ /* 0x000fe20000011633 */
[----:B------:R-:W-:Y:S01]  /*69b0*/  IMAD.U32 R51, R37, 0x10000, RZ ;  /* 0x0001000025337824 */ /* 0x000fe200078e00ff */
[----:B------:R-:W-:Y:S01]  /*69c0*/  LOP3.LUT R41, R41, 0xffff0000, RZ, 0xc0, !PT ;  /* 0xffff000029297812 */ /* 0x000fe200078ec0ff */
[-C--:B------:R-:W-:Y:S01]  /*69d0*/  FMUL.FTZ R54, R53, R52.reuse ;  /* 0x0000003435367220 */ /* 0x080fe20000410000 */
[----:B------:R-:W-:Y:S01]  /*69e0*/  LOP3.LUT R37, R37, 0xffff0000, RZ, 0xc0, !PT ;  /* 0xffff000025257812 */ /* 0x000fe200078ec0ff */
[-C--:B------:R-:W-:Y:S01]  /*69f0*/  FMUL.FTZ R53, R53, R51.reuse ;  /* 0x0000003335357220 */ /* 0x080fe20000410000 */
[----:B------:R-:W-:Y:S01]  /*6a00*/  LOP3.LUT R13, R13, 0xffff0000, RZ, 0xc0, !PT ;  /* 0xffff00000d0d7812 */ /* 0x000fe200078ec0ff */
[----:B------:R-:W-:Y:S01]  /*6a10*/  FFMA.FTZ R51, R48, R51, -R54 ;  /* 0x0000003330337223 */ /* 0x000fe20000010836 */
[----:B------:R-:W-:Y:S01]  /*6a20*/  PRMT R49, R110, 0x5410, R49 ;  /* 0x000054106e317816 */ /* 0x000fe20000000031 */
[----:B------:R-:W-:Y:S01]  /*6a30*/  FFMA.FTZ R48, R48, R52, R53 ;  /* 0x0000003430307223 */ /* 0x000fe20000010035 */
[----:B------:R-:W-:Y:S01]  /*6a40*/  LOP3.LUT R52, R111, 0xffff0000, RZ, 0xc0, !PT ;  /* 0xffff00006f347812 */ /* 0x000fe200078ec0ff */
[----:B------:R-:W-:Y:S01]  /*6a50*/  IMAD.U32 R54, R43, 0x10000, RZ ;  /* 0x000100002b367824 */ /* 0x000fe200078e00ff */
[----:B------:R-:W-:-:S02]  /*6a60*/  PRMT R110, R110, 0x5432, R50 ;  /* 0x000054326e6e7816 */ /* 0x000fc40000000032 */
[----:B------:R-:W-:Y:S01]  /*6a70*/  PRMT R47, R108, 0x5432, R47 ;  /* 0x000054326c2f7816 */ /* 0x000fe2000000002f */
[CC--:B------:R-:W-:Y:S01]  /*6a80*/  FMUL.FTZ R53, R41.reuse, R52.reuse ;  /* 0x0000003429357220 */ /* 0x0c0fe20000410000 */
[-C--:B------:R-:W-:Y:S01]  /*6a90*/  FMUL.FTZ R41, R41, R37.reuse ;  /* 0x0000002529297220 */ /* 0x080fe20000410000 */
[----:B------:R-:W-:Y:S02]  /*6aa0*/  PRMT R36, R109, 0x5410, R36 ;  /* 0x000054106d247816 */ /* 0x000fe40000000024 */
[C---:B------:R-:W-:Y:S01]  /*6ab0*/  FFMA.FTZ R37, R13.reuse, R37, -R53 ;  /* 0x000000250d257223 */ /* 0x040fe20000010835 */
[----:B------:R-:W-:Y:S01]  /*6ac0*/  FFMA.FTZ R13, R13, R52, R41 ;  /* 0x000000340d0d7223 */ /* 0x000fe20000010029 */
[C---:B------:R-:W-:Y:S01]  /*6ad0*/  IMAD.U32 R53, R110.reuse, 0x10000, RZ ;  /* 0x000100006e357824 */ /* 0x040fe200078e00ff */
[----:B------:R-:W-:Y:S01]  /*6ae0*/  LOP3.LUT R110, R110, 0xffff0000, RZ, 0xc0, !PT ;  /* 0xffff00006e6e7812 */ /* 0x000fe200078ec0ff */
[C---:B------:R-:W-:Y:S01]  /*6af0*/  IMAD.U32 R41, R47.reuse, 0x10000, RZ ;  /* 0x000100002f297824 */ /* 0x040fe200078e00ff */
[----:B------:R-:W-:Y:S01]  /*6b00*/  LOP3.LUT R47, R47, 0xffff0000, RZ, 0xc0, !PT ;  /* 0xffff00002f2f7812 */ /* 0x000fe200078ec0ff */
[----:B------:R-:W-:-:S02]  /*6b10*/  IMAD.U32 R52, R15, 0x10000, RZ ;  /* 0x000100000f347824 */ /* 0x000fc400078e00ff */
[C---:B------:R-:W-:Y:S01]  /*6b20*/  FMUL.FTZ R50, R54.reuse, R53 ;  /* 0x0000003536327220 */ /* 0x040fe20000410000 */
[-C--:B------:R-:W-:Y:S01]  /*6b30*/  FMUL.FTZ R54, R54, R41.reuse ;  /* 0x0000002936367220 */ /* 0x080fe20000410000 */
[----:B------:R-:W-:Y:S02]  /*6b40*/  LOP3.LUT R15, R15, 0xffff0000, RZ, 0xc0, !PT ;  /* 0xffff00000f0f7812 */ /* 0x000fe400078ec0ff */
[C---:B------:R-:W-:Y:S01]  /*6b50*/  FFMA.FTZ R50, R52.reuse, R41, -R50 ;  /* 0x0000002934327223 */ /* 0x040fe20000010832 */
[----:B------:R-:W-:Y:S01]  /*6b60*/  FFMA.FTZ R41, R52, R53, R54 ;  /* 0x0000003534297223 */ /* 0x000fe20000010036 */
[----:B------:R-:W-:Y:S01]  /*6b70*/  LOP3.LUT R52, R43, 0xffff0000, RZ, 0xc0, !PT ;  /* 0xffff00002b347812 */ /* 0x000fe200078ec0ff */
[C---:B------:R-:W-:Y:S01]  /*6b80*/  IMAD.U32 R53, R40.reuse, 0x10000, RZ ;  /* 0x0001000028357824 */ /* 0x040fe200078e00ff */
[----:B------:R-:W-:Y:S01]  /*6b90*/  LOP3.LUT R40, R40, 0xffff0000, RZ, 0xc0, !PT ;  /* 0xffff000028287812 */ /* 0x000fe200078ec0ff */
[----:B------:R-:W-:Y:S01]  /*6ba0*/  IMAD.U32 R54, R36, 0x10000, RZ ;  /* 0x0001000024367824 */ /* 0x000fe200078e00ff */
[----:B------:R-:W-:Y:S01]  /*6bb0*/  PRMT R38, R108, 0x5410, R38 ;  /* 0x000054106c267816 */ /* 0x000fe20000000026 */
[----:B------:R-:W-:Y:S01]  /*6bc0*/  FMUL.FTZ R43, R52, R110 ;  /* 0x0000006e342b7220 */ /* 0x000fe20000410000 */
[----:B------:R-:W-:-:S02]  /*6bd0*/  F2FP.BF16.F32.PACK_AB R37, R37, R51 ;  /* 0x000000332525723e */ /* 0x000fc400000010ff */
[----:B------:R-:W-:Y:S01]  /*6be0*/  F2FP.BF16.F32.PACK_AB R48, R13, R48 ;  /* 0x000000300d30723e */ /* 0x000fe200000010ff */
[-C--:B------:R-:W-:Y:S01]  /*6bf0*/  FFMA.FTZ R43, R15, R47.reuse, -R43 ;  /* 0x0000002f0f2b7223 */ /* 0x080fe2000001082b */
[----:B------:R-:W-:Y:S01]  /*6c00*/  FMUL.FTZ R47, R52, R47 ;  /* 0x0000002f342f7220 */ /* 0x000fe20000410000 */
[C---:B------:R-:W-:Y:S01]  /*6c10*/  IMAD.U32 R52, R39.reuse, 0x10000, RZ ;  /* 0x0001000027347824 */ /* 0x040fe200078e00ff */
[----:B------:R-:W-:Y:S01]  /*6c20*/  LOP3.LUT R39, R39, 0xffff0000, RZ, 0xc0, !PT ;  /* 0xffff000027277812 */ /* 0x000fe200078ec0ff */
[----:B------:R-:W-:Y:S02]  /*6c30*/  IMAD.MOV.U32 R13, RZ, RZ, R37 ;  /* 0x000000ffff0d7224 */ /* 0x000fe400078e0025 */
[----:B------:R-:W-:Y:S01]  /*6c40*/  FFMA.FTZ R15, R15, R110, R47 ;  /* 0x0000006e0f0f7223 */ /* 0x000fe2000001002f */
[C---:B------:R-:W-:Y:S01]  /*6c50*/  FMUL.FTZ R55, R53.reuse, R52 ;  /* 0x0000003435377220 */ /* 0x040fe20000410000 */
[----:B------:R-:W-:Y:S02]  /*6c60*/  IMAD.U32 R47, R12, 0x10000, RZ ;  /* 0x000100000c2f7824 */ /* 0x000fe400078e00ff */
[----:B------:R-:W-:Y:S01]  /*6c70*/  FMUL.FTZ R53, R53, R54 ;  /* 0x0000003635357220 */ /* 0x000fe20000410000 */
[----:B------:R-:W-:Y:S01]  /*6c80*/  FMUL.FTZ R57, R40, R39 ;  /* 0x0000002728397220 */ /* 0x000fe20000410000 */
[----:B------:R-:W-:Y:S01]  /*6c90*/  F2FP.BF16.F32.PACK_AB R43, R43, R50 ;  /* 0x000000322b2b723e */ /* 0x000fe200000010ff */
[C---:B------:R-:W-:Y:S01]  /*6ca0*/  FFMA.FTZ R55, R47.reuse, R54, -R55 ;  /* 0x000000362f377223 */ /* 0x040fe20000010837 */
[----:B------:R-:W-:Y:S01]  /*6cb0*/  FFMA.FTZ R53, R47, R52, R53 ;  /* 0x000000342f357223 */ /* 0x000fe20000010035 */
[----:B------:R-:W-:Y:S01]  /*6cc0*/  LOP3.LUT R47, R36, 0xffff0000, RZ, 0xc0, !PT ;  /* 0xffff0000242f7812 */ /* 0x000fe200078ec0ff */
[----:B------:R-:W-:Y:S01]  /*6cd0*/  IMAD.U32 R52, R38, 0x10000, RZ ;  /* 0x0001000026347824 */ /* 0x000fe200078e00ff */
[----:B------:R-:W-:-:S03]  /*6ce0*/  LOP3.LUT R36, R12, 0xffff0000, RZ, 0xc0, !PT ;  /* 0xffff00000c247812 */ /* 0x000fc600078ec0ff */
[-C--:B------:R-:W-:Y:S02]  /*6cf0*/  FMUL.FTZ R40, R40, R47.reuse ;  /* 0x0000002f28287220 */ /* 0x080fe40000410000 */
[----:B------:R-:W-:Y:S01]  /*6d00*/  FFMA.FTZ R12, R36, R47, -R57 ;  /* 0x0000002f240c7223 */ /* 0x000fe20000010839 */
[----:B------:R-:W-:Y:S02]  /*6d10*/  IMAD.U32 R47, R42, 0x10000, RZ ;  /* 0x000100002a2f7824 */ /* 0x000fe400078e00ff */
[----:B------:R-:W-:Y:S01]  /*6d20*/  FFMA.FTZ R36, R36, R39, R40 ;  /* 0x0000002724247223 */ /* 0x000fe20000010028 */
[C---:B------:R-:W-:Y:S01]  /*6d30*/  IMAD.U32 R40, R49.reuse, 0x10000, RZ ;  /* 0x0001000031287824 */ /* 0x040fe200078e00ff */
[----:B------:R-:W-:Y:S01]  /*6d40*/  LOP3.LUT R42, R42, 0xffff0000, RZ, 0xc0, !PT ;  /* 0xffff00002a2a7812 */ /* 0x000fe200078ec0ff */
[C---:B------:R-:W-:Y:S01]  /*6d50*/  IMAD.U32 R39, R14.reuse, 0x10000, RZ ;  /* 0x000100000e277824 */ /* 0x040fe200078e00ff */
[----:B------:R-:W-:Y:S01]  /*6d60*/  LOP3.LUT R49, R49, 0xffff0000, RZ, 0xc0, !PT ;  /* 0xffff000031317812 */ /* 0x000fe200078ec0ff */
[C---:B------:R-:W-:Y:S01]  /*6d70*/  FMUL.FTZ R54, R47.reuse, R40 ;  /* 0x000000282f367220 */ /* 0x040fe20000410000 */
[----:B------:R-:W-:Y:S01]  /*6d80*/  FMUL.FTZ R47, R47, R52 ;  /* 0x000000342f2f7220 */ /* 0x000fe20000410000 */
[----:B------:R-:W-:-:S02]  /*6d90*/  LOP3.LUT R14, R14, 0xffff0000, RZ, 0xc0, !PT ;  /* 0xffff00000e0e7812 */ /* 0x000fc400078ec0ff */
[C---:B------:R-:W-:Y:S01]  /*6da0*/  FFMA.FTZ R54, R39.reuse, R52, -R54 ;  /* 0x0000003427367223 */ /* 0x040fe20000010836 */
[----:B------:R-:W-:Y:S01]  /*6db0*/  FFMA.FTZ R39, R39, R40, R47 ;  /* 0x0000002827277223 */ /* 0x000fe2000001002f */
[----:B------:R-:W-:Y:S01]  /*6dc0*/  LOP3.LUT R47, R38, 0xffff0000, RZ, 0xc0, !PT ;  /* 0xffff0000262f7812 */ /* 0x000fe200078ec0ff */
[----:B------:R-:W-:Y:S01]  /*6dd0*/  FMUL.FTZ R57, R42, R49 ;  /* 0x000000312a397220 */ /* 0x000fe20000410000 */
[----:B------:R-:W-:Y:S01]  /*6de0*/  F2FP.BF16.F32.PACK_AB R38, R15, R41 ;  /* 0x000000290f26723e */ /* 0x000fe200000010ff */
[----:B------:R-:W-:Y:S01]  /*6df0*/  IMAD.MOV.U32 R15, RZ, RZ, R43 ;  /* 0x000000ffff0f7224 */ /* 0x000fe200078e002b */
[----:B------:R-:W-:Y:S01]  /*6e00*/  F2FP.BF16.F32.PACK_AB R12, R12, R55 ;  /* 0x000000370c0c723e */ /* 0x000fe200000010ff */
[-C--:B------:R-:W-:Y:S01]  /*6e10*/  FMUL.FTZ R42, R42, R47.reuse ;  /* 0x0000002f2a2a7220 */ /* 0x080fe20000410000 */
[----:B------:R-:W-:Y:S01]  /*6e20*/  FFMA.FTZ R47, R14, R47, -R57 ;  /* 0x0000002f0e2f7223 */ /* 0x000fe20000010839 */
[----:B------:R-:W-:Y:S01]  /*6e30*/  F2FP.BF16.F32.PACK_AB R40, R36, R53 ;  /* 0x000000352428723e */ /* 0x000fe200000010ff */
[----:B------:R-:W-:-:S02]  /*6e40*/  IMAD.MOV.U32 R41, RZ, RZ, R48 ;  /* 0x000000ffff297224 */ /* 0x000fc400078e0030 */
[----:B------:R-:W-:Y:S01]  /*6e50*/  FFMA.FTZ R14, R14, R49, R42 ;  /* 0x000000310e0e7223 */ /* 0x000fe2000001002a */
[----:B------:R-:W-:Y:S01]  /*6e60*/  IMAD.MOV.U32 R43, RZ, RZ, R38 ;  /* 0x000000ffff2b7224 */ /* 0x000fe200078e0026 */
[----:B------:R-:W-:-:S03]  /*6e70*/  F2FP.BF16.F32.PACK_AB R42, R47, R54 ;  /* 0x000000362f2a723e */ /* 0x000fc600000010ff */
[----:B------:R-:W-:Y:S02]  /*6e80*/  F2FP.BF16.F32.PACK_AB R39, R14, R39 ;  /* 0x000000270e27723e */ /* 0x000fe400000010ff */
[----:B------:R-:W-:-:S03]  /*6e90*/  IMAD.MOV.U32 R14, RZ, RZ, R42 ;  /* 0x000000ffff0e7224 */ /* 0x000fc600078e002a */
[----:B------:R-:W-:-:S07]  /*6ea0*/  IMAD.MOV.U32 R42, RZ, RZ, R39 ;  /* 0x000000ffff2a7224 */ /* 0x000fce00078e0027 */
.L_x_1435:
[----:B------:R-:W-:Y:S05]  /*6eb0*/  BSYNC B1 ;  /* 0x0000000000017941 */ /* 0x000fea0003800000 */
.L_x_1434:
[----:B---3--:R3:W-:Y:S01]  /*6ec0*/  ST.E.128 desc[UR52][R44.64], R12 ;  /* 0x0000000c2c007985 */ /* 0x0087e2000c101d34 */
[----:B------:R-:W-:-:S13]  /*6ed0*/  ISETP.GE.AND P3, PT, R46, R11, PT ;  /* 0x0000000b2e00720c */ /* 0x000fda0003f66270 */
[----:B------:R-:W-:Y:S05]  /*6ee0*/  @P3 BRA `(.L_x_1397) ;  /* 0x0000000400503947 */ /* 0x000fea0003800000 */
[----:B------:R-:W-:-:S05]  /*6ef0*/  IMAD.WIDE R88, R46, 0x2, R88 ;  /* 0x000000022e587825 */ /* 0x000fca00078e0258 */
[----:B--2---:R2:W-:Y:S01]  /*6f00*/  ST.E.128 desc[UR52][R88.64], R40 ;  /* 0x0000002858007985 */ /* 0x0045e2000c101d34 */
[----:B------:R-:W-:Y:S05]  /*6f10*/  BRA `(.L_x_1397) ;  /* 0x0000000400447947 */ /* 0x000fea0003800000 */
.L_x_1389:
[----:B------:R-:W-:-:S06]  /*6f20*/  UISETP.NE.AND UP0, UPT, UR39, 0x3, UPT ;  /* 0x000000032700788c */ /* 0x000fcc000bf05270 */
[----:B------:R-:W-:-:S13]  /*6f30*/  PLOP3.LUT P2, PT, PT, PT, UP0, 0x80, 0x0 ;  /* 0x000000000000781c */ /* 0x000fda0003f4f008 */
[----:B------:R-:W-:Y:S05]  /*6f40*/  @!P2 BRA `(.L_x_1436) ;  /* 0x000000000004a947 */ /* 0x000fea0003800000 */
[----:B------:R-:W-:Y:S01]  /*6f50*/  BPT.TRAP 0x1 ;  /* 0x000000040000795c */ /* 0x000fe20000300000 */
.L_x_1436:
[----:B------:R-:W-:Y:S01]  /*6f60*/  IMAD R34, R22, 0x8, R2 ;  /* 0x0000000816227824 */ /* 0x000fe200078e0202 */
[----:B------:R-:W-:Y:S01]  /*6f70*/  SHF.L.U32 R86, R147, 0x1f, RZ ;  /* 0x0000001f93567819 */ /* 0x000fe200000006ff */
[----:B------:R-:W-:Y:S01]  /*6f80*/  BSSY B1, `(.L_x_1437) ;  /* 0x0000004000017945 */ /* 0x000fe20003800000 */
[----:B------:R-:W-:Y:S02]  /*6f90*/  SHF.R.S32.HI R83, RZ, 0x1f, R82 ;  /* 0x0000001fff537819 */ /* 0x000fe40000011452 */
[----:B------:R-:W0:Y:S02]  /*6fa0*/  SYNCS.PHASECHK.TRANS64.TRYWAIT P3, [R34+URZ+0x2d890], R86 ;  /* 0x02d89056220075a7 */ /* 0x000e24000806017f */
[----:B0-----:R-:W-:Y:S05]  /*6fb0*/  @!P3 BRA `(.L_x_1438) ;  /* 0x000001e00048b947 */ /* 0x001fea0003800000 */
.L_x_1749:
[----:B------:R-:W-:Y:S05]  /*6fc0*/  BSYNC B1 ;  /* 0x0000000000017941 */ /* 0x000fea0003800000 */
.L_x_1437:
[----:B------:R-:W1:Y:S01]  /*6fd0*/  S2R R36, SR_TID.X ;  /* 0x0000000000247919 */ /* 0x000e620000002100 */
        /* <DEDUP_REMOVED lines=18> */
[----:B------:R-:W-:Y:S01]  /*7100*/  LEA R43, P3, R12, UR6, 0x1 ;  /* 0x000000060c2b7c11 */ /* 0x000fe2000f8608ff */
[C---:B-1----:R-:W-:Y:S02]  /*7110*/  VIADD R37, R36.reuse, 0xffffff80 ;  /* 0xffffff8024257836 */ /* 0x042fe40000000000 */
[----:B------:R-:W-:Y:S01]  /*7120*/  VIADD R36, R36, 0xffffff80 ;  /* 0xffffff8024247836 */ /* 0x000fe20000000000 */
[----:B------:R-:W-:-:S04]  /*7130*/  LEA.HI.X R13, R12, UR7, R13, 0x1, P3 ;  /* 0x000000070c0d7c11 */ /* 0x000fc800098f0c0d */
[----:B------:R-:W-:-:S04]  /*7140*/  LEA.HI R36, R36, R37, RZ, 0x1 ;  /* 0x0000002524247211 */ /* 0x000fc800078f08ff */
[----:B------:R-:W-:-:S04]  /*7150*/  SHF.R.S32.HI R36, RZ, 0x1, R36 ;  /* 0x00000001ff247819 */ /* 0x000fc80000011424 */
[----:B------:R-:W-:Y:S01]  /*7160*/  ISETP.GT.AND P3, PT, R85, R36, PT ;  /* 0x000000245500720c */ /* 0x000fe20003f64270 */
[----:B------:R-:W-:-:S12]  /*7170*/  BRA.DIV UR4, `(.L_x_1439) ;  /* 0x000001de04ec7947 */ /* 0x000fd8000b800000 */
[----:B------:R1:W2:Y:S04]  /*7180*/  SHFL.IDX PT, R42, R13, RZ, 0x1e1f ;  /* 0x001e1fff0d2a7589 */ /* 0x0002a800000e0000 */
[----:B------:R-:W3:Y:S02]  /*7190*/  SHFL.IDX PT, R43, R43, RZ, 0x1e1f ;  /* 0x001e1fff2b2b7589 */ /* 0x000ee400000e0000 */
.L_x_1753:
[----:B------:R-:W-:Y:S05]  /*71a0*/  @!P3 BRA `(.L_x_1397) ;  /* 0x0000000000a0b947 */ /* 0x000fea0003800000 */
[----:B-1----:R-:W4:Y:S01]  /*71b0*/  LDL R13, [R1+0x4c] ;  /* 0x00004c00010d7983 */ /* 0x002f220000100800 */
[----:B------:R-:W-:-:S03]  /*71c0*/  ULDC UR4, c[0x0][0x2f4] ;  /* 0x0000bd0000047ab9 */ /* 0x000fc60000000800 */
[----:B------:R-:W5:Y:S04]  /*71d0*/  LDL R12, [R1+0x48] ;  /* 0x00004800010c7983 */ /* 0x000f680000100800 */
[----:B------:R-:W5:Y:S04]  /*71e0*/  LDL R11, [R1+0x34] ;  /* 0x00003400010b7983 */ /* 0x000f680000100800 */
[----:B------:R-:W5:Y:S01]  /*71f0*/  LDL R45, [R1+0x38] ;  /* 0x00003800012d7983 */ /* 0x000f620000100800 */
[C---:B------:R-:W-:Y:S02]  /*7200*/  ISETP.GE.AND P5, PT, R18.reuse, UR4, PT ;  /* 0x0000000412007c0c */ /* 0x040fe4000bfa6270 */
[----:B------:R-:W-:Y:S01]  /*7210*/  ISETP.GE.AND P4, PT, R137, UR4, PT ;  /* 0x0000000489007c0c */ /* 0x000fe2000bf86270 */
[----:B------:R-:W5:Y:S10]  /*7220*/  LDL R44, [R1+0x44] ;  /* 0x00004400012c7983 */ /* 0x000f740000100800 */
[----:B---3--:R-:W-:-:S04]  /*7230*/  @!P5 LEA R40, P3, R18, R43, 0x1 ;  /* 0x0000002b1228d211 */ /* 0x008fc800078608ff */
[----:B--2---:R-:W-:Y:S02]  /*7240*/  @!P5 LEA.HI.X R41, R18, R42, R19, 0x1, P3 ;  /* 0x0000002a1229d211 */ /* 0x004fe400018f0c13 */
[----:B------:R-:W-:-:S04]  /*7250*/  @!P4 LEA R38, P3, R137, R43, 0x1 ;  /* 0x0000002b8926c211 */ /* 0x000fc800078608ff */
[----:B----4-:R-:W-:Y:S02]  /*7260*/  @!P4 LEA.HI.X R39, R137, R42, R13, 0x1, P3 ;  /* 0x0000002a8927c211 */ /* 0x010fe400018f0c0d */
[----:B------:R-:W-:-:S13]  /*7270*/  ISETP.GE.AND P3, PT, R136, UR4, PT ;  /* 0x0000000488007c0c */ /* 0x000fda000bf66270 */
[----:B------:R-:W-:-:S04]  /*7280*/  @!P3 LEA R36, P6, R136, R43, 0x1 ;  /* 0x0000002b8824b211 */ /* 0x000fc800078c08ff */
[----:B-----5:R-:W-:Y:S02]  /*7290*/  @!P3 LEA.HI.X R37, R136, R42, R12, 0x1, P6 ;  /* 0x0000002a8825b211 */ /* 0x020fe400030f0c0c */
[----:B------:R-:W1:Y:S04]  /*72a0*/  @!P5 LDS.128 R12, [R64+0x15000] ;  /* 0x01500000400cd984 */ /* 0x000e680000000c00 */
        /* <DEDUP_REMOVED lines=24> */
.L_x_1397:
[----:B------:R-:W-:Y:S05]  /*7430*/  BSYNC B0 ;  /* 0x0000000000007941 */ /* 0x000fea0003800000 */
.L_x_1388:
        /* <DEDUP_REMOVED lines=16> */
.L_x_1441:
[----:B------:R-:W-:Y:S05]  /*7540*/  BSYNC B0 ;  /* 0x0000000000007941 */ /* 0x000fea0003800000 */
.L_x_1440:
[----:B------:R-:W5:Y:S01]  /*7550*/  SYNCS.PHASECHK.TRANS64.TRYWAIT P2, [R34+URZ+0x2d8b0], R86 ;  /* 0x02d8b056220075a7 */ /* 0x000f62000804017f */
[----:B------:R-:W-:Y:S04]  /*7560*/  BSSY B0, `(.L_x_1442) ;  /* 0x0000002000007945 */ /* 0x000fe80003800000 */
[----:B-----5:R-:W-:Y:S05]  /*7570*/  @!P2 BRA `(.L_x_1443) ;  /* 0x000001dc0034a947 */ /* 0x020fea0003800000 */
.L_x_1754:
[----:B------:R-:W-:Y:S05]  /*7580*/  BSYNC B0 ;  /* 0x0000000000007941 */ /* 0x000fea0003800000 */
.L_x_1442:
[----:B-1-34-:R-:W1:Y:S01]  /*7590*/  S2R R14, SR_TID.X ;  /* 0x00000000000e7919 */ /* 0x01ae620000002100 */
[----:B------:R-:W-:Y:S01]  /*75a0*/  ULDC.64 UR4, c[0x0][0x328] ;  /* 0x0000ca0000047ab9 */ /* 0x000fe20000000a00 */
[----:B------:R-:W-:Y:S01]  /*75b0*/  ULDC.64 UR6, c[0x0][0x318] ;  /* 0x0000c60000067ab9 */ /* 0x000fe20000000a00 */
[----:B------:R-:W-:Y:S01]  /*75c0*/  IMAD R83, R83, UR4, RZ ;  /* 0x0000000453537c24 */ /* 0x000fe2000f8e02ff */
[----:B------:R-:W-:Y:S01]  /*75d0*/  BSSY B0, `(.L_x_1444) ;  /* 0x000003c000007945 */ /* 0x000fe20003800000 */
[----:B--2---:R-:W-:-:S04]  /*75e0*/  IMAD.WIDE.U32 R12, R82, UR4, RZ ;  /* 0x00000004520c7c25 */ /* 0x004fc8000f8e00ff */
[----:B------:R-:W-:Y:S01]  /*75f0*/  IMAD R83, R82, UR5, R83 ;  /* 0x0000000552537c24 */ /* 0x000fe2000f8e0253 */
[----:B------:R-:W-:Y:S02]  /*7600*/  ULDC.64 UR4, c[0x0][0x338] ;  /* 0x0000ce0000047ab9 */ /* 0x000fe40000000a00 */
[----:B------:R-:W-:Y:S02]  /*7610*/  IMAD R84, R84, UR4, RZ ;  /* 0x0000000454547c24 */ /* 0x000fe4000f8e02ff */
[----:B------:R-:W-:Y:S02]  /*7620*/  IMAD.IADD R13, R13, 0x1, R83 ;  /* 0x000000010d0d7824 */ /* 0x000fe400078e0253 */
[C---:B0-----:R-:W-:Y:S02]  /*7630*/  IMAD R11, R81.reuse, UR5, R84 ;  /* 0x00000005510b7c24 */ /* 0x041fe4000f8e0254 */
[----:B------:R-:W-:Y:S01]  /*7640*/  IMAD.WIDE.U32 R12, R81, UR4, R12 ;  /* 0x00000004510c7c25 */ /* 0x000fe2000f8e000c */
[----:B------:R-:W-:-:S03]  /*7650*/  ULDC.64 UR4, c[0x0][0x330] ;  /* 0x0000cc0000047ab9 */ /* 0x000fc60000000a00 */
[----:B------:R-:W-:Y:S02]  /*7660*/  IMAD.IADD R13, R13, 0x1, R11 ;  /* 0x000000010d0d7824 */ /* 0x000fe400078e020b */
[----:B------:R-:W-:-:S04]  /*7670*/  IMAD.WIDE.U32 R12, R141, UR4, R12 ;  /* 0x000000048d0c7c25 */ /* 0x000fc8000f8e000c */
[----:B------:R-:W-:Y:S01]  /*7680*/  IMAD R13, R141, UR5, R13 ;  /* 0x000000058d0d7c24 */ /* 0x000fe2000f8e020d */
[----:B------:R-:W-:Y:S01]  /*7690*/  LEA R11, P2, R12, UR6, 0x1 ;  /* 0x000000060c0b7c11 */ /* 0x000fe2000f8408ff */
[C---:B-1----:R-:W-:Y:S02]  /*76a0*/  VIADD R15, R14.reuse, 0xffffff80 ;  /* 0xffffff800e0f7836 */ /* 0x042fe40000000000 */
[----:B------:R-:W-:Y:S01]  /*76b0*/  VIADD R14, R14, 0xffffff80 ;  /* 0xffffff800e0e7836 */ /* 0x000fe20000000000 */
[----:B------:R-:W-:Y:S01]  /*76c0*/  LEA.HI.X R12, R12, UR7, R13, 0x1, P2 ;  /* 0x000000070c0c7c11 */ /* 0x000fe200090f0c0d */
[----:B------:R0:W1:Y:S03]  /*76d0*/  SHFL.IDX PT, R40, R11, RZ, 0x1e1f ;  /* 0x001e1fff0b287589 */ /* 0x00006600000e0000 */
[----:B------:R-:W-:Y:S01]  /*76e0*/  LEA.HI R14, R14, R15, RZ, 0x1 ;  /* 0x0000000f0e0e7211 */ /* 0x000fe200078f08ff */
[----:B------:R0:W2:Y:S03]  /*76f0*/  SHFL.IDX PT, R41, R12, RZ, 0x1e1f ;  /* 0x001e1fff0c297589 */ /* 0x0000a600000e0000 */
[----:B------:R-:W-:-:S04]  /*7700*/  SHF.R.S32.HI R14, RZ, 0x1, R14 ;  /* 0x00000001ff0e7819 */ /* 0x000fc8000001140e */
[----:B------:R-:W-:-:S13]  /*7710*/  ISETP.GT.AND P2, PT, R85, R14, PT ;  /* 0x0000000e5500720c */ /* 0x000fda0003f44270 */
[----:B01----:R-:W-:Y:S05]  /*7720*/  @!P2 BRA `(.L_x_1445) ;  /* 0x000000000098a947 */ /* 0x003fea0003800000 */
[----:B------:R-:W3:Y:S01]  /*7730*/  LDL R15, [R1+0x4c] ;  /* 0x00004c00010f7983 */ /* 0x000ee20000100800 */
[----:B------:R-:W-:-:S03]  /*7740*/  ULDC UR4, c[0x0][0x2f4] ;  /* 0x0000bd0000047ab9 */ /* 0x000fc60000000800 */
[----:B------:R-:W4:Y:S04]  /*7750*/  LDL R14, [R1+0x48] ;  /* 0x00004800010e7983 */ /* 0x000f280000100800 */
[----:B------:R-:W5:Y:S04]  /*7760*/  LDL R46, [R1+0x34] ;  /* 0x00003400012e7983 */ /* 0x000f680000100800 */
[----:B------:R-:W5:Y:S01]  /*7770*/  LDL R45, [R1+0x38] ;  /* 0x00003800012d7983 */ /* 0x000f620000100800 */
[C---:B------:R-:W-:Y:S02]  /*7780*/  ISETP.GE.AND P5, PT, R18.reuse, UR4, PT ;  /* 0x0000000412007c0c */ /* 0x040fe4000bfa6270 */
[----:B------:R-:W-:Y:S01]  /*7790*/  ISETP.GE.AND P4, PT, R137, UR4, PT ;  /* 0x0000000489007c0c */ /* 0x000fe2000bf86270 */
[----:B------:R-:W5:Y:S10]  /*77a0*/  LDL R44, [R1+0x44] ;  /* 0x00004400012c7983 */ /* 0x000f740000100800 */
[----:B------:R-:W-:-:S04]  /*77b0*/  @!P5 LEA R42, P2, R18, R40, 0x1 ;  /* 0x00000028122ad211 */ /* 0x000fc800078408ff */
[----:B--2---:R-:W-:Y:S02]  /*77c0*/  @!P5 LEA.HI.X R43, R18, R41, R19, 0x1, P2 ;  /* 0x00000029122bd211 */ /* 0x004fe400010f0c13 */
[----:B------:R-:W-:-:S04]  /*77d0*/  @!P4 LEA R38, P2, R137, R40, 0x1 ;  /* 0x000000288926c211 */ /* 0x000fc800078408ff */
[----:B---3--:R-:W-:Y:S02]  /*77e0*/  @!P4 LEA.HI.X R39, R137, R41, R15, 0x1, P2 ;  /* 0x000000298927c211 */ /* 0x008fe400010f0c0f */
[----:B------:R-:W-:-:S13]  /*77f0*/  ISETP.GE.AND P2, PT, R136, UR4, PT ;  /* 0x0000000488007c0c */ /* 0x000fda000bf46270 */
[----:B------:R-:W-:-:S04]  /*7800*/  @!P2 LEA R36, P6, R136, R40, 0x1 ;  /* 0x000000288824a211 */ /* 0x000fc800078c08ff */
[----:B----4-:R-:W-:Y:S02]  /*7810*/  @!P2 LEA.HI.X R37, R136, R41, R14, 0x1, P6 ;  /* 0x000000298825a211 */ /* 0x010fe400030f0c0e */
[----:B------:R-:W0:Y:S04]  /*7820*/  @!P5 LDS.128 R12, [R64] ;  /* 0x00000000400cd984 */ /* 0x000e280000000c00 */
[----:B0-----:R0:W-:Y:S01]  /*7830*/  @!P5 ST.E.128 desc[UR52][R42.64], R12 ;  /* 0x0000000c2a00d985 */ /* 0x0011e2000c101d34 */
[----:B------:R-:W-:-:S13]  /*7840*/  ISETP.GE.AND P5, PT, R3, UR4, PT ;  /* 0x0000000403007c0c */ /* 0x000fda000bfa6270 */
[----:B------:R-:W1:Y:S01]  /*7850*/  @!P5 LDS.128 R12, [R35] ;  /* 0x00000000230cd984 */ /* 0x000e620000000c00 */
[----:B-----5:R-:W-:-:S04]  /*7860*/  @!P5 IMAD.SHL.U32 R11, R46, 0x8, RZ ;  /* 0x000000082e0bd824 */ /* 0x020fc800078e00ff */
        /* <DEDUP_REMOVED lines=18> */
.L_x_1445:
[----:B------:R-:W-:Y:S05]  /*7990*/  BSYNC B0 ;  /* 0x0000000000007941 */ /* 0x000fea0003800000 */
.L_x_1444:
[----:B------:R-:W-:Y:S01]  /*79a0*/  @!PT LDS RZ, [RZ] ;  /* 0x00000000fffff984 */ /* 0x000fe20000000800 */
[----:B------:R-:W-:Y:S01]  /*79b0*/  @!PT LDS RZ, [RZ] ;  /* 0x00000000fffff984 */ /* 0x000fe20000000800 */
[----:B------:R-:W-:Y:S01]  /*79c0*/  @!PT LDS RZ, [RZ] ;  /* 0x00000000fffff984 */ /* 0x000fe20000000800 */
[----:B------:R-:W-:Y:S01]  /*79d0*/  @!PT LDS RZ, [RZ] ;  /* 0x00000000fffff984 */ /* 0x000fe20000000800 */
[----:B------:R1:W-:Y:S06]  /*79e0*/  MEMBAR.ALL.CTA ;  /* 0x0000000000007992 */ /* 0x0003ec0000008000 */
[----:B-1----:R-:W1:Y:S01]  /*79f0*/  FENCE.VIEW.ASYNC.S ;  /* 0x00000000000073c6 */ /* 0x002e620000000000 */
[----:B------:R-:W-:Y:S02]  /*7a00*/  VIADD R22, R22, 0x1 ;  /* 0x0000000116167836 */ /* 0x000fe40000000000 */
[----:B------:R-:W-:Y:S01]  /*7a10*/  @!P3 VIADD R34, R34, 0x2d8c0 ;  /* 0x0002d8c02222b836 */ /* 0x000fe20000000000 */
[----:B-1----:R1:W-:Y:S02]  /*7a20*/  BAR.SYNC.DEFER_BLOCKING R99, 0x80 ;  /* 0x000200630000751d */ /* 0x0023e40000010000 */
[----:B------:R-:W-:-:S02]  /*7a30*/  ISETP.NE.AND P2, PT, R22, 0x2, PT ;  /* 0x000000021600780c */ /* 0x000fc40003f45270 */
[----:B------:R-:W-:Y:S02]  /*7a40*/  @!P3 PRMT R34, RZ, 0x654, R34 ;  /* 0x00000654ff22b816 */ /* 0x000fe40000000022 */
[----:B0-----:R-:W-:Y:S02]  /*7a50*/  SEL R12, RZ, 0x1, P2 ;  /* 0x00000001ff0c7807 */ /* 0x001fe40001000000 */
[----:B------:R-:W-:Y:S02]  /*7a60*/  SEL R22, R22, RZ, P2 ;  /* 0x000000ff16167207 */ /* 0x000fe40001000000 */
[----:B------:R-:W-:Y:S01]  /*7a70*/  LOP3.LUT R147, R147, R12, RZ, 0x3c, !PT ;  /* 0x0000000c93937212 */ /* 0x000fe200078e3cff */
[----:B------:R1:W-:Y:S01]  /*7a80*/  @!P3 SYNCS.ARRIVE.TRANS64.RED.A1T0 RZ, [R34+URZ], RZ ;  /* 0x000000ff22ffb9a7 */ /* 0x0003e2000810043f */
[----:B------:R-:W-:Y:S05]  /*7a90*/  @P1 BRA `(.L_x_1446) ;  /* 0xffffffb000b81947 */ /* 0x000fea000383ffff */
[----:B------:R-:W0:Y:S01]  /*7aa0*/  S2R R11, SR_TID.X ;  /* 0x00000000000b7919 */ /* 0x000e220000002100 */
[----:B------:R-:W-:Y:S02]  /*7ab0*/  PLOP3.LUT P0, PT, PT, PT, PT, 0x8, 0x0 ;  /* 0x000000000000781c */ /* 0x000fe40003f0e170 */
[----:B0-----:R-:W-:-:S04]  /*7ac0*/  SHF.R.U32.HI R11, RZ, 0x7, R11 ;  /* 0x00000007ff0b7819 */ /* 0x001fc8000001160b */
[----:B------:R-:W-:-:S13]  /*7ad0*/  ISETP.NE.AND P4, PT, R11, 0x1, PT ;  /* 0x000000010b00780c */ /* 0x000fda0003f85270 */
[----:B------:R-:W-:Y:S06]  /*7ae0*/  @!P4 BAR.ARV 0x9, 0x100 ;  /* 0x024400000000cb1d */ /* 0x000fec0000002000 */
.L_x_1383:
[----:B------:R-:W3:Y:S01]  /*7af0*/  LDL R9, [R1+0x30] ;  /* 0x0000300001097983 */ /* 0x000ee20000100800 */
[----:B------:R-:W0:Y:S01]  /*7b00*/  LDC R0, c[0x0][0x448] ;  /* 0x00011200ff007b82 */ /* 0x000e220000000800 */
[----:B------:R-:W-:-:S07]  /*7b10*/  IADD3 R7, R143, 0x1, -R140 ;  /* 0x000000018f077810 */ /* 0x000fce0007ffe88c */
[----:B------:R-:W4:Y:S01]  /*7b20*/  LDC.64 R4, c[0x0][0x9e0] ;  /* 0x00027800ff047b82 */ /* 0x000f220000000a00 */
[----:B0-----:R-:W-:Y:S02]  /*7b30*/  ISETP.NE.AND P1, PT, R0, 0x1, PT ;  /* 0x000000010000780c */ /* 0x001fe40003f25270 */
[----:B----4-:R-:W-:-:S11]  /*7b40*/  ISETP.GE.AND P2, PT, R5, 0x1, PT ;  /* 0x000000010500780c */ /* 0x010fd60003f46270 */
[----:B------:R-:W0:Y:S08]  /*7b50*/  @P1 LDC R3, c[0x0][0x44c] ;  /* 0x00011300ff031b82 */ /* 0x000e300000000800 */
[----:B------:R-:W4:Y:S01]  /*7b60*/  @P1 LDC R6, c[0x0][0x450] ;  /* 0x00011400ff061b82 */ /* 0x000f220000000800 */
[----:B---3--:R-:W-:-:S04]  /*7b70*/  VIADD R0, R9, 0xbf ;  /* 0x000000bf09007836 */ /* 0x008fc80000000000 */
[----:B0-----:R-:W-:-:S05]  /*7b80*/  @P1 IMAD.HI.U32 R3, R0, R3, RZ ;  /* 0x0000000300031227 */ /* 0x001fca00078e00ff */
[----:B----4-:R-:W-:-:S05]  /*7b90*/  @P1 SHF.R.U32.HI R0, RZ, R6, R3 ;  /* 0x00000006ff001219 */ /* 0x010fca0000011603 */
[----:B------:R-:W-:Y:S01]  /*7ba0*/  IMAD.IADD R3, R7, 0x1, R0 ;  /* 0x0000000107037824 */ /* 0x000fe200078e0200 */
[----:B------:R-:W-:Y:S06]  /*7bb0*/  @P0 BRA `(.L_x_1447) ;  /* 0x00000000000c0947 */ /* 0x000fec0003800000 */
[----:B------:R-:W0:Y:S01]  /*7bc0*/  FENCE.VIEW.ASYNC.G ;  /* 0x00000000000073c6 */ /* 0x000e220000000100 */
[----:B------:R-:W-:Y:S05]  /*7bd0*/  WARPSYNC.ALL ;  /* 0x0000000000007948 */ /* 0x000fea0003800000 */
[----:B0-----:R-:W-:Y:S06]  /*7be0*/  BAR.ARV 0xc, 0x200 ;  /* 0x0308000000007b1d */ /* 0x001fec0000002000 */
.L_x_1447:
[----:B------:R-:W-:Y:S01]  /*7bf0*/  IMAD.IADD R4, R3, 0x1, R4 ;  /* 0x0000000103047824 */ /* 0x000fe200078e0204 */
[----:B------:R-:W-:Y:S06]  /*7c00*/  @!P2 BRA `(.L_x_1448) ;  /* 0x000000000048a947 */ /* 0x000fec0003800000 */
        /* <DEDUP_REMOVED lines=11> */
.L_x_1450:
[----:B------:R-:W-:-:S13]  /*7cc0*/  ISETP.NE.AND P0, PT, R5, 0x1, PT ;  /* 0x000000010500780c */ /* 0x000fda0003f05270 */
[----:B------:R-:W0:Y:S02]  /*7cd0*/  @P0 LDC.64 R6, c[0x0][0x9e8] ;  /* 0x00027a00ff060b82 */ /* 0x000e240000000a00 */
[----:B0-----:R-:W-:-:S05]  /*7ce0*/  @P0 IMAD.HI.U32 R6, R0, R6, RZ ;  /* 0x0000000600060227 */ /* 0x001fca00078e00ff */
[----:B------:R-:W-:-:S07]  /*7cf0*/  @P0 SHF.R.U32.HI R0, RZ, R7, R6 ;  /* 0x00000007ff000219 */ /* 0x000fce0000011606 */
.L_x_1451:
[----:B------:R-:W-:Y:S05]  /*7d00*/  BSYNC B0 ;  /* 0x0000000000007941 */ /* 0x000fea0003800000 */
.L_x_1449:
[----:B------:R-:W-:-:S05]  /*7d10*/  IMAD R3, R0, R5, R5 ;  /* 0x0000000500037224 */ /* 0x000fca00078e0205 */
[----:B------:R-:W-:-:S07]  /*7d20*/  VIMNMX R4, R4, R3, PT ;  /* 0x0000000304047248 */ /* 0x000fce0003fe0100 */
.L_x_1448:
[----:B------:R-:W3:Y:S01]  /*7d30*/  LDL R8, [R1+0xc] ;  /* 0x00000c0001087983 */ /* 0x000ee20000100800 */
[----:B------:R-:W0:Y:S01]  /*7d40*/  @P1 LDC R0, c[0x0][0x44c] ;  /* 0x00011300ff001b82 */ /* 0x000e220000000800 */
[----:B------:R-:W-:Y:S01]  /*7d50*/  VIADD R4, R4, 0x7f ;  /* 0x0000007f04047836 */ /* 0x000fe20000000000 */
[----:B------:R-:W-:-:S04]  /*7d60*/  ULDC UR4, c[0x0][0x9dc] ;  /* 0x0002770000047ab9 */ /* 0x000fc80000000800 */
[----:B------:R-:W-:Y:S02]  /*7d70*/  SHF.R.S32.HI R3, RZ, 0x1f, R4 ;  /* 0x0000001fff037819 */ /* 0x000fe40000011404 */
[----:B------:R-:W4:Y:S02]  /*7d80*/  @P1 LDC R7, c[0x0][0x450] ;  /* 0x00011400ff071b82 */ /* 0x000f240000000800 */
[----:B------:R-:W-:-:S04]  /*7d90*/  LEA.HI R3, R3, R4, RZ, 0x7 ;  /* 0x0000000403037211 */ /* 0x000fc800078f38ff */
[----:B------:R-:W-:-:S04]  /*7da0*/  SHF.R.S32.HI R3, RZ, 0x7, R3 ;  /* 0x00000007ff037819 */ /* 0x000fc80000011403 */
[----:B------:R-:W-:Y:S01]  /*7db0*/  VIMNMX R100, R100, R3, PT ;  /* 0x0000000364647248 */ /* 0x000fe20003fe0100 */
[----:B0-----:R-:W-:-:S04]  /*7dc0*/  @P1 IMAD.HI.U32 R6, R9, R0, RZ ;  /* 0x0000000009061227 */ /* 0x001fc800078e00ff */
[----:B------:R-:W-:Y:S01]  /*7dd0*/  IMAD.MOV.U32 R0, RZ, RZ, R9 ;  /* 0x000000ffff007224 */ /* 0x000fe200078e0009 */
[----:B----4-:R-:W-:-:S05]  /*7de0*/  @P1 SHF.R.U32.HI R0, RZ, R7, R6 ;  /* 0x00000007ff001219 */ /* 0x010fca0000011606 */
[----:B---3--:R-:W-:-:S04]  /*7df0*/  IMAD.IADD R0, R8, 0x1, R0 ;  /* 0x0000000108007824 */ /* 0x008fc800078e0200 */
        /* <DEDUP_REMOVED lines=12> */
.L_x_1454:
[----:B------:R-:W-:-:S13]  /*7ec0*/  ISETP.NE.AND P0, PT, R5, 0x1, PT ;  /* 0x000000010500780c */ /* 0x000fda0003f05270 */
[----:B------:R-:W0:Y:S02]  /*7ed0*/  @P0 LDC.64 R6, c[0x0][0x9e8] ;  /* 0x00027a00ff060b82 */ /* 0x000e240000000a00 */
[----:B0-----:R-:W-:-:S05]  /*7ee0*/  @P0 IMAD.HI.U32 R4, R0, R6, RZ ;  /* 0x0000000600040227 */ /* 0x001fca00078e00ff */
[----:B------:R-:W-:-:S07]  /*7ef0*/  @P0 SHF.R.U32.HI R0, RZ, R7, R4 ;  /* 0x00000007ff000219 */ /* 0x000fce0000011604 */
.L_x_1455:
[----:B------:R-:W-:Y:S05]  /*7f00*/  BSYNC B0 ;  /* 0x0000000000007941 */ /* 0x000fea0003800000 */
.L_x_1453:
[----:B------:R-:W-:-:S05]  /*7f10*/  IMAD R0, R0, R5, RZ ;  /* 0x0000000500007224 */ /* 0x000fca00078e02ff */
[----:B------:R-:W-:-:S07]  /*7f20*/  VIMNMX R3, R3, R0, !PT ;  /* 0x0000000003037248 */ /* 0x000fce0007fe0100 */
.L_x_1452:
[----:B------:R-:W-:Y:S01]  /*7f30*/  SHF.R.S32.HI R0, RZ, 0x1f, R3 ;  /* 0x0000001fff007819 */ /* 0x000fe20000011403 */
[----:B------:R-:W-:Y:S01]  /*7f40*/  BSSY B0, `(.L_x_1456) ;  /* 0x0000027000007945 */ /* 0x000fe20003800000 */
[----:B------:R-:W-:Y:S02]  /*7f50*/  IMAD.MOV.U32 R97, RZ, RZ, RZ ;  /* 0x000000ffff617224 */ /* 0x000fe400078e00ff */
[----:B------:R-:W-:-:S04]  /*7f60*/  LEA.HI R0, R0, R3, RZ, 0x7 ;  /* 0x0000000300007211 */ /* 0x000fc800078f38ff */
[----:B------:R-:W-:-:S04]  /*7f70*/  SHF.R.S32.HI R0, RZ, 0x7, R0 ;  /* 0x00000007ff007819 */ /* 0x000fc80000011400 */
[----:B------:R-:W-:-:S04]  /*7f80*/  VIMNMX R9, RZ, R0, !PT ;  /* 0x00000000ff097248 */ /* 0x000fc80007fe0100 */
[----:B------:R-:W-:-:S13]  /*7f90*/  ISETP.GT.AND P0, PT, R100, R9, PT ;  /* 0x000000096400720c */ /* 0x000fda0003f04270 */
[----:B------:R-:W-:Y:S05]  /*7fa0*/  @!P0 BRA `(.L_x_1457) ;  /* 0x0000000000808947 */ /* 0x000fea0003800000 */
[----:B------:R-:W3:Y:S01]  /*7fb0*/  LDL R4, [R1+0x74] ;  /* 0x0000740001047983 */ /* 0x000ee20000100800 */
[----:B------:R-:W-:Y:S01]  /*7fc0*/  ULDC UR4, c[0x0][0x9f0] ;  /* 0x00027c0000047ab9 */ /* 0x000fe20000000800 */
[----:B---3--:R-:W-:-:S04]  /*7fd0*/  ISETP.NE.AND P0, PT, R4, RZ, PT ;  /* 0x000000ff0400720c */ /* 0x008fc80003f05270 */
        /* <DEDUP_REMOVED lines=12> */
[----:B------:R0:W3:Y:S02]  /*80a0*/  F2I.FTZ.U32.TRUNC.NTZ R5, R4 ;  /* 0x0000000400057305 */ /* 0x0000e4000021f000 */
[----:B0-----:R-:W-:Y:S02]  /*80b0*/  IMAD.MOV.U32 R4, RZ, RZ, RZ ;  /* 0x000000ffff047224 */ /* 0x001fe400078e00ff */
[----:B---3--:R-:W-:-:S04]  /*80c0*/  IMAD.MOV R7, RZ, RZ, -R5 ;  /* 0x000000ffff077224 */ /* 0x008fc800078e0a05 */
        /* <DEDUP_REMOVED lines=14> */
.L_x_1457:
[----:B------:R-:W-:Y:S05]  /*81b0*/  BSYNC B0 ;  /* 0x0000000000007941 */ /* 0x000fea0003800000 */
.L_x_1456:
[----:B------:R-:W3:Y:S01]  /*81c0*/  LDL R0, [R1+0x7c] ;  /* 0x00007c0001007983 */ /* 0x000ee20000100800 */
        /* <DEDUP_REMOVED lines=19> */
[----:B-1----:R-:W-:Y:S02]  /*8300*/  CS2R R98, SRZ ;  /* 0x0000000000627805 */ /* 0x002fe4000001ff00 */
[----:B------:R-:W-:Y:S02]  /*8310*/  CS2R R6, SRZ ;  /* 0x0000000000067805 */ /* 0x000fe4000001ff00 */
[----:B------:R-:W-:Y:S02]  /*8320*/  CS2R R94, SRZ ;  /* 0x00000000005e7805 */ /* 0x000fe4000001ff00 */
[----:B------:R-:W-:Y:S02]  /*8330*/  CS2R R92, SRZ ;  /* 0x00000000005c7805 */ /* 0x000fe4000001ff00 */
[----:B------:R-:W-:-:S02]  /*8340*/  CS2R R90, SRZ ;  /* 0x00000000005a7805 */ /* 0x000fc4000001ff00 */
[----:B------:R-:W-:Y:S01]  /*8350*/  CS2R R88, SRZ ;  /* 0x0000000000587805 */ /* 0x000fe2000001ff00 */
[----:B---3--:R-:W-:-:S05]  /*8360*/  IMAD R0, R0, R97, R9 ;  /* 0x0000006100007224 */ /* 0x008fca00078e0209 */
[----:B------:R0:W-:Y:S01]  /*8370*/  STL [R1+0x6c], R0 ;  /* 0x00006c0001007387 */ /* 0x0001e20000100800 */
[----:B------:R-:W-:Y:S02]  /*8380*/  VIADDMNMX R97, R0, R97, R100, PT ;  /* 0x0000006100617246 */ /* 0x000fe40003800164 */
[----:B------:R-:W-:Y:S02]  /*8390*/  CS2R R100, SRZ ;  /* 0x0000000000647805 */ /* 0x000fe4000001ff00 */
[----:B------:R-:W-:-:S13]  /*83a0*/  ISETP.GT.AND P1, PT, R97, R0, PT ;  /* 0x000000006100720c */ /* 0x000fda0003f24270 */
[----:B0-----:R-:W-:Y:S05]  /*83b0*/  @!P1 BRA `(.L_x_1458) ;  /* 0x0000011800d49947 */ /* 0x001fea0003800000 */
[----:B------:R-:W0:Y:S01]  /*83c0*/  S2R R0, SR_TID.X ;  /* 0x0000000000007919 */ /* 0x000e220000002100 */
[----:B------:R-:W-:Y:S01]  /*83d0*/  UMOV UR4, 0xffffffff ;  /* 0xffffffff00047882 */ /* 0x000fe20000000000 */
[----:B0-----:R-:W-:-:S05]  /*83e0*/  VIADD R40, R0, 0xffffff80 ;  /* 0xffffff8000287836 */ /* 0x001fca0000000000 */
[----:B--2---:R-:W-:-:S04]  /*83f0*/  SHF.R.S32.HI R41, RZ, 0x1f, R40 ;  /* 0x0000001fff297819 */ /* 0x004fc80000011428 */
[----:B------:R-:W-:-:S04]  /*8400*/  LEA.HI R13, R41, R40, RZ, 0x7 ;  /* 0x00000028290d7211 */ /* 0x000fc800078f38ff */
[----:B------:R-:W-:Y:S01]  /*8410*/  SHF.R.S32.HI R13, RZ, 0x7, R13 ;  /* 0x00000007ff0d7819 */ /* 0x000fe2000001140d */
[----:B------:R-:W-:Y:S06]  /*8420*/  BRA.DIV UR4, `(.L_x_1459) ;  /* 0x000001ce049c7947 */ /* 0x000fec000b800000 */
[----:B------:R-:W0:Y:S04]  /*8430*/  SHFL.IDX PT, R0, R13, RZ, 0x1f ;  /* 0x00001fff0d007589 */ /* 0x000e2800000e0000 */
[----:B0-----:R1:W-:Y:S02]  /*8440*/  STL [R1+0x10], R0 ;  /* 0x0000100001007387 */ /* 0x0013e40000100800 */
.L_x_1757:
[----:B------:R-:W1:Y:S01]  /*8450*/  LDL R3, [R1+0x10] ;  /* 0x0000100001037983 */ /* 0x000e620000100800 */
[----:B------:R-:W-:Y:S01]  /*8460*/  BSSY B6, `(.L_x_1460) ;  /* 0x0000020000067945 */ /* 0x000fe20003800000 */
[----:B-1----:R-:W-:-:S05]  /*8470*/  IMAD.HI R0, R3, 0x55555556, RZ ;  /* 0x5555555603007827 */ /* 0x002fca00078e02ff */
[----:B------:R-:W-:-:S05]  /*8480*/  LEA.HI R0, R0, R0, RZ, 0x1 ;  /* 0x0000000000007211 */ /* 0x000fca00078f08ff */
[----:B------:R-:W-:Y:S02]  /*8490*/  IMAD R4, R0, -0x3, R3 ;  /* 0xfffffffd00047824 */ /* 0x000fe400078e0203 */
[----:B------:R-:W-:Y:S02]  /*84a0*/  VIADD R3, R2, 0x21800 ;  /* 0x0002180002037836 */ /* 0x000fe40000000000 */
[----:B------:R-:W-:Y:S01]  /*84b0*/  IMAD R0, R4, 0x1000, R2 ;  /* 0x0000100004007824 */ /* 0x000fe200078e0202 */
[----:B------:R1:W-:Y:S02]  /*84c0*/  STL [R1+0x2c], R4 ;  /* 0x00002c0401007387 */ /* 0x0003e40000100800 */
[----:B------:R-:W-:Y:S01]  /*84d0*/  LOP3.LUT P0, RZ, R3, 0x3ff, RZ, 0xc0, !PT ;  /* 0x000003ff03ff7812 */ /* 0x000fe2000780c0ff */
[----:B------:R-:W-:-:S05]  /*84e0*/  VIADD R0, R0, 0xc400 ;  /* 0x0000c40000007836 */ /* 0x000fca0000000000 */
[----:B------:R-:W-:Y:S01]  /*84f0*/  SHF.R.U32.HI R0, RZ, 0x4, R0 ;  /* 0x00000004ff007819 */ /* 0x000fe20000011600 */
[----:B-1----:R-:W-:-:S03]  /*8500*/  IMAD R4, R4, 0x2000, R3 ;  /* 0x0000200004047824 */ /* 0x002fc600078e0203 */
[----:B------:R-:W-:Y:S02]  /*8510*/  LOP3.LUT R148, R0, 0x3fff, RZ, 0xc0, !PT ;  /* 0x00003fff00947812 */ /* 0x000fe400078ec0ff */
        /* <DEDUP_REMOVED lines=20> */
.L_x_1461:
[----:B------:R-:W-:Y:S05]  /*8660*/  BSYNC B6 ;  /* 0x0000000000067941 */ /* 0x000fea0003800000 */
.L_x_1460:
[----:B------:R-:W-:Y:S02]  /*8670*/  ULDC UR4, c[0x0][0x3f4] ;  /* 0x0000fd0000047ab9 */ /* 0x000fe40000000800 */
[----:B------:R-:W-:-:S13]  /*8680*/  ISETP.LT.AND P0, PT, RZ, UR4, PT ;  /* 0x00000004ff007c0c */ /* 0x000fda000bf01270 */
[----:B------:R-:W-:Y:S05]  /*8690*/  @P0 BRA `(.L_x_1462) ;  /* 0x0000000000400947 */ /* 0x000fea0003800000 */
[----:B------:R-:W-:-:S04]  /*86a0*/  ULEA.HI UR4, UR37, UR37, URZ, 0x1 ;  /* 0x0000002525047291 */ /* 0x000fc8000f8f083f */
[----:B------:R-:W-:-:S04]  /*86b0*/  ULOP3.LUT UR4, UR4, 0xfffffffe, URZ, 0xc0, !UPT ;  /* 0xfffffffe04047892 */ /* 0x000fc8000f8ec03f */
[----:B------:R-:W-:-:S06]  /*86c0*/  UIADD3 UR4, UR37, -UR4, URZ ;  /* 0x8000000425047290 */ /* 0x000fcc000fffe03f */
[----:B-1----:R-:W-:-:S05]  /*86d0*/  IMAD.U32 R3, RZ, RZ, UR4 ;  /* 0x00000004ff037e24 */ /* 0x002fca000f8e00ff */
[----:B------:R-:W-:-:S04]  /*86e0*/  SHF.L.U32 R3, R3, 0x1f, RZ ;  /* 0x0000001f03037819 */ /* 0x000fc800000006ff */
[----:B------:R1:W2:Y:S03]  /*86f0*/  SYNCS.PHASECHK.TRANS64.TRYWAIT P0, [R2+URZ+0x2d800], R3 ;  /* 0x02d80003020075a7 */ /* 0x0002a6000800017f */
[----:B--2---:R-:W-:Y:S05]  /*8700*/  @!P0 NANOSLEEP.SYNCS 0x989680 ;  /* 0x009896800000895d */ /* 0x004fea0003900000 */
[----:B------:R-:W2:Y:S01]  /*8710*/  @!P0 SYNCS.PHASECHK.TRANS64 P0, [R2+URZ+0x2d800], R3 ;  /* 0x02d80003020085a7 */ /* 0x000ea2000800007f */
[----:B------:R-:W-:Y:S04]  /*8720*/  BSSY B0, `(.L_x_1463) ;  /* 0x0000006000007945 */ /* 0x000fe80003800000 */
[----:B--2---:R-:W-:Y:S05]  /*8730*/  @P0 BRA `(.L_x_1464) ;  /* 0x0000000000100947 */ /* 0x004fea0003800000 */
.L_x_1465:
[----:B--2---:R2:W3:Y:S02]  /*8740*/  SYNCS.PHASECHK.TRANS64.TRYWAIT P0, [R2+URZ+0x2d800], R3 ;  /* 0x02d80003020075a7 */ /* 0x0044e4000800017f */
[----:B---3--:R-:W-:Y:S05]  /*8750*/  @!P0 NANOSLEEP.SYNCS 0x989680 ;  /* 0x009896800000895d */ /* 0x008fea0003900000 */
[----:B------:R-:W3:Y:S02]  /*8760*/  @!P0 SYNCS.PHASECHK.TRANS64 P0, [R2+URZ+0x2d800], R3 ;  /* 0x02d80003020085a7 */ /* 0x000ee4000800007f */
[----:B---3--:R-:W-:Y:S05]  /*8770*/  @!P0 BRA `(.L_x_1465) ;  /* 0xfffffffc00f08947 */ /* 0x008fea000383ffff */
.L_x_1464:
[----:B------:R-:W-:Y:S05]  /*8780*/  BSYNC B0 ;  /* 0x0000000000007941 */ /* 0x000fea0003800000 */
.L_x_1463:
[----:B------:R-:W-:Y:S05]  /*8790*/  BRA `(.L_x_1466) ;  /* 0x00000040009c7947 */ /* 0x000fea0003800000 */
.L_x_1462:
[----:B------:R-:W-:Y:S01]  /*87a0*/  ULOP3.LUT UP0, URZ, UR40, 0x1bf, URZ, 0xc0, !UPT ;  /* 0x000001bf283f7892 */ /* 0x000fe2000f80c03f */
[----:B-----5:R-:W-:Y:S01]  /*87b0*/  SHF.R.S32.HI R0, RZ, 0x1f, R96 ;  /* 0x0000001fff007819 */ /* 0x020fe20000011460 */
[----:B------:R-:W-:Y:S01]  /*87c0*/  ULDC.64 UR4, c[0x0][0x3f8] ;  /* 0x0000fe0000047ab9 */ /* 0x000fe20000000a00 */
[----:B------:R-:W-:Y:S01]  /*87d0*/  ULDC.64 UR6, c[0x0][0x408] ;  /* 0x0001020000067ab9 */ /* 0x000fe20000000a00 */
[----:B------:R-:W-:Y:S02]  /*87e0*/  IMAD.WIDE.U32 R24, R96, UR4, RZ ;  /* 0x0000000460187c25 */ /* 0x000fe4000f8e00ff */
[----:B------:R-:W-:Y:S02]  /*87f0*/  PLOP3.LUT P0, PT, PT, PT, UP0, 0x80, 0x0 ;  /* 0x000000000000781c */ /* 0x000fe40003f0f008 */
[C---:B-1----:R-:W-:Y:S02]  /*8800*/  IMAD R3, R0.reuse, UR4, RZ ;  /* 0x0000000400037c24 */ /* 0x042fe4000f8e02ff */
[----:B------:R-:W-:-:S02]  /*8810*/  IMAD R5, R0, UR6, RZ ;  /* 0x0000000600057c24 */ /* 0x000fc4000f8e02ff */
[C---:B------:R-:W-:Y:S02]  /*8820*/  IMAD R3, R96.reuse, UR5, R3 ;  /* 0x0000000560037c24 */ /* 0x040fe4000f8e0203 */
[C---:B------:R-:W-:Y:S02]  /*8830*/  IMAD R5, R96.reuse, UR7, R5 ;  /* 0x0000000760057c24 */ /* 0x040fe4000f8e0205 */
[----:B------:R-:W-:-:S04]  /*8840*/  IMAD.WIDE.U32 R26, R96, UR6, RZ ;  /* 0x00000006601a7c25 */ /* 0x000fc8000f8e00ff */
[----:B------:R-:W-:Y:S02]  /*8850*/  IMAD.IADD R29, R3, 0x1, R25 ;  /* 0x00000001031d7824 */ /* 0x000fe400078e0219 */
[----:B------:R-:W-:Y:S01]  /*8860*/  IMAD.IADD R31, R5, 0x1, R27 ;  /* 0x00000001051f7824 */ /* 0x000fe200078e021b */
        /* <DEDUP_REMOVED lines=17> */
.L_x_1467:
[----:B------:R-:W2:Y:S01]  /*8980*/  LDL R20, [R1+0x30] ;  /* 0x0000300001147983 */ /* 0x000ea20000100800 */
[----:B------:R-:W-:Y:S01]  /*8990*/  ULDC.U8 UR4, c[0x0][0x410] ;  /* 0x0001040000047ab9 */ /* 0x000fe20000000000 */
[----:B------:R-:W1:Y:S01]  /*89a0*/  S2R R21, SR_TID.X ;  /* 0x0000000000157919 */ /* 0x000e620000002100 */
[----:B------:R-:W-:Y:S01]  /*89b0*/  ISETP.NE.AND P0, PT, RZ, UR4, PT ;  /* 0x00000004ff007c0c */ /* 0x000fe2000bf05270 */
[----:B------:R-:W-:Y:S01]  /*89c0*/  BSSY B0, `(.L_x_1468) ;  /* 0x00003fc000007945 */ /* 0x000fe20003800000 */
[C---:B-1----:R-:W-:Y:S02]  /*89d0*/  VIADD R58, R21.reuse, 0xffffff80 ;  /* 0xffffff80153a7836 */ /* 0x042fe40000000000 */
[----:B------:R-:W-:-:S05]  /*89e0*/  VIADD R57, R21, 0xffffff80 ;  /* 0xffffff8015397836 */ /* 0x000fca0000000000 */
[----:B------:R-:W-:-:S04]  /*89f0*/  LEA.HI R57, R57, R58, RZ, 0x1 ;  /* 0x0000003a39397211 */ /* 0x000fc800078f08ff */
[----:B------:R-:W-:-:S05]  /*8a00*/  SHF.R.S32.HI R57, RZ, 0x1, R57 ;  /* 0x00000001ff397819 */ /* 0x000fca0000011439 */
[----:B--2---:R-:W-:Y:S01]  /*8a10*/  IMAD.IADD R6, R57, 0x1, R20 ;  /* 0x0000000139067824 */ /* 0x004fe200078e0214 */
[----:B------:R-:W-:Y:S06]  /*8a20*/  @!P0 BRA `(.L_x_1469) ;  /* 0x0000001c00e48947 */ /* 0x000fec0003800000 */
[----:B------:R-:W1:Y:S01]  /*8a30*/  LDC R5, c[0x0][0x448] ;  /* 0x00011200ff057b82 */ /* 0x000e620000000800 */
[----:B------:R-:W-:Y:S01]  /*8a40*/  ULDC.64 UR4, c[0x0][0x3f8] ;  /* 0x0000fe0000047ab9 */ /* 0x000fe20000000a00 */
[----:B------:R-:W-:Y:S01]  /*8a50*/  ULDC.64 UR6, c[0x0][0x408] ;  /* 0x0001020000067ab9 */ /* 0x000fe20000000a00 */
[----:B------:R-:W-:Y:S02]  /*8a60*/  IMAD.MOV.U32 R25, RZ, RZ, R29 ;  /* 0x000000ffff197224 */ /* 0x000fe400078e001d */
[----:B------:R-:W-:Y:S01]  /*8a70*/  IMAD.MOV.U32 R27, RZ, RZ, R31 ;  /* 0x000000ffff1b7224 */ /* 0x000fe200078e001f */
[----:B-1----:R-:W-:-:S13]  /*8a80*/  ISETP.NE.AND P0, PT, R5, 0x1, PT ;  /* 0x000000010500780c */ /* 0x002fda0003f05270 */
[----:B------:R-:W1:Y:S08]  /*8a90*/  @P0 LDC R3, c[0x0][0x44c] ;  /* 0x00011300ff030b82 */ /* 0x000e700000000800 */
[----:B------:R-:W2:Y:S01]  /*8aa0*/  @P0 LDC R7, c[0x0][0x450] ;  /* 0x00011400ff070b82 */ /* 0x000ea20000000800 */
[----:B-1----:R-:W-:-:S04]  /*8ab0*/  @P0 IMAD.HI.U32 R0, R6, R3, RZ ;  /* 0x0000000306000227 */ /* 0x002fc800078e00ff */
[----:B------:R-:W-:Y:S01]  /*8ac0*/  IMAD.MOV.U32 R3, RZ, RZ, R6 ;  /* 0x000000ffff037224 */ /* 0x000fe200078e0006 */
[----:B--2---:R-:W-:-:S04]  /*8ad0*/  @P0 SHF.R.U32.HI R3, RZ, R7, R0 ;  /* 0x00000007ff030219 */ /* 0x004fc80000011600 */
[----:B------:R-:W-:Y:S01]  /*8ae0*/  SHF.R.S32.HI R0, RZ, 0x1f, R3 ;  /* 0x0000001fff007819 */ /* 0x000fe20000011403 */
[----:B------:R-:W-:-:S04]  /*8af0*/  IMAD.WIDE.U32 R24, R3, UR4, R24 ;  /* 0x0000000403187c25 */ /* 0x000fc8000f8e0018 */
[C---:B------:R-:W-:Y:S02]  /*8b00*/  IMAD R4, R0.reuse, UR4, RZ ;  /* 0x0000000400047c24 */ /* 0x040fe4000f8e02ff */
[----:B------:R-:W-:Y:S02]  /*8b10*/  IMAD R0, R0, UR6, RZ ;  /* 0x0000000600007c24 */ /* 0x000fe4000f8e02ff */
[C---:B------:R-:W-:Y:S01]  /*8b20*/  IMAD R13, R3.reuse, UR5, R4 ;  /* 0x00000005030d7c24 */ /* 0x040fe2000f8e0204 */
[----:B------:R-:W-:Y:S01]  /*8b30*/  ULDC.64 UR4, c[0x0][0x3e8] ;  /* 0x0000fa0000047ab9 */ /* 0x000fe20000000a00 */
[C---:B------:R-:W-:Y:S01]  /*8b40*/  IMAD.WIDE.U32 R26, R3.reuse, UR6, R26 ;  /* 0x00000006031a7c25 */ /* 0x040fe2000f8e001a */
[----:B------:R-:W-:Y:S01]  /*8b50*/  LEA R38, P0, R24, UR4, 0x1 ;  /* 0x0000000418267c11 */ /* 0x000fe2000f8008ff */
[----:B------:R-:W-:Y:S02]  /*8b60*/  UMOV UR4, 0xffffffff ;  /* 0xffffffff00047882 */ /* 0x000fe40000000000 */
[----:B------:R-:W-:Y:S01]  /*8b70*/  IMAD R3, R3, UR7, R0 ;  /* 0x0000000703037c24 */ /* 0x000fe2000f8e0200 */
[----:B------:R-:W-:Y:S01]  /*8b80*/  ULDC.64 UR6, c[0x0][0x400] ;  /* 0x0001000000067ab9 */ /* 0x000fe20000000a00 */
[----:B------:R-:W-:Y:S01]  /*8b90*/  IMAD.IADD R13, R25, 0x1, R13 ;  /* 0x00000001190d7824 */ /* 0x000fe200078e020d */
[----:B------:R-:W-:Y:S01]  /*8ba0*/  LEA R39, P1, R26, UR6, 0x1 ;  /* 0x000000061a277c11 */ /* 0x000fe2000f8208ff */
[----:B------:R-:W-:-:S03]  /*8bb0*/  IMAD.IADD R3, R27, 0x1, R3 ;  /* 0x000000011b037824 */ /* 0x000fc600078e0203 */
[----:B------:R-:W-:Y:S02]  /*8bc0*/  LEA.HI.X R13, R24, UR5, R13, 0x1, P0 ;  /* 0x00000005180d7c11 */ /* 0x000fe400080f0c0d */
[----:B------:R-:W-:Y:S01]  /*8bd0*/  LEA.HI.X R0, R26, UR7, R3, 0x1, P1 ;  /* 0x000000071a007c11 */ /* 0x000fe200088f0c03 */
[----:B------:R-:W-:Y:S06]  /*8be0*/  BRA.DIV UR4, `(.L_x_1470) ;  /* 0x000001c604d47947 */ /* 0x000fec000b800000 */
[----:B------:R1:W2:Y:S04]  /*8bf0*/  SHFL.IDX PT, R3, R13, RZ, 0x1e1f ;  /* 0x001e1fff0d037589 */ /* 0x0002a800000e0000 */
[----:B------:R-:W3:Y:S04]  /*8c00*/  SHFL.IDX PT, R38, R38, RZ, 0x1e1f ;  /* 0x001e1fff26267589 */ /* 0x000ee800000e0000 */
[----:B------:R-:W4:Y:S04]  /*8c10*/  SHFL.IDX PT, R0, R0, RZ, 0x1e1f ;  /* 0x001e1fff00007589 */ /* 0x000f2800000e0000 */
[----:B-1----:R-:W0:Y:S02]  /*8c20*/  SHFL.IDX PT, R39, R39, RZ, 0x1e1f ;  /* 0x001e1fff27277589 */ /* 0x002e2400000e0000 */
.L_x_1763:
[----:B------:R-:W-:Y:S01]  /*8c30*/  IMAD R42, R140, R5, RZ ;  /* 0x000000058c2a7224 */ /* 0x000fe200078e02ff */
[----:B------:R-:W-:Y:S01]  /*8c40*/  BSSY B1, `(.L_x_1471) ;  /* 0x000005e000017945 */ /* 0x000fe20003800000 */
[----:B------:R-:W-:Y:S02]  /*8c50*/  CS2R R34, SRZ ;  /* 0x0000000000227805 */ /* 0x000fe4000001ff00 */
[----:B------:R-:W-:Y:S02]  /*8c60*/  CS2R R30, SRZ ;  /* 0x00000000001e7805 */ /* 0x000fe4000001ff00 */
[----:B------:R-:W-:Y:S02]  /*8c70*/  CS2R R26, SRZ ;  /* 0x00000000001a7805 */ /* 0x000fe4000001ff00 */
[----:B------:R-:W-:Y:S01]  /*8c80*/  ISETP.GE.AND P0, PT, R6, R42, PT ;  /* 0x0000002a0600720c */ /* 0x000fe20003f06270 */
[----:B------:R-:W-:Y:S01]  /*8c90*/  IMAD R42, R33, -0xc0, R42 ;  /* 0xffffff40212a7824 */ /* 0x000fe200078e022a */
[----:B------:R-:W-:-:S02]  /*8ca0*/  CS2R R20, SRZ ;  /* 0x0000000000147805 */ /* 0x000fc4000001ff00 */
[----:B------:R-:W-:Y:S02]  /*8cb0*/  CS2R R12, SRZ ;  /* 0x00000000000c7805 */ /* 0x000fe4000001ff00 */
[----:B------:R-:W-:Y:S02]  /*8cc0*/  CS2R R8, SRZ ;  /* 0x0000000000087805 */ /* 0x000fe4000001ff00 */
[----:B------:R-:W-:Y:S02]  /*8cd0*/  CS2R R36, SRZ ;  /* 0x0000000000247805 */ /* 0x000fe4000001ff00 */
[----:B------:R-:W-:Y:S02]  /*8ce0*/  CS2R R32, SRZ ;  /* 0x0000000000207805 */ /* 0x000fe4000001ff00 */
[----:B------:R-:W-:Y:S02]  /*8cf0*/  CS2R R28, SRZ ;  /* 0x00000000001c7805 */ /* 0x000fe4000001ff00 */
[----:B------:R-:W-:-:S02]  /*8d00*/  CS2R R24, SRZ ;  /* 0x0000000000187805 */ /* 0x000fc4000001ff00 */
[----:B0-----:R-:W-:Y:S02]  /*8d10*/  CS2R R14, SRZ ;  /* 0x00000000000e7805 */ /* 0x001fe4000001ff00 */
[----:B------:R-:W-:Y:S01]  /*8d20*/  CS2R R10, SRZ ;  /* 0x00000000000a7805 */ /* 0x000fe2000001ff00 */
[----:B------:R-:W-:Y:S06]  /*8d30*/  @P0 BRA `(.L_x_1472) ;  /* 0x0000000400380947 */ /* 0x000fec0003800000 */
[----:B------:R-:W2:Y:S01]  /*8d40*/  LDL R49, [R1+0x60] ;  /* 0x0000600001317983 */ /* 0x000ea20000100800 */
[----:B------:R-:W-:-:S03]  /*8d50*/  ULDC UR4, c[0x0][0x3f4] ;  /* 0x0000fd0000047ab9 */ /* 0x000fc60000000800 */
[----:B------:R-:W3:Y:S04]  /*8d60*/  LDL R48, [R1+0x54] ;  /* 0x0000540001307983 */ /* 0x000ee80000100800 */
[----:B------:R-:W4:Y:S04]  /*8d70*/  LDL R47, [R1+0x5c] ;  /* 0x00005c00012f7983 */ /* 0x000f280000100800 */
[----:B------:R-:W4:Y:S04]  /*8d80*/  LDL R46, [R1+0x50] ;  /* 0x00005000012e7983 */ /* 0x000f280000100800 */
[----:B------:R-:W4:Y:S04]  /*8d90*/  LDL.64 R44, [R1+0x18] ;  /* 0x00001800012c7983 */ /* 0x000f280000100a00 */
[----:B------:R-:W4:Y:S01]  /*8da0*/  LDL R43, [R1+0x64] ;  /* 0x00006400012b7983 */ /* 0x000f220000100800 */
[----:B------:R-:W-:-:S02]  /*8db0*/  CS2R R36, SRZ ;  /* 0x0000000000247805 */ /* 0x000fc4000001ff00 */
[----:B------:R-:W-:Y:S02]  /*8dc0*/  CS2R R34, SRZ ;  /* 0x0000000000227805 */ /* 0x000fe4000001ff00 */
[----:B------:R-:W-:Y:S02]  /*8dd0*/  CS2R R32, SRZ ;  /* 0x0000000000207805 */ /* 0x000fe4000001ff00 */
[C---:B--2---:R-:W-:Y:S01]  /*8de0*/  ISETP.GE.AND P3, PT, R49.reuse, UR4, PT ;  /* 0x0000000431007c0c */ /* 0x044fe2000bf66270 */
[C---:B------:R-:W-:Y:S01]  /*8df0*/  IMAD.SHL.U32 R24, R49.reuse, 0x2, RZ ;  /* 0x0000000231187824 */ /* 0x040fe200078e00ff */
[----:B------:R-:W-:Y:S02]  /*8e00*/  SHF.R.S32.HI R4, RZ, 0x1f, R49 ;  /* 0x0000001fff047819 */ /* 0x000fe40000011431 */
[C---:B---3--:R-:W-:Y:S01]  /*8e10*/  ISETP.GE.AND P2, PT, R48.reuse, UR4, PT ;  /* 0x0000000430007c0c */ /* 0x048fe2000bf46270 */
[----:B------:R-:W-:Y:S01]  /*8e20*/  IMAD.SHL.U32 R14, R48, 0x2, RZ ;  /* 0x00000002300e7824 */ /* 0x000fe200078e00ff */
[----:B------:R-:W-:-:S02]  /*8e30*/  SHF.L.U64.HI R4, R49, 0x1, R4 ;  /* 0x0000000131047819 */ /* 0x000fc40000010204 */
[C---:B----4-:R-:W-:Y:S01]  /*8e40*/  ISETP.GE.AND P1, PT, R47.reuse, UR4, PT ;  /* 0x000000042f007c0c */ /* 0x050fe2000bf26270 */
[----:B------:R-:W-:Y:S01]  /*8e50*/  IMAD.SHL.U32 R10, R47, 0x2, RZ ;  /* 0x000000022f0a7824 */ /* 0x000fe200078e00ff */
[----:B------:R-:W-:Y:S02]  /*8e60*/  SHF.R.S32.HI R5, RZ, 0x1f, R48 ;  /* 0x0000001fff057819 */ /* 0x000fe40000011430 */
[C---:B------:R-:W-:Y:S01]  /*8e70*/  ISETP.GE.AND P0, PT, R46.reuse, UR4, PT ;  /* 0x000000042e007c0c */ /* 0x040fe2000bf06270 */
[----:B------:R-:W-:Y:S01]  /*8e80*/  IMAD.SHL.U32 R28, R46, 0x2, RZ ;  /* 0x000000022e1c7824 */ /* 0x000fe200078e00ff */
[-C--:B------:R-:W-:Y:S02]  /*8e90*/  @!P3 IADD3 R26, P4, R38, R24.reuse, RZ ;  /* 0x00000018261ab210 */ /* 0x080fe40007f9e0ff */
[----:B------:R-:W-:Y:S02]  /*8ea0*/  @!P3 IADD3 R24, P5, R39, R24, RZ ;  /* 0x000000182718b210 */ /* 0x000fe40007fbe0ff */
[----:B------:R-:W-:Y:S01]  /*8eb0*/  SHF.L.U64.HI R5, R48, 0x1, R5 ;  /* 0x0000000130057819 */ /* 0x000fe20000010205 */
[--C-:B------:R-:W-:Y:S01]  /*8ec0*/  @!P3 IMAD.X R27, R3, 0x1, R4.reuse, P4 ;  /* 0x00000001031bb824 */ /* 0x100fe200020e0604 */
[-C--:B------:R-:W-:Y:S01]  /*8ed0*/  @!P2 IADD3 R20, P4, R38, R14.reuse, RZ ;  /* 0x0000000e2614a210 */ /* 0x080fe20007f9e0ff */
[----:B------:R-:W-:Y:S01]  /*8ee0*/  @!P3 IMAD.X R25, R0, 0x1, R4, P5 ;  /* 0x000000010019b824 */ /* 0x000fe200028e0604 */
[----:B------:R-:W-:Y:S01]  /*8ef0*/  @!P2 IADD3 R14, P5, R39, R14, RZ ;  /* 0x0000000e270ea210 */ /* 0x000fe20007fbe0ff */
[----:B------:R-:W-:Y:S01]  /*8f00*/  IMAD.SHL.U32 R31, R43, 0x2, RZ ;  /* 0x000000022b1f7824 */ /* 0x000fe200078e00ff */
[----:B------:R-:W-:Y:S01]  /*8f10*/  SHF.R.S32.HI R6, RZ, 0x1f, R47 ;  /* 0x0000001fff067819 */ /* 0x000fe2000001142f */
[--C-:B------:R-:W-:Y:S01]  /*8f20*/  @!P2 IMAD.X R21, R3, 0x1, R5.reuse, P4 ;  /* 0x000000010315a824 */ /* 0x100fe200020e0605 */
[-C--:B------:R-:W-:Y:S01]  /*8f30*/  @!P1 IADD3 R12, P4, R38, R10.reuse, RZ ;  /* 0x0000000a260c9210 */ /* 0x080fe20007f9e0ff */
[----:B------:R-:W-:Y:S01]  /*8f40*/  @!P2 IMAD.X R15, R0, 0x1, R5, P5 ;  /* 0x00000001000fa824 */ /* 0x000fe200028e0605 */
[----:B------:R-:W-:Y:S01]  /*8f50*/  SHF.L.U64.HI R6, R47, 0x1, R6 ;  /* 0x000000012f067819 */ /* 0x000fe20000010206 */
[----:B------:R-:W5:Y:S01]  /*8f60*/  @!P3 LD.E.64 R32, desc[UR52][R26.64] ;  /* 0x000000341a20b980 */ /* 0x000f62000c101b00 */
[----:B------:R-:W-:-:S02]  /*8f70*/  @!P1 IADD3 R10, P5, R39, R10, RZ ;  /* 0x0000000a270a9210 */ /* 0x000fc40007fbe0ff */
[----:B------:R-:W-:Y:S01]  /*8f80*/  SHF.R.S32.HI R7, RZ, 0x1f, R46 ;  /* 0x0000001fff077819 */ /* 0x000fe2000001142e */
[--C-:B------:R-:W-:Y:S01]  /*8f90*/  @!P1 IMAD.X R13, R3, 0x1, R6.reuse, P4 ;  /* 0x00000001030d9824 */ /* 0x100fe200020e0606 */
[----:B------:R-:W-:Y:S01]  /*8fa0*/  ISETP.GE.AND P4, PT, R44, UR4, PT ;  /* 0x000000042c007c0c */ /* 0x000fe2000bf86270 */
[----:B------:R-:W-:Y:S01]  /*8fb0*/  @!P1 IMAD.X R11, R0, 0x1, R6, P5 ;  /* 0x00000001000b9824 */ /* 0x000fe200028e0606 */
[----:B------:R-:W-:Y:S02]  /*8fc0*/  SHF.L.U64.HI R7, R46, 0x1, R7 ;  /* 0x000000012e077819 */ /* 0x000fe40000010207 */
[----:B------:R-:W-:Y:S02]  /*8fd0*/  @!P0 IADD3 R8, P5, R38, R28, RZ ;  /* 0x0000001c26088210 */ /* 0x000fe40007fbe0ff */
[----:B------:R-:W-:-:S03]  /*8fe0*/  SHF.R.S32.HI R30, RZ, 0x1f, R43 ;  /* 0x0000001fff1e7819 */ /* 0x000fc6000001142b */
[----:B------:R-:W-:Y:S01]  /*8ff0*/  @!P0 IMAD.X R9, R3, 0x1, R7, P5 ;  /* 0x0000000103098824 */ /* 0x000fe200028e0607 */
[----:B------:R-:W-:-:S03]  /*9000*/  @!P0 IADD3 R4, P5, R39, R28, RZ ;  /* 0x0000001c27048210 */ /* 0x000fc60007fbe0ff */
[----:B------:R-:W-:Y:S02]  /*9010*/  @!P4 IMAD.MOV.U32 R28, RZ, RZ, R38 ;  /* 0x000000ffff1cc224 */ /* 0x000fe400078e0026 */
[----:B------:R-:W-:Y:S01]  /*9020*/  @!P0 IMAD.X R5, R0, 0x1, R7, P5 ;  /* 0x0000000100058824 */ /* 0x000fe200028e0607 */
[----:B------:R-:W-:Y:S01]  /*9030*/  ISETP.GE.AND P5, PT, R43, UR4, PT ;  /* 0x000000042b007c0c */ /* 0x000fe2000bfa6270 */
        /* <DEDUP_REMOVED lines=30> */
.L_x_1472:
[----:B------:R-:W-:Y:S05]  /*9220*/  BSYNC B1 ;  /* 0x0000000000017941 */ /* 0x000fea0003800000 */
.L_x_1471:
[----:B------:R-:W-:Y:S01]  /*9230*/  ULEA.HI UR4, UR37, UR37, URZ, 0x1 ;  /* 0x0000002525047291 */ /* 0x000fe2000f8f083f */
[----:B--2--5:R-:W-:Y:S01]  /*9240*/  IMAD.MOV.U32 R3, RZ, RZ, R35 ;  /* 0x000000ffff037224 */ /* 0x024fe200078e0023 */
[----:B------:R-:W-:Y:S01]  /*9250*/  VIMNMX R42, R42, 0xc0, PT ;  /* 0x000000c02a2a7848 */ /* 0x000fe20003fe0100 */
[----:B----4-:R-:W-:Y:S01]  /*9260*/  IMAD.MOV.U32 R0, RZ, RZ, R34 ;  /* 0x000000ffff007224 */ /* 0x010fe200078e0022 */
[----:B------:R-:W-:Y:S01]  /*9270*/  ULOP3.LUT UR4, UR4, 0xfffffffe, URZ, 0xc0, !UPT ;  /* 0xfffffffe04047892 */ /* 0x000fe2000f8ec03f */
[----:B0-----:R-:W-:Y:S01]  /*9280*/  IMAD.MOV.U32 R4, RZ, RZ, R30 ;  /* 0x000000ffff047224 */ /* 0x001fe200078e001e */
[----:B---3--:R-:W-:Y:S01]  /*9290*/  PRMT R38, R38, 0x5410, R3 ;  /* 0x0000541026267816 */ /* 0x008fe20000000003 */
[----:B------:R-:W-:Y:S01]  /*92a0*/  IMAD.MOV.U32 R5, RZ, RZ, R27 ;  /* 0x000000ffff057224 */ /* 0x000fe200078e001b */
[----:B------:R-:W-:Y:S01]  /*92b0*/  UIADD3 UR4, UR37, -UR4, URZ ;  /* 0x8000000425047290 */ /* 0x000fe2000fffe03f */
        /* <DEDUP_REMOVED lines=40> */
[----:B------:R-:W-:Y:S01]  /*9540*/  PRMT R50, R0, 0x7610, R50 ;  /* 0x0000761000327816 */ /* 0x000fe20000000032 */
[----:B------:R-:W-:Y:S01]  /*9550*/  IMAD.MOV.U32 R0, RZ, RZ, R10 ;  /* 0x000000ffff007224 */ /* 0x000fe200078e000a */
[----:B------:R-:W-:Y:S01]  /*9560*/  PRMT R51, R4, 0x7610, R51 ;  /* 0x0000761004337816 */ /* 0x000fe20000000033 */
[----:B------:R-:W-:Y:S01]  /*9570*/  IMAD.MOV.U32 R4, RZ, RZ, R11 ;  /* 0x000000ffff047224 */ /* 0x000fe200078e000b */
[----:B------:R-:W-:-:S02]  /*9580*/  PRMT R46, R5, 0x7610, R46 ;  /* 0x00007610052e7816 */ /* 0x000fc4000000002e */
[----:B------:R-:W-:Y:S01]  /*9590*/  PRMT R47, R6, 0x7610, R47 ;  /* 0x00007610062f7816 */ /* 0x000fe2000000002f */
[----:B0-----:R-:W-:Y:S06]  /*95a0*/  @!P0 BRA `(.L_x_1474) ;  /* 0x000001bc00d48947 */ /* 0x001fec0003800000 */
.L_x_1764:
[----:B------:R-:W-:Y:S05]  /*95b0*/  BSYNC B1 ;  /* 0x0000000000017941 */ /* 0x000fea0003800000 */
.L_x_1473:
[----:B------:R-:W-:Y:S02]  /*95c0*/  PRMT R42, R0, 0x7610, R42 ;  /* 0x00007610002a7816 */ /* 0x000fe4000000002a */
[----:B------:R-:W-:Y:S01]  /*95d0*/  PRMT R43, R4, 0x7610, R43 ;  /* 0x00007610042b7816 */ /* 0x000fe2000000002b */
[----:B------:R-:W-:Y:S06]  /*95e0*/  @P1 BRA `(.L_x_1475) ;  /* 0x0000003000e41947 */ /* 0x000fec0003800000 */
[----:B------:R-:W2:Y:S01]  /*95f0*/  LDL.64 R66, [R1+0x18] ;  /* 0x0000180001427983 */ /* 0x000ea20000100a00 */
[----:B------:R-:W2:Y:S03]  /*9600*/  LDC R4, c[0x0][0x3f4] ;  /* 0x0000fd00ff047b82 */ /* 0x000ea60000000800 */
[----:B------:R-:W3:Y:S04]  /*9610*/  LDL R61, [R1+0x70] ;  /* 0x00007000013d7983 */ /* 0x000ee80000100800 */
[----:B------:R-:W4:Y:S04]  /*9620*/  LDL R60, [R1+0x60] ;  /* 0x00006000013c7983 */ /* 0x000f280000100800 */
[----:B------:R-:W5:Y:S04]  /*9630*/  LDL R58, [R1+0x54] ;  /* 0x00005400013a7983 */ /* 0x000f680000100800 */
[----:B------:R-:W5:Y:S04]  /*9640*/  LDL R57, [R1+0x5c] ;  /* 0x00005c0001397983 */ /* 0x000f680000100800 */
[----:B------:R-:W5:Y:S04]  /*9650*/  LDL R7, [R1+0x50] ;  /* 0x0000500001077983 */ /* 0x000f680000100800 */
[----:B------:R-:W5:Y:S01]  /*9660*/  LDL R6, [R1+0x64] ;  /* 0x0000640001067983 */ /* 0x000f620000100800 */
[----:B------:R-:W-:-:S04]  /*9670*/  LEA.HI R40, R41, R40, RZ, 0x2 ;  /* 0x0000002829287211 */ /* 0x000fc800078f10ff */
[--C-:B------:R-:W-:Y:S02]  /*9680*/  SHF.R.S32.HI R0, RZ, 0x2, R40.reuse ;  /* 0x00000002ff007819 */ /* 0x100fe40000011428 */
[----:B0-----:R-:W-:-:S04]  /*9690*/  SHF.R.S32.HI R3, RZ, 0x1f, R40 ;  /* 0x0000001fff037819 */ /* 0x001fc80000011428 */
[----:B------:R-:W-:-:S04]  /*96a0*/  LEA.HI R3, R3, R0, RZ, 0x2 ;  /* 0x0000000003037211 */ /* 0x000fc800078f10ff */
[----:B------:R-:W-:Y:S01]  /*96b0*/  LOP3.LUT R5, R3, 0xfffffffc, RZ, 0xc0, !PT ;  /* 0xfffffffc03057812 */ /* 0x000fe200078ec0ff */
[----:B------:R-:W-:Y:S04]  /*96c0*/  BSSY B1, `(.L_x_1476) ;  /* 0x000003a000017945 */ /* 0x000fe80003800000 */
[----:B------:R-:W-:-:S05]  /*96d0*/  IMAD.IADD R5, R0, 0x1, -R5 ;  /* 0x0000000100057824 */ /* 0x000fca00078e0a05 */
[----:B------:R-:W-:Y:S02]  /*96e0*/  LOP3.LUT P0, RZ, R5, 0x2, RZ, 0xc0, !PT ;  /* 0x0000000205ff7812 */ /* 0x000fe4000780c0ff */
[----:B--2---:R-:W-:Y:S01]  /*96f0*/  ISETP.GE.AND P6, PT, R66, R4, PT ;  /* 0x000000044200720c */ /* 0x004fe20003fc6270 */
[----:B---3--:R-:W-:-:S04]  /*9700*/  IMAD R3, R61, 0x2, R2 ;  /* 0x000000023d037824 */ /* 0x008fc800078e0202 */
[----:B------:R-:W-:Y:S01]  /*9710*/  VIADD R0, R3, 0x20 ;  /* 0x0000002003007836 */ /* 0x000fe20000000000 */
[-C--:B----4-:R-:W-:Y:S02]  /*9720*/  ISETP.GE.AND P1, PT, R60, R4.reuse, PT ;  /* 0x000000043c00720c */ /* 0x090fe40003f26270 */
[-C--:B-----5:R-:W-:Y:S02]  /*9730*/  ISETP.GE.AND P2, PT, R58, R4.reuse, PT ;  /* 0x000000043a00720c */ /* 0x0a0fe40003f46270 */
[-C--:B------:R-:W-:Y:S02]  /*9740*/  ISETP.GE.AND P3, PT, R57, R4.reuse, PT ;  /* 0x000000043900720c */ /* 0x080fe40003f66270 */
[-C--:B------:R-:W-:Y:S02]  /*9750*/  ISETP.GE.AND P4, PT, R7, R4.reuse, PT ;  /* 0x000000040700720c */ /* 0x080fe40003f86270 */
[----:B------:R-:W-:Y:S01]  /*9760*/  ISETP.GE.AND P5, PT, R6, R4, PT ;  /* 0x000000040600720c */ /* 0x000fe20003fa6270 */
[----:B------:R-:W-:-:S12]  /*9770*/  @P6 BRA `(.L_x_1477) ;  /* 0x0000000000b86947 */ /* 0x000fd80003800000 */
[----:B------:R-:W0:Y:S01]  /*9780*/  LDS.128 R4, [R3+0xc400] ;  /* 0x00c4000003047984 */ /* 0x000e220000000c00 */
[----:B------:R-:W-:Y:S02]  /*9790*/  SHF.R.U32.HI R58, RZ, 0x10, R35 ;  /* 0x00000010ff3a7819 */ /* 0x000fe40000011623 */
[----:B------:R-:W-:Y:S02]  /*97a0*/  SHF.R.U32.HI R41, RZ, 0x10, R37 ;  /* 0x00000010ff297819 */ /* 0x000fe40000011625 */
[----:B------:R-:W-:Y:S02]  /*97b0*/  PRMT R58, R38, 0x5432, R58 ;  /* 0x00005432263a7816 */ /* 0x000fe4000000003a */
[----:B------:R-:W-:Y:S02]  /*97c0*/  SHF.R.U64 R57, R34, 0x10, R35 ;  /* 0x0000001022397819 */ /* 0x000fe40000001223 */
[----:B------:R-:W-:Y:S01]  /*97d0*/  PRMT R41, R59, 0x5410, R41 ;  /* 0x000054103b297816 */ /* 0x000fe20000000029 */
[----:B------:R-:W-:Y:S01]  /*97e0*/  IMAD.U32 R59, R58, 0x10000, RZ ;  /* 0x000100003a3b7824 */ /* 0x000fe200078e00ff */
[----:B------:R-:W-:-:S02]  /*97f0*/  SHF.R.U64 R40, R36, 0x10, R37 ;  /* 0x0000001024287819 */ /* 0x000fc40000001225 */
[----:B------:R-:W-:Y:S01]  /*9800*/  PRMT R57, R56, 0x5410, R57 ;  /* 0x0000541038397816 */ /* 0x000fe20000000039 */
[C---:B------:R-:W-:Y:S01]  /*9810*/  IMAD.U32 R56, R41.reuse, 0x10000, RZ ;  /* 0x0001000029387824 */ /* 0x040fe200078e00ff */
[----:B------:R-:W-:Y:S02]  /*9820*/  LOP3.LUT R58, R58, 0xffff0000, RZ, 0xc0, !PT ;  /* 0xffff00003a3a7812 */ /* 0x000fe400078ec0ff */
[----:B------:R-:W-:Y:S02]  /*9830*/  LOP3.LUT R41, R41, 0xffff0000, RZ, 0xc0, !PT ;  /* 0xffff000029297812 */ /* 0x000fe400078ec0ff */
[----:B------:R-:W-:Y:S02]  /*9840*/  PRMT R40, R42, 0x5432, R40 ;  /* 0x000054322a287816 */ /* 0x000fe40000000028 */
[C---:B0-----:R-:W-:Y:S01]  /*9850*/  LOP3.LUT R35, R6.reuse, 0xffff0000, RZ, 0xc0, !PT ;  /* 0xffff000006237812 */ /* 0x041fe200078ec0ff */
[----:B------:R-:W-:Y:S01]  /*9860*/  IMAD.U32 R34, R6, 0x10000, RZ ;  /* 0x0001000006227824 */ /* 0x000fe200078e00ff */
[C---:B------:R-:W-:Y:S01]  /*9870*/  LOP3.LUT R37, R7.reuse, 0xffff0000, RZ, 0xc0, !PT ;  /* 0xffff000007257812 */ /* 0x040fe200078ec0ff */
[----:B------:R-:W-:-:S02]  /*9880*/  IMAD.U32 R36, R7, 0x10000, RZ ;  /* 0x0001000007247824 */ /* 0x000fc400078e00ff */
[CC--:B------:R-:W-:Y:S01]  /*9890*/  FMUL.FTZ R61, R35.reuse, R59.reuse ;  /* 0x0000003b233d7220 */ /* 0x0c0fe20000410000 */
[----:B------:R-:W-:Y:S01]  /*98a0*/  FMUL.FTZ R60, R35, R56 ;  /* 0x00000038233c7220 */ /* 0x000fe20000410000 */
[----:B------:R-:W-:Y:S01]  /*98b0*/  FMUL.FTZ R35, R37, R58 ;  /* 0x0000003a25237220 */ /* 0x000fe20000410000 */
[----:B------:R-:W-:Y:S02]  /*98c0*/  IMAD.U32 R6, R4, 0x10000, RZ ;  /* 0x0001000004067824 */ /* 0x000fe400078e00ff */
[C---:B------:R-:W-:Y:S01]  /*98d0*/  FFMA.FTZ R61, R34.reuse, R56, -R61 ;  /* 0x00000038223d7223 */ /* 0x040fe2000001083d */
[----:B------:R-:W-:Y:S01]  /*98e0*/  FFMA.FTZ R60, R34, R59, R60 ;  /* 0x0000003b223c7223 */ /* 0x000fe2000001003c */
[-C--:B------:R-:W-:Y:S01]  /*98f0*/  FFMA.FTZ R59, R36, R41.reuse, -R35 ;  /* 0x00000029243b7223 */ /* 0x080fe20000010823 */
[C---:B------:R-:W-:Y:S01]  /*9900*/  IMAD.U32 R7, R5.reuse, 0x10000, RZ ;  /* 0x0001000005077824 */ /* 0x040fe200078e00ff */
[----:B------:R-:W-:Y:S01]  /*9910*/  LOP3.LUT R4, R4, 0xffff0000, RZ, 0xc0, !PT ;  /* 0xffff000004047812 */ /* 0x000fe200078ec0ff */
[C---:B------:R-:W-:Y:S01]  /*9920*/  IMAD.U32 R35, R40.reuse, 0x10000, RZ ;  /* 0x0001000028237824 */ /* 0x040fe200078e00ff */
[----:B------:R-:W-:Y:S01]  /*9930*/  LOP3.LUT R5, R5, 0xffff0000, RZ, 0xc0, !PT ;  /* 0xffff000005057812 */ /* 0x000fe200078ec0ff */
[----:B------:R-:W-:Y:S01]  /*9940*/  FMUL.FTZ R63, R37, R41 ;  /* 0x00000029253f7220 */ /* 0x000fe20000410000 */
[C---:B------:R-:W-:Y:S01]  /*9950*/  LOP3.LUT R34, R57.reuse, 0xffff0000, RZ, 0xc0, !PT ;  /* 0xffff000039227812 */ /* 0x040fe200078ec0ff */
[----:B------:R-:W-:Y:S01]  /*9960*/  IMAD.U32 R37, R57, 0x10000, RZ ;  /* 0x0001000039257824 */ /* 0x000fe200078e00ff */
[----:B------:R-:W-:Y:S01]  /*9970*/  LOP3.LUT R40, R40, 0xffff0000, RZ, 0xc0, !PT ;  /* 0xffff000028287812 */ /* 0x000fe200078ec0ff */
[----:B------:R-:W-:Y:S01]  /*9980*/  FFMA.FTZ R58, R36, R58, R63 ;  /* 0x0000003a243a7223 */ /* 0x000fe2000001003f */
[C---:B------:R-:W-:Y:S01]  /*9990*/  FMUL.FTZ R36, R4.reuse, R35 ;  /* 0x0000002304247220 */ /* 0x040fe20000410000 */
[-C--:B------:R-:W-:Y:S01]  /*99a0*/  FMUL.FTZ R41, R4, R37.reuse ;  /* 0x0000002504297220 */ /* 0x080fe20000410000 */
[C---:B------:R-:W-:Y:S01]  /*99b0*/  FMUL.FTZ R56, R5.reuse, R34 ;  /* 0x0000002205387220 */ /* 0x040fe20000410000 */
[-C--:B------:R-:W-:Y:S01]  /*99c0*/  FMUL.FTZ R57, R5, R40.reuse ;  /* 0x0000002805397220 */ /* 0x080fe20000410000 */
[C---:B------:R-:W-:Y:S01]  /*99d0*/  FFMA.FTZ R37, R6.reuse, R37, R36 ;  /* 0x0000002506257223 */ /* 0x040fe20000010024 */
[----:B------:R-:W-:Y:S01]  /*99e0*/  FFMA.FTZ R4, R6, R35, -R41 ;  /* 0x0000002306047223 */ /* 0x000fe20000010829 */
[C---:B------:R-:W-:Y:S01]  /*99f0*/  FFMA.FTZ R5, R7.reuse, R40, -R56 ;  /* 0x0000002807057223 */ /* 0x040fe20000010838 */
[----:B------:R-:W-:Y:S01]  /*9a00*/  FFMA.FTZ R34, R7, R34, R57 ;  /* 0x0000002207227223 */ /* 0x000fe20000010039 */
[----:B------:R-:W-:-:S02]  /*9a10*/  F2FP.BF16.F32.PACK_AB R6, R60, R61 ;  /* 0x0000003d3c06723e */ /* 0x000fc400000010ff */
[----:B------:R-:W-:Y:S02]  /*9a20*/  F2FP.BF16.F32.PACK_AB R7, R58, R59 ;  /* 0x0000003b3a07723e */ /* 0x000fe400000010ff */
[----:B------:R-:W-:Y:S02]  /*9a30*/  F2FP.BF16.F32.PACK_AB R4, R37, R4 ;  /* 0x000000042504723e */ /* 0x000fe400000010ff */
[----:B------:R-:W-:-:S05]  /*9a40*/  F2FP.BF16.F32.PACK_AB R5, R34, R5 ;  /* 0x000000052205723e */ /* 0x000fca00000010ff */
[----:B------:R0:W-:Y:S02]  /*9a50*/  STS.128 [R3+0xc400], R4 ;  /* 0x00c4000403007388 */ /* 0x0001e40000000c00 */
.L_x_1477:
[----:B------:R-:W-:Y:S05]  /*9a60*/  BSYNC B1 ;  /* 0x0000000000017941 */ /* 0x000fea0003800000 */
.L_x_1476:
[----:B------:R-:W-:Y:S01]  /*9a70*/  BSSY B1, `(.L_x_1478) ;  /* 0x0000031000017945 */ /* 0x000fe20003800000 */
[----:B------:R-:W-:-:S03]  /*9a80*/  @P0 VIADD R0, R3, 0xffffffe0 ;  /* 0xffffffe003000836 */ /* 0x000fc60000000000 */
[----:B------:R-:W-:Y:S05]  /*9a90*/  @P1 BRA `(.L_x_1479) ;  /* 0x0000000000b81947 */ /* 0x000fea0003800000 */
[----:B0-----:R-:W0:Y:S01]  /*9aa0*/  LDS.128 R4, [R0+0xc400] ;  /* 0x00c4000000047984 */ /* 0x001e220000000c00 */
        /* <DEDUP_REMOVED lines=45> */
.L_x_1479:
[----:B------:R-:W-:Y:S05]  /*9d80*/  BSYNC B1 ;  /* 0x0000000000017941 */ /* 0x000fea0003800000 */
.L_x_1478:
        /* <DEDUP_REMOVED lines=48> */
.L_x_1481:
[----:B------:R-:W-:Y:S05]  /*a090*/  BSYNC B1 ;  /* 0x0000000000017941 */ /* 0x000fea0003800000 */
.L_x_1480:
[----:B------:R-:W-:Y:S04]  /*a0a0*/  BSSY B1, `(.L_x_1482) ;  /* 0x0000030000017945 */ /* 0x000fe80003800000 */
[----:B------:R-:W-:Y:S05]  /*a0b0*/  @P3 BRA `(.L_x_1483) ;  /* 0x0000000000b83947 */ /* 0x000fea0003800000 */
[----:B012---:R-:W0:Y:S01]  /*a0c0*/  LDS.128 R4, [R0+0xf400] ;  /* 0x00f4000000047984 */ /* 0x007e220000000c00 */
[--C-:B------:R-:W-:Y:S02]  /*a0d0*/  SHF.R.U64 R27, R24, 0x10, R25.reuse ;  /* 0x00000010181b7819 */ /* 0x100fe40000001219 */
[----:B------:R-:W-:Y:S02]  /*a0e0*/  SHF.R.U32.HI R24, RZ, 0x10, R25 ;  /* 0x00000010ff187819 */ /* 0x000fe40000011619 */
[--C-:B------:R-:W-:Y:S02]  /*a0f0*/  SHF.R.U64 R25, R20, 0x10, R21.reuse ;  /* 0x0000001014197819 */ /* 0x100fe40000001215 */
[----:B------:R-:W-:Y:S02]  /*a100*/  SHF.R.U32.HI R20, RZ, 0x10, R21 ;  /* 0x00000010ff147819 */ /* 0x000fe40000011615 */
[----:B------:R-:W-:Y:S02]  /*a110*/  PRMT R51, R51, 0x5410, R24 ;  /* 0x0000541033337816 */ /* 0x000fe40000000018 */
[----:B------:R-:W-:-:S02]  /*a120*/  PRMT R49, R49, 0x5410, R20 ;  /* 0x0000541031317816 */ /* 0x000fc40000000014 */
[----:B------:R-:W-:Y:S01]  /*a130*/  PRMT R50, R50, 0x5410, R27 ;  /* 0x0000541032327816 */ /* 0x000fe2000000001b */
[----:B------:R-:W-:Y:S01]  /*a140*/  IMAD.U32 R26, R51, 0x10000, RZ ;  /* 0x00010000331a7824 */ /* 0x000fe200078e00ff */
[----:B------:R-:W-:Y:S01]  /*a150*/  PRMT R48, R48, 0x5410, R25 ;  /* 0x0000541030307816 */ /* 0x000fe20000000019 */
[C---:B------:R-:W-:Y:S01]  /*a160*/  IMAD.U32 R27, R49.reuse, 0x10000, RZ ;  /* 0x00010000311b7824 */ /* 0x040fe200078e00ff */
[----:B------:R-:W-:Y:S02]  /*a170*/  LOP3.LUT R49, R49, 0xffff0000, RZ, 0xc0, !PT ;  /* 0xffff000031317812 */ /* 0x000fe400078ec0ff */
[----:B------:R-:W-:Y:S02]  /*a180*/  LOP3.LUT R51, R51, 0xffff0000, RZ, 0xc0, !PT ;  /* 0xffff000033337812 */ /* 0x000fe400078ec0ff */
[C---:B0-----:R-:W-:Y:S01]  /*a190*/  LOP3.LUT R21, R6.reuse, 0xffff0000, RZ, 0xc0, !PT ;  /* 0xffff000006157812 */ /* 0x041fe200078ec0ff */
[----:B------:R-:W-:Y:S01]  /*a1a0*/  IMAD.U32 R20, R6, 0x10000, RZ ;  /* 0x0001000006147824 */ /* 0x000fe200078e00ff */
[C---:B------:R-:W-:Y:S01]  /*a1b0*/  LOP3.LUT R25, R7.reuse, 0xffff0000, RZ, 0xc0, !PT ;  /* 0xffff000007197812 */ /* 0x040fe200078ec0ff */
[----:B------:R-:W-:-:S02]  /*a1c0*/  IMAD.U32 R24, R7, 0x10000, RZ ;  /* 0x0001000007187824 */ /* 0x000fc400078e00ff */
[CC--:B------:R-:W-:Y:S01]  /*a1d0*/  FMUL.FTZ R28, R21.reuse, R26.reuse ;  /* 0x0000001a151c7220 */ /* 0x0c0fe20000410000 */
[----:B------:R-:W-:Y:S01]  /*a1e0*/  FMUL.FTZ R29, R21, R27 ;  /* 0x0000001b151d7220 */ /* 0x000fe20000410000 */
[C---:B------:R-:W-:Y:S01]  /*a1f0*/  FMUL.FTZ R21, R25.reuse, R49 ;  /* 0x0000003119157220 */ /* 0x040fe20000410000 */
[----:B------:R-:W-:Y:S02]  /*a200*/  IMAD.U32 R6, R4, 0x10000, RZ ;  /* 0x0001000004067824 */ /* 0x000fe400078e00ff */
[----:B------:R-:W-:Y:S01]  /*a210*/  FFMA.FTZ R31, R20, R27, R28 ;  /* 0x0000001b141f7223 */ /* 0x000fe2000001001c */
[-C--:B------:R-:W-:Y:S01]  /*a220*/  FMUL.FTZ R27, R25, R51.reuse ;  /* 0x00000033191b7220 */ /* 0x080fe20000410000 */
[----:B------:R-:W-:Y:S01]  /*a230*/  FFMA.FTZ R51, R24, R51, -R21 ;  /* 0x0000003318337223 */ /* 0x000fe20000010815 */
        /* <DEDUP_REMOVED lines=22> */
.L_x_1483:
[----:B------:R-:W-:Y:S05]  /*a3a0*/  BSYNC B1 ;  /* 0x0000000000017941 */ /* 0x000fea0003800000 */
.L_x_1482:
[----:B------:R-:W-:Y:S04]  /*a3b0*/  BSSY B1, `(.L_x_1484) ;  /* 0x0000030000017945 */ /* 0x000fe80003800000 */
[----:B------:R-:W-:Y:S05]  /*a3c0*/  @P4 BRA `(.L_x_1485) ;  /* 0x0000000000b84947 */ /* 0x000fea0003800000 */
[----:B0123--:R-:W0:Y:S01]  /*a3d0*/  LDS.128 R4, [R3+0x12400] ;  /* 0x0124000003047984 */ /* 0x00fe220000000c00 */
        /* <DEDUP_REMOVED lines=45> */
.L_x_1485:
[----:B------:R-:W-:Y:S05]  /*a6b0*/  BSYNC B1 ;  /* 0x0000000000017941 */ /* 0x000fea0003800000 */
.L_x_1484:
        /* <DEDUP_REMOVED lines=48> */
.L_x_1469:
        /* <DEDUP_REMOVED lines=17> */
[----:B------:R-:W-:-:S04]  /*aad0*/  IMAD.WIDE.U32 R26, R3, UR6, R26 ;  /* 0x00000006031a7c25 */ /* 0x000fc8000f8e001a */
[----:B------:R-:W-:Y:S01]  /*aae0*/  IMAD R5, R3, UR7, R0 ;  /* 0x0000000703057c24 */ /* 0x000fe2000f8e0200 */
[----:B------:R-:W-:Y:S01]  /*aaf0*/  ULDC.64 UR6, c[0x0][0x400] ;  /* 0x0001000000067ab9 */ /* 0x000fe20000000a00 */
[----:B------:R-:W-:Y:S01]  /*ab00*/  IMAD.IADD R13, R25, 0x1, R13 ;  /* 0x00000001190d7824 */ /* 0x000fe200078e020d */
[----:B------:R-:W-:Y:S01]  /*ab10*/  LEA R3, P0, R24, UR4, 0x1 ;  /* 0x0000000418037c11 */ /* 0x000fe2000f8008ff */
[----:B------:R-:W-:Y:S01]  /*ab20*/  IMAD.IADD R5, R27, 0x1, R5 ;  /* 0x000000011b057824 */ /* 0x000fe200078e0205 */
[----:B------:R-:W-:Y:S01]  /*ab30*/  LEA R38, P1, R26, UR6, 0x1 ;  /* 0x000000061a267c11 */ /* 0x000fe2000f8208ff */
[----:B------:R-:W-:Y:S01]  /*ab40*/  UMOV UR4, 0xffffffff ;  /* 0xffffffff00047882 */ /* 0x000fe20000000000 */
[----:B------:R-:W-:Y:S02]  /*ab50*/  LEA.HI.X R13, R24, UR5, R13, 0x1, P0 ;  /* 0x00000005180d7c11 */ /* 0x000fe400080f0c0d */
[----:B------:R-:W-:Y:S01]  /*ab60*/  LEA.HI.X R26, R26, UR7, R5, 0x1, P1 ;  /* 0x000000071a1a7c11 */ /* 0x000fe200088f0c05 */
[----:B------:R-:W-:Y:S08]  /*ab70*/  BRA.DIV UR4, `(.L_x_1486) ;  /* 0x000001aa04747947 */ /* 0x000ff0000b800000 */
[----:B------:R1:W2:Y:S04]  /*ab80*/  SHFL.IDX PT, R0, R13, RZ, 0x1e1f ;  /* 0x001e1fff0d007589 */ /* 0x0002a800000e0000 */
[----:B------:R-:W3:Y:S04]  /*ab90*/  SHFL.IDX PT, R3, R3, RZ, 0x1e1f ;  /* 0x001e1fff03037589 */ /* 0x000ee800000e0000 */
[----:B------:R1:W4:Y:S04]  /*aba0*/  SHFL.IDX PT, R37, R26, RZ, 0x1e1f ;  /* 0x001e1fff1a257589 */ /* 0x00032800000e0000 */
[----:B------:R-:W0:Y:S02]  /*abb0*/  SHFL.IDX PT, R38, R38, RZ, 0x1e1f ;  /* 0x001e1fff26267589 */ /* 0x000e2400000e0000 */
.L_x_1770:
[----:B------:R-:W-:Y:S01]  /*abc0*/  IMAD R7, R140, R7, RZ ;  /* 0x000000078c077224 */ /* 0x000fe200078e02ff */
[----:B------:R-:W-:Y:S01]  /*abd0*/  BSSY B1, `(.L_x_1487) ;  /* 0x000003a000017945 */ /* 0x000fe20003800000 */
[----:B------:R-:W-:Y:S02]  /*abe0*/  CS2R R4, SRZ ;  /* 0x0000000000047805 */ /* 0x000fe4000001ff00 */
[----:B------:R-:W-:Y:S01]  /*abf0*/  CS2R R8, SRZ ;  /* 0x0000000000087805 */ /* 0x000fe2000001ff00 */
[----:B------:R-:W-:Y:S01]  /*ac00*/  IMAD R40, R33, -0xc0, R7 ;  /* 0xffffff4021287824 */ /* 0x000fe200078e0207 */
[----:B------:R-:W-:Y:S02]  /*ac10*/  ISETP.GE.AND P0, PT, R6, R7, PT ;  /* 0x000000070600720c */ /* 0x000fe40003f06270 */
[----:B------:R-:W-:Y:S02]  /*ac20*/  CS2R R6, SRZ ;  /* 0x0000000000067805 */ /* 0x000fe4000001ff00 */
[----:B------:R-:W-:-:S02]  /*ac30*/  CS2R R10, SRZ ;  /* 0x00000000000a7805 */ /* 0x000fc4000001ff00 */
[----:B-1----:R-:W-:Y:S02]  /*ac40*/  CS2R R12, SRZ ;  /* 0x00000000000c7805 */ /* 0x002fe4000001ff00 */
[----:B0-----:R-:W-:Y:S02]  /*ac50*/  CS2R R14, SRZ ;  /* 0x00000000000e7805 */ /* 0x001fe4000001ff00 */
[----:B------:R-:W-:Y:S02]  /*ac60*/  CS2R R24, SRZ ;  /* 0x0000000000187805 */ /* 0x000fe4000001ff00 */
[----:B------:R-:W-:Y:S02]  /*ac70*/  CS2R R26, SRZ ;  /* 0x00000000001a7805 */ /* 0x000fe4000001ff00 */
[----:B------:R-:W-:Y:S02]  /*ac80*/  CS2R R28, SRZ ;  /* 0x00000000001c7805 */ /* 0x000fe4000001ff00 */
[----:B------:R-:W-:-:S02]  /*ac90*/  CS2R R30, SRZ ;  /* 0x00000000001e7805 */ /* 0x000fc4000001ff00 */
[----:B------:R-:W-:Y:S02]  /*aca0*/  CS2R R32, SRZ ;  /* 0x0000000000207805 */ /* 0x000fe4000001ff00 */
[----:B------:R-:W-:Y:S01]  /*acb0*/  CS2R R34, SRZ ;  /* 0x0000000000227805 */ /* 0x000fe2000001ff00 */
[----:B------:R-:W-:Y:S06]  /*acc0*/  @P0 BRA `(.L_x_1488) ;  /* 0x0000000000a80947 */ /* 0x000fec0003800000 */
[----:B------:R-:W4:Y:S04]  /*acd0*/  LDL R21, [R1+0x34] ;  /* 0x0000340001157983 */ /* 0x000f280000100800 */
[----:B------:R-:W4:Y:S01]  /*ace0*/  LDL R20, [R1+0x38] ;  /* 0x0000380001147983 */ /* 0x000f220000100800 */
[C---:B------:R-:W-:Y:S01]  /*acf0*/  VIADD R4, R18.reuse, 0x10 ;  /* 0x0000001012047836 */ /* 0x040fe20000000000 */
[----:B------:R-:W-:Y:S01]  /*ad00*/  ULDC UR4, c[0x0][0x3f4] ;  /* 0x0000fd0000047ab9 */ /* 0x000fe20000000800 */
[C---:B------:R-:W-:Y:S01]  /*ad10*/  VIADD R5, R18.reuse, 0x20 ;  /* 0x0000002012057836 */ /* 0x040fe20000000000 */
[----:B------:R-:W-:Y:S01]  /*ad20*/  ISETP.GE.AND P2, PT, R18, UR4, PT ;  /* 0x0000000412007c0c */ /* 0x000fe2000bf46270 */
[----:B---3--:R-:W-:Y:S01]  /*ad30*/  IMAD.MOV.U32 R6, RZ, RZ, R3 ;  /* 0x000000ffff067224 */ /* 0x008fe200078e0003 */
[----:B------:R-:W-:Y:S01]  /*ad40*/  ISETP.GE.AND P3, PT, R4, UR4, PT ;  /* 0x0000000404007c0c */ /* 0x000fe2000bf66270 */
[----:B--2---:R-:W-:Y:S01]  /*ad50*/  IMAD.MOV.U32 R7, RZ, RZ, R0 ;  /* 0x000000ffff077224 */ /* 0x004fe200078e0000 */
[----:B------:R-:W-:Y:S01]  /*ad60*/  ISETP.GE.AND P4, PT, R5, UR4, PT ;  /* 0x0000000405007c0c */ /* 0x000fe2000bf86270 */
[----:B------:R-:W-:Y:S01]  /*ad70*/  IMAD.MOV.U32 R8, RZ, RZ, R38 ;  /* 0x000000ffff087224 */ /* 0x000fe200078e0026 */
[----:B------:R-:W-:Y:S01]  /*ad80*/  CS2R R28, SRZ ;  /* 0x00000000001c7805 */ /* 0x000fe2000001ff00 */
[----:B----4-:R-:W-:Y:S01]  /*ad90*/  IMAD.MOV.U32 R9, RZ, RZ, R37 ;  /* 0x000000ffff097224 */ /* 0x010fe200078e0025 */
[----:B------:R-:W-:-:S02]  /*ada0*/  CS2R R30, SRZ ;  /* 0x00000000001e7805 */ /* 0x000fc4000001ff00 */
[----:B------:R-:W-:Y:S02]  /*adb0*/  CS2R R10, SRZ ;  /* 0x00000000000a7805 */ /* 0x000fe4000001ff00 */
[----:B------:R-:W-:Y:S02]  /*adc0*/  CS2R R32, SRZ ;  /* 0x0000000000207805 */ /* 0x000fe4000001ff00 */
[----:B------:R-:W-:Y:S01]  /*add0*/  CS2R R34, SRZ ;  /* 0x0000000000227805 */ /* 0x000fe2000001ff00 */
[----:B------:R-:W-:Y:S01]  /*ade0*/  @!P2 IMAD.SHL.U32 R36, R18, 0x2, RZ ;  /* 0x000000021224a824 */ /* 0x000fe200078e00ff */
[----:B------:R-:W-:Y:S02]  /*adf0*/  CS2R R14, SRZ ;  /* 0x00000000000e7805 */ /* 0x000fe4000001ff00 */
[----:B------:R-:W-:Y:S02]  /*ae00*/  CS2R R24, SRZ ;  /* 0x0000000000187805 */ /* 0x000fe4000001ff00 */
[----:B------:R-:W-:Y:S01]  /*ae10*/  CS2R R26, SRZ ;  /* 0x00000000001a7805 */ /* 0x000fe2000001ff00 */
[----:B------:R-:W-:-:S02]  /*ae20*/  @!P3 IMAD.SHL.U32 R13, R21, 0x8, RZ ;  /* 0x00000008150db824 */ /* 0x000fc400078e00ff */
[----:B------:R-:W-:Y:S01]  /*ae30*/  @!P4 IMAD.SHL.U32 R39, R20, 0x8, RZ ;  /* 0x000000081427c824 */ /* 0x000fe200078e00ff */
[-C--:B------:R-:W-:Y:S01]  /*ae40*/  @!P2 IADD3 R20, P0, R3, R36.reuse, RZ ;  /* 0x000000240314a210 */ /* 0x080fe20007f1e0ff */
[----:B------:R-:W-:Y:S01]  /*ae50*/  @!P3 IMAD.WIDE R4, R13, 0x2, R6 ;  /* 0x000000020d04b825 */ /* 0x000fe200078e0206 */
[----:B------:R-:W-:Y:S02]  /*ae60*/  @!P2 IADD3 R36, P1, R38, R36, RZ ;  /* 0x000000242624a210 */ /* 0x000fe40007f3e0ff */
[----:B------:R-:W-:Y:S01]  /*ae70*/  @!P2 SHF.L.U64.HI R3, R18, 0x1, R19 ;  /* 0x000000011203a819 */ /* 0x000fe20000010213 */
[----:B------:R-:W-:Y:S01]  /*ae80*/  @!P4 IMAD.WIDE R6, R39, 0x2, R6 ;  /* 0x000000022706c825 */ /* 0x000fe200078e0206 */
[----:B------:R0:W5:Y:S03]  /*ae90*/  @!P3 LD.E.128 R28, desc[UR52][R4.64] ;  /* 0x00000034041cb980 */ /* 0x000166000c101d00 */
[--C-:B------:R-:W-:Y:S01]  /*aea0*/  @!P3 IMAD.WIDE R12, R13, 0x2, R8.reuse ;  /* 0x000000020d0cb825 */ /* 0x100fe200078e0208 */
[----:B------:R1:W5:Y:S03]  /*aeb0*/  @!P4 LD.E.128 R32, desc[UR52][R6.64] ;  /* 0x000000340620c980 */ /* 0x000366000c101d00 */
[----:B------:R-:W-:Y:S01]  /*aec0*/  @!P4 IMAD.WIDE R38, R39, 0x2, R8 ;  /* 0x000000022726c825 */ /* 0x000fe200078e0208 */
[----:B------:R-:W-:-:S02]  /*aed0*/  CS2R R8, SRZ ;  /* 0x0000000000087805 */ /* 0x000fc4000001ff00 */
[----:B0-----:R-:W-:Y:S01]  /*aee0*/  CS2R R4, SRZ ;  /* 0x0000000000047805 */ /* 0x001fe2000001ff00 */
[--C-:B------:R-:W-:Y:S02]  /*aef0*/  @!P2 IMAD.X R21, R0, 0x1, R3.reuse, P0 ;  /* 0x000000010015a824 */ /* 0x100fe400000e0603 */
[----:B------:R-:W-:Y:S01]  /*af00*/  @!P2 IMAD.X R37, R37, 0x1, R3, P1 ;  /* 0x000000012525a824 */ /* 0x000fe200008e0603 */
[----:B------:R0:W5:Y:S01]  /*af10*/  @!P3 LD.E.128 R8, desc[UR52][R12.64] ;  /* 0x000000340c08b980 */ /* 0x000162000c101d00 */
[----:B-1----:R-:W-:-:S03]  /*af20*/  CS2R R6, SRZ ;  /* 0x0000000000067805 */ /* 0x002fc6000001ff00 */
[----:B------:R1:W5:Y:S04]  /*af30*/  @!P2 LD.E.128 R24, desc[UR52][R20.64] ;  /* 0x000000341418a980 */ /* 0x000368000c101d00 */
[----:B------:R1:W5:Y:S01]  /*af40*/  @!P2 LD.E.128 R4, desc[UR52][R36.64] ;  /* 0x000000342404a980 */ /* 0x000362000c101d00 */
[----:B0-----:R-:W-:-:S06]  /*af50*/  CS2R R12, SRZ ;  /* 0x00000000000c7805 */ /* 0x001fcc000001ff00 */
[----:B------:R1:W5:Y:S02]  /*af60*/  @!P4 LD.E.128 R12, desc[UR52][R38.64] ;  /* 0x00000034260cc980 */ /* 0x000364000c101d00 */
.L_x_1488:
[----:B------:R-:W-:Y:S05]  /*af70*/  BSYNC B1 ;  /* 0x0000000000017941 */ /* 0x000fea0003800000 */
.L_x_1487:
[----:B---3--:R-:W4:Y:S01]  /*af80*/  S2R R3, SR_TID.X ;  /* 0x0000000000037919 */ /* 0x008f220000002100 */
[----:B------:R-:W-:Y:S01]  /*af90*/  ULEA.HI UR4, UR37, UR37, URZ, 0x1 ;  /* 0x0000002525047291 */ /* 0x000fe2000f8f083f */
[----:B--2--5:R-:W-:Y:S01]  /*afa0*/  IMAD.MOV.U32 R0, RZ, RZ, R4 ;  /* 0x000000ffff007224 */ /* 0x024fe200078e0004 */
[----:B------:R-:W-:Y:S01]  /*afb0*/  VIMNMX R40, R40, 0xc0, PT ;  /* 0x000000c028287848 */ /* 0x000fe20003fe0100 */
[----:B-1----:R-:W-:Y:S01]  /*afc0*/  IMAD.MOV.U32 R20, RZ, RZ, R6 ;  /* 0x000000ffff147224 */ /* 0x002fe200078e0006 */
[----:B------:R-:W-:Y:S01]  /*afd0*/  ULOP3.LUT UR4, UR4, 0xfffffffe, URZ, 0xc0, !UPT ;  /* 0xfffffffe04047892 */ /* 0x000fe2000f8ec03f */
[----:B------:R-:W-:Y:S01]  /*afe0*/  IMAD.MOV.U32 R38, RZ, RZ, R13 ;  /* 0x000000ffff267224 */ /* 0x000fe200078e000d */
[----:B------:R-:W-:Y:S02]  /*aff0*/  BSSY B1, `(.L_x_1489) ;  /* 0x0000035000017945 */ /* 0x000fe40003800000 */
[----:B------:R-:W-:Y:S01]  /*b000*/  UIADD3 UR4, UR37, -UR4, URZ ;  /* 0x8000000425047290 */ /* 0x000fe2000fffe03f */
[----:B------:R-:W-:Y:S01]  /*b010*/  PRMT R20, R20, 0x5410, R0 ;  /* 0x0000541014147816 */ /* 0x000fe20000000000 */
[----:B------:R-:W-:-:S03]  /*b020*/  IMAD.MOV.U32 R0, RZ, RZ, R7 ;  /* 0x000000ffff007224 */ /* 0x000fc600078e0007 */
[----:B------:R-:W-:Y:S02]  /*b030*/  PRMT R21, R21, 0x5410, R20 ;  /* 0x0000541015157816 */ /* 0x000fe40000000014 */
[----:B------:R-:W-:Y:S01]  /*b040*/  PRMT R44, R44, 0x5410, R0 ;  /* 0x000054102c2c7816 */ /* 0x000fe20000000000 */
[----:B------:R-:W-:Y:S01]  /*b050*/  IMAD.MOV.U32 R0, RZ, RZ, R10 ;  /* 0x000000ffff007224 */ /* 0x000fe200078e000a */
[----:B------:R-:W-:Y:S01]  /*b060*/  PRMT R21, R38, 0x7610, R21 ;  /* 0x0000761026157816 */ /* 0x000fe20000000015 */
[----:B------:R-:W-:-:S03]  /*b070*/  IMAD.MOV.U32 R38, RZ, RZ, R25 ;  /* 0x000000ffff267224 */ /* 0x000fc600078e0019 */
[----:B------:R-:W-:Y:S01]  /*b080*/  PRMT R60, R0, 0x7610, R60 ;  /* 0x00007610003c7816 */ /* 0x000fe2000000003c */
[----:B------:R-:W-:Y:S01]  /*b090*/  IMAD.MOV.U32 R0, RZ, RZ, R14 ;  /* 0x000000ffff007224 */ /* 0x000fe200078e000e */
[----:B------:R-:W-:Y:S01]  /*b0a0*/  PRMT R46, R46, 0x5410, R38 ;  /* 0x000054102e2e7816 */ /* 0x000fe20000000026 */
[----:B------:R-:W-:-:S03]  /*b0b0*/  IMAD.MOV.U32 R38, RZ, RZ, R29 ;  /* 0x000000ffff267224 */ /* 0x000fc600078e001d */
[----:B------:R-:W-:Y:S01]  /*b0c0*/  PRMT R44, R0, 0x7610, R44 ;  /* 0x00007610002c7816 */ /* 0x000fe2000000002c */
[----:B------:R-:W-:Y:S01]  /*b0d0*/  IMAD.MOV.U32 R0, RZ, RZ, R26 ;  /* 0x000000ffff007224 */ /* 0x000fe200078e001a */
[----:B------:R-:W-:Y:S01]  /*b0e0*/  PRMT R63, R38, 0x7610, R63 ;  /* 0x00007610263f7816 */ /* 0x000fe2000000003f */
[----:B------:R-:W-:Y:S02]  /*b0f0*/  IMAD.MOV.U32 R38, RZ, RZ, R33 ;  /* 0x000000ffff267224 */ /* 0x000fe400078e0021 */
[C---:B----4-:R-:W-:Y:S01]  /*b100*/  VIADD R37, R3.reuse, 0xffffff80 ;  /* 0xffffff8003257836 */ /* 0x050fe20000000000 */
[----:B------:R-:W-:Y:S01]  /*b110*/  PRMT R53, R0, 0x7610, R53 ;  /* 0x0000761000357816 */ /* 0x000fe20000000035 */
[----:B------:R-:W-:Y:S01]  /*b120*/  VIADD R36, R3, 0xffffff80 ;  /* 0xffffff8003247836 */ /* 0x000fe20000000000 */
[----:B------:R-:W-:Y:S01]  /*b130*/  PRMT R48, R38, 0x7610, R48 ;  /* 0x0000761026307816 */ /* 0x000fe20000000030 */
[----:B------:R-:W-:Y:S02]  /*b140*/  IMAD.MOV.U32 R3, RZ, RZ, R5 ;  /* 0x000000ffff037224 */ /* 0x000fe400078e0005 */
[----:B------:R-:W-:Y:S01]  /*b150*/  IMAD.MOV.U32 R0, RZ, RZ, R30 ;  /* 0x000000ffff007224 */ /* 0x000fe200078e001e */
[----:B------:R-:W-:Y:S01]  /*b160*/  LEA.HI R36, R36, R37, RZ, 0x1 ;  /* 0x0000002524247211 */ /* 0x000fe200078f08ff */
[----:B------:R-:W-:Y:S01]  /*b170*/  IMAD.MOV.U32 R37, RZ, RZ, R9 ;  /* 0x000000ffff257224 */ /* 0x000fe200078e0009 */
[----:B------:R-:W-:Y:S01]  /*b180*/  PRMT R51, R3, 0x7610, R51 ;  /* 0x0000761003337816 */ /* 0x000fe20000000033 */
[----:B------:R-:W-:Y:S01]  /*b190*/  IMAD.U32 R3, RZ, RZ, UR4 ;  /* 0x00000004ff037e24 */ /* 0x000fe2000f8e00ff */
[----:B------:R-:W-:-:S02]  /*b1a0*/  SHF.R.S32.HI R36, RZ, 0x1, R36 ;  /* 0x00000001ff247819 */ /* 0x000fc40000011424 */
[----:B------:R-:W-:Y:S01]  /*b1b0*/  PRMT R59, R37, 0x7610, R59 ;  /* 0x00007610253b7816 */ /* 0x000fe2000000003b */
[----:B------:R-:W-:Y:S01]  /*b1c0*/  IMAD.MOV.U32 R37, RZ, RZ, R12 ;  /* 0x000000ffff257224 */ /* 0x000fe200078e000c */
[----:B------:R-:W-:Y:S02]  /*b1d0*/  SHF.L.U32 R3, R3, 0x1f, RZ ;  /* 0x0000001f03037819 */ /* 0x000fe400000006ff */
[----:B------:R-:W-:Y:S01]  /*b1e0*/  ISETP.GE.AND P1, PT, R36, R40, PT ;  /* 0x000000282400720c */ /* 0x000fe20003f26270 */
[----:B------:R-:W-:Y:S01]  /*b1f0*/  IMAD.MOV.U32 R36, RZ, RZ, R8 ;  /* 0x000000ffff247224 */ /* 0x000fe200078e0008 */
[----:B------:R-:W0:Y:S01]  /*b200*/  SYNCS.PHASECHK.TRANS64.TRYWAIT P0, [R2+URZ+0x2d800], R3 ;  /* 0x02d80003020075a7 */ /* 0x000e22000800017f */
[----:B------:R-:W-:Y:S01]  /*b210*/  PRMT R20, R37, 0x7610, R20 ;  /* 0x0000761025147816 */ /* 0x000fe20000000014 */
[----:B------:R-:W-:Y:S01]  /*b220*/  IMAD.MOV.U32 R37, RZ, RZ, R24 ;  /* 0x000000ffff257224 */ /* 0x000fe200078e0018 */
[----:B------:R-:W-:Y:S01]  /*b230*/  PRMT R62, R0, 0x7610, R62 ;  /* 0x00007610003e7816 */ /* 0x000fe2000000003e */
[----:B------:R-:W-:Y:S01]  /*b240*/  IMAD.MOV.U32 R0, RZ, RZ, R34 ;  /* 0x000000ffff007224 */ /* 0x000fe200078e0022 */
[----:B------:R-:W-:Y:S01]  /*b250*/  PRMT R58, R36, 0x7610, R58 ;  /* 0x00007610243a7816 */ /* 0x000fe2000000003a */
[----:B------:R-:W-:-:S05]  /*b260*/  IMAD.MOV.U32 R36, RZ, RZ, R11 ;  /* 0x000000ffff247224 */ /* 0x000fca00078e000b */
[----:B------:R-:W-:Y:S01]  /*b270*/  PRMT R57, R36, 0x7610, R57 ;  /* 0x0000761024397816 */ /* 0x000fe20000000039 */
[----:B------:R-:W-:-:S05]  /*b280*/  IMAD.MOV.U32 R36, RZ, RZ, R15 ;  /* 0x000000ffff247224 */ /* 0x000fca00078e000f */
[----:B------:R-:W-:Y:S01]  /*b290*/  PRMT R45, R36, 0x5410, R37 ;  /* 0x00005410242d7816 */ /* 0x000fe20000000025 */
[----:B------:R-:W-:Y:S02]  /*b2a0*/  IMAD.MOV.U32 R36, RZ, RZ, R27 ;  /* 0x000000ffff247224 */ /* 0x000fe400078e001b */
        /* <DEDUP_REMOVED lines=8> */
[----:B0-----:R-:W-:Y:S06]  /*b330*/  @!P0 BRA `(.L_x_1490) ;  /* 0x000001a000f48947 */ /* 0x001fec0003800000 */
.L_x_1771:
[----:B------:R-:W-:Y:S05]  /*b340*/  BSYNC B1 ;  /* 0x0000000000017941 */ /* 0x000fea0003800000 */
.L_x_1489:
[----:B------:R-:W-:Y:S02]  /*b350*/  PRMT R49, R0, 0x7610, R49 ;  /* 0x0000761000317816 */ /* 0x000fe40000000031 */
[----:B------:R-:W-:Y:S01]  /*b360*/  PRMT R46, R36, 0x7610, R46 ;  /* 0x00007610242e7816 */ /* 0x000fe2000000002e */
[----:B------:R-:W-:Y:S06]  /*b370*/  @P1 BRA `(.L_x_1475) ;  /* 0x0000001400801947 */ /* 0x000fec0003800000 */
[----:B------:R1:W5:Y:S01]  /*b380*/  LDL R76, [R1+0x20] ;  /* 0x00002000014c7983 */ /* 0x0003620000100800 */
[----:B0-----:R-:W0:Y:S03]  /*b390*/  LDC R3, c[0x0][0x3f4] ;  /* 0x0000fd00ff037b82 */ /* 0x001e260000000800 */
[----:B------:R1:W5:Y:S04]  /*b3a0*/  LDL R75, [R1+0x24] ;  /* 0x00002400014b7983 */ /* 0x0003680000100800 */
[----:B------:R1:W5:Y:S01]  /*b3b0*/  LDL R73, [R1+0x28] ;  /* 0x0000280001497983 */ /* 0x0003620000100800 */
[C---:B------:R-:W-:Y:S01]  /*b3c0*/  VIADD R0, R18.reuse, 0x10 ;  /* 0x0000001012007836 */ /* 0x040fe20000000000 */
[----:B------:R-:W-:Y:S01]  /*b3d0*/  BSSY B1, `(.L_x_1491) ;  /* 0x000006e000017945 */ /* 0x000fe20003800000 */
[C---:B------:R-:W-:Y:S01]  /*b3e0*/  VIADD R36, R18.reuse, 0x20 ;  /* 0x0000002012247836 */ /* 0x040fe20000000000 */
[----:B0-----:R-:W-:-:S02]  /*b3f0*/  ISETP.GE.AND P0, PT, R18, R3, PT ;  /* 0x000000031200720c */ /* 0x001fc40003f06270 */
[-C--:B------:R-:W-:Y:S02]  /*b400*/  ISETP.GE.AND P1, PT, R0, R3.reuse, PT ;  /* 0x000000030000720c */ /* 0x080fe40003f26270 */
[----:B------:R-:W-:-:S09]  /*b410*/  ISETP.GE.AND P2, PT, R36, R3, PT ;  /* 0x000000032400720c */ /* 0x000fd20003f46270 */
[----:B-1----:R-:W-:Y:S05]  /*b420*/  @P0 BRA `(.L_x_1492) ;  /* 0x0000000400a00947 */ /* 0x002fea0003800000 */
[----:B------:R-:W2:Y:S04]  /*b430*/  LDL R37, [R1+0x80] ;  /* 0x0000800001257983 */ /* 0x000ea80000100800 */
[----:B------:R-:W3:Y:S01]  /*b440*/  LDL R77, [R1+0x88] ;  /* 0x00008800014d7983 */ /* 0x000ee20000100800 */
[----:B------:R-:W-:Y:S02]  /*b450*/  SHF.R.U64 R56, R4, 0x10, R5 ;  /* 0x0000001004387819 */ /* 0x000fe40000001205 */
[--C-:B------:R-:W-:Y:S02]  /*b460*/  SHF.R.U64 R52, R24, 0x10, R25.reuse ;  /* 0x0000001018347819 */ /* 0x100fe40000001219 */
[----:B------:R-:W-:Y:S02]  /*b470*/  SHF.R.U32.HI R50, RZ, 0x10, R25 ;  /* 0x00000010ff327819 */ /* 0x000fe40000011619 */
[----:B------:R-:W-:-:S02]  /*b480*/  SHF.R.U64 R25, R26, 0x10, R27 ;  /* 0x000000101a197819 */ /* 0x000fc4000000121b */
[----:B------:R-:W-:Y:S02]  /*b490*/  SHF.R.U32.HI R26, RZ, 0x10, R27 ;  /* 0x00000010ff1a7819 */ /* 0x000fe4000001161b */
[----:B------:R-:W-:Y:S02]  /*b4a0*/  PRMT R56, R20, 0x5432, R56 ;  /* 0x0000543214387816 */ /* 0x000fe40000000038 */
[----:B------:R-:W-:Y:S02]  /*b4b0*/  SHF.R.U32.HI R27, RZ, 0x10, R5 ;  /* 0x00000010ff1b7819 */ /* 0x000fe40000011605 */
[----:B------:R-:W-:Y:S01]  /*b4c0*/  PRMT R52, R45, 0x5432, R52 ;  /* 0x000054322d347816 */ /* 0x000fe20000000034 */
[----:B------:R-:W-:Y:S01]  /*b4d0*/  IMAD.U32 R70, R56, 0x10000, RZ ;  /* 0x0001000038467824 */ /* 0x000fe200078e00ff */
[----:B------:R-:W-:Y:S02]  /*b4e0*/  PRMT R27, R51, 0x5410, R27 ;  /* 0x00005410331b7816 */ /* 0x000fe4000000001b */
[--C-:B------:R-:W-:Y:S01]  /*b4f0*/  SHF.R.U32.HI R4, RZ, 0x10, R7.reuse ;  /* 0x00000010ff047819 */ /* 0x100fe20000011607 */
[----:B------:R-:W-:Y:S01]  /*b500*/  IMAD.U32 R68, R52, 0x10000, RZ ;  /* 0x0001000034447824 */ /* 0x000fe200078e00ff */
[----:B------:R-:W-:Y:S01]  /*b510*/  SHF.R.U64 R24, R6, 0x10, R7 ;  /* 0x0000001006187819 */ /* 0x000fe20000001207 */
[----:B------:R-:W-:Y:S01]  /*b520*/  IMAD.U32 R69, R27, 0x10000, RZ ;  /* 0x000100001b457824 */ /* 0x000fe200078e00ff */
[----:B------:R-:W-:-:S02]  /*b530*/  PRMT R6, R53, 0x5410, R25 ;  /* 0x0000541035067816 */ /* 0x000fc40000000019 */
[----:B------:R-:W-:Y:S02]  /*b540*/  PRMT R50, R46, 0x5432, R50 ;  /* 0x000054322e327816 */ /* 0x000fe40000000032 */
[----:B------:R-:W-:Y:S02]  /*b550*/  PRMT R4, R44, 0x5432, R4 ;  /* 0x000054322c047816 */ /* 0x000fe40000000004 */
[----:B------:R-:W-:Y:S02]  /*b560*/  PRMT R5, R47, 0x5432, R26 ;  /* 0x000054322f057816 */ /* 0x000fe4000000001a */
[----:B------:R-:W-:Y:S01]  /*b570*/  PRMT R7, R21, 0x5432, R24 ;  /* 0x0000543215077816 */ /* 0x000fe20000000018 */
[----:B------:R-:W-:Y:S01]  /*b580*/  IMAD.U32 R71, R4, 0x10000, RZ ;  /* 0x0001000004477824 */ /* 0x000fe200078e00ff */
[----:B------:R-:W-:Y:S02]  /*b590*/  LOP3.LUT R52, R52, 0xffff0000, RZ, 0xc0, !PT ;  /* 0xffff000034347812 */ /* 0x000fe400078ec0ff */
[----:B------:R-:W-:-:S02]  /*b5a0*/  LOP3.LUT R27, R27, 0xffff0000, RZ, 0xc0, !PT ;  /* 0xffff00001b1b7812 */ /* 0x000fc400078ec0ff */
[----:B--2---:R-:W-:-:S04]  /*b5b0*/  LEA.HI R0, R3, R37, RZ, 0x1d ;  /* 0x0000002503007211 */ /* 0x004fc800078fe8ff */
[----:B------:R-:W-:-:S04]  /*b5c0*/  SHF.R.S32.HI R37, RZ, 0x1f, R0 ;  /* 0x0000001fff257819 */ /* 0x000fc80000011400 */
[----:B------:R-:W-:Y:S01]  /*b5d0*/  LEA.HI R37, R37, R0, RZ, 0x2 ;  /* 0x0000000025257211 */ /* 0x000fe200078f10ff */
[----:B------:R-:W-:-:S03]  /*b5e0*/  IMAD.SHL.U32 R0, R0, 0x8, RZ ;  /* 0x0000000800007824 */ /* 0x000fc600078e00ff */
[----:B------:R-:W-:Y:S02]  /*b5f0*/  SHF.R.S32.HI R37, RZ, 0x2, R37 ;  /* 0x00000002ff257819 */ /* 0x000fe40000011425 */
[----:B-----5:R-:W-:-:S03]  /*b600*/  LOP3.LUT R0, R76, 0x18, R0, 0xf8, !PT ;  /* 0x000000184c007812 */ /* 0x020fc600078ef800 */
        /* <DEDUP_REMOVED lines=18> */
[C---:B------:R-:W-:Y:S01]  /*b730*/  FMUL.FTZ R72, R65.reuse, R70 ;  /* 0x0000004641487220 */ /* 0x040fe20000410000 */
[-C--:B------:R-:W-:Y:S01]  /*b740*/  FMUL.FTZ R74, R65, R68.reuse ;  /* 0x00000044414a7220 */ /* 0x080fe20000410000 */
[----:B------:R-:W-:Y:S01]  /*b750*/  IMAD.U32 R65, R50, 0x10000, RZ ;  /* 0x0001000032417824 */ /* 0x000fe200078e00ff */
[----:B------:R-:W-:Y:S01]  /*b760*/  LOP3.LUT R37, R42, 0xffff0000, RZ, 0xc0, !PT ;  /* 0xffff00002a257812 */ /* 0x000fe200078ec0ff */
[----:B------:R-:W-:Y:S01]  /*b770*/  FFMA.FTZ R41, R53, R68, -R72 ;  /* 0x0000004435297223 */ /* 0x000fe20000010848 */
[----:B------:R-:W-:Y:S01]  /*b780*/  FMUL.FTZ R72, R66, R69 ;  /* 0x0000004542487220 */ /* 0x000fe20000410000 */
[----:B------:R-:W-:-:S02]  /*b790*/  IMAD.U32 R67, R43, 0x10000, RZ ;  /* 0x000100002b437824 */ /* 0x000fc400078e00ff */
[----:B------:R-:W-:Y:S01]  /*b7a0*/  IMAD.U32 R39, R42, 0x10000, RZ ;  /* 0x000100002a277824 */ /* 0x000fe200078e00ff */
[----:B------:R-:W-:Y:S01]  /*b7b0*/  LOP3.LUT R42, R43, 0xffff0000, RZ, 0xc0, !PT ;  /* 0xffff00002b2a7812 */ /* 0x000fe200078ec0ff */
[----:B------:R-:W-:Y:S01]  /*b7c0*/  FFMA.FTZ R43, R53, R70, R74 ;  /* 0x00000046352b7223 */ /* 0x000fe2000001004a */
[-C--:B------:R-:W-:Y:S01]  /*b7d0*/  FMUL.FTZ R70, R66, R65.reuse ;  /* 0x0000004142467220 */ /* 0x080fe20000410000 */
[----:B------:R-:W-:Y:S01]  /*b7e0*/  FFMA.FTZ R53, R55, R65, -R72 ;  /* 0x0000004137357223 */ /* 0x000fe20000010848 */
[----:B------:R-:W-:Y:S02]  /*b7f0*/  IMAD.U32 R68, R5, 0x10000, RZ ;  /* 0x0001000005447824 */ /* 0x000fe400078e00ff */
[----:B------:R-:W-:Y:S01]  /*b800*/  FMUL.FTZ R65, R67, R71 ;  /* 0x0000004743417220 */ /* 0x000fe20000410000 */
[----:B------:R-:W-:Y:S01]  /*b810*/  LOP3.LUT R66, R56, 0xffff0000, RZ, 0xc0, !PT ;  /* 0xffff000038427812 */ /* 0x000fe200078ec0ff */
[----:B------:R-:W-:Y:S01]  /*b820*/  FFMA.FTZ R56, R55, R69, R70 ;  /* 0x0000004537387223 */ /* 0x000fe20000010046 */
[-C--:B------:R-:W-:Y:S01]  /*b830*/  FMUL.FTZ R72, R67, R68.reuse ;  /* 0x0000004443487220 */ /* 0x080fe20000410000 */
[----:B------:R-:W-:Y:S01]  /*b840*/  FFMA.FTZ R55, R54, R68, -R65 ;  /* 0x0000004436377223 */ /* 0x000fe20000010841 */
[----:B------:R-:W-:Y:S01]  /*b850*/  LOP3.LUT R65, R50, 0xffff0000, RZ, 0xc0, !PT ;  /* 0xffff000032417812 */ /* 0x000fe200078ec0ff */
[C---:B------:R-:W-:Y:S01]  /*b860*/  FMUL.FTZ R67, R51.reuse, R66 ;  /* 0x0000004233437220 */ /* 0x040fe20000410000 */
[-C--:B------:R-:W-:Y:S01]  /*b870*/  FMUL.FTZ R51, R51, R52.reuse ;  /* 0x0000003433337220 */ /* 0x080fe20000410000 */
[C---:B------:R-:W-:Y:S01]  /*b880*/  IMAD.U32 R68, R7.reuse, 0x10000, RZ ;  /* 0x0001000007447824 */ /* 0x040fe200078e00ff */
[----:B------:R-:W-:Y:S01]  /*b890*/  LOP3.LUT R7, R7, 0xffff0000, RZ, 0xc0, !PT ;  /* 0xffff000007077812 */ /* 0x000fe200078ec0ff */
[----:B------:R-:W-:Y:S01]  /*b8a0*/  FFMA.FTZ R50, R26, R52, -R67 ;  /* 0x000000341a327223 */ /* 0x000fe20000010843 */
[C---:B------:R-:W-:Y:S01]  /*b8b0*/  FMUL.FTZ R67, R40.reuse, R27 ;  /* 0x0000001b28437220 */ /* 0x040fe20000410000 */
[----:B------:R-:W-:Y:S01]  /*b8c0*/  FMUL.FTZ R70, R40, R65 ;  /* 0x0000004128467220 */ /* 0x000fe20000410000 */
[----:B------:R-:W-:-:S02]  /*b8d0*/  IMAD.U32 R52, R6, 0x10000, RZ ;  /* 0x0001000006347824 */ /* 0x000fc400078e00ff */
[----:B------:R-:W-:Y:S01]  /*b8e0*/  FFMA.FTZ R26, R26, R66, R51 ;  /* 0x000000421a1a7223 */ /* 0x000fe20000010033 */
[C---:B------:R-:W-:Y:S01]  /*b8f0*/  FFMA.FTZ R40, R36.reuse, R65, -R67 ;  /* 0x0000004124287223 */ /* 0x040fe20000010843 */
[----:B------:R-:W-:Y:S01]  /*b900*/  FFMA.FTZ R51, R36, R27, R70 ;  /* 0x0000001b24337223 */ /* 0x000fe20000010046 */
[----:B------:R-:W-:Y:S01]  /*b910*/  LOP3.LUT R6, R6, 0xffff0000, RZ, 0xc0, !PT ;  /* 0xffff000006067812 */ /* 0x000fe200078ec0ff */
[C---:B------:R-:W-:Y:S01]  /*b920*/  FMUL.FTZ R66, R39.reuse, R68 ;  /* 0x0000004427427220 */ /* 0x040fe20000410000 */
[-C--:B------:R-:W-:Y:S01]  /*b930*/  FMUL.FTZ R36, R39, R52.reuse ;  /* 0x0000003427247220 */ /* 0x080fe20000410000 */
[----:B------:R-:W-:Y:S01]  /*b940*/  LOP3.LUT R27, R4, 0xffff0000, RZ, 0xc0, !PT ;  /* 0xffff0000041b7812 */ /* 0x000fe200078ec0ff */
[----:B------:R-:W-:Y:S01]  /*b950*/  FFMA.FTZ R54, R54, R71, R72 ;  /* 0x0000004736367223 */ /* 0x000fe20000010048 */
[----:B------:R-:W-:Y:S01]  /*b960*/  LOP3.LUT R5, R5, 0xffff0000, RZ, 0xc0, !PT ;  /* 0xffff000005057812 */ /* 0x000fe200078ec0ff */
[C---:B------:R-:W-:Y:S01]  /*b970*/  FFMA.FTZ R66, R25.reuse, R52, -R66 ;  /* 0x0000003419427223 */ /* 0x040fe20000010842 */
        /* <DEDUP_REMOVED lines=19> */
.L_x_1492:
[----:B------:R-:W-:Y:S05]  /*bab0*/  BSYNC B1 ;  /* 0x0000000000017941 */ /* 0x000fea0003800000 */
.L_x_1491:
[----:B------:R-:W-:Y:S04]  /*bac0*/  BSSY B1, `(.L_x_1493) ;  /* 0x0000075000017945 */ /* 0x000fe80003800000 */
[----:B------:R-:W-:Y:S05]  /*bad0*/  @P1 BRA `(.L_x_1494) ;  /* 0x0000000400cc1947 */ /* 0x000fea0003800000 */
[----:B0-----:R-:W2:Y:S04]  /*bae0*/  LDL R6, [R1+0x54] ;  /* 0x0000540001067983 */ /* 0x001ea80000100800 */
[----:B------:R-:W2:Y:S04]  /*baf0*/  LDL.64 R4, [R1+0x18] ;  /* 0x0000180001047983 */ /* 0x000ea80000100a00 */
[----:B------:R-:W3:Y:S01]  /*bb00*/  LDL R0, [R1+0x34] ;  /* 0x0000340001007983 */ /* 0x000ee20000100800 */
[--C-:B------:R-:W-:Y:S02]  /*bb10*/  SHF.R.U64 R39, R28, 0x10, R29.reuse ;  /* 0x000000101c277819 */ /* 0x100fe4000000121d */
[----:B------:R-:W-:-:S02]  /*bb20*/  SHF.R.U32.HI R28, RZ, 0x10, R29 ;  /* 0x00000010ff1c7819 */ /* 0x000fc4000001161d */
[--C-:B------:R-:W-:Y:S02]  /*bb30*/  SHF.R.U64 R29, R8, 0x10, R9.reuse ;  /* 0x00000010081d7819 */ /* 0x100fe40000001209 */
[----:B------:R-:W-:Y:S02]  /*bb40*/  SHF.R.U32.HI R8, RZ, 0x10, R9 ;  /* 0x00000010ff087819 */ /* 0x000fe40000011609 */
[----:B------:R-:W-:Y:S02]  /*bb50*/  PRMT R58, R58, 0x5410, R29 ;  /* 0x000054103a3a7816 */ /* 0x000fe4000000001d */
[----:B------:R-:W-:Y:S02]  /*bb60*/  SHF.R.U64 R37, R30, 0x10, R31 ;  /* 0x000000101e257819 */ /* 0x000fe4000000121f */
[----:B------:R-:W-:Y:S02]  /*bb70*/  SHF.R.U64 R9, R10, 0x10, R11 ;  /* 0x000000100a097819 */ /* 0x000fe4000000120b */
[----:B------:R-:W-:Y:S01]  /*bb80*/  PRMT R64, R64, 0x5410, R39 ;  /* 0x0000541040407816 */ /* 0x000fe20000000027 */
[----:B------:R-:W-:Y:S01]  /*bb90*/  IMAD.U32 R39, R58, 0x10000, RZ ;  /* 0x000100003a277824 */ /* 0x000fe200078e00ff */
[----:B------:R-:W-:-:S02]  /*bba0*/  SHF.R.U32.HI R10, RZ, 0x10, R11 ;  /* 0x00000010ff0a7819 */ /* 0x000fc4000001160b */
[----:B------:R-:W-:Y:S02]  /*bbb0*/  PRMT R59, R59, 0x5410, R8 ;  /* 0x000054103b3b7816 */ /* 0x000fe40000000008 */
[----:B------:R-:W-:Y:S02]  /*bbc0*/  PRMT R62, R62, 0x5410, R37 ;  /* 0x000054103e3e7816 */ /* 0x000fe40000000025 */
[----:B------:R-:W-:Y:S01]  /*bbd0*/  SHF.R.U32.HI R30, RZ, 0x10, R31 ;  /* 0x00000010ff1e7819 */ /* 0x000fe2000001161f */
[----:B------:R-:W-:Y:S01]  /*bbe0*/  IMAD.U32 R42, R59, 0x10000, RZ ;  /* 0x000100003b2a7824 */ /* 0x000fe200078e00ff */
[----:B------:R-:W-:Y:S02]  /*bbf0*/  PRMT R60, R60, 0x5410, R9 ;  /* 0x000054103c3c7816 */ /* 0x000fe40000000009 */
[----:B------:R-:W-:Y:S02]  /*bc00*/  PRMT R57, R57, 0x5410, R10 ;  /* 0x0000541039397816 */ /* 0x000fe4000000000a */
[----:B------:R-:W-:-:S02]  /*bc10*/  PRMT R63, R63, 0x5410, R28 ;  /* 0x000054103f3f7816 */ /* 0x000fc4000000001c */
[----:B------:R-:W-:Y:S01]  /*bc20*/  PRMT R61, R61, 0x5410, R30 ;  /* 0x000054103d3d7816 */ /* 0x000fe2000000001e */
[----:B------:R-:W-:Y:S01]  /*bc30*/  IMAD.U32 R41, R57, 0x10000, RZ ;  /* 0x0001000039297824 */ /* 0x000fe200078e00ff */
[----:B------:R-:W-:Y:S02]  /*bc40*/  LOP3.LUT R58, R58, 0xffff0000, RZ, 0xc0, !PT ;  /* 0xffff00003a3a7812 */ /* 0x000fe400078ec0ff */
[----:B------:R-:W-:Y:S02]  /*bc50*/  LOP3.LUT R59, R59, 0xffff0000, RZ, 0xc0, !PT ;  /* 0xffff00003b3b7812 */ /* 0x000fe400078ec0ff */
[----:B------:R-:W-:Y:S01]  /*bc60*/  LOP3.LUT R57, R57, 0xffff0000, RZ, 0xc0, !PT ;  /* 0xffff000039397812 */ /* 0x000fe200078ec0ff */
[----:B--2---:R-:W-:Y:S01]  /*bc70*/  IMAD.IADD R4, R4, 0x1, R6 ;  /* 0x0000000104047824 */ /* 0x004fe200078e0206 */
[----:B---3--:R-:W-:-:S04]  /*bc80*/  LEA.HI R0, R3, R0, RZ, 0x1d ;  /* 0x0000000003007211 */ /* 0x008fc800078fe8ff */
[----:B------:R-:W-:-:S04]  /*bc90*/  SHF.R.S32.HI R5, RZ, 0x1f, R4 ;  /* 0x0000001fff057819 */ /* 0x000fc80000011404 */
[CC--:B------:R-:W-:Y:S02]  /*bca0*/  LEA.HI R6, R5.reuse, R4.reuse, RZ, 0x5 ;  /* 0x0000000405067211 */ /* 0x0c0fe400078f28ff */
[----:B------:R-:W-:Y:S02]  /*bcb0*/  LEA.HI R4, R5, R4, RZ, 0x3 ;  /* 0x0000000405047211 */ /* 0x000fe400078f18ff */
[----:B------:R-:W-:Y:S02]  /*bcc0*/  SHF.R.S32.HI R5, RZ, 0x1f, R0 ;  /* 0x0000001fff057819 */ /* 0x000fe40000011400 */
[----:B------:R-:W-:Y:S02]  /*bcd0*/  SHF.R.S32.HI R7, RZ, 0x5, R6 ;  /* 0x00000005ff077819 */ /* 0x000fe40000011406 */
[----:B-----5:R-:W-:Y:S01]  /*bce0*/  LOP3.LUT R6, R76, 0x18, R4, 0xf8, !PT ;  /* 0x000000184c067812 */ /* 0x020fe200078ef804 */
        /* <DEDUP_REMOVED lines=22> */
[C---:B------:R-:W-:Y:S01]  /*be50*/  IMAD.U32 R8, R24.reuse, 0x10000, RZ ;  /* 0x0001000018087824 */ /* 0x040fe200078e00ff */
[----:B------:R-:W-:Y:S01]  /*be60*/  LOP3.LUT R31, R24, 0xffff0000, RZ, 0xc0, !PT ;  /* 0xffff0000181f7812 */ /* 0x000fe200078ec0ff */
[----:B------:R-:W-:Y:S01]  /*be70*/  IMAD.U32 R11, R25, 0x10000, RZ ;  /* 0x00010000190b7824 */ /* 0x000fe200078e00ff */
[----:B------:R-:W-:Y:S01]  /*be80*/  LOP3.LUT R6, R7, 0xffff0000, RZ, 0xc0, !PT ;  /* 0xffff000007067812 */ /* 0x000fe200078ec0ff */
[----:B------:R-:W-:-:S02]  /*be90*/  IMAD.U32 R25, R64, 0x10000, RZ ;  /* 0x0001000040197824 */ /* 0x000fc400078e00ff */
[----:B------:R-:W-:Y:S01]  /*bea0*/  FMUL.FTZ R40, R8, R39 ;  /* 0x0000002708287220 */ /* 0x000fe20000410000 */
[----:B------:R-:W-:Y:S01]  /*beb0*/  IMAD.U32 R24, R27, 0x10000, RZ ;  /* 0x000100001b187824 */ /* 0x000fe200078e00ff */
[----:B------:R-:W-:Y:S01]  /*bec0*/  LOP3.LUT R7, R26, 0xffff0000, RZ, 0xc0, !PT ;  /* 0xffff00001a077812 */ /* 0x000fe200078ec0ff */
[-C--:B------:R-:W-:Y:S01]  /*bed0*/  FMUL.FTZ R50, R8, R25.reuse ;  /* 0x0000001908327220 */ /* 0x080fe20000410000 */
[----:B------:R-:W-:Y:S01]  /*bee0*/  FFMA.FTZ R8, R9, R25, -R40 ;  /* 0x0000001909087223 */ /* 0x000fe20000010828 */
[----:B------:R-:W-:Y:S01]  /*bef0*/  IMAD.U32 R38, R26, 0x10000, RZ ;  /* 0x000100001a267824 */ /* 0x000fe200078e00ff */
[----:B------:R-:W-:Y:S01]  /*bf00*/  LOP3.LUT R26, R27, 0xffff0000, RZ, 0xc0, !PT ;  /* 0xffff00001b1a7812 */ /* 0x000fe200078ec0ff */
[----:B------:R-:W-:Y:S02]  /*bf10*/  IMAD.U32 R40, R63, 0x10000, RZ ;  /* 0x000100003f287824 */ /* 0x000fe400078e00ff */
[----:B------:R-:W-:Y:S01]  /*bf20*/  FMUL.FTZ R52, R11, R42 ;  /* 0x0000002a0b347220 */ /* 0x000fe20000410000 */
[----:B------:R-:W-:Y:S01]  /*bf30*/  FFMA.FTZ R9, R9, R39, R50 ;  /* 0x0000002709097223 */ /* 0x000fe20000010032 */
[----:B------:R-:W-:-:S02]  /*bf40*/  IMAD.U32 R27, R61, 0x10000, RZ ;  /* 0x000100003d1b7824 */ /* 0x000fc400078e00ff */
[C---:B------:R-:W-:Y:S01]  /*bf50*/  FMUL.FTZ R39, R24.reuse, R41 ;  /* 0x0000002918277220 */ /* 0x040fe20000410000 */
[-C--:B------:R-:W-:Y:S01]  /*bf60*/  FMUL.FTZ R50, R11, R40.reuse ;  /* 0x000000280b327220 */ /* 0x080fe20000410000 */
[----:B------:R-:W-:Y:S01]  /*bf70*/  FFMA.FTZ R11, R29, R40, -R52 ;  /* 0x000000281d0b7223 */ /* 0x000fe20000010834 */
[-C--:B------:R-:W-:Y:S01]  /*bf80*/  FMUL.FTZ R40, R24, R27.reuse ;  /* 0x0000001b18287220 */ /* 0x080fe20000410000 */
[----:B------:R-:W-:Y:S01]  /*bf90*/  LOP3.LUT R64, R64, 0xffff0000, RZ, 0xc0, !PT ;  /* 0xffff000040407812 */ /* 0x000fe200078ec0ff */
[----:B------:R-:W-:Y:S01]  /*bfa0*/  FFMA.FTZ R24, R30, R27, -R39 ;  /* 0x0000001b1e187223 */ /* 0x000fe20000010827 */
[----:B------:R-:W-:Y:S01]  /*bfb0*/  FMUL.FTZ R27, R31, R58 ;  /* 0x0000003a1f1b7220 */ /* 0x000fe20000410000 */
[----:B------:R-:W-:Y:S01]  /*bfc0*/  FFMA.FTZ R25, R29, R42, R50 ;  /* 0x0000002a1d197223 */ /* 0x000fe20000010032 */
[----:B------:R-:W-:Y:S01]  /*bfd0*/  LOP3.LUT R63, R63, 0xffff0000, RZ, 0xc0, !PT ;  /* 0xffff00003f3f7812 */ /* 0x000fe200078ec0ff */
[-C--:B------:R-:W-:Y:S01]  /*bfe0*/  FMUL.FTZ R39, R31, R64.reuse ;  /* 0x000000401f277220 */ /* 0x080fe20000410000 */
[----:B------:R-:W-:Y:S01]  /*bff0*/  FFMA.FTZ R31, R28, R64, -R27 ;  /* 0x000000401c1f7223 */ /* 0x000fe2000001081b */
[----:B------:R-:W-:-:S02]  /*c000*/  IMAD.U32 R29, R60, 0x10000, RZ ;  /* 0x000100003c1d7824 */ /* 0x000fc400078e00ff */
[----:B------:R-:W-:Y:S01]  /*c010*/  FFMA.FTZ R43, R30, R41, R40 ;  /* 0x000000291e2b7223 */ /* 0x000fe20000010028 */
[----:B------:R-:W-:Y:S02]  /*c020*/  IMAD.U32 R27, R62, 0x10000, RZ ;  /* 0x000100003e1b7824 */ /* 0x000fe400078e00ff */
[C---:B------:R-:W-:Y:S01]  /*c030*/  FMUL.FTZ R41, R37.reuse, R59 ;  /* 0x0000003b25297220 */ /* 0x040fe20000410000 */
[----:B------:R-:W-:Y:S01]  /*c040*/  FMUL.FTZ R40, R37, R63 ;  /* 0x0000003f25287220 */ /* 0x000fe20000410000 */
[C---:B------:R-:W-:Y:S01]  /*c050*/  FMUL.FTZ R42, R38.reuse, R29 ;  /* 0x0000001d262a7220 */ /* 0x040fe20000410000 */
[----:B------:R-:W-:Y:S01]  /*c060*/  FMUL.FTZ R38, R38, R27 ;  /* 0x0000001b26267220 */ /* 0x000fe20000410000 */
[----:B------:R-:W-:Y:S01]  /*c070*/  LOP3.LUT R60, R60, 0xffff0000, RZ, 0xc0, !PT ;  /* 0xffff00003c3c7812 */ /* 0x000fe200078ec0ff */
[----:B------:R-:W-:Y:S01]  /*c080*/  FFMA.FTZ R30, R10, R63, -R41 ;  /* 0x0000003f0a1e7223 */ /* 0x000fe20000010829 */
[----:B------:R-:W-:Y:S01]  /*c090*/  LOP3.LUT R62, R62, 0xffff0000, RZ, 0xc0, !PT ;  /* 0xffff00003e3e7812 */ /* 0x000fe200078ec0ff */
[----:B------:R-:W-:Y:S01]  /*c0a0*/  FFMA.FTZ R40, R10, R59, R40 ;  /* 0x0000003b0a287223 */ /* 0x000fe20000010028 */
[----:B------:R-:W-:Y:S01]  /*c0b0*/  LOP3.LUT R61, R61, 0xffff0000, RZ, 0xc0, !PT ;  /* 0xffff00003d3d7812 */ /* 0x000fe200078ec0ff */
[C---:B------:R-:W-:Y:S01]  /*c0c0*/  FFMA.FTZ R42, R5.reuse, R27, -R42 ;  /* 0x0000001b052a7223 */ /* 0x040fe2000001082a */
[----:B------:R-:W-:Y:S01]  /*c0d0*/  FFMA.FTZ R10, R5, R29, R38 ;  /* 0x0000001d050a7223 */ /* 0x000fe20000010026 */
[C---:B------:R-:W-:Y:S01]  /*c0e0*/  FMUL.FTZ R5, R7.reuse, R60 ;  /* 0x0000003c07057220 */ /* 0x040fe20000410000 */
[C---:B------:R-:W-:Y:S01]  /*c0f0*/  FMUL.FTZ R29, R26.reuse, R57 ;  /* 0x000000391a1d7220 */ /* 0x040fe20000410000 */
[-C--:B------:R-:W-:Y:S01]  /*c100*/  FMUL.FTZ R27, R7, R62.reuse ;  /* 0x0000003e071b7220 */ /* 0x080fe20000410000 */
[-C--:B------:R-:W-:Y:S01]  /*c110*/  FMUL.FTZ R26, R26, R61.reuse ;  /* 0x0000003d1a1a7220 */ /* 0x080fe20000410000 */
[----:B------:R-:W-:Y:S01]  /*c120*/  FFMA.FTZ R7, R4, R62, -R5 ;  /* 0x0000003e04077223 */ /* 0x000fe20000010805 */
[----:B------:R-:W-:Y:S01]  /*c130*/  FFMA.FTZ R28, R28, R58, R39 ;  /* 0x0000003a1c1c7223 */ /* 0x000fe20000010027 */
        /* <DEDUP_REMOVED lines=13> */
.L_x_1494:
[----:B------:R-:W-:Y:S05]  /*c210*/  BSYNC B1 ;  /* 0x0000000000017941 */ /* 0x000fea0003800000 */
.L_x_1493:
[----:B------:R-:W-:Y:S05]  /*c220*/  @P2 BRA `(.L_x_1475) ;  /* 0x0000000400d42947 */ /* 0x000fea0003800000 */
[----:B01----:R-:W2:Y:S04]  /*c230*/  LDL.64 R4, [R1+0x18] ;  /* 0x0000180001047983 */ /* 0x003ea80000100a00 */
[----:B------:R-:W3:Y:S01]  /*c240*/  LDL R0, [R1+0x50] ;  /* 0x0000500001007983 */ /* 0x000ee20000100800 */
[----:B--2---:R-:W-:-:S03]  /*c250*/  IMAD.MOV.U32 R6, RZ, RZ, R4 ;  /* 0x000000ffff067224 */ /* 0x004fc600078e0004 */
[----:B------:R-:W2:Y:S01]  /*c260*/  LDL R4, [R1+0x38] ;  /* 0x0000380001047983 */ /* 0x000ea20000100800 */
[----:B------:R-:W-:Y:S02]  /*c270*/  IMAD.MOV.U32 R7, RZ, RZ, R5 ;  /* 0x000000ffff077224 */ /* 0x000fe400078e0005 */
[----:B---3--:R-:W-:-:S05]  /*c280*/  IMAD.IADD R0, R6, 0x1, R0 ;  /* 0x0000000106007824 */ /* 0x008fca00078e0200 */
[----:B------:R-:W-:-:S04]  /*c290*/  SHF.R.S32.HI R5, RZ, 0x1f, R0 ;  /* 0x0000001fff057819 */ /* 0x000fc80000011400 */
[CC--:B------:R-:W-:Y:S02]  /*c2a0*/  LEA.HI R6, R5.reuse, R0.reuse, RZ, 0x5 ;  /* 0x0000000005067211 */ /* 0x0c0fe400078f28ff */
[----:B------:R-:W-:-:S04]  /*c2b0*/  LEA.HI R0, R5, R0, RZ, 0x3 ;  /* 0x0000000005007211 */ /* 0x000fc800078f18ff */
[----:B-----5:R-:W-:Y:S02]  /*c2c0*/  LOP3.LUT R5, R76, 0x18, R0, 0xf8, !PT ;  /* 0x000000184c057812 */ /* 0x020fe400078ef800 */
[----:B------:R-:W-:Y:S02]  /*c2d0*/  SHF.R.S32.HI R6, RZ, 0x5, R6 ;  /* 0x00000005ff067819 */ /* 0x000fe40000011406 */
[----:B------:R-:W-:-:S03]  /*c2e0*/  LOP3.LUT R5, R5, R75, RZ, 0x3c, !PT ;  /* 0x0000004b05057212 */ /* 0x000fc600078e3cff */
[----:B------:R-:W-:-:S04]  /*c2f0*/  IMAD R6, R6, 0x1800, R73 ;  /* 0x0000180006067824 */ /* 0x000fc800078e0249 */
[----:B------:R-:W-:Y:S01]  /*c300*/  IMAD.IADD R5, R6, 0x1, R5 ;  /* 0x0000000106057824 */ /* 0x000fe200078e0205 */
[----:B------:R-:W-:Y:S02]  /*c310*/  SHF.R.U64 R26, R32, 0x10, R33 ;  /* 0x00000010201a7819 */ /* 0x000fe40000001221 */
[--C-:B------:R-:W-:Y:S02]  /*c320*/  SHF.R.U64 R25, R12, 0x10, R13.reuse ;  /* 0x000000100c197819 */ /* 0x100fe4000000120d */
[----:B------:R-:W-:Y:S02]  /*c330*/  SHF.R.U32.HI R28, RZ, 0x10, R13 ;  /* 0x00000010ff1c7819 */ /* 0x000fe4000001160d */
[----:B------:R-:W-:Y:S02]  /*c340*/  PRMT R47, R47, 0x5410, R26 ;  /* 0x000054102f2f7816 */ /* 0x000fe4000000001a */
[----:B------:R-:W-:Y:S02]  /*c350*/  PRMT R26, R20, 0x5410, R25 ;  /* 0x00005410141a7816 */ /* 0x000fe40000000019 */
[----:B------:R-:W-:-:S02]  /*c360*/  SHF.R.U32.HI R33, RZ, 0x10, R33 ;  /* 0x00000010ff217819 */ /* 0x000fc40000011621 */
[----:B------:R-:W-:Y:S02]  /*c370*/  SHF.R.U64 R13, R14, 0x10, R15 ;  /* 0x000000100e0d7819 */ /* 0x000fe4000000120f */
[----:B------:R-:W-:Y:S01]  /*c380*/  PRMT R28, R21, 0x5410, R28 ;  /* 0x00005410151c7816 */ /* 0x000fe2000000001c */
[----:B------:R-:W-:Y:S01]  /*c390*/  IMAD.U32 R29, R26, 0x10000, RZ ;  /* 0x000100001a1d7824 */ /* 0x000fe200078e00ff */
[----:B------:R-:W-:Y:S01]  /*c3a0*/  SHF.R.U64 R24, R34, 0x10, R35 ;  /* 0x0000001022187819 */ /* 0x000fe20000001223 */
[----:B------:R-:W-:Y:S01]  /*c3b0*/  IMAD.U32 R27, R47, 0x10000, RZ ;  /* 0x000100002f1b7824 */ /* 0x000fe200078e00ff */
[----:B------:R-:W-:Y:S02]  /*c3c0*/  SHF.R.U32.HI R14, RZ, 0x10, R15 ;  /* 0x00000010ff0e7819 */ /* 0x000fe4000001160f */
[----:B------:R-:W-:Y:S02]  /*c3d0*/  SHF.R.U32.HI R35, RZ, 0x10, R35 ;  /* 0x00000010ff237819 */ /* 0x000fe40000011623 */
[----:B------:R-:W-:Y:S01]  /*c3e0*/  PRMT R48, R48, 0x5410, R33 ;  /* 0x0000541030307816 */ /* 0x000fe20000000021 */
[----:B------:R-:W-:Y:S01]  /*c3f0*/  IMAD.U32 R30, R28, 0x10000, RZ ;  /* 0x000100001c1e7824 */ /* 0x000fe200078e00ff */
[----:B------:R-:W-:-:S02]  /*c400*/  PRMT R45, R45, 0x5410, R14 ;  /* 0x000054102d2d7816 */ /* 0x000fc4000000000e */
[----:B------:R-:W-:Y:S02]  /*c410*/  PRMT R46, R46, 0x5410, R35 ;  /* 0x000054102e2e7816 */ /* 0x000fe40000000023 */
[----:B------:R-:W-:Y:S01]  /*c420*/  PRMT R44, R44, 0x5410, R13 ;  /* 0x000054102c2c7816 */ /* 0x000fe2000000000d */
[----:B------:R-:W-:Y:S01]  /*c430*/  IMAD.U32 R32, R45, 0x10000, RZ ;  /* 0x000100002d207824 */ /* 0x000fe200078e00ff */
[----:B------:R-:W-:Y:S02]  /*c440*/  LOP3.LUT R47, R47, 0xffff0000, RZ, 0xc0, !PT ;  /* 0xffff00002f2f7812 */ /* 0x000fe400078ec0ff */
[----:B------:R-:W-:Y:S02]  /*c450*/  LOP3.LUT R28, R28, 0xffff0000, RZ, 0xc0, !PT ;  /* 0xffff00001c1c7812 */ /* 0x000fe400078ec0ff */
[----:B------:R-:W-:Y:S02]  /*c460*/  PRMT R49, R49, 0x5410, R24 ;  /* 0x0000541031317816 */ /* 0x000fe40000000018 */
[----:B--2---:R-:W-:-:S04]  /*c470*/  LEA.HI R3, R3, R4, RZ, 0x1d ;  /* 0x0000000403037211 */ /* 0x004fc800078fe8ff */
[----:B------:R-:W-:Y:S01]  /*c480*/  SHF.R.S32.HI R4, RZ, 0x1f, R3 ;  /* 0x0000001fff047819 */ /* 0x000fe20000011403 */
[----:B------:R-:W-:-:S03]  /*c490*/  IMAD.SHL.U32 R0, R3, 0x8, RZ ;  /* 0x0000000803007824 */ /* 0x000fc600078e00ff */
[----:B------:R-:W-:Y:S02]  /*c4a0*/  LEA.HI R4, R4, R3, RZ, 0x2 ;  /* 0x0000000304047211 */ /* 0x000fe400078f10ff */
[----:B------:R-:W-:Y:S02]  /*c4b0*/  LOP3.LUT R0, R76, 0x18, R0, 0xf8, !PT ;  /* 0x000000184c007812 */ /* 0x000fe400078ef800 */
[----:B------:R-:W-:Y:S02]  /*c4c0*/  SHF.R.S32.HI R4, RZ, 0x2, R4 ;  /* 0x00000002ff047819 */ /* 0x000fe40000011404 */
[----:B------:R-:W-:-:S03]  /*c4d0*/  LOP3.LUT R3, R0, R75, RZ, 0x3c, !PT ;  /* 0x0000004b00037212 */ /* 0x000fc600078e3cff */
[----:B------:R-:W-:-:S04]  /*c4e0*/  IMAD R4, R4, 0x1800, R73 ;  /* 0x0000180004047824 */ /* 0x000fc800078e0249 */
[----:B------:R-:W-:-:S04]  /*c4f0*/  IMAD.IADD R3, R4, 0x1, R3 ;  /* 0x0000000104037824 */ /* 0x000fc800078e0203 */
[----:B------:R-:W-:Y:S01]  /*c500*/  IMAD R3, R3, 0x2, R2 ;  /* 0x0000000203037824 */ /* 0x000fe200078e0202 */
[----:B------:R-:W-:-:S04]  /*c510*/  LEA R0, R5, UR40, 0x1 ;  /* 0x0000002805007c11 */ /* 0x000fc8000f8e08ff */
[----:B------:R-:W0:Y:S04]  /*c520*/  LDS.128 R8, [R3+0xc400] ;  /* 0x00c4000003087984 */ /* 0x000e280000000c00 */
[----:B------:R-:W1:Y:S01]  /*c530*/  LDS.128 R4, [R0] ;  /* 0x0000000000047984 */ /* 0x000e620000000c00 */
[----:B0-----:R-:W-:Y:S02]  /*c540*/  IMAD.U32 R20, R8, 0x10000, RZ ;  /* 0x0001000008147824 */ /* 0x001fe400078e00ff */
[----:B------:R-:W-:Y:S02]  /*c550*/  IMAD.U32 R21, R9, 0x10000, RZ ;  /* 0x0001000009157824 */ /* 0x000fe400078e00ff */
[----:B-1----:R-:W-:Y:S02]  /*c560*/  IMAD.U32 R12, R4, 0x10000, RZ ;  /* 0x00010000040c7824 */ /* 0x002fe400078e00ff */
[C---:B------:R-:W-:Y:S01]  /*c570*/  FMUL.FTZ R31, R20.reuse, R29 ;  /* 0x0000001d141f7220 */ /* 0x040fe20000410000 */
[----:B------:R-:W-:Y:S01]  /*c580*/  FMUL.FTZ R33, R20, R27 ;  /* 0x0000001b14217220 */ /* 0x000fe20000410000 */
[----:B------:R-:W-:-:S02]  /*c590*/  IMAD.U32 R20, R48, 0x10000, RZ ;  /* 0x0001000030147824 */ /* 0x000fc400078e00ff */
[----:B------:R-:W-:Y:S01]  /*c5a0*/  FMUL.FTZ R34, R21, R30 ;  /* 0x0000001e15227220 */ /* 0x000fe20000410000 */
[----:B------:R-:W-:Y:S02]  /*c5b0*/  IMAD.U32 R13, R5, 0x10000, RZ ;  /* 0x00010000050d7824 */ /* 0x000fe400078e00ff */
[C---:B------:R-:W-:Y:S01]  /*c5c0*/  FFMA.FTZ R31, R12.reuse, R27, -R31 ;  /* 0x0000001b0c1f7223 */ /* 0x040fe2000001081f */
[----:B------:R-:W-:Y:S02]  /*c5d0*/  IMAD.U32 R25, R11, 0x10000, RZ ;  /* 0x000100000b197824 */ /* 0x000fe400078e00ff */
[----:B------:R-:W-:Y:S01]  /*c5e0*/  FFMA.FTZ R33, R12, R29, R33 ;  /* 0x0000001d0c217223 */ /* 0x000fe20000010021 */
[----:B------:R-:W-:Y:S02]  /*c5f0*/  IMAD.U32 R12, R46, 0x10000, RZ ;  /* 0x000100002e0c7824 */ /* 0x000fe400078e00ff */
[-C--:B------:R-:W-:Y:S01]  /*c600*/  FMUL.FTZ R36, R21, R20.reuse ;  /* 0x0000001415247220 */ /* 0x080fe20000410000 */
[----:B------:R-:W-:Y:S01]  /*c610*/  LOP3.LUT R8, R8, 0xffff0000, RZ, 0xc0, !PT ;  /* 0xffff000008087812 */ /* 0x000fe200078ec0ff */
[----:B------:R-:W-:Y:S01]  /*c620*/  FFMA.FTZ R34, R13, R20, -R34 ;  /* 0x000000140d227223 */ /* 0x000fe20000010822 */
[----:B------:R-:W-:Y:S01]  /*c630*/  LOP3.LUT R21, R26, 0xffff0000, RZ, 0xc0, !PT ;  /* 0xffff00001a157812 */ /* 0x000fe200078ec0ff */
[----:B------:R-:W-:Y:S01]  /*c640*/  FMUL.FTZ R20, R25, R32 ;  /* 0x0000002019147220 */ /* 0x000fe20000410000 */
[----:B------:R-:W-:Y:S01]  /*c650*/  IMAD.U32 R15, R7, 0x10000, RZ ;  /* 0x00010000070f7824 */ /* 0x000fe200078e00ff */
[----:B------:R-:W-:Y:S01]  /*c660*/  LOP3.LUT R9, R9, 0xffff0000, RZ, 0xc0, !PT ;  /* 0xffff000009097812 */ /* 0x000fe200078ec0ff */
[----:B------:R-:W-:Y:S01]  /*c670*/  FMUL.FTZ R25, R25, R12 ;  /* 0x0000000c19197220 */ /* 0x000fe20000410000 */
[----:B------:R-:W-:Y:S01]  /*c680*/  LOP3.LUT R48, R48, 0xffff0000, RZ, 0xc0, !PT ;  /* 0xffff000030307812 */ /* 0x000fe200078ec0ff */
[----:B------:R-:W-:Y:S01]  /*c690*/  FFMA.FTZ R36, R13, R30, R36 ;  /* 0x0000001e0d247223 */ /* 0x000fe20000010024 */
[----:B------:R-:W-:Y:S01]  /*c6a0*/  LOP3.LUT R4, R4, 0xffff0000, RZ, 0xc0, !PT ;  /* 0xffff000004047812 */ /* 0x000fe200078ec0ff */
[C---:B------:R-:W-:Y:S01]  /*c6b0*/  FMUL.FTZ R13, R8.reuse, R21 ;  /* 0x00000015080d7220 */ /* 0x040fe20000410000 */
[----:B------:R-:W-:Y:S01]  /*c6c0*/  LOP3.LUT R5, R5, 0xffff0000, RZ, 0xc0, !PT ;  /* 0xffff000005057812 */ /* 0x000fe200078ec0ff */
[C---:B------:R-:W-:Y:S01]  /*c6d0*/  FFMA.FTZ R26, R15.reuse, R12, -R20 ;  /* 0x0000000c0f1a7223 */ /* 0x040fe20000010814 */
[----:B------:R-:W-:Y:S01]  /*c6e0*/  FFMA.FTZ R32, R15, R32, R25 ;  /* 0x000000200f207223 */ /* 0x000fe20000010019 */
[----:B------:R-:W-:Y:S01]  /*c6f0*/  FMUL.FTZ R25, R8, R47 ;  /* 0x0000002f08197220 */ /* 0x000fe20000410000 */
[C---:B------:R-:W-:Y:S01]  /*c700*/  FMUL.FTZ R20, R9.reuse, R28 ;  /* 0x0000001c09147220 */ /* 0x040fe20000410000 */
[----:B------:R-:W-:Y:S01]  /*c710*/  FMUL.FTZ R27, R9, R48 ;  /* 0x00000030091b7220 */ /* 0x000fe20000410000 */
[----:B------:R-:W-:-:S02]  /*c720*/  IMAD.U32 R24, R10, 0x10000, RZ ;  /* 0x000100000a187824 */ /* 0x000fc400078e00ff */
[----:B------:R-:W-:Y:S01]  /*c730*/  FFMA.FTZ R8, R4, R47, -R13 ;  /* 0x0000002f04087223 */ /* 0x000fe2000001080d */
[----:B------:R-:W-:Y:S02]  /*c740*/  IMAD.U32 R15, R44, 0x10000, RZ ;  /* 0x000100002c0f7824 */ /* 0x000fe400078e00ff */
[----:B------:R-:W-:Y:S02]  /*c750*/  IMAD.U32 R13, R49, 0x10000, RZ ;  /* 0x00010000310d7824 */ /* 0x000fe400078e00ff */
[----:B------:R-:W-:Y:S01]  /*c760*/  FFMA.FTZ R12, R4, R21, R25 ;  /* 0x00000015040c7223 */ /* 0x000fe20000010019 */
[C---:B------:R-:W-:Y:S01]  /*c770*/  FFMA.FTZ R9, R5.reuse, R48, -R20 ;  /* 0x0000003005097223 */ /* 0x040fe20000010814 */
[----:B------:R-:W-:Y:S01]  /*c780*/  FFMA.FTZ R27, R5, R28, R27 ;  /* 0x0000001c051b7223 */ /* 0x000fe2000001001b */
[----:B------:R-:W-:Y:S01]  /*c790*/  IMAD.U32 R14, R6, 0x10000, RZ ;  /* 0x00010000060e7824 */ /* 0x000fe200078e00ff */
[----:B------:R-:W-:Y:S01]  /*c7a0*/  LOP3.LUT R10, R10, 0xffff0000, RZ, 0xc0, !PT ;  /* 0xffff00000a0a7812 */ /* 0x000fe200078ec0ff */
[C---:B------:R-:W-:Y:S01]  /*c7b0*/  FMUL.FTZ R21, R24.reuse, R15 ;  /* 0x0000000f18157220 */ /* 0x040fe20000410000 */
[----:B------:R-:W-:Y:S01]  /*c7c0*/  LOP3.LUT R11, R11, 0xffff0000, RZ, 0xc0, !PT ;  /* 0xffff00000b0b7812 */ /* 0x000fe200078ec0ff */
[----:B------:R-:W-:Y:S01]  /*c7d0*/  FMUL.FTZ R25, R24, R13 ;  /* 0x0000000d18197220 */ /* 0x000fe20000410000 */
[----:B------:R-:W-:-:S02]  /*c7e0*/  LOP3.LUT R5, R44, 0xffff0000, RZ, 0xc0, !PT ;  /* 0xffff00002c057812 */ /* 0x000fc400078ec0ff */
[----:B------:R-:W-:Y:S02]  /*c7f0*/  LOP3.LUT R4, R45, 0xffff0000, RZ, 0xc0, !PT ;  /* 0xffff00002d047812 */ /* 0x000fe400078ec0ff */
[----:B------:R-:W-:Y:S02]  /*c800*/  LOP3.LUT R49, R49, 0xffff0000, RZ, 0xc0, !PT ;  /* 0xffff000031317812 */ /* 0x000fe400078ec0ff */
[----:B------:R-:W-:Y:S01]  /*c810*/  LOP3.LUT R46, R46, 0xffff0000, RZ, 0xc0, !PT ;  /* 0xffff00002e2e7812 */ /* 0x000fe200078ec0ff */
[----:B------:R-:W-:Y:S01]  /*c820*/  FFMA.FTZ R21, R14, R13, -R21 ;  /* 0x0000000d0e157223 */ /* 0x000fe20000010815 */
[----:B------:R-:W-:Y:S01]  /*c830*/  LOP3.LUT R6, R6, 0xffff0000, RZ, 0xc0, !PT ;  /* 0xffff000006067812 */ /* 0x000fe200078ec0ff */
[----:B------:R-:W-:Y:S01]  /*c840*/  FFMA.FTZ R25, R14, R15, R25 ;  /* 0x0000000f0e197223 */ /* 0x000fe20000010019 */
[----:B------:R-:W-:Y:S01]  /*c850*/  LOP3.LUT R7, R7, 0xffff0000, RZ, 0xc0, !PT ;  /* 0xffff000007077812 */ /* 0x000fe200078ec0ff */
[C---:B------:R-:W-:Y:S01]  /*c860*/  FMUL.FTZ R13, R10.reuse, R5 ;  /* 0x000000050a0d7220 */ /* 0x040fe20000410000 */
[C---:B------:R-:W-:Y:S01]  /*c870*/  FMUL.FTZ R20, R11.reuse, R4 ;  /* 0x000000040b147220 */ /* 0x040fe20000410000 */
[-C--:B------:R-:W-:Y:S01]  /*c880*/  FMUL.FTZ R14, R10, R49.reuse ;  /* 0x000000310a0e7220 */ /* 0x080fe20000410000 */
[-C--:B------:R-:W-:Y:S01]  /*c890*/  FMUL.FTZ R15, R11, R46.reuse ;  /* 0x0000002e0b0f7220 */ /* 0x080fe20000410000 */
[C---:B------:R-:W-:Y:S01]  /*c8a0*/  FFMA.FTZ R10, R6.reuse, R49, -R13 ;  /* 0x00000031060a7223 */ /* 0x040fe2000001080d */
[C---:B------:R-:W-:Y:S01]  /*c8b0*/  FFMA.FTZ R11, R7.reuse, R46, -R20 ;  /* 0x0000002e070b7223 */ /* 0x040fe20000010814 */
        /* <DEDUP_REMOVED lines=12> */
.L_x_1475:
[----:B------:R-:W-:Y:S05]  /*c980*/  BSYNC B0 ;  /* 0x0000000000007941 */ /* 0x000fea0003800000 */
.L_x_1468:
[----:B------:R-:W-:Y:S01]  /*c990*/  @!PT LDS RZ, [RZ] ;  /* 0x00000000fffff984 */ /* 0x000fe20000000800 */
[----:B------:R-:W-:Y:S01]  /*c9a0*/  @!PT LDS RZ, [RZ] ;  /* 0x00000000fffff984 */ /* 0x000fe20000000800 */
[----:B------:R-:W-:Y:S01]  /*c9b0*/  @!PT LDS RZ, [RZ] ;  /* 0x00000000fffff984 */ /* 0x000fe20000000800 */
[----:B------:R-:W-:Y:S01]  /*c9c0*/  @!PT LDS RZ, [RZ] ;  /* 0x00000000fffff984 */ /* 0x000fe20000000800 */
[----:B------:R1:W-:Y:S06]  /*c9d0*/  MEMBAR.ALL.CTA ;  /* 0x0000000000007992 */ /* 0x0003ec0000008000 */
[----:B-1----:R-:W1:Y:S01]  /*c9e0*/  FENCE.VIEW.ASYNC.S ;  /* 0x00000000000073c6 */ /* 0x002e620000000000 */
[----:B------:R-:W-:Y:S05]  /*c9f0*/  WARPSYNC.ALL ;  /* 0x0000000000007948 */ /* 0x000fea0003800000 */
[----:B-1----:R-:W-:Y:S06]  /*ca00*/  BAR.SYNC.DEFER_BLOCKING 0xd, 0x180 ;  /* 0x0346000000007b1d */ /* 0x002fec0000010000 */
.L_x_1466:
[----:B0--3--:R-:W-:-:S05]  /*ca10*/  IMAD.U32 R0, RZ, RZ, UR39 ;  /* 0x00000027ff007e24 */ /* 0x009fca000f8e00ff */
[----:B------:R-:W-:-:S13]  /*ca20*/  ISETP.NE.AND P0, PT, R0, 0x3, PT ;  /* 0x000000030000780c */ /* 0x000fda0003f05270 */
[----:B------:R-:W-:Y:S05]  /*ca30*/  @!P0 BRA `(.L_x_1495) ;  /* 0x0000000000048947 */ /* 0x000fea0003800000 */
[----:B------:R-:W-:Y:S01]  /*ca40*/  BPT.TRAP 0x1 ;  /* 0x000000040000795c */ /* 0x000fe20000300000 */
.L_x_1495:
[----:B------:R-:W-:Y:S01]  /*ca50*/  IMAD R0, R17, 0x8, R2 ;  /* 0x0000000811007824 */ /* 0x000fe200078e0202 */
[----:B--2-4-:R-:W-:-:S04]  /*ca60*/  SHF.L.U32 R5, R23, 0x1f, RZ ;  /* 0x0000001f17057819 */ /* 0x014fc800000006ff */
[----:B------:R0:W2:Y:S01]  /*ca70*/  SYNCS.PHASECHK.TRANS64.TRYWAIT P1, [R0+URZ+0x2d830], R5 ;  /* 0x02d83005000075a7 */ /* 0x0000a2000802017f */
[----:B------:R-:W-:Y:S05]  /*ca80*/  @!P0 BRA `(.L_x_1496) ;  /* 0x0000000000048947 */ /* 0x000fea0003800000 */
[----:B------:R-:W-:Y:S01]  /*ca90*/  BPT.TRAP 0x1 ;  /* 0x000000040000795c */ /* 0x000fe20000300000 */
.L_x_1496:
[----:B-1----:R-:W-:Y:S01]  /*caa0*/  VIADD R3, R2, 0x15400 ;  /* 0x0001540002037836 */ /* 0x002fe20000000000 */
[----:B------:R-:W-:Y:S01]  /*cab0*/  LOP3.LUT R148, R148, 0x10000, RZ, 0xfc, !PT ;  /* 0x0001000094947812 */ /* 0x000fe200078efcff */
[----:B------:R-:W-:-:S03]  /*cac0*/  IMAD.MOV.U32 R149, RZ, RZ, -0x7fffffe0 ;  /* 0x80000020ff957424 */ /* 0x000fc600078e00ff */
[----:B------:R-:W-:-:S04]  /*cad0*/  SHF.R.U32.HI R3, RZ, 0x4, R3 ;  /* 0x00000004ff037819 */ /* 0x000fc80000011603 */
[----:B------:R-:W-:-:S04]  /*cae0*/  LOP3.LUT R3, R3, 0x3fff, RZ, 0xc0, !PT ;  /* 0x00003fff03037812 */ /* 0x000fc800078ec0ff */
[----:B------:R-:W-:-:S05]  /*caf0*/  LOP3.LUT R3, R3, 0x10000, RZ, 0xfc, !PT ;  /* 0x0001000003037812 */ /* 0x000fca00078efcff */
[----:B------:R1:W-:Y:S01]  /*cb00*/  STL [R1+0x14], R3 ;  /* 0x0000140301007387 */ /* 0x0003e20000100800 */
[----:B--2---:R-:W-:Y:S05]  /*cb10*/  @P1 BRA `(.L_x_1497) ;  /* 0x0000000000081947 */ /* 0x004fea0003800000 */
[----:B------:R-:W2:Y:S02]  /*cb20*/  SYNCS.PHASECHK.TRANS64.TRYWAIT P1, [R0+URZ+0x2d830], R5 ;  /* 0x02d83005000075a7 */ /* 0x000ea4000802017f */
[----:B--2---:R-:W-:Y:S05]  /*cb30*/  @!P1 BRA `(.L_x_1498) ;  /* 0x0000018c00089947 */ /* 0x004fea0003800000 */
.L_x_1497:
[----:B-1----:R-:W3:Y:S01]  /*cb40*/  LDL R3, [R1+0x14] ;  /* 0x0000140001037983 */ /* 0x002ee20000100800 */
[----:B0-2---:R-:W-:Y:S01]  /*cb50*/  IMAD.MOV.U32 R5, RZ, RZ, -0x7fffffe0 ;  /* 0x80000020ff057424 */ /* 0x005fe200078e00ff */
[----:B------:R-:W-:Y:S05]  /*cb60*/  WARPSYNC.ALL ;  /* 0x0000000000007948 */ /* 0x000fea0003800000 */
[C---:B------:R-:W-:Y:S01]  /*cb70*/  R2UR UR4, R148.reuse ;  /* 0x00000000940472ca */ /* 0x040fe200000e0000 */
[----:B-----5:R-:W-:Y:S01]  /*cb80*/  WARPGROUP.ARRIVE ;  /* 0x00000000000079c5 */ /* 0x020fe20000000000 */
[----:B------:R-:W-:Y:S01]  /*cb90*/  R2UR UR5, R149 ;  /* 0x00000000950572ca */ /* 0x000fe200000e0000 */
[----:B------:R-:W-:Y:S01]  /*cba0*/  IMAD.MOV.U32 R7, RZ, RZ, -0x7fffffe0 ;  /* 0x80000020ff077424 */ /* 0x000fe200078e00ff */
[----:B------:R-:W-:Y:S01]  /*cbb0*/  R2UR UR7, R5 ;  /* 0x00000000050772ca */ /* 0x000fe200000e0000 */
[----:B------:R-:W-:-:S02]  /*cbc0*/  VIADD R8, R148, 0x2 ;  /* 0x0000000294087836 */ /* 0x000fc40000000000 */
[----:B------:R-:W-:Y:S02]  /*cbd0*/  IMAD.MOV.U32 R9, RZ, RZ, -0x7fffffe0 ;  /* 0x80000020ff097424 */ /* 0x000fe400078e00ff */
[C---:B------:R-:W-:Y:S02]  /*cbe0*/  VIADD R156, R148.reuse, 0x300 ;  /* 0x00000300949c7836 */ /* 0x040fe40000000000 */
[----:B------:R-:W-:Y:S01]  /*cbf0*/  IMAD.MOV.U32 R157, RZ, RZ, -0x7fffffe0 ;  /* 0x80000020ff9d7424 */ /* 0x000fe200078e00ff */
[----:B------:R0:W-:Y:S01]  /*cc00*/  STL.64 [R1], R8 ;  /* 0x0000000801007387 */ /* 0x0001e20000100a00 */
[C---:B------:R-:W-:Y:S02]  /*cc10*/  VIADD R154, R148.reuse, 0x302 ;  /* 0x00000302949a7836 */ /* 0x040fe40000000000 */
[----:B------:R-:W-:Y:S02]  /*cc20*/  IMAD.MOV.U32 R155, RZ, RZ, -0x7fffffe0 ;  /* 0x80000020ff9b7424 */ /* 0x000fe400078e00ff */
[----:B------:R-:W-:-:S02]  /*cc30*/  VIADD R152, R148, 0x600 ;  /* 0x0000060094987836 */ /* 0x000fc40000000000 */
[----:B------:R-:W-:Y:S02]  /*cc40*/  IMAD.MOV.U32 R153, RZ, RZ, -0x7fffffe0 ;  /* 0x80000020ff997424 */ /* 0x000fe400078e00ff */
[----:B------:R-:W-:Y:S02]  /*cc50*/  IMAD.MOV.U32 R5, RZ, RZ, -0x7fffffe0 ;  /* 0x80000020ff057424 */ /* 0x000fe400078e00ff */
[----:B------:R-:W-:Y:S02]  /*cc60*/  VIADD R150, R148, 0x602 ;  /* 0x0000060294967836 */ /* 0x000fe40000000000 */
[----:B------:R-:W-:Y:S02]  /*cc70*/  IMAD.MOV.U32 R151, RZ, RZ, -0x7fffffe0 ;  /* 0x80000020ff977424 */ /* 0x000fe400078e00ff */
[----:B---3--:R-:W-:-:S04]  /*cc80*/  IMAD R4, R17, 0x600, R3 ;  /* 0x0000060011047824 */ /* 0x008fc800078e0203 */
        /* <DEDUP_REMOVED lines=46> */
[----:B0-----:R-:W-:Y:S05]  /*cf70*/  @!P0 BRA `(.L_x_1499) ;  /* 0x0000000000048947 */ /* 0x001fea0003800000 */
[----:B------:R-:W-:Y:S01]  /*cf80*/  BPT.TRAP 0x1 ;  /* 0x000000040000795c */ /* 0x000fe20000300000 */
.L_x_1499:
[----:B------:R-:W2:Y:S01]  /*cf90*/  LDL R5, [R1+0x68] ;  /* 0x0000680001057983 */ /* 0x000ea20000100800 */
[----:B------:R-:W0:Y:S03]  /*cfa0*/  LDC R89, c[0x0][0x448] ;  /* 0x00011200ff597b82 */ /* 0x000e260000000800 */
[----:B------:R-:W2:Y:S01]  /*cfb0*/  LDL R88, [R1+0x30] ;  /* 0x0000300001587983 */ /* 0x000ea20000100800 */
[----:B------:R-:W-:Y:S01]  /*cfc0*/  IMAD.MOV.U32 R8, RZ, RZ, -0x80 ;  /* 0xffffff80ff087424 */ /* 0x000fe200078e00ff */
[----:B------:R-:W-:Y:S01]  /*cfd0*/  ULDC.64 UR6, c[0x0][0x9e0] ;  /* 0x0002780000067ab9 */ /* 0x000fe20000000a00 */
[----:B------:R-:W-:Y:S01]  /*cfe0*/  LOP3.LUT R16, R16, 0xffffffdf, RZ, 0xc0, !PT ;  /* 0xffffffdf10107812 */ /* 0x000fe200078ec0ff */
[----:B------:R-:W-:Y:S01]  /*cff0*/  UISETP.GE.AND UP0, UPT, UR7, 0x1, UPT ;  /* 0x000000010700788c */ /* 0x000fe2000bf06270 */
[----:B------:R-:W-:Y:S01]  /*d000*/  IMAD R8, R97, R8, 0x80 ;  /* 0x0000008061087424 */ /* 0x000fe200078e0208 */
[----:B------:R-:W-:Y:S01]  /*d010*/  ULDC UR50, c[0x0][0x9dc] ;  /* 0x0002770000327ab9 */ /* 0x000fe20000000800 */
[----:B------:R-:W-:Y:S01]  /*d020*/  VIADD R0, R0, 0x2d840 ;  /* 0x0002d84000007836 */ /* 0x000fe20000000000 */
[----:B------:R-:W-:-:S02]  /*d030*/  ULOP3.LUT UR4, URZ, UR50, URZ, 0x33, !UPT ;  /* 0x000000323f047292 */ /* 0x000fc4000f8e333f */
[----:B------:R-:W-:-:S04]  /*d040*/  IADD3 R6, -R142, 0x1, R8 ;  /* 0x000000018e067810 */ /* 0x000fc80007ffe108 */
[----:B------:R-:W-:-:S05]  /*d050*/  IADD3 R6, -R140, R6, R143 ;  /* 0x000000068c067210 */ /* 0x000fca0007ffe18f */
[C---:B------:R-:W-:Y:S01]  /*d060*/  VIADD R7, R6.reuse, UR6 ;  /* 0x0000000606077c36 */ /* 0x040fe20008000000 */
[----:B0-----:R-:W-:Y:S01]  /*d070*/  ISETP.NE.AND P1, PT, R89, 0x1, PT ;  /* 0x000000015900780c */ /* 0x001fe20003f25270 */
[----:B------:R-:W-:-:S12]  /*d080*/  VIADD R6, R6, UR4 ;  /* 0x0000000406067c36 */ /* 0x000fd80008000000 */
[----:B------:R-:W0:Y:S01]  /*d090*/  @P1 LDC R4, c[0x0][0x44c] ;  /* 0x00011300ff041b82 */ /* 0x000e220000000800 */
[----:B------:R-:W-:-:S07]  /*d0a0*/  @P1 LOP3.LUT R16, R16, 0x20, RZ, 0xfc, !PT ;  /* 0x0000002010101812 */ /* 0x000fce00078efcff */
[----:B------:R-:W1:Y:S01]  /*d0b0*/  @P1 LDC R3, c[0x0][0x450] ;  /* 0x00011400ff031b82 */ /* 0x000e620000000800 */
[----:B--2---:R-:W-:Y:S01]  /*d0c0*/  IMAD.IADD R9, R5, 0x1, R88 ;  /* 0x0000000105097824 */ /* 0x004fe200078e0258 */
[----:B------:R-:W-:-:S03]  /*d0d0*/  IADD3 R5, -R142, R143, R8 ;  /* 0x0000008f8e057210 */ /* 0x000fc60007ffe108 */
[----:B0-----:R-:W-:-:S05]  /*d0e0*/  @P1 IMAD.HI.U32 R4, R9, R4, RZ ;  /* 0x0000000409041227 */ /* 0x001fca00078e00ff */
[----:B-1----:R-:W-:Y:S01]  /*d0f0*/  @P1 SHF.R.U32.HI R9, RZ, R3, R4 ;  /* 0x00000003ff091219 */ /* 0x002fe20000011604 */
[----:B------:R-:W-:Y:S01]  /*d100*/  IMAD.U32 R3, RZ, RZ, UR38 ;  /* 0x00000026ff037e24 */ /* 0x000fe2000f8e00ff */
[----:B------:R-:W-:Y:S02]  /*d110*/  PLOP3.LUT P1, PT, PT, PT, UP0, 0x40, 0x0 ;  /* 0x000000000000781c */ /* 0x000fe40003f2e808 */
[----:B------:R-:W-:Y:S01]  /*d120*/  LEA R4, R97, 0xffffff80, 0x7 ;  /* 0xffffff8061047811 */ /* 0x000fe200078e38ff */
[----:B------:R-:W0:Y:S01]  /*d130*/  SHFL.IDX PT, R10, R9, RZ, 0x1c1f ;  /* 0x001c1fff090a7589 */ /* 0x000e2200000e0000 */
[----:B------:R-:W-:-:S04]  /*d140*/  PRMT R0, R3, 0x654, R0 ;  /* 0x0000065403007816 */ /* 0x000fc80000000000 */
[----:B------:R1:W-:Y:S01]  /*d150*/  SYNCS.ARRIVE.TRANS64.RED.A1T0 RZ, [R0+URZ], RZ ;  /* 0x000000ff00ff79a7 */ /* 0x0003e2000810043f */
[----:B0-----:R-:W-:Y:S01]  /*d160*/  VIADDMNMX R3, R10, R7, R5, PT ;  /* 0x000000070a037246 */ /* 0x001fe20003800105 */
[----:B-1----:R-:W-:-:S03]  /*d170*/  IMAD.IADD R0, R6, 0x1, R10 ;  /* 0x0000000106007824 */ /* 0x002fc600078e020a */
[----:B------:R-:W-:Y:S05]  /*d180*/  @P1 BRA `(.L_x_1500) ;  /* 0x0000000000581947 */ /* 0x000fea0003800000 */
[----:B------:R-:W-:Y:S01]  /*d190*/  IADD3 R10, -R140, R143, R10 ;  /* 0x0000008f8c0a7210 */ /* 0x000fe20007ffe10a */
[----:B------:R-:W-:Y:S03]  /*d1a0*/  BSSY B0, `(.L_x_1501) ;  /* 0x0000010000007945 */ /* 0x000fe60003800000 */
[----:B------:R-:W-:-:S13]  /*d1b0*/  ISETP.GT.AND P1, PT, R10, -0x1, PT ;  /* 0xffffffff0a00780c */ /* 0x000fda0003f24270 */
[----:B------:R-:W-:Y:S05]  /*d1c0*/  @P1 BRA `(.L_x_1502) ;  /* 0x0000000000201947 */ /* 0x000fea0003800000 */
[----:B------:R-:W-:Y:S01]  /*d1d0*/  UISETP.NE.AND UP1, UPT, UR7, 0x1, UPT ;  /* 0x000000010700788c */ /* 0x000fe2000bf25270 */
[----:B------:R-:W-:-:S05]  /*d1e0*/  LOP3.LUT R10, RZ, R10, RZ, 0x33, !PT ;  /* 0x0000000aff0a7212 */ /* 0x000fca00078e33ff */
[----:B------:R-:W-:-:S05]  /*d1f0*/  PLOP3.LUT P1, PT, PT, PT, UP1, 0x80, 0x0 ;  /* 0x000000000000781c */ /* 0x000fca0003f2f018 */
[----:B------:R-:W-:-:S08]  /*d200*/  @UP1 ULDC.64 UR4, c[0x0][0x9e8] ;  /* 0x00027a0000041ab9 */ /* 0x000fd00000000a00 */
[----:B------:R-:W-:-:S05]  /*d210*/  @P1 IMAD.HI.U32 R11, R10, UR4, RZ ;  /* 0x000000040a0b1c27 */ /* 0x000fca000f8e00ff */
[----:B------:R-:W-:-:S04]  /*d220*/  @P1 SHF.R.U32.HI R10, RZ, UR5, R11 ;  /* 0x00000005ff0a1c19 */ /* 0x000fc8000801160b */
[----:B------:R-:W-:Y:S01]  /*d230*/  LOP3.LUT R10, RZ, R10, RZ, 0x33, !PT ;  /* 0x0000000aff0a7212 */ /* 0x000fe200078e33ff */
[----:B------:R-:W-:Y:S06]  /*d240*/  BRA `(.L_x_1503) ;  /* 0x0000000000147947 */ /* 0x000fec0003800000 */
.L_x_1502:
[----:B------:R-:W-:-:S06]  /*d250*/  UISETP.NE.AND UP1, UPT, UR7, 0x1, UPT ;  /* 0x000000010700788c */ /* 0x000fcc000bf25270 */
[----:B------:R-:W-:-:S05]  /*d260*/  PLOP3.LUT P1, PT, PT, PT, UP1, 0x80, 0x0 ;  /* 0x000000000000781c */ /* 0x000fca0003f2f018 */
[----:B------:R-:W-:-:S08]  /*d270*/  @UP1 ULDC.64 UR4, c[0x0][0x9e8] ;  /* 0x00027a0000041ab9 */ /* 0x000fd00000000a00 */
[----:B------:R-:W-:-:S05]  /*d280*/  @P1 IMAD.HI.U32 R11, R10, UR4, RZ ;  /* 0x000000040a0b1c27 */ /* 0x000fca000f8e00ff */
[----:B------:R-:W-:-:S07]  /*d290*/  @P1 SHF.R.U32.HI R10, RZ, UR5, R11 ;  /* 0x00000005ff0a1c19 */ /* 0x000fce000801160b */
.L_x_1503:
[----:B------:R-:W-:Y:S05]  /*d2a0*/  BSYNC B0 ;  /* 0x0000000000007941 */ /* 0x000fea0003800000 */
.L_x_1501:
[----:B------:R-:W-:-:S04]  /*d2b0*/  IMAD R10, R10, UR7, -R4 ;  /* 0x000000070a0a7c24 */ /* 0x000fc8000f8e0a04 */
[----:B------:R-:W-:-:S05]  /*d2c0*/  IMAD.IADD R10, R10, 0x1, -R142 ;  /* 0x000000010a0a7824 */ /* 0x000fca00078e0a8e */
[----:B------:R-:W-:Y:S02]  /*d2d0*/  VIMNMX R0, R0, R10, !PT ;  /* 0x0000000a00007248 */ /* 0x000fe40007fe0100 */
[----:B------:R-:W-:-:S07]  /*d2e0*/  VIADDMNMX R3, R10, UR7, R3, PT ;  /* 0x000000070a037c46 */ /* 0x000fce000b800103 */
.L_x_1500:
[C---:B------:R-:W-:Y:S01]  /*d2f0*/  ISETP.GE.AND P2, PT, R8.reuse, 0x9, PT ;  /* 0x000000090800780c */ /* 0x040fe20003f46270 */
[----:B------:R-:W0:Y:S01]  /*d300*/  SHFL.IDX PT, R9, R9, 0x1, 0x1c1f ;  /* 0x003c1f0009097f89 */ /* 0x000e2200000e0000 */
[----:B------:R-:W-:Y:S02]  /*d310*/  ISETP.GE.AND P1, PT, R8, 0x2, PT ;  /* 0x000000020800780c */ /* 0x000fe40003f26270 */
[----:B------:R-:W-:Y:S02]  /*d320*/  LOP3.LUT R16, R16, 0xfffffffe, RZ, 0xc0, !PT ;  /* 0xfffffffe10107812 */ /* 0x000fe400078ec0ff */
[----:B------:R-:W-:Y:S02]  /*d330*/  ISETP.GT.AND P3, PT, R0, 0x1, !P1 ;  /* 0x000000010000780c */ /* 0x000fe40004f64270 */
[----:B------:R-:W-:Y:S02]  /*d340*/  ISETP.GE.AND P4, PT, R8, 0xa, PT ;  /* 0x0000000a0800780c */ /* 0x000fe40003f86270 */
[----:B------:R-:W-:-:S02]  /*d350*/  ISETP.LT.OR P3, PT, R3, 0x2, P3 ;  /* 0x000000020300780c */ /* 0x000fc40001f61670 */
[----:B------:R-:W-:Y:S02]  /*d360*/  ISETP.GE.AND P6, PT, R8, 0x1, PT ;  /* 0x000000010800780c */ /* 0x000fe40003fc6270 */
[----:B------:R-:W-:Y:S02]  /*d370*/  @P2 LOP3.LUT R16, R16, 0x1, RZ, 0xfc, !PT ;  /* 0x0000000110102812 */ /* 0x000fe400078efcff */
[----:B------:R-:W-:Y:S02]  /*d380*/  ISETP.GT.AND P2, PT, R0, 0x8, !P2 ;  /* 0x000000080000780c */ /* 0x000fe40005744270 */
[----:B------:R-:W-:Y:S02]  /*d390*/  FSEL R25, R25, -INF , !P3 ;  /* 0xff80000019197808 */ /* 0x000fe40005800000 */
[----:B------:R-:W-:Y:S02]  /*d3a0*/  ISETP.LT.OR P2, PT, R3, 0x9, P2 ;  /* 0x000000090300780c */ /* 0x000fe40001741670 */
[----:B------:R-:W-:-:S02]  /*d3b0*/  ISETP.GE.AND P3, PT, R8, 0x11, PT ;  /* 0x000000110800780c */ /* 0x000fc40003f66270 */
[----:B------:R-:W-:Y:S01]  /*d3c0*/  LOP3.LUT R16, R16, 0xfffffffd, RZ, 0xc0, !PT ;  /* 0xfffffffd10107812 */ /* 0x000fe200078ec0ff */
[----:B0-----:R-:W-:Y:S01]  /*d3d0*/  IMAD.IADD R6, R6, 0x1, R9 ;  /* 0x0000000106067824 */ /* 0x001fe200078e0209 */
[----:B------:R-:W-:Y:S02]  /*d3e0*/  FSEL R28, R28, -INF , !P2 ;  /* 0xff8000001c1c7808 */ /* 0x000fe40005000000 */
[----:B------:R-:W-:Y:S02]  /*d3f0*/  ISETP.GT.AND P2, PT, R0, 0x9, !P4 ;  /* 0x000000090000780c */ /* 0x000fe40006744270 */
[----:B------:R-:W-:Y:S02]  /*d400*/  @P4 LOP3.LUT R16, R16, 0x2, RZ, 0xfc, !PT ;  /* 0x0000000210104812 */ /* 0x000fe400078efcff */
[----:B------:R-:W-:Y:S02]  /*d410*/  ISETP.LT.OR P2, PT, R3, 0xa, P2 ;  /* 0x0000000a0300780c */ /* 0x000fe40001741670 */
[----:B------:R-:W-:-:S02]  /*d420*/  LOP3.LUT R16, R16, 0xfffffffb, RZ, 0xc0, !PT ;  /* 0xfffffffb10107812 */ /* 0x000fc400078ec0ff */
[----:B------:R-:W-:Y:S02]  /*d430*/  FSEL R29, R29, -INF , !P2 ;  /* 0xff8000001d1d7808 */ /* 0x000fe40005000000 */
[----:B------:R-:W-:Y:S02]  /*d440*/  @P3 LOP3.LUT R16, R16, 0x4, RZ, 0xfc, !PT ;  /* 0x0000000410103812 */ /* 0x000fe400078efcff */
[----:B------:R-:W-:Y:S02]  /*d450*/  ISETP.GT.AND P2, PT, R0, 0x10, !P3 ;  /* 0x000000100000780c */ /* 0x000fe40005f44270 */
[----:B------:R-:W-:Y:S02]  /*d460*/  ISETP.GE.AND P3, PT, R8, 0x12, PT ;  /* 0x000000120800780c */ /* 0x000fe40003f66270 */
[----:B------:R-:W-:Y:S02]  /*d470*/  ISETP.LT.OR P2, PT, R3, 0x11, P2 ;  /* 0x000000110300780c */ /* 0x000fe40001741670 */
[----:B------:R-:W-:-:S02]  /*d480*/  LOP3.LUT R16, R16, 0xfdffffff, RZ, 0xc0, !PT ;  /* 0xfdffffff10107812 */ /* 0x000fc400078ec0ff */
[----:B------:R-:W-:Y:S02]  /*d490*/  FSEL R32, R32, -INF , !P2 ;  /* 0xff80000020207808 */ /* 0x000fe40005000000 */
[----:B------:R-:W-:Y:S02]  /*d4a0*/  ISETP.GT.AND P2, PT, R0, 0x11, !P3 ;  /* 0x000000110000780c */ /* 0x000fe40005f44270 */
[----:B------:R-:W-:Y:S02]  /*d4b0*/  VIADDMNMX R5, R9, R7, R5, PT ;  /* 0x0000000709057246 */ /* 0x000fe40003800105 */
[----:B------:R-:W-:Y:S02]  /*d4c0*/  ISETP.LT.OR P2, PT, R3, 0x12, P2 ;  /* 0x000000120300780c */ /* 0x000fe40001741670 */
[----:B------:R-:W-:Y:S02]  /*d4d0*/  @P3 LOP3.LUT R16, R16, 0x2000000, RZ, 0xfc, !PT ;  /* 0x0200000010103812 */ /* 0x000fe400078efcff */
[----:B------:R-:W-:-:S02]  /*d4e0*/  ISETP.GE.AND P3, PT, R8, 0x19, PT ;  /* 0x000000190800780c */ /* 0x000fc40003f66270 */
        /* <DEDUP_REMOVED lines=145> */
[----:B------:R-:W-:-:S04]  /*de00*/  ISETP.GT.AND P5, PT, R0, RZ, !P6 ;  /* 0x000000ff0000720c */ /* 0x000fc800077a4270 */
[----:B------:R-:W-:-:S04]  /*de10*/  ISETP.LT.OR P5, PT, R3, 0x1, P5 ;  /* 0x000000010300780c */ /* 0x000fc80002fa1670 */
[----:B------:R-:W-:Y:S02]  /*de20*/  FSEL R24, R24, -INF , !P5 ;  /* 0xff80000018187808 */ /* 0x000fe40006800000 */
[----:B------:R-:W-:-:S13]  /*de30*/  ISETP.GE.AND P5, PT, R8, 0x7a, PT ;  /* 0x0000007a0800780c */ /* 0x000fda0003fa6270 */
[----:B------:R-:W-:Y:S02]  /*de40*/  @P5 LOP3.LUT R16, R16, 0x8000000, RZ, 0xfc, !PT ;  /* 0x0800000010105812 */ /* 0x000fe400078efcff */
[----:B------:R-:W-:-:S04]  /*de50*/  ISETP.GT.AND P5, PT, R0, 0x79, !P5 ;  /* 0x000000790000780c */ /* 0x000fc80006fa4270 */
[----:B------:R-:W-:-:S04]  /*de60*/  ISETP.LT.OR P5, PT, R3, 0x7a, P5 ;  /* 0x0000007a0300780c */ /* 0x000fc80002fa1670 */
[----:B------:R-:W-:Y:S02]  /*de70*/  FSEL R85, R85, -INF , !P5 ;  /* 0xff80000055557808 */ /* 0x000fe40006800000 */
[----:B------:R-:W-:-:S13]  /*de80*/  PLOP3.LUT P5, PT, PT, PT, UP0, 0x40, 0x0 ;  /* 0x000000000000781c */ /* 0x000fda0003fae808 */
        /* <DEDUP_REMOVED lines=9> */
[----:B------:R-:W-:Y:S01]  /*df20*/  @P5 IMAD.HI.U32 R3, R0, UR4, RZ ;  /* 0x0000000400035c27 */ /* 0x000fe2000f8e00ff */
[----:B------:R-:W-:-:S13]  /*df30*/  PLOP3.LUT P5, PT, PT, PT, UP1, 0x80, 0x0 ;  /* 0x000000000000781c */ /* 0x000fda0003faf018 */
[----:B------:R-:W-:-:S04]  /*df40*/  @P5 SHF.R.U32.HI R0, RZ, UR5, R3 ;  /* 0x00000005ff005c19 */ /* 0x000fc80008011603 */
[----:B------:R-:W-:Y:S01]  /*df50*/  LOP3.LUT R0, RZ, R0, RZ, 0x33, !PT ;  /* 0x00000000ff007212 */ /* 0x000fe200078e33ff */
[----:B------:R-:W-:Y:S06]  /*df60*/  BRA `(.L_x_1507) ;  /* 0x0000000000187947 */ /* 0x000fec0003800000 */
.L_x_1506:
[----:B------:R-:W-:-:S06]  /*df70*/  UISETP.NE.AND UP1, UPT, UR7, 0x1, UPT ;  /* 0x000000010700788c */ /* 0x000fcc000bf25270 */
[----:B------:R-:W-:-:S05]  /*df80*/  PLOP3.LUT P5, PT, PT, PT, UP1, 0x80, 0x0 ;  /* 0x000000000000781c */ /* 0x000fca0003faf018 */
[----:B------:R-:W-:-:S08]  /*df90*/  @UP1 ULDC.64 UR4, c[0x0][0x9e8] ;  /* 0x00027a0000041ab9 */ /* 0x000fd00000000a00 */
[----:B------:R-:W-:Y:S01]  /*dfa0*/  @P5 IMAD.HI.U32 R3, R0, UR4, RZ ;  /* 0x0000000400035c27 */ /* 0x000fe2000f8e00ff */
[----:B------:R-:W-:-:S13]  /*dfb0*/  PLOP3.LUT P5, PT, PT, PT, UP1, 0x80, 0x0 ;  /* 0x000000000000781c */ /* 0x000fda0003faf018 */
[----:B------:R-:W-:-:S07]  /*dfc0*/  @P5 SHF.R.U32.HI R0, RZ, UR5, R3 ;  /* 0x00000005ff005c19 */ /* 0x000fce0008011603 */
.L_x_1507:
[----:B------:R-:W-:Y:S05]  /*dfd0*/  BSYNC B0 ;  /* 0x0000000000007941 */ /* 0x000fea0003800000 */
.L_x_1505:
[----:B------:R-:W-:-:S04]  /*dfe0*/  IMAD R0, R0, UR7, -R4 ;  /* 0x0000000700007c24 */ /* 0x000fc8000f8e0a04 */
[----:B------:R-:W-:-:S05]  /*dff0*/  IMAD.IADD R0, R0, 0x1, -R142 ;  /* 0x0000000100007824 */ /* 0x000fca00078e0a8e */
[----:B------:R-:W-:Y:S02]  /*e000*/  VIMNMX R6, R6, R0, !PT ;  /* 0x0000000006067248 */ /* 0x000fe40007fe0100 */
[----:B------:R-:W-:-:S07]  /*e010*/  VIADDMNMX R5, R0, UR7, R5, PT ;  /* 0x0000000700057c46 */ /* 0x000fce000b800105 */
.L_x_1504:
[----:B------:R-:W-:Y:S01]  /*e020*/  ISETP.GT.AND P1, PT, R6, 0x1, !P1 ;  /* 0x000000010600780c */ /* 0x000fe20004f24270 */
[----:B------:R-:W2:Y:S01]  /*e030*/  LDL R90, [R1+0x3c] ;  /* 0x00003c00015a7983 */ /* 0x000ea20000100800 */
[----:B------:R-:W-:Y:S01]  /*e040*/  LOP3.LUT P5, RZ, R16, 0x4, RZ, 0xc0, !PT ;  /* 0x0000000410ff7812 */ /* 0x000fe200078ac0ff */
[----:B------:R-:W-:Y:S01]  /*e050*/  ULDC UR51, c[0x0][0x988] ;  /* 0x0002620000337ab9 */ /* 0x000fe20000000800 */
        /* <DEDUP_REMOVED lines=20> */
[----:B------:R-:W-:Y:S02]  /*e1a0*/  LOP3.LUT P5, RZ, R16, 0x8000, RZ, 0xc0, !PT ;  /* 0x0000800010ff7812 */ /* 0x000fe400078ac0ff */
        /* <DEDUP_REMOVED lines=8> */
[----:B------:R-:W-:Y:S02]  /*e230*/  LOP3.LUT P1, RZ, R16, 0x1000000, RZ, 0xc0, !PT ;  /* 0x0100000010ff7812 */ /* 0x000fe4000782c0ff */
[----:B------:R-:W-:Y:S02]  /*e240*/  FMNMX.FTZ R0, R48, R0, !PT ;  /* 0x0000000030007209 */ /* 0x000fe40007810000 */
[----:B------:R-:W-:Y:S02]  /*e250*/  ISETP.GT.AND P1, PT, R6, 0x18, !P1 ;  /* 0x000000180600780c */ /* 0x000fe40004f24270 */
[----:B------:R-:W-:Y:S02]  /*e260*/  FMNMX.FTZ R0, R49, R0, !PT ;  /* 0x0000000031007209 */ /* 0x000fe40007810000 */
        /* <DEDUP_REMOVED lines=43> */
[----:B------:R-:W-:Y:S01]  /*e520*/  ISETP.GT.AND P6, PT, R6, RZ, !P6 ;  /* 0x000000ff0600720c */ /* 0x000fe200077c4270 */
[----:B------:R-:W0:Y:S01]  /*e530*/  SHFL.BFLY PT, R3, R0, 0x2, 0x1f ;  /* 0x0c401f0000037f89 */ /* 0x000e2200000e0000 */
[----:B------:R-:W-:Y:S02]  /*e540*/  FSEL R50, R50, -INF , !P1 ;  /* 0xff80000032327808 */ /* 0x000fe40004800000 */
[----:B------:R-:W-:Y:S02]  /*e550*/  LOP3.LUT P1, RZ, R16, 0x20000, RZ, 0xc0, !PT ;  /* 0x0002000010ff7812 */ /* 0x000fe4000782c0ff */
[----:B------:R-:W-:Y:S02]  /*e560*/  ISETP.LT.OR P6, PT, R5, 0x1, P6 ;  /* 0x000000010500780c */ /* 0x000fe400037c1670 */
[----:B------:R-:W-:Y:S02]  /*e570*/  ISETP.GT.AND P1, PT, R6, 0x31, !P1 ;  /* 0x000000310600780c */ /* 0x000fe40004f24270 */
[----:B------:R-:W-:-:S02]  /*e580*/  FSEL R26, R26, -INF , !P6 ;  /* 0xff8000001a1a7808 */ /* 0x000fc40007000000 */
[----:B------:R-:W-:Y:S02]  /*e590*/  ISETP.LT.OR P1, PT, R5, 0x32, P1 ;  /* 0x000000320500780c */ /* 0x000fe40000f21670 */
[----:B------:R-:W-:Y:S02]  /*e5a0*/  FMNMX.FTZ R7, R26, R27, !PT ;  /* 0x0000001b1a077209 */ /* 0x000fe40007810000 */
[----:B------:R-:W-:Y:S02]  /*e5b0*/  FSEL R51, R51, -INF , !P1 ;  /* 0xff80000033337808 */ /* 0x000fe40004800000 */
[----:B------:R-:W-:Y:S02]  /*e5c0*/  LOP3.LUT P1, RZ, R16, 0x10000, RZ, 0xc0, !PT ;  /* 0x0001000010ff7812 */ /* 0x000fe4000782c0ff */
[C---:B------:R-:W-:Y:S02]  /*e5d0*/  ISETP.GT.AND P2, PT, R6.reuse, 0x70, !P2 ;  /* 0x000000700600780c */ /* 0x040fe40005744270 */
[----:B------:R-:W-:-:S02]  /*e5e0*/  ISETP.GT.AND P1, PT, R6, 0x38, !P1 ;  /* 0x000000380600780c */ /* 0x000fc40004f24270 */
[----:B------:R-:W-:Y:S02]  /*e5f0*/  ISETP.GT.AND P3, PT, R6, 0x71, !P3 ;  /* 0x000000710600780c */ /* 0x000fe40005f64270 */
[----:B------:R-:W-:Y:S02]  /*e600*/  ISETP.LT.OR P1, PT, R5, 0x39, P1 ;  /* 0x000000390500780c */ /* 0x000fe40000f21670 */
[----:B0-----:R-:W-:Y:S02]  /*e610*/  FMNMX.FTZ R3, R0, R3, !PT ;  /* 0x0000000300037209 */ /* 0x001fe40007810000 */
[----:B------:R-:W-:Y:S02]  /*e620*/  FSEL R54, R54, -INF , !P1 ;  /* 0xff80000036367808 */ /* 0x000fe40004800000 */
[----:B------:R-:W-:Y:S01]  /*e630*/  ISETP.GT.AND P1, PT, R6, 0x39, !P5 ;  /* 0x000000390600780c */ /* 0x000fe20006f24270 */
[----:B------:R-:W0:Y:S01]  /*e640*/  SHFL.BFLY PT, R0, R3, 0x1, 0x1f ;  /* 0x0c201f0003007f89 */ /* 0x000e2200000e0000 */
[----:B------:R-:W-:-:S02]  /*e650*/  LOP3.LUT P5, RZ, R16, 0x8, RZ, 0xc0, !PT ;  /* 0x0000000810ff7812 */ /* 0x000fc400078ac0ff */
[C---:B------:R-:W-:Y:S02]  /*e660*/  ISETP.LT.OR P1, PT, R5.reuse, 0x3a, P1 ;  /* 0x0000003a0500780c */ /* 0x040fe40000f21670 */
[----:B------:R-:W-:Y:S02]  /*e670*/  ISETP.LT.OR P2, PT, R5, 0x71, P2 ;  /* 0x000000710500780c */ /* 0x000fe40001741670 */
[----:B------:R-:W-:Y:S02]  /*e680*/  FSEL R55, R55, -INF , !P1 ;  /* 0xff80000037377808 */ /* 0x000fe40004800000 */
[----:B------:R-:W-:Y:S02]  /*e690*/  LOP3.LUT P1, RZ, R16, 0x4000, RZ, 0xc0, !PT ;  /* 0x0000400010ff7812 */ /* 0x000fe4000782c0ff */
[C---:B------:R-:W-:Y:S02]  /*e6a0*/  ISETP.GT.AND P4, PT, R6.reuse, 0x78, !P4 ;  /* 0x000000780600780c */ /* 0x040fe40006784270 */
[----:B------:R-:W-:-:S02]  /*e6b0*/  ISETP.GT.AND P1, PT, R6, 0x40, !P1 ;  /* 0x000000400600780c */ /* 0x000fc40004f24270 */
[C---:B------:R-:W-:Y:S02]  /*e6c0*/  ISETP.LT.OR P3, PT, R5.reuse, 0x72, P3 ;  /* 0x000000720500780c */ /* 0x040fe40001f61670 */
[----:B------:R-:W-:Y:S02]  /*e6d0*/  ISETP.LT.OR P1, PT, R5, 0x41, P1 ;  /* 0x000000410500780c */ /* 0x000fe40000f21670 */
[----:B------:R-:W-:Y:S02]  /*e6e0*/  FSEL R82, R82, -INF , !P2 ;  /* 0xff80000052527808 */ /* 0x000fe40005000000 */
[----:B------:R-:W-:Y:S02]  /*e6f0*/  FSEL R58, R58, -INF , !P1 ;  /* 0xff8000003a3a7808 */ /* 0x000fe40004800000 */
[----:B------:R-:W-:Y:S02]  /*e700*/  LOP3.LUT P1, RZ, R16, 0x2000, RZ, 0xc0, !PT ;  /* 0x0000200010ff7812 */ /* 0x000fe4000782c0ff */
[----:B0-----:R-:W-:-:S02]  /*e710*/  FMNMX.FTZ R3, R3, R0, !PT ;  /* 0x0000000003037209 */ /* 0x001fc40007810000 */
[----:B------:R-:W-:Y:S02]  /*e720*/  ISETP.GT.AND P1, PT, R6, 0x41, !P1 ;  /* 0x000000410600780c */ /* 0x000fe40004f24270 */
[----:B------:R-:W-:Y:S01]  /*e730*/  ISETP.LT.OR P4, PT, R5, 0x79, P4 ;  /* 0x000000790500780c */ /* 0x000fe20002781670 */
[----:B------:R-:W-:Y:S01]  /*e740*/  FMUL.FTZ R0, R3, UR51 ;  /* 0x0000003303007c20 */ /* 0x000fe20008410000 */
[----:B------:R-:W-:Y:S02]  /*e750*/  ISETP.LT.OR P1, PT, R5, 0x42, P1 ;  /* 0x000000420500780c */ /* 0x000fe40000f21670 */
[----:B------:R-:W-:Y:S02]  /*e760*/  FSEL R83, R83, -INF , !P3 ;  /* 0xff80000053537808 */ /* 0x000fe40005800000 */
[----:B------:R-:W-:Y:S02]  /*e770*/  FSEL R59, R59, -INF , !P1 ;  /* 0xff8000003b3b7808 */ /* 0x000fe40004800000 */
[----:B------:R-:W-:-:S02]  /*e780*/  LOP3.LUT P1, RZ, R16, 0x1000, RZ, 0xc0, !PT ;  /* 0x0000100010ff7812 */ /* 0x000fc4000782c0ff */
[----:B------:R-:W-:Y:S02]  /*e790*/  FSEL R86, R86, -INF , !P4 ;  /* 0xff80000056567808 */ /* 0x000fe40006000000 */
        /* <DEDUP_REMOVED lines=31> */
[----:B------:R-:W-:Y:S02]  /*e990*/  ISETP.GT.AND P1, PT, R6, 0x68, !P5 ;  /* 0x000000680600780c */ /* 0x000fe40006f24270 */
[----:B------:R-:W-:Y:S02]  /*e9a0*/  LOP3.LUT P5, RZ, R16, 0x4000000, RZ, 0xc0, !PT ;  /* 0x0400000010ff7812 */ /* 0x000fe400078ac0ff */
[----:B------:R-:W-:-:S04]  /*e9b0*/  ISETP.LT.OR P1, PT, R5, 0x69, P1 ;  /* 0x000000690500780c */ /* 0x000fc80000f21670 */
[----:B------:R-:W-:Y:S02]  /*e9c0*/  FSEL R78, R78, -INF , !P1 ;  /* 0xff8000004e4e7808 */ /* 0x000fe40004800000 */
[----:B------:R-:W-:-:S04]  /*e9d0*/  FSETP.NEU.FTZ.AND P1, PT, R3, -INF , PT ;  /* 0xff8000000300780b */ /* 0x000fc80003f3d000 */
[----:B------:R-:W-:Y:S02]  /*e9e0*/  FSEL R0, R0, RZ, P1 ;  /* 0x000000ff00007208 */ /* 0x000fe40000800000 */
[----:B------:R-:W-:Y:S02]  /*e9f0*/  ISETP.GT.AND P1, PT, R6, 0x69, !P5 ;  /* 0x000000690600780c */ /* 0x000fe40006f24270 */
[----:B------:R-:W-:Y:S01]  /*ea00*/  LOP3.LUT P5, RZ, R16, 0x8000000, RZ, 0xc0, !PT ;  /* 0x0800000010ff7812 */ /* 0x000fe200078ac0ff */
        /* <DEDUP_REMOVED lines=34> */
[----:B------:R-:W-:-:S02]  /*ec30*/  ISETP.LT.OR P1, PT, R5, 0x6a, P1 ;  /* 0x0000006a0500780c */ /* 0x000fc40000f21670 */
[----:B------:R-:W-:Y:S02]  /*ec40*/  FMNMX.FTZ R7, R31, R0, !PT ;  /* 0x000000001f077209 */ /* 0x000fe40007810000 */
[----:B------:R-:W-:Y:S02]  /*ec50*/  FSEL R79, R79, -INF , !P1 ;  /* 0xff8000004f4f7808 */ /* 0x000fe40004800000 */
[----:B------:R-:W-:Y:S01]  /*ec60*/  FMNMX.FTZ R0, R34, R7, !PT ;  /* 0x0000000722007209 */ /* 0x000fe20007810000 */
[----:B------:R-:W0:Y:S01]  /*ec70*/  MUFU.EX2 R25, R25 ;  /* 0x0000001900197308 */ /* 0x000e220000000800 */
[----:B------:R-:W-:Y:S02]  /*ec80*/  ISETP.GT.AND P1, PT, R6, 0x79, !P5 ;  /* 0x000000790600780c */ /* 0x000fe40006f24270 */
[----:B------:R-:W-:Y:S02]  /*ec90*/  FMNMX.FTZ R7, R35, R0, !PT ;  /* 0x0000000023077209 */ /* 0x000fe40007810000 */
[----:B------:R-:W-:-:S02]  /*eca0*/  ISETP.LT.OR P1, PT, R5, 0x7a, P1 ;  /* 0x0000007a0500780c */ /* 0x000fc40000f21670 */
[----:B------:R-:W-:Y:S01]  /*ecb0*/  FMNMX.FTZ R0, R38, R7, !PT ;  /* 0x0000000726007209 */ /* 0x000fe20007810000 */
[----:B------:R-:W1:Y:S01]  /*ecc0*/  MUFU.EX2 R6, R28 ;  /* 0x0000001c00067308 */ /* 0x000e620000000800 */
[----:B------:R-:W-:Y:S02]  /*ecd0*/  FSEL R87, R87, -INF , !P1 ;  /* 0xff80000057577808 */ /* 0x000fe40004800000 */
[----:B------:R-:W-:-:S04]  /*ece0*/  FMNMX.FTZ R7, R39, R0, !PT ;  /* 0x0000000027077209 */ /* 0x000fc80007810000 */
[----:B------:R-:W-:Y:S01]  /*ecf0*/  FMNMX.FTZ R0, R42, R7, !PT ;  /* 0x000000072a007209 */ /* 0x000fe20007810000 */
[----:B------:R-:W3:Y:S01]  /*ed00*/  MUFU.EX2 R29, R29 ;  /* 0x0000001d001d7308 */ /* 0x000ee20000000800 */
[----:B0-----:R-:W-:Y:S01]  /*ed10*/  FADD.FTZ R5, R4, R25 ;  /* 0x0000001904057221 */ /* 0x001fe20000010000 */
[----:B------:R-:W-:Y:S02]  /*ed20*/  F2FP.BF16.F32.PACK_AB R4, R25, R4 ;  /* 0x000000041904723e */ /* 0x000fe400000010ff */
[----:B------:R-:W-:-:S04]  /*ed30*/  FMNMX.FTZ R7, R43, R0, !PT ;  /* 0x000000002b077209 */ /* 0x000fc80007810000 */
[----:B------:R-:W-:Y:S01]  /*ed40*/  FMNMX.FTZ R0, R46, R7, !PT ;  /* 0x000000072e007209 */ /* 0x000fe20007810000 */
[----:B------:R-:W0:Y:S01]  /*ed50*/  MUFU.EX2 R8, R32 ;  /* 0x0000002000087308 */ /* 0x000e220000000800 */
[----:B-1----:R-:W-:Y:S02]  /*ed60*/  FADD.FTZ R20, R6, R5 ;  /* 0x0000000506147221 */ /* 0x002fe40000010000 */
[----:B------:R-:W-:-:S04]  /*ed70*/  FMNMX.FTZ R7, R47, R0, !PT ;  /* 0x000000002f077209 */ /* 0x000fc80007810000 */
[----:B------:R-:W-:Y:S01]  /*ed80*/  FMNMX.FTZ R0, R50, R7, !PT ;  /* 0x0000000732007209 */ /* 0x000fe20007810000 */
[----:B------:R-:W1:Y:S01]  /*ed90*/  MUFU.EX2 R33, R33 ;  /* 0x0000002100217308 */ /* 0x000e620000000800 */
[C---:B---3--:R-:W-:Y:S01]  /*eda0*/  FADD.FTZ R5, R29.reuse, R20 ;  /* 0x000000141d057221 */ /* 0x048fe20000010000 */
[----:B------:R-:W-:Y:S02]  /*edb0*/  F2FP.BF16.F32.PACK_AB R6, R29, R6 ;  /* 0x000000061d06723e */ /* 0x000fe400000010ff */
[----:B------:R-:W-:Y:S01]  /*edc0*/  FMNMX.FTZ R7, R51, R0, !PT ;  /* 0x0000000033077209 */ /* 0x000fe20007810000 */
[----:B------:R-:W3:Y:S03]  /*edd0*/  LDL R29, [R1+0x40] ;  /* 0x00004000011d7983 */ /* 0x000ee60000100800 */
[----:B------:R-:W-:Y:S01]  /*ede0*/  FMNMX.FTZ R0, R54, R7, !PT ;  /* 0x0000000736007209 */ /* 0x000fe20007810000 */
[----:B------:R-:W4:Y:S01]  /*edf0*/  MUFU.EX2 R10, R36 ;  /* 0x00000024000a7308 */ /* 0x000f220000000800 */
[----:B0-----:R-:W-:-:S02]  /*ee00*/  FADD.FTZ R5, R8, R5 ;  /* 0x0000000508057221 */ /* 0x001fc40000010000 */
[----:B------:R-:W-:-:S04]  /*ee10*/  FMNMX.FTZ R7, R55, R0, !PT ;  /* 0x0000000037077209 */ /* 0x000fc80007810000 */
[----:B------:R-:W-:Y:S01]  /*ee20*/  FMNMX.FTZ R0, R58, R7, !PT ;  /* 0x000000073a007209 */ /* 0x000fe20007810000 */
[----:B------:R-:W0:Y:S01]  /*ee30*/  MUFU.EX2 R37, R37 ;  /* 0x0000002500257308 */ /* 0x000e220000000800 */
[C---:B-1----:R-:W-:Y:S01]  /*ee40*/  FADD.FTZ R5, R33.reuse, R5 ;  /* 0x0000000521057221 */ /* 0x042fe20000010000 */
[----:B------:R-:W-:Y:S02]  /*ee50*/  F2FP.BF16.F32.PACK_AB R8, R33, R8 ;  /* 0x000000082108723e */ /* 0x000fe400000010ff */
[----:B------:R-:W-:-:S04]  /*ee60*/  FMNMX.FTZ R7, R59, R0, !PT ;  /* 0x000000003b077209 */ /* 0x000fc80007810000 */
[----:B------:R-:W-:Y:S01]  /*ee70*/  FMNMX.FTZ R0, R62, R7, !PT ;  /* 0x000000073e007209 */ /* 0x000fe20007810000 */
[----:B------:R-:W1:Y:S01]  /*ee80*/  MUFU.EX2 R12, R40 ;  /* 0x00000028000c7308 */ /* 0x000e620000000800 */
[----:B----4-:R-:W-:Y:S02]  /*ee90*/  FADD.FTZ R20, R10, R5 ;  /* 0x000000050a147221 */ /* 0x010fe40000010000 */
[----:B------:R-:W-:-:S04]  /*eea0*/  FMNMX.FTZ R7, R63, R0, !PT ;  /* 0x000000003f077209 */ /* 0x000fc80007810000 */
[----:B------:R-:W-:Y:S01]  /*eeb0*/  FMNMX.FTZ R0, R66, R7, !PT ;  /* 0x0000000742007209 */ /* 0x000fe20007810000 */
[----:B------:R-:W4:Y:S01]  /*eec0*/  MUFU.EX2 R41, R41 ;  /* 0x0000002900297308 */ /* 0x000f220000000800 */
[C---:B0-----:R-:W-:Y:S01]  /*eed0*/  FADD.FTZ R5, R37.reuse, R20 ;  /* 0x0000001425057221 */ /* 0x041fe20000010000 */
        /* <DEDUP_REMOVED lines=8> */
[C---:B----4-:R-:W-:Y:S01]  /*ef60*/  FADD.FTZ R5, R41.reuse, R20 ;  /* 0x0000001429057221 */ /* 0x050fe20000010000 */
[----:B------:R-:W-:Y:S02]  /*ef70*/  F2FP.BF16.F32.PACK_AB R12, R41, R12 ;  /* 0x0000000c290c723e */ /* 0x000fe400000010ff */
[----:B------:R-:W-:-:S04]  /*ef80*/  FMNMX.FTZ R7, R75, R0, !PT ;  /* 0x000000004b077209 */ /* 0x000fc80007810000 */
[----:B------:R-:W-:Y:S01]  /*ef90*/  FMNMX.FTZ R0, R78, R7, !PT ;  /* 0x000000074e007209 */ /* 0x000fe20007810000 */
[----:B------:R-:W4:Y:S01]  /*efa0*/  MUFU.EX2 R24, R48 ;  /* 0x0000003000187308 */ /* 0x000f220000000800 */
[----:B0-----:R-:W-:Y:S02]  /*efb0*/  FADD.FTZ R20, R14, R5 ;  /* 0x000000050e147221 */ /* 0x001fe40000010000 */
        /* <DEDUP_REMOVED lines=9> */
[----:B------:R-:W-:-:S05]  /*f050*/  FMNMX.FTZ R0, R87, R0, !PT ;  /* 0x0000000057007209 */ /* 0x000fca0007810000 */
[----:B------:R-:W4:Y:S01]  /*f060*/  SHFL.BFLY PT, R7, R0, 0x2, 0x1f ;  /* 0x0c401f0000077f89 */ /* 0x000f2200000e0000 */
[----:B------:R-:W5:Y:S01]  /*f070*/  MUFU.EX2 R53, R53 ;  /* 0x0000003500357308 */ /* 0x000f620000000800 */
[----:B0-----:R-:W-:-:S07]  /*f080*/  FADD.FTZ R21, R49, R20 ;  /* 0x0000001431157221 */ /* 0x001fce0000010000 */
[----:B------:R-:W0:Y:S01]  /*f090*/  MUFU.EX2 R56, R56 ;  /* 0x0000003800387308 */ /* 0x000e220000000800 */
[----:B-1----:R-:W-:-:S07]  /*f0a0*/  FADD.FTZ R20, R52, R21 ;  /* 0x0000001534147221 */ /* 0x002fce0000010000 */
[----:B------:R-:W-:Y:S01]  /*f0b0*/  MUFU.EX2 R57, R57 ;  /* 0x0000003900397308 */ /* 0x000fe20000000800 */
[----:B-----5:R-:W-:Y:S01]  /*f0c0*/  FADD.FTZ R21, R53, R20 ;  /* 0x0000001435157221 */ /* 0x020fe20000010000 */
[----:B----4-:R-:W-:-:S06]  /*f0d0*/  FMNMX.FTZ R0, R0, R7, !PT ;  /* 0x0000000700007209 */ /* 0x010fcc0007810000 */
[----:B------:R-:W-:Y:S01]  /*f0e0*/  MUFU.EX2 R60, R60 ;  /* 0x0000003c003c7308 */ /* 0x000fe20000000800 */
[----:B0-----:R-:W-:Y:S01]  /*f0f0*/  FADD.FTZ R20, R56, R21 ;  /* 0x0000001538147221 */ /* 0x001fe20000010000 */
        /* <DEDUP_REMOVED lines=45> */
[----:B0-----:R-:W-:Y:S01]  /*f3d0*/  FADD.FTZ R28, R26, R27 ;  /* 0x0000001b1a1c7221 */ /* 0x001fe20000010000 */
[----:B------:R-:W-:-:S06]  /*f3e0*/  F2FP.BF16.F32.PACK_AB R5, R27, R26 ;  /* 0x0000001a1b05723e */ /* 0x000fcc00000010ff */
[----:B------:R-:W0:Y:S08]  /*f3f0*/  MUFU.EX2 R7, R30 ;  /* 0x0000001e00077308 */ /* 0x000e300000000800 */
[----:B------:R-:W1:Y:S08]  /*f400*/  MUFU.EX2 R9, R34 ;  /* 0x0000002200097308 */ /* 0x000e700000000800 */
[----:B------:R-:W4:Y:S01]  /*f410*/  MUFU.EX2 R35, R35 ;  /* 0x0000002300237308 */ /* 0x000f220000000800 */
[----:B0-----:R-:W-:-:S07]  /*f420*/  FADD.FTZ R28, R7, R28 ;  /* 0x0000001c071c7221 */ /* 0x001fce0000010000 */
[----:B------:R-:W0:Y:S01]  /*f430*/  MUFU.EX2 R11, R38 ;  /* 0x00000026000b7308 */ /* 0x000e220000000800 */
[----:B------:R-:W-:-:S07]  /*f440*/  FADD.FTZ R28, R31, R28 ;  /* 0x0000001c1f1c7221 */ /* 0x000fce0000010000 */
[----:B------:R-:W5:Y:S01]  /*f450*/  MUFU.EX2 R39, R39 ;  /* 0x0000002700277308 */ /* 0x000f620000000800 */
[----:B-1----:R-:W-:-:S07]  /*f460*/  FADD.FTZ R28, R9, R28 ;  /* 0x0000001c091c7221 */ /* 0x002fce0000010000 */
[----:B------:R-:W1:Y:S01]  /*f470*/  MUFU.EX2 R13, R42 ;  /* 0x0000002a000d7308 */ /* 0x000e620000000800 */
[----:B----4-:R-:W-:-:S07]  /*f480*/  FADD.FTZ R28, R35, R28 ;  /* 0x0000001c231c7221 */ /* 0x010fce0000010000 */
[----:B------:R-:W4:Y:S01]  /*f490*/  MUFU.EX2 R43, R43 ;  /* 0x0000002b002b7308 */ /* 0x000f220000000800 */
[----:B0-----:R-:W-:-:S07]  /*f4a0*/  FADD.FTZ R28, R11, R28 ;  /* 0x0000001c0b1c7221 */ /* 0x001fce0000010000 */
[----:B------:R-:W0:Y:S01]  /*f4b0*/  MUFU.EX2 R15, R46 ;  /* 0x0000002e000f7308 */ /* 0x000e220000000800 */
[----:B-----5:R-:W-:-:S07]  /*f4c0*/  FADD.FTZ R28, R39, R28 ;  /* 0x0000001c271c7221 */ /* 0x020fce0000010000 */
[----:B------:R-:W5:Y:S01]  /*f4d0*/  MUFU.EX2 R47, R47 ;  /* 0x0000002f002f7308 */ /* 0x000f620000000800 */
[----:B-1----:R-:W-:-:S07]  /*f4e0*/  FADD.FTZ R28, R13, R28 ;  /* 0x0000001c0d1c7221 */ /* 0x002fce0000010000 */
[----:B------:R-:W1:Y:S01]  /*f4f0*/  MUFU.EX2 R25, R50 ;  /* 0x0000003200197308 */ /* 0x000e620000000800 */
[----:B----4-:R-:W-:-:S07]  /*f500*/  FADD.FTZ R28, R43, R28 ;  /* 0x0000001c2b1c7221 */ /* 0x010fce0000010000 */
[----:B------:R-:W4:Y:S01]  /*f510*/  MUFU.EX2 R51, R51 ;  /* 0x0000003300337308 */ /* 0x000f220000000800 */
[----:B0-----:R-:W-:-:S07]  /*f520*/  FADD.FTZ R28, R15, R28 ;  /* 0x0000001c0f1c7221 */ /* 0x001fce0000010000 */
[----:B------:R-:W-:Y:S01]  /*f530*/  MUFU.EX2 R54, R54 ;  /* 0x0000003600367308 */ /* 0x000fe20000000800 */
[----:B-----5:R-:W-:-:S07]  /*f540*/  FADD.FTZ R28, R47, R28 ;  /* 0x0000001c2f1c7221 */ /* 0x020fce0000010000 */
[----:B------:R-:W0:Y:S01]  /*f550*/  MUFU.EX2 R55, R55 ;  /* 0x0000003700377308 */ /* 0x000e220000000800 */
[----:B-1----:R-:W-:Y:S01]  /*f560*/  FADD.FTZ R28, R25, R28 ;  /* 0x0000001c191c7221 */ /* 0x002fe20000010000 */
[----:B------:R-:W-:Y:S01]  /*f570*/  FADD.FTZ R27, R57, R20 ;  /* 0x00000014391b7221 */ /* 0x000fe20000010000 */
[----:B------:R-:W-:Y:S02]  /*f580*/  F2FP.BF16.F32.PACK_AB R7, R31, R7 ;  /* 0x000000071f07723e */ /* 0x000fe400000010ff */
[----:B------:R-:W-:Y:S01]  /*f590*/  F2FP.BF16.F32.PACK_AB R9, R35, R9 ;  /* 0x000000092309723e */ /* 0x000fe200000010ff */
[----:B----4-:R-:W-:Y:S01]  /*f5a0*/  FADD.FTZ R21, R51, R28 ;  /* 0x0000001c33157221 */ /* 0x010fe20000010000 */
[----:B------:R-:W-:Y:S01]  /*f5b0*/  F2FP.BF16.F32.PACK_AB R11, R39, R11 ;  /* 0x0000000b270b723e */ /* 0x000fe200000010ff */
[----:B------:R-:W-:Y:S01]  /*f5c0*/  FADD.FTZ R28, R60, R27 ;  /* 0x0000001b3c1c7221 */ /* 0x000fe20000010000 */
[----:B------:R-:W-:Y:S01]  /*f5d0*/  F2FP.BF16.F32.PACK_AB R13, R43, R13 ;  /* 0x0000000d2b0d723e */ /* 0x000fe200000010ff */
[----:B------:R-:W-:Y:S01]  /*f5e0*/  STSM.16.M88.4 [R144+0x21800], R4 ;  /* 0x0218000490007844 */ /* 0x000fe20000000200 */
[----:B------:R-:W-:Y:S01]  /*f5f0*/  F2FP.BF16.F32.PACK_AB R15, R47, R15 ;  /* 0x0000000f2f0f723e */ /* 0x000fe200000010ff */
[----:B------:R-:W1:Y:S01]  /*f600*/  MUFU.EX2 R58, R58 ;  /* 0x0000003a003a7308 */ /* 0x000e620000000800 */
[----:B------:R-:W-:Y:S01]  /*f610*/  F2FP.BF16.F32.PACK_AB R24, R49, R24 ;  /* 0x000000183118723e */ /* 0x000fe200000010ff */
[----:B--2---:R-:W-:Y:S01]  /*f620*/  STSM.16.M88.4 [R90], R8 ;  /* 0x000000085a007844 */ /* 0x004fe20000000200 */
[----:B------:R-:W-:-:S02]  /*f630*/  F2FP.BF16.F32.PACK_AB R26, R53, R52 ;  /* 0x00000034351a723e */ /* 0x000fc400000010ff */
[----:B------:R-:W-:Y:S02]  /*f640*/  F2FP.BF16.F32.PACK_AB R25, R51, R25 ;  /* 0x000000193319723e */ /* 0x000fe400000010ff */
[----:B0-----:R-:W-:Y:S01]  /*f650*/  F2FP.BF16.F32.PACK_AB R27, R55, R54 ;  /* 0x00000036371b723e */ /* 0x001fe200000010ff */
[----:B------:R-:W-:Y:S01]  /*f660*/  STSM.16.M88.4 [R146], R12 ;  /* 0x0000000c92007844 */ /* 0x000fe20000000200 */
[----:B------:R-:W0:Y:S03]  /*f670*/  MUFU.EX2 R59, R59 ;  /* 0x0000003b003b7308 */ /* 0x000e260000000800 */
[----:B------:R2:W-:Y:S05]  /*f680*/  STSM.16.M88.4 [R145], R24 ;  /* 0x0000001891007844 */ /* 0x0005ea0000000200 */
[----:B------:R-:W4:Y:S08]  /*f690*/  MUFU.EX2 R62, R62 ;  /* 0x0000003e003e7308 */ /* 0x000f300000000800 */
[----:B------:R-:W5:Y:S01]  /*f6a0*/  MUFU.EX2 R63, R63 ;  /* 0x0000003f003f7308 */ /* 0x000f620000000800 */
[----:B--2---:R-:W2:Y:S01]  /*f6b0*/  LDL.LU R26, [R1+0xc] ;  /* 0x00000c00011a7983 */ /* 0x004ea20000300800 */
[----:B------:R-:W-:Y:S01]  /*f6c0*/  FADD.FTZ R20, R54, R21 ;  /* 0x0000001536147221 */ /* 0x000fe20000010000 */
[----:B------:R-:W-:-:S03]  /*f6d0*/  FADD.FTZ R5, R61, R28 ;  /* 0x0000001c3d057221 */ /* 0x000fc60000010000 */
[----:B------:R-:W-:Y:S02]  /*f6e0*/  FADD.FTZ R21, R55, R20 ;  /* 0x0000001437157221 */ /* 0x000fe40000010000 */
[----:B------:R-:W3:Y:S02]  /*f6f0*/  MUFU.EX2 R66, R66 ;  /* 0x0000004200427308 */ /* 0x000ee40000000800 */
[----:B-1----:R-:W-:Y:S01]  /*f700*/  FADD.FTZ R8, R58, R21 ;  /* 0x000000153a087221 */ /* 0x002fe20000010000 */
[----:B------:R-:W-:-:S03]  /*f710*/  FADD.FTZ R10, R64, R5 ;  /* 0x00000005400a7221 */ /* 0x000fc60000010000 */
[----:B0-----:R-:W-:Y:S02]  /*f720*/  FADD.FTZ R5, R59, R8 ;  /* 0x000000083b057221 */ /* 0x001fe40000010000 */
[----:B------:R-:W0:Y:S02]  /*f730*/  MUFU.EX2 R67, R67 ;  /* 0x0000004300437308 */ /* 0x000e240000000800 */
[----:B----4-:R-:W-:-:S06]  /*f740*/  FADD.FTZ R8, R62, R5 ;  /* 0x000000053e087221 */ /* 0x010fcc0000010000 */
[----:B------:R-:W1:Y:S01]  /*f750*/  MUFU.EX2 R70, R70 ;  /* 0x0000004600467308 */ /* 0x000e620000000800 */
[----:B-----5:R-:W-:Y:S01]  /*f760*/  FADD.FTZ R9, R63, R8 ;  /* 0x000000083f097221 */ /* 0x020fe20000010000 */
[----:B------:R-:W-:-:S06]  /*f770*/  FADD.FTZ R7, R65, R10 ;  /* 0x0000000a41077221 */ /* 0x000fcc0000010000 */
[----:B------:R-:W4:Y:S01]  /*f780*/  MUFU.EX2 R72, R72 ;  /* 0x0000004800487308 */ /* 0x000f220000000800 */
[----:B---3--:R-:W-:-:S07]  /*f790*/  FADD.FTZ R8, R66, R9 ;  /* 0x0000000942087221 */ /* 0x008fce0000010000 */
[----:B------:R-:W3:Y:S01]  /*f7a0*/  MUFU.EX2 R71, R71 ;  /* 0x0000004700477308 */ /* 0x000ee20000000800 */
[----:B------:R-:W-:Y:S01]  /*f7b0*/  FADD.FTZ R10, R68, R7 ;  /* 0x00000007440a7221 */ /* 0x000fe20000010000 */
[----:B0-----:R-:W-:-:S06]  /*f7c0*/  FADD.FTZ R9, R67, R8 ;  /* 0x0000000843097221 */ /* 0x001fcc0000010000 */
[----:B------:R-:W0:Y:S08]  /*f7d0*/  MUFU.EX2 R73, R73 ;  /* 0x0000004900497308 */ /* 0x000e300000000800 */
[----:B------:R-:W5:Y:S01]  /*f7e0*/  MUFU.EX2 R74, R74 ;  /* 0x0000004a004a7308 */ /* 0x000f620000000800 */
[----:B------:R-:W-:Y:S01]  /*f7f0*/  FADD.FTZ R11, R69, R10 ;  /* 0x0000000a450b7221 */ /* 0x000fe20000010000 */
[----:B------:R-:W-:-:S06]  /*f800*/  ISETP.NE.AND P5, PT, R89, 0x1, PT ;  /* 0x000000015900780c */ /* 0x000fcc0003fa5270 */
[----:B------:R-:W5:Y:S01]  /*f810*/  MUFU.EX2 R76, R76 ;  /* 0x0000004c004c7308 */ /* 0x000f620000000800 */
[----:B-1----:R-:W-:-:S07]  /*f820*/  FADD.FTZ R8, R70, R9 ;  /* 0x0000000946087221 */ /* 0x002fce0000010000 */
[----:B------:R-:W1:Y:S01]  /*f830*/  MUFU.EX2 R75, R75 ;  /* 0x0000004b004b7308 */ /* 0x000e620000000800 */
[----:B----4-:R-:W-:Y:S01]  /*f840*/  FADD.FTZ R10, R72, R11 ;  /* 0x0000000b480a7221 */ /* 0x010fe20000010000 */
[----:B---3--:R-:W-:-:S06]  /*f850*/  FADD.FTZ R9, R71, R8 ;  /* 0x0000000847097221 */ /* 0x008fcc0000010000 */
[----:B------:R-:W3:Y:S08]  /*f860*/  MUFU.EX2 R77, R77 ;  /* 0x0000004d004d7308 */ /* 0x000ef00000000800 */
[----:B------:R-:W4:Y:S01]  /*f870*/  MUFU.EX2 R78, R78 ;  /* 0x0000004e004e7308 */ /* 0x000f220000000800 */
[----:B0-----:R-:W-:-:S07]  /*f880*/  FADD.FTZ R11, R73, R10 ;  /* 0x0000000a490b7221 */ /* 0x001fce0000010000 */
[----:B------:R-:W0:Y:S01]  /*f890*/  MUFU.EX2 R79, R79 ;  /* 0x0000004f004f7308 */ /* 0x000e220000000800 */
[----:B-----5:R-:W-:-:S07]  /*f8a0*/  FADD.FTZ R12, R74, R9 ;  /* 0x000000094a0c7221 */ /* 0x020fce0000010000 */
[----:B------:R-:W-:Y:S08]  /*f8b0*/  MUFU.EX2 R80, R80 ;  /* 0x0000005000507308 */ /* 0x000ff00000000800 */
[----:B------:R-:W5:Y:S08]  /*f8c0*/  MUFU.EX2 R81, R81 ;  /* 0x0000005100517308 */ /* 0x000f700000000800 */
[----:B------:R-:W-:Y:S08]  /*f8d0*/  MUFU.EX2 R84, R84 ;  /* 0x0000005400547308 */ /* 0x000ff00000000800 */
[----:B------:R-:W5:Y:S08]  /*f8e0*/  MUFU.EX2 R85, R85 ;  /* 0x0000005500557308 */ /* 0x000f700000000800 */
[----:B------:R-:W-:Y:S08]  /*f8f0*/  MUFU.EX2 R82, R82 ;  /* 0x0000005200527308 */ /* 0x000ff00000000800 */
[----:B------:R-:W5:Y:S08]  /*f900*/  MUFU.EX2 R83, R83 ;  /* 0x0000005300537308 */ /* 0x000f700000000800 */
[----:B------:R-:W-:Y:S08]  /*f910*/  MUFU.EX2 R86, R86 ;  /* 0x0000005600567308 */ /* 0x000ff00000000800 */
[----:B------:R-:W5:Y:S01]  /*f920*/  MUFU.EX2 R87, R87 ;  /* 0x0000005700577308 */ /* 0x000f620000000800 */
[----:B------:R-:W-:Y:S01]  /*f930*/  F2FP.BF16.F32.PACK_AB R4, R57, R56 ;  /* 0x000000383904723e */ /* 0x000fe200000010ff */
[----:B------:R-:W-:Y:S01]  /*f940*/  FADD.FTZ R10, R76, R11 ;  /* 0x0000000b4c0a7221 */ /* 0x000fe20000010000 */
[----:B------:R-:W-:-:S02]  /*f950*/  F2FP.BF16.F32.PACK_AB R6, R61, R60 ;  /* 0x0000003c3d06723e */ /* 0x000fc400000010ff */
[----:B------:R-:W-:Y:S02]  /*f960*/  F2FP.BF16.F32.PACK_AB R5, R59, R58 ;  /* 0x0000003a3b05723e */ /* 0x000fe400000010ff */
[----:B------:R-:W-:Y:S01]  /*f970*/  F2FP.BF16.F32.PACK_AB R7, R63, R62 ;  /* 0x0000003e3f07723e */ /* 0x000fe200000010ff */
[----:B-1----:R-:W-:Y:S01]  /*f980*/  FADD.FTZ R11, R75, R12 ;  /* 0x0000000c4b0b7221 */ /* 0x002fe20000010000 */
[----:B------:R-:W1:Y:S01]  /*f990*/  @P5 LDC R24, c[0x0][0x44c] ;  /* 0x00011300ff185b82 */ /* 0x000e620000000800 */
[----:B---3--:R-:W-:Y:S02]  /*f9a0*/  FADD.FTZ R21, R77, R10 ;  /* 0x0000000a4d157221 */ /* 0x008fe40000010000 */
[----:B------:R3:W-:Y:S01]  /*f9b0*/  STSM.16.M88.4 [R144+0x27800], R4 ;  /* 0x0278000490007844 */ /* 0x0007e20000000200 */
[----:B----4-:R-:W-:Y:S01]  /*f9c0*/  FADD.FTZ R20, R78, R11 ;  /* 0x0000000b4e147221 */ /* 0x010fe20000010000 */
[----:B------:R-:W-:Y:S02]  /*f9d0*/  F2FP.BF16.F32.PACK_AB R8, R73, R72 ;  /* 0x000000484908723e */ /* 0x000fe400000010ff */
[----:B------:R-:W-:Y:S01]  /*f9e0*/  F2FP.BF16.F32.PACK_AB R10, R77, R76 ;  /* 0x0000004c4d0a723e */ /* 0x000fe200000010ff */
[----:B------:R-:W4:Y:S01]  /*f9f0*/  @P5 LDC R25, c[0x0][0x450] ;  /* 0x00011400ff195b82 */ /* 0x000f220000000800 */
[----:B------:R-:W-:-:S02]  /*fa00*/  F2FP.BF16.F32.PACK_AB R9, R75, R74 ;  /* 0x0000004a4b09723e */ /* 0x000fc400000010ff */
[----:B0-----:R-:W-:Y:S02]  /*fa10*/  F2FP.BF16.F32.PACK_AB R11, R79, R78 ;  /* 0x0000004e4f0b723e */ /* 0x001fe400000010ff */
[----:B-----5:R-:W-:Y:S02]  /*fa20*/  F2FP.BF16.F32.PACK_AB R12, R81, R80 ;  /* 0x00000050510c723e */ /* 0x020fe400000010ff */
[----:B------:R-:W-:Y:S02]  /*fa30*/  F2FP.BF16.F32.PACK_AB R14, R85, R84 ;  /* 0x00000054550e723e */ /* 0x000fe400000010ff */
[----:B------:R-:W-:Y:S02]  /*fa40*/  F2FP.BF16.F32.PACK_AB R13, R83, R82 ;  /* 0x00000052530d723e */ /* 0x000fe400000010ff */
[----:B---3--:R-:W-:Y:S02]  /*fa50*/  F2FP.BF16.F32.PACK_AB R4, R65, R64 ;  /* 0x000000404104723e */ /* 0x008fe400000010ff */
[----:B------:R-:W-:-:S02]  /*fa60*/  F2FP.BF16.F32.PACK_AB R6, R69, R68 ;  /* 0x000000444506723e */ /* 0x000fc400000010ff */
[----:B------:R-:W-:Y:S02]  /*fa70*/  F2FP.BF16.F32.PACK_AB R5, R67, R66 ;  /* 0x000000424305723e */ /* 0x000fe400000010ff */
[----:B------:R-:W-:Y:S02]  /*fa80*/  F2FP.BF16.F32.PACK_AB R7, R71, R70 ;  /* 0x000000464707723e */ /* 0x000fe400000010ff */
[----:B------:R-:W-:-:S03]  /*fa90*/  F2FP.BF16.F32.PACK_AB R15, R87, R86 ;  /* 0x00000056570f723e */ /* 0x000fc600000010ff */
[----:B------:R0:W-:Y:S04]  /*faa0*/  STSM.16.M88.4 [R29], R4 ;  /* 0x000000041d007844 */ /* 0x0001e80000000200 */
[----:B------:R2:W-:Y:S04]  /*fab0*/  STSM.16.M88.4 [R146+0x6000], R8 ;  /* 0x0060000892007844 */ /* 0x0005e80000000200 */
[----:B------:R3:W-:Y:S01]  /*fac0*/  STSM.16.M88.4 [R145+0x6000], R12 ;  /* 0x0060000c91007844 */ /* 0x0007e20000000200 */
[----:B------:R5:W-:Y:S06]  /*fad0*/  MEMBAR.ALL.CTA ;  /* 0x0000000000007992 */ /* 0x000bec0000008000 */
[----:B-----5:R-:W5:Y:S01]  /*fae0*/  FENCE.VIEW.ASYNC.S ;  /* 0x00000000000073c6 */ /* 0x020f620000000000 */
[----:B------:R-:W-:Y:S01]  /*faf0*/  FADD.FTZ R79, R79, R20 ;  /* 0x000000144f4f7221 */ /* 0x000fe20000010000 */
[----:B------:R-:W-:Y:S01]  /*fb00*/  PLOP3.LUT P1, PT, PT, PT, UP0, 0x40, 0x0 ;  /* 0x000000000000781c */ /* 0x000fe20003f2e808 */
[----:B-1----:R-:W-:-:S04]  /*fb10*/  @P5 IMAD.HI.U32 R24, R88, R24, RZ ;  /* 0x0000001858185227 */ /* 0x002fc800078e00ff */
[----:B------:R-:W-:Y:S01]  /*fb20*/  FADD.FTZ R80, R80, R21 ;  /* 0x0000001550507221 */ /* 0x000fe20000010000 */
[----:B------:R-:W-:Y:S01]  /*fb30*/  FADD.FTZ R82, R82, R79 ;  /* 0x0000004f52527221 */ /* 0x000fe20000010000 */
[----:B------:R-:W-:Y:S01]  /*fb40*/  IMAD.MOV.U32 R20, RZ, RZ, R88 ;  /* 0x000000ffff147224 */ /* 0x000fe200078e0058 */
[----:B----4-:R-:W-:Y:S01]  /*fb50*/  @P5 SHF.R.U32.HI R20, RZ, R25, R24 ;  /* 0x00000019ff145219 */ /* 0x010fe20000011618 */
[----:B------:R-:W-:Y:S01]  /*fb60*/  FADD.FTZ R81, R81, R80 ;  /* 0x0000005051517221 */ /* 0x000fe20000010000 */
[----:B------:R-:W-:-:S03]  /*fb70*/  FADD.FTZ R83, R83, R82 ;  /* 0x0000005253537221 */ /* 0x000fc60000010000 */
[----:B------:R-:W-:Y:S01]  /*fb80*/  FADD.FTZ R84, R84, R81 ;  /* 0x0000005154547221 */ /* 0x000fe20000010000 */
[----:B------:R-:W-:Y:S01]  /*fb90*/  FADD.FTZ R86, R86, R83 ;  /* 0x0000005356567221 */ /* 0x000fe20000010000 */
[----:B0-----:R-:W-:Y:S02]  /*fba0*/  VIADD R4, R97, 0xfffffffe ;  /* 0xfffffffe61047836 */ /* 0x001fe40000000000 */
[----:B------:R-:W-:Y:S01]  /*fbb0*/  FADD.FTZ R139, R85, R84 ;  /* 0x00000054558b7221 */ /* 0x000fe20000010000 */
[----:B------:R-:W-:Y:S01]  /*fbc0*/  FADD.FTZ R5, R87, R86 ;  /* 0x0000005657057221 */ /* 0x000fe20000010000 */
[----:B--2---:R-:W-:-:S04]  /*fbd0*/  IMAD.IADD R8, R26, 0x1, R20 ;  /* 0x000000011a087824 */ /* 0x004fc800078e0214 */
[----:B------:R-:W-:Y:S01]  /*fbe0*/  VIADD R6, R8, UR6 ;  /* 0x0000000608067c36 */ /* 0x000fe20008000000 */
[----:B-----5:R-:W-:Y:S01]  /*fbf0*/  NOP ;  /* 0x0000000000007918 */ /* 0x020fe20000000000 */
[----:B---3--:R-:W-:Y:S05]  /*fc00*/  @P1 BRA `(.L_x_1508) ;  /* 0x0000000000541947 */ /* 0x008fea0003800000 */
[C---:B------:R-:W-:Y:S01]  /*fc10*/  ISETP.GT.AND P1, PT, R8.reuse, RZ, PT ;  /* 0x000000ff0800720c */ /* 0x040fe20003f24270 */
[----:B------:R-:W-:Y:S01]  /*fc20*/  BSSY B0, `(.L_x_1509) ;  /* 0x0000010000007945 */ /* 0x000fe20003800000 */
[----:B------:R-:W-:-:S11]  /*fc30*/  VIADD R7, R8, 0xffffffff ;  /* 0xffffffff08077836 */ /* 0x000fd60000000000 */
[----:B------:R-:W-:Y:S05]  /*fc40*/  @P1 BRA `(.L_x_1510) ;  /* 0x0000000000201947 */ /* 0x000fea0003800000 */
[----:B------:R-:W-:Y:S01]  /*fc50*/  UISETP.NE.AND UP1, UPT, UR7, 0x1, UPT ;  /* 0x000000010700788c */ /* 0x000fe2000bf25270 */
[----:B------:R-:W-:-:S05]  /*fc60*/  IMAD.MOV R7, RZ, RZ, -R8 ;  /* 0x000000ffff077224 */ /* 0x000fca00078e0a08 */
[----:B------:R-:W-:-:S05]  /*fc70*/  PLOP3.LUT P1, PT, PT, PT, UP1, 0x80, 0x0 ;  /* 0x000000000000781c */ /* 0x000fca0003f2f018 */
[----:B------:R-:W-:-:S08]  /*fc80*/  @UP1 ULDC.64 UR4, c[0x0][0x9e8] ;  /* 0x00027a0000041ab9 */ /* 0x000fd00000000a00 */
[----:B------:R-:W-:-:S05]  /*fc90*/  @P1 IMAD.HI.U32 R8, R7, UR4, RZ ;  /* 0x0000000407081c27 */ /* 0x000fca000f8e00ff */
[----:B------:R-:W-:-:S04]  /*fca0*/  @P1 SHF.R.U32.HI R7, RZ, UR5, R8 ;  /* 0x00000005ff071c19 */ /* 0x000fc80008011608 */
[----:B------:R-:W-:Y:S01]  /*fcb0*/  LOP3.LUT R7, RZ, R7, RZ, 0x33, !PT ;  /* 0x00000007ff077212 */ /* 0x000fe200078e33ff */
[----:B------:R-:W-:Y:S06]  /*fcc0*/  BRA `(.L_x_1511) ;  /* 0x0000000000147947 */ /* 0x000fec0003800000 */
.L_x_1510:
[----:B------:R-:W-:-:S06]  /*fcd0*/  UISETP.NE.AND UP1, UPT, UR7, 0x1, UPT ;  /* 0x000000010700788c */ /* 0x000fcc000bf25270 */
[----:B------:R-:W-:-:S05]  /*fce0*/  PLOP3.LUT P1, PT, PT, PT, UP1, 0x80, 0x0 ;  /* 0x000000000000781c */ /* 0x000fca0003f2f018 */
[----:B------:R-:W-:-:S08]  /*fcf0*/  @UP1 ULDC.64 UR4, c[0x0][0x9e8] ;  /* 0x00027a0000041ab9 */ /* 0x000fd00000000a00 */
[----:B------:R-:W-:-:S05]  /*fd00*/  @P1 IMAD.HI.U32 R8, R7, UR4, RZ ;  /* 0x0000000407081c27 */ /* 0x000fca000f8e00ff */
[----:B------:R-:W-:-:S07]  /*fd10*/  @P1 SHF.R.U32.HI R7, RZ, UR5, R8 ;  /* 0x00000005ff071c19 */ /* 0x000fce0008011608 */
.L_x_1511:
[----:B------:R-:W-:Y:S05]  /*fd20*/  BSYNC B0 ;  /* 0x0000000000007941 */ /* 0x000fea0003800000 */
.L_x_1509:
[----:B------:R-:W-:-:S04]  /*fd30*/  IMAD.U32 R8, RZ, RZ, UR7 ;  /* 0x00000007ff087e24 */ /* 0x000fc8000f8e00ff */
[----:B------:R-:W-:-:S05]  /*fd40*/  IMAD R7, R7, R8, UR7 ;  /* 0x0000000707077e24 */ /* 0x000fca000f8e0208 */
[----:B------:R-:W-:-:S07]  /*fd50*/  VIMNMX R6, R6, R7, PT ;  /* 0x0000000706067248 */ /* 0x000fce0003fe0100 */
.L_x_1508:
[----:B------:R-:W2:Y:S01]  /*fd60*/  LDL R8, [R1+0x6c] ;  /* 0x00006c0001087983 */ /* 0x000ea20000100800 */
[----:B------:R-:W-:Y:S01]  /*fd70*/  SHF.R.S32.HI R7, RZ, 0x1f, R6 ;  /* 0x0000001fff077819 */ /* 0x000fe20000011406 */
[----:B------:R-:W-:Y:S01]  /*fd80*/  ULDC UR41, c[0x0][0x9e4] ;  /* 0x0002790000297ab9 */ /* 0x000fe20000000800 */
[----:B------:R-:W-:Y:S01]  /*fd90*/  ULDC UR5, c[0x0][0x9e4] ;  /* 0x0002790000057ab9 */ /* 0x000fe20000000800 */
[----:B------:R-:W-:Y:S01]  /*fda0*/  ULDC UR42, c[0x0][0x9dc] ;  /* 0x00027700002a7ab9 */ /* 0x000fe20000000800 */
[----:B------:R-:W-:Y:S01]  /*fdb0*/  LEA.HI R7, R7, R6, RZ, 0x7 ;  /* 0x0000000607077211 */ /* 0x000fe200078f38ff */
[----:B------:R-:W-:Y:S01]  /*fdc0*/  ULDC UR48, c[0x0][0x9dc] ;  /* 0x0002770000307ab9 */ /* 0x000fe20000000800 */
[----:B------:R-:W-:Y:S01]  /*fdd0*/  ULDC UR4, c[0x0][0x988] ;  /* 0x0002620000047ab9 */ /* 0x000fe20000000800 */
[----:B------:R-:W-:Y:S01]  /*fde0*/  ULDC UR7, c[0x0][0x988] ;  /* 0x0002620000077ab9 */ /* 0x000fe20000000800 */
[----:B------:R-:W-:Y:S01]  /*fdf0*/  SHF.R.S32.HI R7, RZ, 0x7, R7 ;  /* 0x00000007ff077819 */ /* 0x000fe20000011407 */
[----:B------:R-:W-:Y:S01]  /*fe00*/  ULDC UR6, c[0x0][0x988] ;  /* 0x0002620000067ab9 */ /* 0x000fe20000000800 */
[----:B------:R-:W-:Y:S01]  /*fe10*/  ULDC UR49, c[0x0][0x9e0] ;  /* 0x0002780000317ab9 */ /* 0x000fe20000000800 */
[----:B------:R-:W-:Y:S01]  /*fe20*/  ULDC UR43, c[0x0][0x9e0] ;  /* 0x00027800002b7ab9 */ /* 0x000fe20000000800 */
        /* <DEDUP_REMOVED lines=24> */
[----:B--2---:R-:W-:-:S04]  /*ffb0*/  VIMNMX R8, R8, R7, !PT ;  /* 0x0000000708087248 */ /* 0x004fc80007fe0100 */
[----:B------:R-:W-:Y:S01]  /*ffc0*/  ISETP.GE.AND P1, PT, R4, R8, PT ;  /* 0x000000080400720c */ /* 0x000fe20003f26270 */
[----:B------:R0:W-:-:S12]  /*ffd0*/  STL [R1+0xc], R8 ;  /* 0x00000c0801007387 */ /* 0x0001d80000100800 */
[----:B0-----:R-:W-:Y:S05]  /*ffe0*/  @!P1 BRA `(.L_x_1512) ;  /* 0x0000003400749947 */ /* 0x001fea0003800000 */
[----:B------:R-:W-:-:S07]  /*fff0*/  IMAD.MOV.U32 R135, RZ, RZ, RZ ;  /* 0x000000ffff877224 */ /* 0x000fce00078e00ff */
.L_x_1532:
[----:B------:R-:W2:Y:S01]  /*10000*/  LDL R7, [R1+0x10] ;  /* 0x0000100001077983 */ /* 0x000ea20000100800 */
[----:B------:R-:W-:Y:S01]  /*10010*/  VIADD R6, R17, 0x1 ;  /* 0x0000000111067836 */ /* 0x000fe20000000000 */
[----:B------:R-:W-:Y:S05]  /*10020*/  YIELD ;  /* 0x0000000000007946 */ /* 0x000fea0003800000 */
[----:B------:R-:W-:-:S04]  /*10030*/  ISETP.NE.AND P2, PT, R6, 0x2, PT ;  /* 0x000000020600780c */ /* 0x000fc80003f45270 */
[----:B------:R-:W-:Y:S02]  /*10040*/  SEL R8, RZ, 0x1, P2 ;  /* 0x00000001ff087807 */ /* 0x000fe40001000000 */
[----:B------:R-:W-:Y:S02]  /*10050*/  SEL R6, R6, RZ, P2 ;  /* 0x000000ff06067207 */ /* 0x000fe40001000000 */
[----:B--2---:R-:W-:Y:S02]  /*10060*/  ISETP.NE.AND P1, PT, R7, RZ, PT ;  /* 0x000000ff0700720c */ /* 0x004fe40003f25270 */
[----:B------:R-:W-:-:S11]  /*10070*/  LOP3.LUT R7, R23, R8, RZ, 0x3c, !PT ;  /* 0x0000000817077212 */ /* 0x000fd600078e3cff */
[----:B------:R-:W-:Y:S05]  /*10080*/  @P1 BRA `(.L_x_1513) ;  /* 0x0000000000301947 */ /* 0x000fea0003800000 */
[----:B------:R-:W-:Y:S05]  /*10090*/  @!P0 BRA `(.L_x_1514) ;  /* 0x0000000000048947 */ /* 0x000fea0003800000 */
[----:B------:R-:W-:Y:S01]  /*100a0*/  BPT.TRAP 0x1 ;  /* 0x000000040000795c */ /* 0x000fe20000300000 */
.L_x_1514:
[----:B------:R-:W-:Y:S01]  /*100b0*/  IMAD R9, R6, 0x8, R2 ;  /* 0x0000000806097824 */ /* 0x000fe200078e0202 */
[----:B------:R-:W-:-:S04]  /*100c0*/  SHF.L.U32 R8, R7, 0x1f, RZ ;  /* 0x0000001f07087819 */ /* 0x000fc800000006ff */
[----:B------:R0:W1:Y:S01]  /*100d0*/  SYNCS.PHASECHK.TRANS64.TRYWAIT P2, [R9+URZ+0x2d830], R8 ;  /* 0x02d83008090075a7 */ /* 0x000062000804017f */
[----:B------:R-:W-:Y:S05]  /*100e0*/  @!P0 BRA `(.L_x_1515) ;  /* 0x0000000000048947 */ /* 0x000fea0003800000 */
[----:B------:R-:W-:Y:S01]  /*100f0*/  BPT.TRAP 0x1 ;  /* 0x000000040000795c */ /* 0x000fe20000300000 */
.L_x_1515:
[----:B------:R-:W-:Y:S04]  /*10100*/  BSSY B0, `(.L_x_1513) ;  /* 0x0000004000007945 */ /* 0x000fe80003800000 */
[----:B-1----:R-:W-:Y:S05]  /*10110*/  @P2 BRA `(.L_x_1516) ;  /* 0x0000000000082947 */ /* 0x002fea0003800000 */
[----:B------:R-:W1:Y:S02]  /*10120*/  SYNCS.PHASECHK.TRANS64.TRYWAIT P2, [R9+URZ+0x2d830], R8 ;  /* 0x02d83008090075a7 */ /* 0x000e64000804017f */
[----:B-1----:R-:W-:Y:S05]  /*10130*/  @!P2 BRA `(.L_x_1517) ;  /* 0x00000154009ca947 */ /* 0x002fea0003800000 */
.L_x_1516:
[----:B------:R-:W-:Y:S05]  /*10140*/  BSYNC B0 ;  /* 0x0000000000007941 */ /* 0x000fea0003800000 */
.L_x_1513:
[----:B01----:R-:W2:Y:S01]  /*10150*/  LDL R8, [R1+0x14] ;  /* 0x0000140001087983 */ /* 0x003ea20000100800 */
[----:B------:R-:W0:Y:S01]  /*10160*/  S2R R10, SR_TID.X ;  /* 0x00000000000a7919 */ /* 0x000e220000002100 */
[----:B------:R-:W-:Y:S05]  /*10170*/  WARPSYNC.ALL ;  /* 0x0000000000007948 */ /* 0x000fea0003800000 */
[----:B0-----:R-:W-:-:S05]  /*10180*/  SHF.R.U32.HI R10, RZ, 0x7, R10 ;  /* 0x00000007ff0a7819 */ /* 0x001fca000001160a */
[----:B------:R-:W-:-:S05]  /*10190*/  VIADD R20, R10, 0x8 ;  /* 0x000000080a147836 */ /* 0x000fca0000000000 */
[----:B------:R0:W-:Y:S06]  /*101a0*/  BAR.SYNC.DEFER_BLOCKING R20, 0x100 ;  /* 0x000400140000751d */ /* 0x0001ec0000010000 */
[----:B0-----:R-:W3:Y:S01]  /*101b0*/  LDL.64 R20, [R1] ;  /* 0x0000000001147983 */ /* 0x001ee20000100a00 */
[----:B------:R-:W-:Y:S01]  /*101c0*/  IMAD.MOV.U32 R9, RZ, RZ, -0x7fffffe0 ;  /* 0x80000020ff097424 */ /* 0x000fe200078e00ff */
[----:B------:R-:W-:Y:S02]  /*101d0*/  R2UR UR8, R148 ;  /* 0x00000000940872ca */ /* 0x000fe400000e0000 */
[----:B------:R-:W-:-:S02]  /*101e0*/  R2UR UR9, R149 ;  /* 0x00000000950972ca */ /* 0x000fc400000e0000 */
[----:B------:R-:W-:Y:S01]  /*101f0*/  R2UR UR11, R9 ;  /* 0x00000000090b72ca */ /* 0x000fe200000e0000 */
[----:B------:R-:W-:Y:S01]  /*10200*/  WARPGROUP.ARRIVE ;  /* 0x00000000000079c5 */ /* 0x000fe20000000000 */
[----:B------:R-:W-:-:S05]  /*10210*/  IMAD.MOV.U32 R13, RZ, RZ, -0x7fffffe0 ;  /* 0x80000020ff0d7424 */ /* 0x000fca00078e00ff */
[----:B------:R-:W-:Y:S01]  /*10220*/  R2UR UR15, R13 ;  /* 0x000000000d0f72ca */ /* 0x000fe200000e0000 */
[----:B--2---:R-:W-:-:S05]  /*10230*/  IMAD R8, R6, 0x600, R8 ;  /* 0x0000060006087824 */ /* 0x004fca00078e0208 */
[----:B------:R-:W-:-:S13]  /*10240*/  R2UR UR10, R8 ;  /* 0x00000000080a72ca */ /* 0x000fda00000e0000 */
[----:B------:R-:W-:Y:S01]  /*10250*/  HGMMA.64x128x16.F32.BF16 R24, gdesc[UR8], RZ, !UPT, gsb0 ;  /* 0x01e00000081879f0 */ /* 0x000fe2000c0018ff */
[----:B------:R-:W-:-:S05]  /*10260*/  VIADD R12, R8, 0x2 ;  /* 0x00000002080c7836 */ /* 0x000fca0000000000 */
[----:B------:R-:W-:Y:S02]  /*10270*/  R2UR UR14, R12 ;  /* 0x000000000c0e72ca */ /* 0x000fe400000e0000 */
[----:B---3--:R-:W-:Y:S02]  /*10280*/  R2UR UR12, R20 ;  /* 0x00000000140c72ca */ /* 0x008fe400000e0000 */
[----:B------:R-:W-:Y:S01]  /*10290*/  R2UR UR13, R21 ;  /* 0x00000000150d72ca */ /* 0x000fe200000e0000 */
[----:B------:R-:W-:Y:S02]  /*102a0*/  WARPGROUP.DEPBAR.LE gsb0, 0x0 ;  /* 0x00008000000079c5 */ /* 0x000fe40000010000 */
[----:B------:R-:W-:-:S10]  /*102b0*/  WARPGROUP.ARRIVE ;  /* 0x00000000000079c5 */ /* 0x000fd40000000000 */
[----:B------:R-:W-:Y:S01]  /*102c0*/  HGMMA.64x128x16.F32.BF16 R24, gdesc[UR12], R24, gsb0 ;  /* 0x01e000000c1879f0 */ /* 0x000fe20008001818 */
[----:B------:R-:W-:Y:S02]  /*102d0*/  VIADD R10, R8, 0x200 ;  /* 0x00000200080a7836 */ /* 0x000fe40000000000 */
[----:B------:R-:W-:Y:S01]  /*102e0*/  IMAD.MOV.U32 R11, RZ, RZ, -0x7fffffe0 ;  /* 0x80000020ff0b7424 */ /* 0x000fe200078e00ff */
[----:B------:R-:W-:Y:S02]  /*102f0*/  R2UR UR16, R156 ;  /* 0x000000009c1072ca */ /* 0x000fe400000e0000 */
[----:B------:R-:W-:Y:S02]  /*10300*/  R2UR UR18, R10 ;  /* 0x000000000a1272ca */ /* 0x000fe400000e0000 */
[----:B------:R-:W-:Y:S02]  /*10310*/  R2UR UR19, R11 ;  /* 0x000000000b1372ca */ /* 0x000fe400000e0000 */
[----:B------:R-:W-:Y:S01]  /*10320*/  R2UR UR17, R157 ;  /* 0x000000009d1172ca */ /* 0x000fe200000e0000 */
[----:B------:R-:W-:Y:S01]  /*10330*/  VIADD R12, R8, 0x202 ;  /* 0x00000202080c7836 */ /* 0x000fe20000000000 */
[----:B------:R-:W-:-:S02]  /*10340*/  R2UR UR23, R13 ;  /* 0x000000000d1772ca */ /* 0x000fc400000e0000 */
[----:B------:R-:W-:Y:S02]  /*10350*/  R2UR UR20, R154 ;  /* 0x000000009a1472ca */ /* 0x000fe400000e0000 */
[----:B------:R-:W-:Y:S02]  /*10360*/  R2UR UR22, R12 ;  /* 0x000000000c1672ca */ /* 0x000fe400000e0000 */
[----:B------:R-:W-:Y:S01]  /*10370*/  R2UR UR21, R155 ;  /* 0x000000009b1572ca */ /* 0x000fe200000e0000 */
[----:B------:R-:W-:Y:S02]  /*10380*/  WARPGROUP.DEPBAR.LE gsb0, 0x0 ;  /* 0x00008000000079c5 */ /* 0x000fe40000010000 */
[----:B------:R-:W-:-:S06]  /*10390*/  WARPGROUP.ARRIVE ;  /* 0x00000000000079c5 */ /* 0x000fcc0000000000 */
[----:B------:R-:W-:Y:S01]  /*103a0*/  HGMMA.64x128x16.F32.BF16 R24, gdesc[UR16], R24, gsb0 ;  /* 0x01e00000101879f0 */ /* 0x000fe20008001818 */
[----:B------:R-:W-:Y:S02]  /*103b0*/  VIADD R14, R8, 0x400 ;  /* 0x00000400080e7836 */ /* 0x000fe40000000000 */
[----:B------:R-:W-:Y:S01]  /*103c0*/  IMAD.MOV.U32 R15, RZ, RZ, -0x7fffffe0 ;  /* 0x80000020ff0f7424 */ /* 0x000fe200078e00ff */
[----:B------:R-:W-:Y:S02]  /*103d0*/  R2UR UR24, R152 ;  /* 0x00000000981872ca */ /* 0x000fe400000e0000 */
[----:B------:R-:W-:Y:S02]  /*103e0*/  R2UR UR26, R14 ;  /* 0x000000000e1a72ca */ /* 0x000fe400000e0000 */
[----:B------:R-:W-:Y:S02]  /*103f0*/  R2UR UR27, R15 ;  /* 0x000000000f1b72ca */ /* 0x000fe400000e0000 */
[----:B------:R-:W-:Y:S01]  /*10400*/  R2UR UR25, R153 ;  /* 0x00000000991972ca */ /* 0x000fe200000e0000 */
[----:B------:R-:W-:-:S02]  /*10410*/  WARPGROUP.DEPBAR.LE gsb0, 0x0 ;  /* 0x00008000000079c5 */ /* 0x000fc40000010000 */
[----:B------:R-:W-:-:S06]  /*10420*/  WARPGROUP.ARRIVE ;  /* 0x00000000000079c5 */ /* 0x000fcc0000000000 */
[----:B------:R-:W-:Y:S01]  /*10430*/  HGMMA.64x128x16.F32.BF16 R24, gdesc[UR20], R24, gsb0 ;  /* 0x01e00000141879f0 */ /* 0x000fe20008001818 */
[----:B------:R-:W-:Y:S01]  /*10440*/  VIADD R8, R8, 0x402 ;  /* 0x0000040208087836 */ /* 0x000fe20000000000 */
[----:B------:R-:W-:Y:S02]  /*10450*/  R2UR UR31, R9 ;  /* 0x00000000091f72ca */ /* 0x000fe400000e0000 */
[----:B------:R-:W-:Y:S02]  /*10460*/  R2UR UR28, R150 ;  /* 0x00000000961c72ca */ /* 0x000fe400000e0000 */
        /* <DEDUP_REMOVED lines=12> */
.L_x_1519:
[----:B------:R-:W-:Y:S01]  /*10530*/  SHF.L.U32 R8, R23, 0x1f, RZ ;  /* 0x0000001f17087819 */ /* 0x000fe200000006ff */
[----:B------:R-:W-:-:S04]  /*10540*/  IMAD R9, R17, 0x8, R2 ;  /* 0x0000000811097824 */ /* 0x000fc800078e0202 */
[----:B------:R0:W1:Y:S01]  /*10550*/  SYNCS.PHASECHK.TRANS64.TRYWAIT P1, [R9+URZ+0x2d850], R8 ;  /* 0x02d85008090075a7 */ /* 0x000062000802017f */
[----:B------:R-:W-:Y:S05]  /*10560*/  @!P0 BRA `(.L_x_1520) ;  /* 0x0000000000048947 */ /* 0x000fea0003800000 */
[----:B------:R-:W-:Y:S01]  /*10570*/  BPT.TRAP 0x1 ;  /* 0x000000040000795c */ /* 0x000fe20000300000 */
.L_x_1520:
[----:B-1----:R-:W-:Y:S05]  /*10580*/  @P1 BRA `(.L_x_1518) ;  /* 0x0000000000081947 */ /* 0x002fea0003800000 */
[----:B------:R-:W1:Y:S02]  /*10590*/  SYNCS.PHASECHK.TRANS64.TRYWAIT P1, [R9+URZ+0x2d850], R8 ;  /* 0x02d85008090075a7 */ /* 0x000e64000802017f */
[----:B-1----:R-:W-:Y:S05]  /*105a0*/  @!P1 BRA `(.L_x_1521) ;  /* 0x0000015000949947 */ /* 0x002fea0003800000 */
.L_x_1518:
[----:B------:R-:W2:Y:S01]  /*105b0*/  LDL R12, [R1+0x2c] ;  /* 0x00002c00010c7983 */ /* 0x000ea20000100800 */
[----:B01----:R-:W-:Y:S01]  /*105c0*/  VIADD R8, R2, 0x400 ;  /* 0x0000040002087836 */ /* 0x003fe20000000000 */
[----:B------:R-:W-:Y:S05]  /*105d0*/  WARPSYNC.ALL ;  /* 0x0000000000007948 */ /* 0x000fea0003800000 */
[----:B------:R-:W-:Y:S01]  /*105e0*/  SHF.R.U32.HI R8, RZ, 0x4, R8 ;  /* 0x00000004ff087819 */ /* 0x000fe20000011608 */
[----:B------:R-:W-:Y:S01]  /*105f0*/  IMAD.MOV.U32 R9, RZ, RZ, -0x7fffffe0 ;  /* 0x80000020ff097424 */ /* 0x000fe200078e00ff */
[----:B------:R-:W-:Y:S01]  /*10600*/  WARPGROUP.ARRIVE ;  /* 0x00000000000079c5 */ /* 0x000fe20000000000 */
[----:B------:R-:W-:Y:S01]  /*10610*/  UMOV UR9, 0x40000040 ;  /* 0x4000004000097882 */ /* 0x000fe20000000000 */
[----:B------:R-:W-:Y:S01]  /*10620*/  LOP3.LUT R8, R8, 0x3fff, RZ, 0xc0, !PT ;  /* 0x00003fff08087812 */ /* 0x000fe200078ec0ff */
[----:B------:R-:W-:Y:S01]  /*10630*/  IMAD.MOV.U32 R11, RZ, RZ, -0x7fffffe0 ;  /* 0x80000020ff0b7424 */ /* 0x000fe200078e00ff */
[----:B------:R-:W-:Y:S01]  /*10640*/  R2UR UR11, R9 ;  /* 0x00000000090b72ca */ /* 0x000fe200000e0000 */
[----:B------:R-:W-:Y:S01]  /*10650*/  UMOV UR13, 0x40000040 ;  /* 0x40000040000d7882 */ /* 0x000fe20000000000 */
[----:B------:R-:W-:Y:S01]  /*10660*/  LOP3.LUT R8, R8, 0x2000000, RZ, 0xfc, !PT ;  /* 0x0200000008087812 */ /* 0x000fe200078efcff */
[----:B------:R-:W-:Y:S01]  /*10670*/  UMOV UR17, 0x40000040 ;  /* 0x4000004000117882 */ /* 0x000fe20000000000 */
[C---:B------:R-:W-:Y:S01]  /*10680*/  R2UR UR15, R11.reuse ;  /* 0x000000000b0f72ca */ /* 0x040fe200000e0000 */
[----:B------:R-:W-:Y:S01]  /*10690*/  UMOV UR21, 0x40000040 ;  /* 0x4000004000157882 */ /* 0x000fe20000000000 */
[----:B------:R-:W-:Y:S01]  /*106a0*/  R2UR UR19, R11 ;  /* 0x000000000b1372ca */ /* 0x000fe200000e0000 */
[----:B------:R-:W-:Y:S01]  /*106b0*/  IMAD R8, R17, 0x600, R8 ;  /* 0x0000060011087824 */ /* 0x000fe200078e0208 */
[C---:B------:R-:W-:Y:S01]  /*106c0*/  R2UR UR23, R11.reuse ;  /* 0x000000000b1772ca */ /* 0x040fe200000e0000 */
[----:B------:R-:W-:Y:S01]  /*106d0*/  UMOV UR25, 0x40000040 ;  /* 0x4000004000197882 */ /* 0x000fe20000000000 */
[C---:B------:R-:W-:Y:S01]  /*106e0*/  R2UR UR27, R11.reuse ;  /* 0x000000000b1b72ca */ /* 0x040fe200000e0000 */
[C---:B------:R-:W-:Y:S01]  /*106f0*/  VIADD R10, R8.reuse, 0x40 ;  /* 0x00000040080a7836 */ /* 0x040fe20000000000 */
[----:B------:R-:W-:Y:S01]  /*10700*/  R2UR UR10, R8 ;  /* 0x00000000080a72ca */ /* 0x000fe200000e0000 */
[----:B------:R-:W-:Y:S01]  /*10710*/  UMOV UR29, 0x40000040 ;  /* 0x40000040001d7882 */ /* 0x000fe20000000000 */
[C---:B------:R-:W-:Y:S01]  /*10720*/  R2UR UR31, R11.reuse ;  /* 0x000000000b1f72ca */ /* 0x040fe200000e0000 */
[----:B------:R-:W-:Y:S01]  /*10730*/  UMOV UR33, 0x40000040 ;  /* 0x4000004000217882 */ /* 0x000fe20000000000 */
[----:B------:R-:W-:Y:S01]  /*10740*/  R2UR UR14, R10 ;  /* 0x000000000a0e72ca */ /* 0x000fe200000e0000 */
[----:B------:R-:W-:Y:S01]  /*10750*/  VIADD R10, R8, 0x80 ;  /* 0x00000080080a7836 */ /* 0x000fe20000000000 */
[----:B------:R-:W-:Y:S01]  /*10760*/  R2UR UR35, R11 ;  /* 0x000000000b2372ca */ /* 0x000fe200000e0000 */
[----:B------:R-:W-:Y:S01]  /*10770*/  UMOV UR45, 0x40000040 ;  /* 0x40000040002d7882 */ /* 0x000fe20000000000 */
[----:B------:R-:W-:Y:S01]  /*10780*/  R2UR UR47, R9 ;  /* 0x00000000092f72ca */ /* 0x000fe200000e0000 */
[----:B------:R-:W0:Y:S01]  /*10790*/  S2R R13, SR_TID.X ;  /* 0x00000000000d7919 */ /* 0x000e220000002100 */
[----:B------:R-:W-:Y:S01]  /*107a0*/  R2UR UR18, R10 ;  /* 0x000000000a1272ca */ /* 0x000fe200000e0000 */
[----:B------:R-:W-:-:S05]  /*107b0*/  VIADD R10, R8, 0xc0 ;  /* 0x000000c0080a7836 */ /* 0x000fca0000000000 */
[----:B------:R-:W-:Y:S01]  /*107c0*/  R2UR UR22, R10 ;  /* 0x000000000a1672ca */ /* 0x000fe200000e0000 */
[----:B------:R-:W-:-:S05]  /*107d0*/  VIADD R10, R8, 0x100 ;  /* 0x00000100080a7836 */ /* 0x000fca0000000000 */
[----:B------:R-:W-:Y:S01]  /*107e0*/  R2UR UR26, R10 ;  /* 0x000000000a1a72ca */ /* 0x000fe200000e0000 */
[----:B------:R-:W-:-:S05]  /*107f0*/  VIADD R10, R8, 0x140 ;  /* 0x00000140080a7836 */ /* 0x000fca0000000000 */
[----:B------:R-:W-:Y:S01]  /*10800*/  R2UR UR30, R10 ;  /* 0x000000000a1e72ca */ /* 0x000fe200000e0000 */
[C---:B------:R-:W-:Y:S02]  /*10810*/  VIADD R10, R8.reuse, 0x180 ;  /* 0x00000180080a7836 */ /* 0x040fe40000000000 */
[----:B------:R-:W-:-:S03]  /*10820*/  VIADD R8, R8, 0x1c0 ;  /* 0x000001c008087836 */ /* 0x000fc60000000000 */
[----:B------:R-:W-:Y:S02]  /*10830*/  R2UR UR34, R10 ;  /* 0x000000000a2272ca */ /* 0x000fe400000e0000 */
[----:B------:R-:W-:Y:S02]  /*10840*/  R2UR UR46, R8 ;  /* 0x00000000082e72ca */ /* 0x000fe400000e0000 */
[----:B0-----:R-:W-:Y:S01]  /*10850*/  ISETP.GE.U32.AND P1, PT, R13, 0x180, PT ;  /* 0x000001800d00780c */ /* 0x001fe20003f26070 */
[----:B--2---:R-:W-:Y:S01]  /*10860*/  IMAD R8, R12, 0x2000, R2 ;  /* 0x000020000c087824 */ /* 0x004fe200078e0202 */
[----:B------:R-:W-:-:S04]  /*10870*/  SHF.R.U32.HI R12, RZ, 0x7, R13 ;  /* 0x00000007ff0c7819 */ /* 0x000fc8000001160d */
[----:B------:R-:W-:Y:S01]  /*10880*/  R2UR UR8, R8 ;  /* 0x00000000080872ca */ /* 0x000fe200000e0000 */
[----:B------:R-:W-:-:S05]  /*10890*/  VIADD R8, R12, 0x9 ;  /* 0x000000090c087836 */ /* 0x000fca0000000000 */
[----:B------:R-:W-:-:S07]  /*108a0*/  SEL R8, R8, 0x9, !P1 ;  /* 0x0000000908087807 */ /* 0x000fce0004800000 */
[----:B------:R-:W-:-:S04]  /*108b0*/  UIADD3 UR8, UR8, 0x21800, URZ ;  /* 0x0002180008087890 */ /* 0x000fc8000fffe03f */
[----:B------:R-:W-:-:S04]  /*108c0*/  USHF.R.U32.HI UR8, URZ, 0x4, UR8 ;  /* 0x000000043f087899 */ /* 0x000fc80008011608 */
[----:B------:R-:W-:-:S04]  /*108d0*/  ULOP3.LUT UR8, UR8, 0x3fff, URZ, 0xc0, !UPT ;  /* 0x00003fff08087892 */ /* 0x000fc8000f8ec03f */
[----:B------:R-:W-:-:S04]  /*108e0*/  ULOP3.LUT UR8, UR8, 0x10000, URZ, 0xfc, !UPT ;  /* 0x0001000008087892 */ /* 0x000fc8000f8efc3f */
[----:B------:R-:W-:Y:S02]  /*108f0*/  UIADD3 UR12, UR8, 0x2, URZ ;  /* 0x00000002080c7890 */ /* 0x000fe4000fffe03f */
[----:B------:R-:W-:Y:S02]  /*10900*/  UIADD3 UR16, UR8, 0x4, URZ ;  /* 0x0000000408107890 */ /* 0x000fe4000fffe03f */
[----:B------:R-:W-:Y:S02]  /*10910*/  UIADD3 UR20, UR8, 0x6, URZ ;  /* 0x0000000608147890 */ /* 0x000fe4000fffe03f */
[----:B------:R-:W-:Y:S01]  /*10920*/  HGMMA.64x96x16.F32.BF16 R88, gdesc[UR8].tnspB, R88, gsb0 ;  /* 0x41600000085879f0 */ /* 0x000fe20008001858 */
[----:B------:R-:W-:Y:S02]  /*10930*/  UIADD3 UR24, UR8, 0x600, URZ ;  /* 0x0000060008187890 */ /* 0x000fe4000fffe03f */
[----:B------:R-:W-:Y:S02]  /*10940*/  UIADD3 UR28, UR8, 0x602, URZ ;  /* 0x00000602081c7890 */ /* 0x000fe4000fffe03f */
[----:B------:R-:W-:-:S02]  /*10950*/  UIADD3 UR32, UR8, 0x604, URZ ;  /* 0x0000060408207890 */ /* 0x000fc4000fffe03f */
        /* <DEDUP_REMOVED lines=26> */
.L_x_1522:
[----:B------:R-:W2:Y:S01]  /*10b00*/  LDL R11, [R1+0x30] ;  /* 0x00003000010b7983 */ /* 0x000ea20000100800 */
[----:B0-----:R-:W0:Y:S03]  /*10b10*/  LDC R8, c[0x0][0x448] ;  /* 0x00011200ff087b82 */ /* 0x001e260000000800 */
[----:B------:R-:W2:Y:S01]  /*10b20*/  LDL R10, [R1+0x68] ;  /* 0x00006800010a7983 */ /* 0x000ea20000100800 */
[----:B0-----:R-:W-:-:S13]  /*10b30*/  ISETP.NE.AND P1, PT, R8, 0x1, PT ;  /* 0x000000010800780c */ /* 0x001fda0003f25270 */
[----:B------:R-:W0:Y:S08]  /*10b40*/  @P1 LDC R9, c[0x0][0x44c] ;  /* 0x00011300ff091b82 */ /* 0x000e300000000800 */
[----:B------:R-:W1:Y:S01]  /*10b50*/  @P1 LDC R8, c[0x0][0x450] ;  /* 0x00011400ff081b82 */ /* 0x000e620000000800 */
[----:B------:R-:W-:Y:S02]  /*10b60*/  UMOV UR50, UR42 ;  /* 0x0000002a00327c82 */ /* 0x000fe40008000000 */
[----:B------:R-:W-:Y:S01]  /*10b70*/  ULOP3.LUT UR8, URZ, UR50, URZ, 0x33, !UPT ;  /* 0x000000323f087292 */ /* 0x000fe2000f8e333f */
[----:B--2---:R-:W-:-:S04]  /*10b80*/  IMAD.IADD R13, R10, 0x1, R11 ;  /* 0x000000010a0d7824 */ /* 0x004fc800078e020b */
[----:B0-----:R-:W-:-:S05]  /*10b90*/  @P1 IMAD.HI.U32 R9, R13, R9, RZ ;  /* 0x000000090d091227 */ /* 0x001fca00078e00ff */
[----:B-1----:R-:W-:Y:S01]  /*10ba0*/  @P1 SHF.R.U32.HI R13, RZ, R8, R9 ;  /* 0x00000008ff0d1219 */ /* 0x002fe20000011609 */
[----:B------:R-:W-:Y:S02]  /*10bb0*/  IMAD R8, R6, 0x8, R2 ;  /* 0x0000000806087824 */ /* 0x000fe400078e0202 */
[----:B------:R-:W-:Y:S02]  /*10bc0*/  IMAD.U32 R9, RZ, RZ, UR38 ;  /* 0x00000026ff097e24 */ /* 0x000fe4000f8e00ff */
[----:B------:R-:W-:Y:S01]  /*10bd0*/  VIADD R8, R8, 0x2d840 ;  /* 0x0002d84008087836 */ /* 0x000fe20000000000 */
[----:B------:R-:W0:Y:S04]  /*10be0*/  SHFL.IDX PT, R20, R13, RZ, 0x1c1f ;  /* 0x001c1fff0d147589 */ /* 0x000e2800000e0000 */
[----:B------:R-:W-:-:S04]  /*10bf0*/  PRMT R8, R9, 0x654, R8 ;  /* 0x0000065409087816 */ /* 0x000fc80000000008 */
[----:B------:R1:W-:Y:S01]  /*10c00*/  SYNCS.ARRIVE.TRANS64.RED.A1T0 RZ, [R8+URZ], RZ ;  /* 0x000000ff08ff79a7 */ /* 0x0003e2000810043f */
[----:B------:R-:W-:Y:S01]  /*10c10*/  PLOP3.LUT P1, PT, PT, PT, UP0, 0x40, 0x0 ;  /* 0x000000000000781c */ /* 0x000fe20003f2e808 */
[----:B-1----:R-:W-:-:S05]  /*10c20*/  IMAD.SHL.U32 R8, R4, 0x80, RZ ;  /* 0x0000008004087824 */ /* 0x002fca00078e00ff */
[----:B------:R-:W-:-:S04]  /*10c30*/  IADD3 R11, -R142, 0x1, -R8 ;  /* 0x000000018e0b7810 */ /* 0x000fc80007ffe908 */
[----:B------:R-:W-:-:S05]  /*10c40*/  IADD3 R11, -R140, R11, R143 ;  /* 0x0000000b8c0b7210 */ /* 0x000fca0007ffe18f */
[C---:B------:R-:W-:Y:S02]  /*10c50*/  VIADD R12, R11.reuse, UR49 ;  /* 0x000000310b0c7c36 */ /* 0x040fe40008000000 */
[----:B------:R-:W-:Y:S02]  /*10c60*/  VIADD R11, R11, UR8 ;  /* 0x000000080b0b7c36 */ /* 0x000fe40008000000 */
[C---:B0-----:R-:W-:Y:S02]  /*10c70*/  IMAD.IADD R10, R20.reuse, 0x1, R12 ;  /* 0x00000001140a7824 */ /* 0x041fe400078e020c */
[----:B------:R-:W-:Y:S01]  /*10c80*/  IMAD.IADD R9, R20, 0x1, R11 ;  /* 0x0000000114097824 */ /* 0x000fe200078e020b */
[----:B------:R-:W-:Y:S06]  /*10c90*/  @P1 BRA `(.L_x_1523) ;  /* 0x0000000000581947 */ /* 0x000fec0003800000 */
[----:B------:R-:W-:Y:S01]  /*10ca0*/  IADD3 R20, -R140, R143, R20 ;  /* 0x0000008f8c147210 */ /* 0x000fe20007ffe114 */
[----:B------:R-:W-:Y:S03]  /*10cb0*/  BSSY B0, `(.L_x_1524) ;  /* 0x0000010000007945 */ /* 0x000fe60003800000 */
        /* <DEDUP_REMOVED lines=10> */
.L_x_1525:
[----:B------:R-:W-:-:S05]  /*10d60*/  IMAD.U32 R21, RZ, RZ, UR41 ;  /* 0x00000029ff157e24 */ /* 0x000fca000f8e00ff */
[----:B------:R-:W-:-:S13]  /*10d70*/  ISETP.NE.AND P1, PT, R21, 0x1, PT ;  /* 0x000000011500780c */ /* 0x000fda0003f25270 */
[----:B------:R-:W0:Y:S02]  /*10d80*/  @P1 LDC.64 R14, c[0x0][0x9e8] ;  /* 0x00027a00ff0e1b82 */ /* 0x000e240000000a00 */
[----:B0-----:R-:W-:-:S05]  /*10d90*/  @P1 IMAD.HI.U32 R14, R20, R14, RZ ;  /* 0x0000000e140e1227 */ /* 0x001fca00078e00ff */
[----:B------:R-:W-:-:S07]  /*10da0*/  @P1 SHF.R.U32.HI R20, RZ, R15, R14 ;  /* 0x0000000fff141219 */ /* 0x000fce000001160e */
.L_x_1526:
[----:B------:R-:W-:Y:S05]  /*10db0*/  BSYNC B0 ;  /* 0x0000000000007941 */ /* 0x000fea0003800000 */
.L_x_1524:
[----:B------:R-:W-:-:S04]  /*10dc0*/  IMAD R20, R20, R21, -R8 ;  /* 0x0000001514147224 */ /* 0x000fc800078e0a08 */
[----:B------:R-:W-:-:S05]  /*10dd0*/  IMAD.IADD R20, R20, 0x1, -R142 ;  /* 0x0000000114147824 */ /* 0x000fca00078e0a8e */
[----:B------:R-:W-:Y:S02]  /*10de0*/  VIMNMX R9, R9, R20, !PT ;  /* 0x0000001409097248 */ /* 0x000fe40007fe0100 */
[----:B------:R-:W-:-:S07]  /*10df0*/  VIADDMNMX R10, R20, R21, R10, PT ;  /* 0x00000015140a7246 */ /* 0x000fce000380010a */
.L_x_1523:
[----:B------:R-:W-:Y:S01]  /*10e00*/  ISETP.GT.AND P1, PT, R4, -0x1, PT ;  /* 0xffffffff0400780c */ /* 0x000fe20003f24270 */
[----:B------:R-:W0:Y:S03]  /*10e10*/  SHFL.IDX PT, R13, R13, 0x1, 0x1c1f ;  /* 0x003c1f000d0d7f89 */ /* 0x000e2600000e0000 */
        /* <DEDUP_REMOVED lines=13> */
[----:B------:R-:W-:Y:S02]  /*10ef0*/  ISETP.GT.AND P2, PT, R9, 0x10, P1 ;  /* 0x000000100900780c */ /* 0x000fe40000f44270 */
[----:B------:R-:W-:Y:S02]  /*10f00*/  FSEL R33, R33, -INF , !P4 ;  /* 0xff80000021217808 */ /* 0x000fe40006000000 */
[----:B------:R-:W-:Y:S02]  /*10f10*/  ISETP.GT.AND P4, PT, R9, 0x20, P1 ;  /* 0x000000200900780c */ /* 0x000fe40000f84270 */
[----:B------:R-:W-:-:S02]  /*10f20*/  ISETP.LT.OR P3, PT, R10, 0xa, P3 ;  /* 0x0000000a0a00780c */ /* 0x000fc40001f61670 */
[C---:B------:R-:W-:Y:S02]  /*10f30*/  ISETP.LT.OR P2, PT, R10.reuse, 0x11, P2 ;  /* 0x000000110a00780c */ /* 0x040fe40001741670 */
[----:B------:R-:W-:Y:S02]  /*10f40*/  ISETP.LT.OR P4, PT, R10, 0x21, P4 ;  /* 0x000000210a00780c */ /* 0x000fe40002781670 */
[----:B------:R-:W-:Y:S02]  /*10f50*/  FSEL R29, R29, -INF , !P3 ;  /* 0xff8000001d1d7808 */ /* 0x000fe40005800000 */
[----:B------:R-:W-:Y:S02]  /*10f60*/  FSEL R32, R32, -INF , !P2 ;  /* 0xff80000020207808 */ /* 0x000fe40005000000 */
[C---:B------:R-:W-:Y:S02]  /*10f70*/  ISETP.GT.AND P3, PT, R9.reuse, 0x18, P1 ;  /* 0x000000180900780c */ /* 0x040fe40000f64270 */
        /* <DEDUP_REMOVED lines=65> */
[----:B------:R-:W-:Y:S02]  /*11390*/  PLOP3.LUT P4, PT, PT, PT, UP0, 0x40, 0x0 ;  /* 0x000000000000781c */ /* 0x000fe40003f8e808 */
[----:B------:R-:W-:-:S02]  /*113a0*/  ISETP.LT.OR P3, PT, R10, 0x6a, P3 ;  /* 0x0000006a0a00780c */ /* 0x000fc40001f61670 */
[----:B------:R-:W-:Y:S02]  /*113b0*/  ISETP.LT.OR P2, PT, R10, 0x71, P2 ;  /* 0x000000710a00780c */ /* 0x000fe40001741670 */
[----:B------:R-:W-:Y:S02]  /*113c0*/  FSEL R77, R77, -INF , !P3 ;  /* 0xff8000004d4d7808 */ /* 0x000fe40005800000 */
[----:B------:R-:W-:Y:S02]  /*113d0*/  FSEL R80, R80, -INF , !P2 ;  /* 0xff80000050507808 */ /* 0x000fe40005000000 */
[C---:B------:R-:W-:Y:S02]  /*113e0*/  ISETP.GT.AND P3, PT, R9.reuse, 0x78, P1 ;  /* 0x000000780900780c */ /* 0x040fe40000f64270 */
[----:B------:R-:W-:Y:S01]  /*113f0*/  ISETP.GT.AND P2, PT, R9, 0x79, P1 ;  /* 0x000000790900780c */ /* 0x000fe20000f44270 */
[----:B------:R-:W-:Y:S01]  /*11400*/  IMAD.IADD R9, R11, 0x1, R13 ;  /* 0x000000010b097824 */ /* 0x000fe200078e020d */
[----:B------:R-:W-:-:S02]  /*11410*/  ISETP.LT.OR P3, PT, R10, 0x79, P3 ;  /* 0x000000790a00780c */ /* 0x000fc40001f61670 */
[----:B------:R-:W-:Y:S02]  /*11420*/  ISETP.LT.OR P2, PT, R10, 0x7a, P2 ;  /* 0x0000007a0a00780c */ /* 0x000fe40001741670 */
[----:B------:R-:W-:Y:S02]  /*11430*/  FSEL R84, R84, -INF , !P3 ;  /* 0xff80000054547808 */ /* 0x000fe40005800000 */
[----:B------:R-:W-:Y:S01]  /*11440*/  FSEL R85, R85, -INF , !P2 ;  /* 0xff80000055557808 */ /* 0x000fe20005000000 */
[----:B------:R-:W-:Y:S08]  /*11450*/  @P4 BRA `(.L_x_1527) ;  /* 0x0000000000584947 */ /* 0x000ff00003800000 */
        /* <DEDUP_REMOVED lines=12> */
.L_x_1529:
[----:B------:R-:W-:-:S05]  /*11520*/  IMAD.U32 R14, RZ, RZ, UR41 ;  /* 0x00000029ff0e7e24 */ /* 0x000fca000f8e00ff */
[----:B------:R-:W-:-:S13]  /*11530*/  ISETP.NE.AND P2, PT, R14, 0x1, PT ;  /* 0x000000010e00780c */ /* 0x000fda0003f45270 */
[----:B------:R-:W0:Y:S02]  /*11540*/  @P2 LDC.64 R10, c[0x0][0x9e8] ;  /* 0x00027a00ff0a2b82 */ /* 0x000e240000000a00 */
[----:B0-----:R-:W-:-:S05]  /*11550*/  @P2 IMAD.HI.U32 R10, R13, R10, RZ ;  /* 0x0000000a0d0a2227 */ /* 0x001fca00078e00ff */
[----:B------:R-:W-:-:S07]  /*11560*/  @P2 SHF.R.U32.HI R13, RZ, R11, R10 ;  /* 0x0000000bff0d2219 */ /* 0x000fce000001160a */
.L_x_1530:
[----:B------:R-:W-:Y:S05]  /*11570*/  BSYNC B0 ;  /* 0x0000000000007941 */ /* 0x000fea0003800000 */
.L_x_1528:
[----:B------:R-:W-:-:S04]  /*11580*/  IMAD R8, R13, R14, -R8 ;  /* 0x0000000e0d087224 */ /* 0x000fc800078e0a08 */
[----:B------:R-:W-:-:S05]  /*11590*/  IMAD.IADD R8, R8, 0x1, -R142 ;  /* 0x0000000108087824 */ /* 0x000fca00078e0a8e */
[----:B------:R-:W-:Y:S02]  /*115a0*/  VIMNMX R9, R9, R8, !PT ;  /* 0x0000000809097248 */ /* 0x000fe40007fe0100 */
[----:B------:R-:W-:-:S07]  /*115b0*/  VIADDMNMX R12, R8, R14, R12, PT ;  /* 0x0000000e080c7246 */ /* 0x000fce000380010c */
.L_x_1527:
[----:B------:R-:W-:Y:S01]  /*115c0*/  FMNMX.FTZ R8, R24, R3, !PT ;  /* 0x0000000318087209 */ /* 0x000fe20007810000 */
[----:B------:R-:W-:Y:S01]  /*115d0*/  UMOV UR51, UR7 ;  /* 0x0000000700337c82 */ /* 0x000fe20008000000 */
[C---:B------:R-:W-:Y:S02]  /*115e0*/  ISETP.GT.AND P4, PT, R9.reuse, 0x1, P1 ;  /* 0x000000010900780c */ /* 0x040fe40000f84270 */
[C---:B------:R-:W-:Y:S02]  /*115f0*/  ISETP.GT.AND P2, PT, R9.reuse, 0x8, P1 ;  /* 0x000000080900780c */ /* 0x040fe40000f44270 */
[----:B------:R-:W-:Y:S02]  /*11600*/  ISETP.GT.AND P3, PT, R9, 0x9, P1 ;  /* 0x000000090900780c */ /* 0x000fe40000f64270 */
[----:B------:R-:W-:Y:S02]  /*11610*/  FMNMX.FTZ R8, R25, R8, !PT ;  /* 0x0000000819087209 */ /* 0x000fe40007810000 */
[----:B------:R-:W-:-:S02]  /*11620*/  ISETP.LT.OR P4, PT, R12, 0x2, P4 ;  /* 0x000000020c00780c */ /* 0x000fc40002781670 */
[C---:B------:R-:W-:Y:S02]  /*11630*/  ISETP.LT.OR P2, PT, R12.reuse, 0x9, P2 ;  /* 0x000000090c00780c */ /* 0x040fe40001741670 */
[----:B------:R-:W-:Y:S02]  /*11640*/  ISETP.LT.OR P3, PT, R12, 0xa, P3 ;  /* 0x0000000a0c00780c */ /* 0x000fe40001f61670 */
[----:B------:R-:W-:Y:S02]  /*11650*/  FMNMX.FTZ R8, R28, R8, !PT ;  /* 0x000000081c087209 */ /* 0x000fe40007810000 */
[----:B------:R-:W-:Y:S02]  /*11660*/  FSEL R27, R27, -INF , !P4 ;  /* 0xff8000001b1b7808 */ /* 0x000fe40006000000 */
[----:B------:R-:W-:Y:S02]  /*11670*/  FSEL R30, R30, -INF , !P2 ;  /* 0xff8000001e1e7808 */ /* 0x000fe40005000000 */
[----:B------:R-:W-:-:S02]  /*11680*/  FSEL R31, R31, -INF , !P3 ;  /* 0xff8000001f1f7808 */ /* 0x000fc40005800000 */
[----:B------:R-:W-:Y:S02]  /*11690*/  FMNMX.FTZ R8, R29, R8, !PT ;  /* 0x000000081d087209 */ /* 0x000fe40007810000 */
        /* <DEDUP_REMOVED lines=11> */
[C---:B------:R-:W-:Y:S02]  /*11750*/  ISETP.GT.AND P4, PT, R9.reuse, 0x19, P1 ;  /* 0x000000190900780c */ /* 0x040fe40000f84270 */
[C---:B------:R-:W-:Y:S02]  /*11760*/  ISETP.GT.AND P2, PT, R9.reuse, 0x20, P1 ;  /* 0x000000200900780c */ /* 0x040fe40000f44270 */
[----:B------:R-:W-:Y:S02]  /*11770*/  ISETP.GT.AND P3, PT, R9, 0x21, P1 ;  /* 0x000000210900780c */ /* 0x000fe40000f64270 */
[----:B------:R-:W-:Y:S02]  /*11780*/  FMNMX.FTZ R8, R36, R8, !PT ;  /* 0x0000000824087209 */ /* 0x000fe40007810000 */
[C---:B------:R-:W-:Y:S02]  /*11790*/  ISETP.LT.OR P4, PT, R12.reuse, 0x1a, P4 ;  /* 0x0000001a0c00780c */ /* 0x040fe40002781670 */
[----:B------:R-:W-:-:S02]  /*117a0*/  ISETP.LT.OR P2, PT, R12, 0x21, P2 ;  /* 0x000000210c00780c */ /* 0x000fc40001741670 */
[----:B------:R-:W-:Y:S02]  /*117b0*/  ISETP.LT.OR P3, PT, R12, 0x22, P3 ;  /* 0x000000220c00780c */ /* 0x000fe40001f61670 */
[----:B------:R-:W-:Y:S02]  /*117c0*/  FMNMX.FTZ R8, R37, R8, !PT ;  /* 0x0000000825087209 */ /* 0x000fe40007810000 */
[----:B------:R-:W-:Y:S02]  /*117d0*/  FSEL R39, R39, -INF , !P4 ;  /* 0xff80000027277808 */ /* 0x000fe40006000000 */
[----:B------:R-:W-:Y:S02]  /*117e0*/  FSEL R42, R42, -INF , !P2 ;  /* 0xff8000002a2a7808 */ /* 0x000fe40005000000 */
[----:B------:R-:W-:Y:S02]  /*117f0*/  FSEL R43, R43, -INF , !P3 ;  /* 0xff8000002b2b7808 */ /* 0x000fe40005800000 */
[----:B------:R-:W-:-:S02]  /*11800*/  ISETP.GT.AND P4, PT, R9, 0x28, P1 ;  /* 0x000000280900780c */ /* 0x000fc40000f84270 */
[C---:B------:R-:W-:Y:S02]  /*11810*/  ISETP.GT.AND P2, PT, R9.reuse, 0x29, P1 ;  /* 0x000000290900780c */ /* 0x040fe40000f44270 */
[----:B------:R-:W-:Y:S02]  /*11820*/  ISETP.GT.AND P3, PT, R9, 0x30, P1 ;  /* 0x000000300900780c */ /* 0x000fe40000f64270 */
[----:B------:R-:W-:Y:S02]  /*11830*/  FMNMX.FTZ R8, R40, R8, !PT ;  /* 0x0000000828087209 */ /* 0x000fe40007810000 */
[C---:B------:R-:W-:Y:S02]  /*11840*/  ISETP.LT.OR P4, PT, R12.reuse, 0x29, P4 ;  /* 0x000000290c00780c */ /* 0x040fe40002781670 */
[C---:B------:R-:W-:Y:S02]  /*11850*/  ISETP.LT.OR P2, PT, R12.reuse, 0x2a, P2 ;  /* 0x0000002a0c00780c */ /* 0x040fe40001741670 */
[----:B------:R-:W-:-:S02]  /*11860*/  ISETP.LT.OR P3, PT, R12, 0x31, P3 ;  /* 0x000000310c00780c */ /* 0x000fc40001f61670 */
[----:B------:R-:W-:Y:S02]  /*11870*/  FMNMX.FTZ R8, R41, R8, !PT ;  /* 0x0000000829087209 */ /* 0x000fe40007810000 */
[----:B------:R-:W-:Y:S02]  /*11880*/  FSEL R46, R46, -INF , !P4 ;  /* 0xff8000002e2e7808 */ /* 0x000fe40006000000 */
[----:B------:R-:W-:Y:S02]  /*11890*/  FSEL R47, R47, -INF , !P2 ;  /* 0xff8000002f2f7808 */ /* 0x000fe40005000000 */
[----:B------:R-:W-:Y:S02]  /*118a0*/  FSEL R50, R50, -INF , !P3 ;  /* 0xff80000032327808 */ /* 0x000fe40005800000 */
[C---:B------:R-:W-:Y:S02]  /*118b0*/  ISETP.GT.AND P4, PT, R9.reuse, 0x31, P1 ;  /* 0x000000310900780c */ /* 0x040fe40000f84270 */
[----:B------:R-:W-:-:S02]  /*118c0*/  ISETP.GT.AND P2, PT, R9, 0x38, P1 ;  /* 0x000000380900780c */ /* 0x000fc40000f44270 */
[----:B------:R-:W-:Y:S02]  /*118d0*/  ISETP.GT.AND P3, PT, R9, 0x39, P1 ;  /* 0x000000390900780c */ /* 0x000fe40000f64270 */
[----:B------:R-:W-:Y:S02]  /*118e0*/  FMNMX.FTZ R8, R44, R8, !PT ;  /* 0x000000082c087209 */ /* 0x000fe40007810000 */
[C---:B------:R-:W-:Y:S02]  /*118f0*/  ISETP.LT.OR P4, PT, R12.reuse, 0x32, P4 ;  /* 0x000000320c00780c */ /* 0x040fe40002781670 */
[C---:B------:R-:W-:Y:S02]  /*11900*/  ISETP.LT.OR P2, PT, R12.reuse, 0x39, P2 ;  /* 0x000000390c00780c */ /* 0x040fe40001741670 */
[----:B------:R-:W-:Y:S02]  /*11910*/  ISETP.LT.OR P3, PT, R12, 0x3a, P3 ;  /* 0x0000003a0c00780c */ /* 0x000fe40001f61670 */
[----:B------:R-:W-:-:S02]  /*11920*/  FMNMX.FTZ R8, R45, R8, !PT ;  /* 0x000000082d087209 */ /* 0x000fc40007810000 */
[----:B------:R-:W-:Y:S02]  /*11930*/  FSEL R51, R51, -INF , !P4 ;  /* 0xff80000033337808 */ /* 0x000fe40006000000 */
[----:B------:R-:W-:Y:S02]  /*11940*/  FSEL R54, R54, -INF , !P2 ;  /* 0xff80000036367808 */ /* 0x000fe40005000000 */
[----:B------:R-:W-:Y:S02]  /*11950*/  FSEL R55, R55, -INF , !P3 ;  /* 0xff80000037377808 */ /* 0x000fe40005800000 */
[----:B------:R-:W-:Y:S02]  /*11960*/  FMNMX.FTZ R8, R48, R8, !PT ;  /* 0x0000000830087209 */ /* 0x000fe40007810000 */
[----:B------:R-:W-:Y:S02]  /*11970*/  LOP3.LUT R16, R16, 0xdfffffff, RZ, 0xc0, !PT ;  /* 0xdfffffff10107812 */ /* 0x000fe400078ec0ff */
[----:B------:R-:W-:-:S02]  /*11980*/  ISETP.GT.AND P4, PT, R9, 0x40, P1 ;  /* 0x000000400900780c */ /* 0x000fc40000f84270 */
[C---:B------:R-:W-:Y:S02]  /*11990*/  ISETP.GT.AND P2, PT, R9.reuse, 0x41, P1 ;  /* 0x000000410900780c */ /* 0x040fe40000f44270 */
[----:B------:R-:W-:Y:S02]  /*119a0*/  ISETP.GT.AND P3, PT, R9, 0x48, P1 ;  /* 0x000000480900780c */ /* 0x000fe40000f64270 */
[----:B------:R-:W-:Y:S02]  /*119b0*/  FMNMX.FTZ R8, R49, R8, !PT ;  /* 0x0000000831087209 */ /* 0x000fe40007810000 */
[----:B------:R-:W-:Y:S02]  /*119c0*/  @P0 LOP3.LUT R16, R16, 0x20000000, RZ, 0xfc, !PT ;  /* 0x2000000010100812 */ /* 0x000fe400078efcff */
[C---:B------:R-:W-:Y:S02]  /*119d0*/  ISETP.LT.OR P4, PT, R12.reuse, 0x41, P4 ;  /* 0x000000410c00780c */ /* 0x040fe40002781670 */
[----:B------:R-:W-:-:S02]  /*119e0*/  ISETP.LT.OR P2, PT, R12, 0x42, P2 ;  /* 0x000000420c00780c */ /* 0x000fc40001741670 */
[----:B------:R-:W-:Y:S02]  /*119f0*/  ISETP.LT.OR P3, PT, R12, 0x49, P3 ;  /* 0x000000490c00780c */ /* 0x000fe40001f61670 */
[----:B------:R-:W-:Y:S02]  /*11a00*/  ISETP.GT.AND P0, PT, R9, 0x61, P1 ;  /* 0x000000610900780c */ /* 0x000fe40000f04270 */
        /* <DEDUP_REMOVED lines=11> */
[----:B------:R-:W-:Y:S02]  /*11ac0*/  LOP3.LUT R16, R16, 0x7fffffff, RZ, 0xc0, !PT ;  /* 0x7fffffff10107812 */ /* 0x000fe400078ec0ff */
[----:B------:R-:W-:Y:S02]  /*11ad0*/  FMNMX.FTZ R8, R56, R8, !PT ;  /* 0x0000000838087209 */ /* 0x000fe40007810000 */
[----:B------:R-:W-:Y:S02]  /*11ae0*/  FSEL R63, R63, -INF , !P4 ;  /* 0xff8000003f3f7808 */ /* 0x000fe40006000000 */
[----:B------:R-:W-:Y:S02]  /*11af0*/  FSEL R66, R66, -INF , !P2 ;  /* 0xff80000042427808 */ /* 0x000fe40005000000 */
[----:B------:R-:W-:-:S02]  /*11b00*/  FSEL R67, R67, -INF , !P3 ;  /* 0xff80000043437808 */ /* 0x000fc40005800000 */
[C---:B------:R-:W-:Y:S02]  /*11b10*/  ISETP.GT.AND P4, PT, R9.reuse, 0x58, P1 ;  /* 0x000000580900780c */ /* 0x040fe40000f84270 */
[C---:B------:R-:W-:Y:S02]  /*11b20*/  ISETP.GT.AND P2, PT, R9.reuse, 0x59, P1 ;  /* 0x000000590900780c */ /* 0x040fe40000f44270 */
[C---:B------:R-:W-:Y:S02]  /*11b30*/  ISETP.GT.AND P3, PT, R9.reuse, 0x60, P1 ;  /* 0x000000600900780c */ /* 0x040fe40000f64270 */
[----:B------:R-:W-:Y:S02]  /*11b40*/  @P0 LOP3.LUT R16, R16, 0x80000000, RZ, 0xfc, !PT ;  /* 0x8000000010100812 */ /* 0x000fe400078efcff */
[----:B------:R-:W-:Y:S02]  /*11b50*/  ISETP.GT.AND P0, PT, R9, RZ, P1 ;  /* 0x000000ff0900720c */ /* 0x000fe40000f04270 */
[----:B------:R-:W-:-:S02]  /*11b60*/  FMNMX.FTZ R8, R57, R8, !PT ;  /* 0x0000000839087209 */ /* 0x000fc40007810000 */
[C---:B------:R-:W-:Y:S02]  /*11b70*/  ISETP.LT.OR P4, PT, R12.reuse, 0x59, P4 ;  /* 0x000000590c00780c */ /* 0x040fe40002781670 */
[C---:B------:R-:W-:Y:S02]  /*11b80*/  ISETP.LT.OR P2, PT, R12.reuse, 0x5a, P2 ;  /* 0x0000005a0c00780c */ /* 0x040fe40001741670 */
[----:B------:R-:W-:Y:S02]  /*11b90*/  ISETP.LT.OR P3, PT, R12, 0x61, P3 ;  /* 0x000000610c00780c */ /* 0x000fe40001f61670 */
[----:B------:R-:W-:Y:S02]  /*11ba0*/  FMNMX.FTZ R8, R60, R8, !PT ;  /* 0x000000083c087209 */ /* 0x000fe40007810000 */
        /* <DEDUP_REMOVED lines=9> */
[----:B------:R-:W-:Y:S02]  /*11c40*/  LOP3.LUT R16, R16, 0xfffffff7, RZ, 0xc0, !PT ;  /* 0xfffffff710107812 */ /* 0x000fe400078ec0ff */
[----:B------:R-:W-:Y:S02]  /*11c50*/  ISETP.GT.AND P1, PT, R9, 0x79, P1 ;  /* 0x000000790900780c */ /* 0x000fe40000f24270 */
[----:B------:R-:W-:Y:S02]  /*11c60*/  FMNMX.FTZ R8, R64, R8, !PT ;  /* 0x0000000840087209 */ /* 0x000fe40007810000 */
[----:B------:R-:W-:Y:S02]  /*11c70*/  @P0 LOP3.LUT R16, R16, 0x8, RZ, 0xfc, !PT ;  /* 0x0000000810100812 */ /* 0x000fe400078efcff */
[----:B------:R-:W-:-:S02]  /*11c80*/  FMNMX.FTZ R8, R65, R8, !PT ;  /* 0x0000000841087209 */ /* 0x000fc40007810000 */
[C---:B------:R-:W-:Y:S02]  /*11c90*/  LOP3.LUT P0, RZ, R16.reuse, 0x80000000, RZ, 0xc0, !PT ;  /* 0x8000000010ff7812 */ /* 0x040fe4000780c0ff */
[----:B------:R-:W-:Y:S02]  /*11ca0*/  LOP3.LUT R16, R16, 0xfffffffd, RZ, 0xc0, !PT ;  /* 0xfffffffd10107812 */ /* 0x000fe400078ec0ff */
[----:B------:R-:W-:Y:S02]  /*11cb0*/  FMNMX.FTZ R8, R68, R8, !PT ;  /* 0x0000000844087209 */ /* 0x000fe40007810000 */
[----:B------:R-:W-:Y:S02]  /*11cc0*/  @P1 LOP3.LUT R16, R16, 0x2, RZ, 0xfc, !PT ;  /* 0x0000000210101812 */ /* 0x000fe400078efcff */
[----:B------:R-:W-:Y:S02]  /*11cd0*/  FMNMX.FTZ R8, R69, R8, !PT ;  /* 0x0000000845087209 */ /* 0x000fe40007810000 */
[----:B------:R-:W-:-:S02]  /*11ce0*/  LOP3.LUT P1, RZ, R16, 0x8, RZ, 0xc0, !PT ;  /* 0x0000000810ff7812 */ /* 0x000fc4000782c0ff */
[----:B------:R-:W-:Y:S02]  /*11cf0*/  FMNMX.FTZ R8, R72, R8, !PT ;  /* 0x0000000848087209 */ /* 0x000fe40007810000 */
[----:B------:R-:W-:Y:S02]  /*11d00*/  ISETP.LT.OR P1, PT, R12, 0x1, P1 ;  /* 0x000000010c00780c */ /* 0x000fe40000f21670 */
[----:B------:R-:W-:Y:S02]  /*11d10*/  FMNMX.FTZ R8, R73, R8, !PT ;  /* 0x0000000849087209 */ /* 0x000fe40007810000 */
[----:B------:R-:W-:Y:S02]  /*11d20*/  FSEL R26, R26, -INF , !P1 ;  /* 0xff8000001a1a7808 */ /* 0x000fe40004800000 */
        /* <DEDUP_REMOVED lines=12> */
[----:B------:R-:W-:Y:S01]  /*11df0*/  ISETP.LT.OR P0, PT, R12, 0x62, P0 ;  /* 0x000000620c00780c */ /* 0x000fe20000701670 */
[----:B------:R-:W0:Y:S01]  /*11e00*/  SHFL.BFLY PT, R9, R8, 0x2, 0x1f ;  /* 0x0c401f0008097f89 */ /* 0x000e2200000e0000 */
[----:B------:R-:W-:-:S02]  /*11e10*/  FMNMX.FTZ R10, R38, R10, !PT ;  /* 0x0000000a260a7209 */ /* 0x000fc40007810000 */
[----:B------:R-:W-:Y:S02]  /*11e20*/  LOP3.LUT R16, R16, 0xffffffef, RZ, 0xc0, !PT ;  /* 0xffffffef10107812 */ /* 0x000fe400078ec0ff */
[----:B------:R-:W-:Y:S02]  /*11e30*/  FMNMX.FTZ R10, R39, R10, !PT ;  /* 0x0000000a270a7209 */ /* 0x000fe40007810000 */
[----:B------:R-:W-:Y:S02]  /*11e40*/  ISETP.LT.OR P4, PT, R12, 0x71, P4 ;  /* 0x000000710c00780c */ /* 0x000fe40002781670 */
[----:B------:R-:W-:Y:S02]  /*11e50*/  FMNMX.FTZ R10, R42, R10, !PT ;  /* 0x0000000a2a0a7209 */ /* 0x000fe40007810000 */
[----:B------:R-:W-:Y:S02]  /*11e60*/  ISETP.LT.OR P5, PT, R12, 0x72, P5 ;  /* 0x000000720c00780c */ /* 0x000fe40002fa1670 */
[----:B------:R-:W-:-:S02]  /*11e70*/  FMNMX.FTZ R10, R43, R10, !PT ;  /* 0x0000000a2b0a7209 */ /* 0x000fc40007810000 */
[----:B------:R-:W-:Y:S02]  /*11e80*/  @P0 LOP3.LUT R16, R16, 0x10, RZ, 0xfc, !PT ;  /* 0x0000001010100812 */ /* 0x000fe400078efcff */
[----:B------:R-:W-:Y:S02]  /*11e90*/  FMNMX.FTZ R10, R46, R10, !PT ;  /* 0x0000000a2e0a7209 */ /* 0x000fe40007810000 */
[----:B------:R-:W-:Y:S02]  /*11ea0*/  ISETP.LT.OR P0, PT, R12, 0x69, P2 ;  /* 0x000000690c00780c */ /* 0x000fe40001701670 */
[----:B------:R-:W-:Y:S02]  /*11eb0*/  FMNMX.FTZ R10, R47, R10, !PT ;  /* 0x0000000a2f0a7209 */ /* 0x000fe40007810000 */
[----:B------:R-:W-:Y:S02]  /*11ec0*/  LOP3.LUT P2, RZ, R16, 0x2, RZ, 0xc0, !PT ;  /* 0x0000000210ff7812 */ /* 0x000fe4000784c0ff */
[----:B0-----:R-:W-:-:S02]  /*11ed0*/  FMNMX.FTZ R8, R8, R9, !PT ;  /* 0x0000000908087209 */ /* 0x001fc40007810000 */
[----:B------:R-:W-:Y:S02]  /*11ee0*/  FMNMX.FTZ R10, R50, R10, !PT ;  /* 0x0000000a320a7209 */ /* 0x000fe40007810000 */
[----:B------:R-:W-:Y:S01]  /*11ef0*/  LOP3.LUT R16, R16, 0xfffffffb, RZ, 0xc0, !PT ;  /* 0xfffffffb10107812 */ /* 0x000fe200078ec0ff */
[----:B------:R-:W0:Y:S01]  /*11f00*/  SHFL.BFLY PT, R9, R8, 0x1, 0x1f ;  /* 0x0c201f0008097f89 */ /* 0x000e2200000e0000 */
[----:B------:R-:W-:Y:S02]  /*11f10*/  FMNMX.FTZ R10, R51, R10, !PT ;  /* 0x0000000a330a7209 */ /* 0x000fe40007810000 */
[----:B------:R-:W-:Y:S02]  /*11f20*/  @P0 LOP3.LUT R16, R16, 0x4, RZ, 0xfc, !PT ;  /* 0x0000000410100812 */ /* 0x000fe400078efcff */
[----:B------:R-:W-:Y:S02]  /*11f30*/  FMNMX.FTZ R10, R54, R10, !PT ;  /* 0x0000000a360a7209 */ /* 0x000fe40007810000 */
[----:B------:R-:W-:-:S02]  /*11f40*/  ISETP.LT.OR P0, PT, R12, 0x6a, P3 ;  /* 0x0000006a0c00780c */ /* 0x000fc40001f01670 */
[----:B------:R-:W-:Y:S02]  /*11f50*/  FMNMX.FTZ R10, R55, R10, !PT ;  /* 0x0000000a370a7209 */ /* 0x000fe40007810000 */
[----:B------:R-:W-:Y:S02]  /*11f60*/  LOP3.LUT R16, R16, 0xbfffffff, RZ, 0xc0, !PT ;  /* 0xbfffffff10107812 */ /* 0x000fe400078ec0ff */
[----:B------:R-:W-:Y:S02]  /*11f70*/  FMNMX.FTZ R10, R58, R10, !PT ;  /* 0x0000000a3a0a7209 */ /* 0x000fe40007810000 */
[----:B------:R-:W-:Y:S02]  /*11f80*/  FSEL R82, R82, -INF , !P4 ;  /* 0xff80000052527808 */ /* 0x000fe40006000000 */
[----:B------:R-:W-:Y:S02]  /*11f90*/  FMNMX.FTZ R10, R59, R10, !PT ;  /* 0x0000000a3b0a7209 */ /* 0x000fe40007810000 */
[----:B------:R-:W-:-:S02]  /*11fa0*/  ISETP.LT.OR P6, PT, R12, 0x79, P6 ;  /* 0x000000790c00780c */ /* 0x000fc400037c1670 */
[----:B------:R-:W-:Y:S02]  /*11fb0*/  FMNMX.FTZ R10, R62, R10, !PT ;  /* 0x0000000a3e0a7209 */ /* 0x000fe40007810000 */
[----:B------:R-:W-:Y:S02]  /*11fc0*/  @P0 LOP3.LUT R16, R16, 0x40000000, RZ, 0xfc, !PT ;  /* 0x4000000010100812 */ /* 0x000fe400078efcff */
[----:B0-----:R-:W-:Y:S02]  /*11fd0*/  FMNMX.FTZ R8, R8, R9, !PT ;  /* 0x0000000908087209 */ /* 0x001fe40007810000 */
[----:B------:R-:W-:Y:S02]  /*11fe0*/  FMNMX.FTZ R10, R63, R10, !PT ;  /* 0x0000000a3f0a7209 */ /* 0x000fe40007810000 */
[----:B------:R-:W-:Y:S02]  /*11ff0*/  FSETP.NEU.FTZ.AND P3, PT, R8, -INF , PT ;  /* 0xff8000000800780b */ /* 0x000fe40003f7d000 */
[----:B------:R-:W-:-:S02]  /*12000*/  FMNMX.FTZ R10, R66, R10, !PT ;  /* 0x0000000a420a7209 */ /* 0x000fc40007810000 */
[----:B------:R-:W-:Y:S02]  /*12010*/  FSEL R9, R8, RZ, P3 ;  /* 0x000000ff08097208 */ /* 0x000fe40001800000 */
[----:B------:R-:W-:Y:S02]  /*12020*/  FMNMX.FTZ R10, R67, R10, !PT ;  /* 0x0000000a430a7209 */ /* 0x000fe40007810000 */
[----:B------:R-:W-:Y:S01]  /*12030*/  LOP3.LUT P0, RZ, R16, 0x10, RZ, 0xc0, !PT ;  /* 0x0000001010ff7812 */ /* 0x000fe2000780c0ff */
[----:B------:R-:W-:Y:S01]  /*12040*/  FADD.FTZ R3, -R9, R3 ;  /* 0x0000000309037221 */ /* 0x000fe20000010100 */
[----:B------:R-:W-:Y:S01]  /*12050*/  FMNMX.FTZ R10, R70, R10, !PT ;  /* 0x0000000a460a7209 */ /* 0x000fe20007810000 */
[----:B------:R-:W-:Y:S01]  /*12060*/  FMUL.FTZ R9, R8, UR51 ;  /* 0x0000003308097c20 */ /* 0x000fe20008410000 */
[----:B------:R-:W-:Y:S02]  /*12070*/  FSEL R75, R75, -INF , !P0 ;  /* 0xff8000004b4b7808 */ /* 0x000fe40004000000 */
[----:B------:R-:W-:-:S02]  /*12080*/  FMNMX.FTZ R10, R71, R10, !PT ;  /* 0x0000000a470a7209 */ /* 0x000fc40007810000 */
[----:B------:R-:W-:Y:S02]  /*12090*/  FSEL R9, R9, RZ, P3 ;  /* 0x000000ff09097208 */ /* 0x000fe40001800000 */
[----:B------:R-:W-:Y:S02]  /*120a0*/  LOP3.LUT P3, RZ, R16, 0x4, RZ, 0xc0, !PT ;  /* 0x0000000410ff7812 */ /* 0x000fe4000786c0ff */
[----:B------:R-:W-:Y:S01]  /*120b0*/  FMNMX.FTZ R10, R74, R10, !PT ;  /* 0x0000000a4a0a7209 */ /* 0x000fe20007810000 */
[--C-:B------:R-:W-:Y:S01]  /*120c0*/  FFMA.FTZ R24, R24, UR51, -R9.reuse ;  /* 0x0000003318187c23 */ /* 0x100fe20008010809 */
[----:B------:R-:W-:Y:S01]  /*120d0*/  LOP3.LUT P0, RZ, R16, 0x40000000, RZ, 0xc0, !PT ;  /* 0x4000000010ff7812 */ /* 0x000fe2000780c0ff */
[--C-:B------:R-:W-:Y:S01]  /*120e0*/  FFMA.FTZ R25, R25, UR51, -R9.reuse ;  /* 0x0000003319197c23 */ /* 0x100fe20008010809 */
[----:B------:R-:W-:Y:S01]  /*120f0*/  FSEL R78, R78, -INF , !P3 ;  /* 0xff8000004e4e7808 */ /* 0x000fe20005800000 */
[--C-:B------:R-:W-:Y:S01]  /*12100*/  FFMA.FTZ R28, R28, UR51, -R9.reuse ;  /* 0x000000331c1c7c23 */ /* 0x100fe20008010809 */
[----:B------:R-:W-:Y:S01]  /*12110*/  FMNMX.FTZ R10, R75, R10, !PT ;  /* 0x0000000a4b0a7209 */ /* 0x000fe20007810000 */
[----:B------:R-:W-:Y:S01]  /*12120*/  MUFU.EX2 R24, R24 ;  /* 0x0000001800187308 */ /* 0x000fe20000000800 */
[----:B------:R-:W-:Y:S01]  /*12130*/  FSEL R79, R79, -INF , !P0 ;  /* 0xff8000004f4f7808 */ /* 0x000fe20004000000 */
        /* <DEDUP_REMOVED lines=8> */
[----:B------:R-:W-:Y:S01]  /*121c0*/  FMUL.FTZ R12, R3, UR51 ;  /* 0x00000033030c7c20 */ /* 0x000fe20008410000 */
[----:B------:R-:W-:Y:S01]  /*121d0*/  FMNMX.FTZ R10, R82, R10, !PT ;  /* 0x0000000a520a7209 */ /* 0x000fe20007810000 */
        /* <DEDUP_REMOVED lines=15> */
[--C-:B------:R-:W-:Y:S01]  /*122d0*/  FFMA.FTZ R52, R52, UR51, -R9.reuse ;  /* 0x0000003334347c23 */ /* 0x100fe20008010809 */
[----:B------:R-:W0:Y:S01]  /*122e0*/  SHFL.BFLY PT, R11, R10, 0x2, 0x1f ;  /* 0x0c401f000a0b7f89 */ /* 0x000e2200000e0000 */
        /* <DEDUP_REMOVED lines=20> */
[----:B------:R-:W-:-:S02]  /*12430*/  LOP3.LUT P0, RZ, R16, 0x20000000, RZ, 0xc0, !PT ;  /* 0x2000000010ff7812 */ /* 0x000fc4000780c0ff */
[----:B0-----:R-:W-:-:S05]  /*12440*/  FMNMX.FTZ R10, R10, R11, !PT ;  /* 0x0000000b0a0a7209 */ /* 0x001fca0007810000 */
        /* <DEDUP_REMOVED lines=165> */
.L_x_1531:
[----:B------:R-:W2:Y:S04]  /*12ea0*/  LDL R38, [R1+0x3c] ;  /* 0x00003c0001267983 */ /* 0x000ea80000100800 */
[----:B------:R-:W3:Y:S01]  /*12eb0*/  LDL R30, [R1+0x40] ;  /* 0x00004000011e7983 */ /* 0x000ee20000100800 */
[----:B------:R-:W-:Y:S01]  /*12ec0*/  F2FP.BF16.F32.PACK_AB R80, R81, R80 ;  /* 0x000000505150723e */ /* 0x000fe200000010ff */
[----:B------:R-:W-:Y:S01]  /*12ed0*/  IMAD R17, R17, 0x8, R2 ;  /* 0x0000000811117824 */ /* 0x000fe200078e0202 */
[----:B------:R-:W-:Y:S01]  /*12ee0*/  F2FP.BF16.F32.PACK_AB R81, R83, R82 ;  /* 0x000000525351723e */ /* 0x000fe200000010ff */
[----:B------:R-:W-:Y:S01]  /*12ef0*/  IMAD.U32 R23, RZ, RZ, UR38 ;  /* 0x00000026ff177e24 */ /* 0x000fe2000f8e00ff */
[----:B------:R-:W-:Y:S01]  /*12f00*/  F2FP.BF16.F32.PACK_AB R82, R9, R84 ;  /* 0x000000540952723e */ /* 0x000fe200000010ff */
[----:B------:R-:W-:Y:S01]  /*12f10*/  VIADD R17, R17, 0x2d860 ;  /* 0x0002d86011117836 */ /* 0x000fe20000000000 */
[----:B------:R-:W4:Y:S01]  /*12f20*/  LDL R9, [R1+0xc] ;  /* 0x00000c0001097983 */ /* 0x000f220000100800 */
[----:B------:R-:W-:-:S02]  /*12f30*/  F2FP.BF16.F32.PACK_AB R24, R25, R24 ;  /* 0x000000181918723e */ /* 0x000fc400000010ff */
[----:B------:R-:W-:Y:S02]  /*12f40*/  F2FP.BF16.F32.PACK_AB R25, R14, R26 ;  /* 0x0000001a0e19723e */ /* 0x000fe400000010ff */
[----:B------:R-:W-:Y:S02]  /*12f50*/  F2FP.BF16.F32.PACK_AB R32, R33, R32 ;  /* 0x000000202120723e */ /* 0x000fe400000010ff */
[----:B------:R-:W-:Y:S02]  /*12f60*/  PRMT R17, R23, 0x654, R17 ;  /* 0x0000065417117816 */ /* 0x000fe40000000011 */
[----:B------:R-:W-:Y:S02]  /*12f70*/  F2FP.BF16.F32.PACK_AB R26, R29, R28 ;  /* 0x0000001c1d1a723e */ /* 0x000fe400000010ff */
[----:B------:R-:W-:Y:S01]  /*12f80*/  F2FP.BF16.F32.PACK_AB R27, R31, R27 ;  /* 0x0000001b1f1b723e */ /* 0x000fe200000010ff */
[----:B------:R0:W-:Y:S01]  /*12f90*/  SYNCS.ARRIVE.TRANS64.RED.A1T0 RZ, [R17+URZ], RZ ;  /* 0x000000ff11ff79a7 */ /* 0x0001e2000810043f */
[----:B------:R-:W-:-:S02]  /*12fa0*/  F2FP.BF16.F32.PACK_AB R33, R13, R34 ;  /* 0x000000220d21723e */ /* 0x000fc400000010ff */
[----:B------:R-:W-:Y:S01]  /*12fb0*/  F2FP.BF16.F32.PACK_AB R40, R41, R40 ;  /* 0x000000282928723e */ /* 0x000fe200000010ff */
[----:B------:R1:W-:Y:S01]  /*12fc0*/  STSM.16.M88.4 [R144+0x21800], R24 ;  /* 0x0218001890007844 */ /* 0x0003e20000000200 */
        /* <DEDUP_REMOVED lines=72> */
[----:B------:R-:W-:Y:S02]  /*13450*/  IMAD.MOV.U32 R23, RZ, RZ, R7 ;  /* 0x000000ffff177224 */ /* 0x000fe400078e0007 */
[----:B0-----:R-:W-:Y:S01]  /*13460*/  IMAD.MOV.U32 R17, RZ, RZ, R6 ;  /* 0x000000ffff117224 */ /* 0x001fe200078e0006 */
[----:B--2---:R1:W-:Y:S04]  /*13470*/  STSM.16.M88.4 [R38], R32 ;  /* 0x0000002026007844 */ /* 0x0043e80000000200 */
[----:B------:R1:W-:Y:S04]  /*13480*/  STSM.16.M88.4 [R146], R40 ;  /* 0x0000002892007844 */ /* 0x0003e80000000200 */
[----:B------:R1:W-:Y:S04]  /*13490*/  STSM.16.M88.4 [R145], R48 ;  /* 0x0000003091007844 */ /* 0x0003e80000000200 */
[----:B------:R1:W-:Y:S04]  /*134a0*/  STSM.16.M88.4 [R144+0x27800], R56 ;  /* 0x0278003890007844 */ /* 0x0003e80000000200 */
[----:B---3--:R1:W-:Y:S04]  /*134b0*/  STSM.16.M88.4 [R30], R64 ;  /* 0x000000401e007844 */ /* 0x0083e80000000200 */
[----:B------:R1:W-:Y:S04]  /*134c0*/  STSM.16.M88.4 [R146+0x6000], R72 ;  /* 0x0060004892007844 */ /* 0x0003e80000000200 */
[----:B------:R1:W-:Y:S01]  /*134d0*/  STSM.16.M88.4 [R145+0x6000], R80 ;  /* 0x0060005091007844 */ /* 0x0003e20000000200 */
[----:B------:R-:W-:Y:S01]  /*134e0*/  @!PT LDS RZ, [RZ] ;  /* 0x00000000fffff984 */ /* 0x000fe20000000800 */
[----:B------:R-:W-:Y:S01]  /*134f0*/  @!PT LDS RZ, [RZ] ;  /* 0x00000000fffff984 */ /* 0x000fe20000000800 */
[----:B------:R-:W-:Y:S01]  /*13500*/  @!PT LDS RZ, [RZ] ;  /* 0x00000000fffff984 */ /* 0x000fe20000000800 */
[----:B------:R-:W-:Y:S01]  /*13510*/  @!PT LDS RZ, [RZ] ;  /* 0x00000000fffff984 */ /* 0x000fe20000000800 */
[----:B------:R0:W-:Y:S06]  /*13520*/  MEMBAR.ALL.CTA ;  /* 0x0000000000007992 */ /* 0x0001ec0000008000 */
[----:B0-----:R-:W0:Y:S01]  /*13530*/  FENCE.VIEW.ASYNC.S ;  /* 0x00000000000073c6 */ /* 0x001e220000000000 */
[C---:B----4-:R-:W-:Y:S01]  /*13540*/  ISETP.GT.AND P1, PT, R4.reuse, R9, PT ;  /* 0x000000090400720c */ /* 0x050fe20003f24270 */
[----:B------:R-:W-:Y:S01]  /*13550*/  VIADD R4, R4, 0xffffffff ;  /* 0xffffffff04047836 */ /* 0x000fe20000000000 */
[----:B0-----:R-:W-:-:S11]  /*13560*/  NOP ;  /* 0x0000000000007918 */ /* 0x001fd60000000000 */
[----:B-1----:R-:W-:Y:S05]  /*13570*/  @P1 BRA `(.L_x_1532) ;  /* 0xffffffc800a01947 */ /* 0x002fea000383ffff */
[----:B------:R-:W-:Y:S02]  /*13580*/  IMAD.MOV.U32 R0, RZ, RZ, R10 ;  /* 0x000000ffff007224 */ /* 0x000fe400078e000a */
[----:B------:R-:W-:Y:S02]  /*13590*/  IMAD.MOV.U32 R3, RZ, RZ, R8 ;  /* 0x000000ffff037224 */ /* 0x000fe400078e0008 */
[----:B------:R-:W-:Y:S02]  /*135a0*/  IMAD.MOV.U32 R17, RZ, RZ, R6 ;  /* 0x000000ffff117224 */ /* 0x000fe400078e0006 */
[----:B------:R-:W-:-:S07]  /*135b0*/  IMAD.MOV.U32 R23, RZ, RZ, R7 ;  /* 0x000000ffff177224 */ /* 0x000fce00078e0007 */
.L_x_1512:
[----:B------:R-:W2:Y:S01]  /*135c0*/  LDL R6, [R1+0x30] ;  /* 0x0000300001067983 */ /* 0x000ea20000100800 */
[----:B------:R-:W0:Y:S01]  /*135d0*/  LDC R7, c[0x0][0x448] ;  /* 0x00011200ff077b82 */ /* 0x000e220000000800 */
[----:B------:R-:W-:Y:S02]  /*135e0*/  LOP3.LUT R16, R16, 0xfffffffb, RZ, 0xc0, !PT ;  /* 0xfffffffb10107812 */ /* 0x000fe400078ec0ff */
[----:B------:R-:W-:-:S05]  /*135f0*/  IADD3 R9, R143, 0x1, -R140 ;  /* 0x000000018f097810 */ /* 0x000fca0007ffe88c */
[----:B------:R-:W1:Y:S01]  /*13600*/  LDC R10, c[0x0][0x9e4] ;  /* 0x00027900ff0a7b82 */ /* 0x000e620000000800 */
[----:B0-----:R-:W-:-:S13]  /*13610*/  ISETP.NE.AND P1, PT, R7, 0x1, PT ;  /* 0x000000010700780c */ /* 0x001fda0003f25270 */
[----:B------:R-:W0:Y:S01]  /*13620*/  @P1 LDC R7, c[0x0][0x44c] ;  /* 0x00011300ff071b82 */ /* 0x000e220000000800 */
[----:B------:R-:W-:-:S04]  /*13630*/  @P1 LOP3.LUT R16, R16, 0x4, RZ, 0xfc, !PT ;  /* 0x0000000410101812 */ /* 0x000fc800078efcff */
[----:B------:R-:W-:-:S03]  /*13640*/  LOP3.LUT R16, R16, 0xfffffff7, RZ, 0xc0, !PT ;  /* 0xfffffff710107812 */ /* 0x000fc600078ec0ff */
[----:B------:R-:W3:Y:S01]  /*13650*/  @P1 LDC R8, c[0x0][0x450] ;  /* 0x00011400ff081b82 */ /* 0x000ee20000000800 */
[----:B--2---:R-:W-:-:S04]  /*13660*/  VIADD R6, R6, 0xbf ;  /* 0x000000bf06067836 */ /* 0x004fc80000000000 */
[----:B0-----:R-:W-:-:S05]  /*13670*/  @P1 IMAD.HI.U32 R7, R6, R7, RZ ;  /* 0x0000000706071227 */ /* 0x001fca00078e00ff */
[----:B---3--:R-:W-:Y:S02]  /*13680*/  @P1 SHF.R.U32.HI R6, RZ, R8, R7 ;  /* 0x00000008ff061219 */ /* 0x008fe40000011607 */
[----:B-1----:R-:W-:-:S03]  /*13690*/  ISETP.GE.AND P1, PT, R10, 0x1, PT ;  /* 0x000000010a00780c */ /* 0x002fc60003f26270 */
[----:B------:R-:W-:-:S04]  /*136a0*/  IMAD.IADD R6, R9, 0x1, R6 ;  /* 0x0000000109067824 */ /* 0x000fc800078e0206 */
[----:B------:R-:W-:-:S06]  /*136b0*/  VIADD R8, R6, -UR50 ;  /* 0x8000003206087c36 */ /* 0x000fcc0008000000 */
[----:B------:R-:W-:Y:S01]  /*136c0*/  @P1 LOP3.LUT R16, R16, 0x8, RZ, 0xfc, !PT ;  /* 0x0000000810101812 */ /* 0x000fe200078efcff */
[----:B------:R-:W-:Y:S06]  /*136d0*/  @!P1 BRA `(.L_x_1533) ;  /* 0x0000000000489947 */ /* 0x000fec0003800000 */
[----:B------:R-:W-:Y:S01]  /*136e0*/  IMAD.MOV.U32 R9, RZ, RZ, R6 ;  /* 0x000000ffff097224 */ /* 0x000fe200078e0006 */
[----:B------:R-:W-:Y:S04]  /*136f0*/  BSSY B0, `(.L_x_1534) ;  /* 0x000000e000007945 */ /* 0x000fe80003800000 */
[----:B------:R-:W-:-:S13]  /*13700*/  ISETP.GT.AND P1, PT, R9, -0x1, PT ;  /* 0xffffffff0900780c */ /* 0x000fda0003f24270 */
        /* <DEDUP_REMOVED lines=8> */
.L_x_1535:
[----:B------:R-:W-:-:S13]  /*13790*/  ISETP.NE.AND P1, PT, R10, 0x1, PT ;  /* 0x000000010a00780c */ /* 0x000fda0003f25270 */
[----:B------:R-:W0:Y:S02]  /*137a0*/  @P1 LDC.64 R6, c[0x0][0x9e8] ;  /* 0x00027a00ff061b82 */ /* 0x000e240000000a00 */
[----:B0-----:R-:W-:-:S05]  /*137b0*/  @P1 IMAD.HI.U32 R6, R9, R6, RZ ;  /* 0x0000000609061227 */ /* 0x001fca00078e00ff */
[----:B------:R-:W-:-:S07]  /*137c0*/  @P1 SHF.R.U32.HI R9, RZ, R7, R6 ;  /* 0x00000007ff091219 */ /* 0x000fce0000011606 */
.L_x_1536:
[----:B------:R-:W-:Y:S05]  /*137d0*/  BSYNC B0 ;  /* 0x0000000000007941 */ /* 0x000fea0003800000 */
.L_x_1534:
[----:B------:R-:W-:-:S05]  /*137e0*/  IMAD R9, R9, R10, RZ ;  /* 0x0000000a09097224 */ /* 0x000fca00078e02ff */
[----:B------:R-:W-:-:S07]  /*137f0*/  VIMNMX R8, R8, R9, !PT ;  /* 0x0000000908087248 */ /* 0x000fce0007fe0100 */
.L_x_1533:
[----:B------:R-:W2:Y:S01]  /*13800*/  LDL R6, [R1+0x6c] ;  /* 0x00006c0001067983 */ /* 0x000ea20000100800 */
[----:B------:R-:W-:-:S05]  /*13810*/  VIADD R8, R8, 0x7f ;  /* 0x0000007f08087836 */ /* 0x000fca0000000000 */
[----:B------:R-:W-:-:S04]  /*13820*/  SHF.R.S32.HI R7, RZ, 0x1f, R8 ;  /* 0x0000001fff077819 */ /* 0x000fc80000011408 */
[----:B------:R-:W-:-:S04]  /*13830*/  LEA.HI R7, R7, R8, RZ, 0x7 ;  /* 0x0000000807077211 */ /* 0x000fc800078f38ff */
[----:B------:R-:W-:-:S04]  /*13840*/  SHF.R.S32.HI R7, RZ, 0x7, R7 ;  /* 0x00000007ff077819 */ /* 0x000fc80000011407 */
[----:B--2---:R-:W-:-:S04]  /*13850*/  VIMNMX R6, R6, R7, !PT ;  /* 0x0000000706067248 */ /* 0x004fc80007fe0100 */
[----:B------:R-:W-:Y:S01]  /*13860*/  ISETP.GE.AND P1, PT, R4, R6, PT ;  /* 0x000000060400720c */ /* 0x000fe20003f26270 */
[----:B------:R0:W-:-:S12]  /*13870*/  STL [R1+0xc], R6 ;  /* 0x00000c0601007387 */ /* 0x0001d80000100800 */
[----:B0-----:R-:W-:Y:S05]  /*13880*/  @!P1 BRA `(.L_x_1537) ;  /* 0x0000002400249947 */ /* 0x001fea0003800000 */
[----:B------:R-:W-:Y:S02]  /*13890*/  IMAD.MOV.U32 R8, RZ, RZ, R0 ;  /* 0x000000ffff087224 */ /* 0x000fe400078e0000 */
[----:B------:R-:W-:Y:S02]  /*138a0*/  IMAD.MOV.U32 R9, RZ, RZ, R3 ;  /* 0x000000ffff097224 */ /* 0x000fe400078e0003 */
[----:B------:R-:W-:Y:S02]  /*138b0*/  IMAD.MOV.U32 R7, RZ, RZ, R23 ;  /* 0x000000ffff077224 */ /* 0x000fe400078e0017 */
[----:B------:R-:W-:-:S07]  /*138c0*/  IMAD.MOV.U32 R6, RZ, RZ, R17 ;  /* 0x000000ffff067224 */ /* 0x000fce00078e0011 */
.L_x_1549:
        /* <DEDUP_REMOVED lines=9> */
.L_x_1539:
        /* <DEDUP_REMOVED lines=8> */
.L_x_1540:
[----:B------:R-:W-:Y:S04]  /*139e0*/  BSSY B0, `(.L_x_1538) ;  /* 0x0000004000007945 */ /* 0x000fe80003800000 */
[----:B-1----:R-:W-:Y:S05]  /*139f0*/  @P2 BRA `(.L_x_1541) ;  /* 0x0000000000082947 */ /* 0x002fea0003800000 */
[----:B------:R-:W1:Y:S02]  /*13a00*/  SYNCS.PHASECHK.TRANS64.TRYWAIT P2, [R3+URZ+0x2d830], R0 ;  /* 0x02d83000030075a7 */ /* 0x000e64000804017f */
[----:B-1----:R-:W-:Y:S05]  /*13a10*/  @!P2 BRA `(.L_x_1542) ;  /* 0x0000011c008ca947 */ /* 0x002fea0003800000 */
.L_x_1541:
[----:B------:R-:W-:Y:S05]  /*13a20*/  BSYNC B0 ;  /* 0x0000000000007941 */ /* 0x000fea0003800000 */
.L_x_1538:
[----:B01----:R-:W2:Y:S01]  /*13a30*/  LDL R3, [R1+0x14] ;  /* 0x0000140001037983 */ /* 0x003ea20000100800 */
[----:B------:R-:W-:Y:S01]  /*13a40*/  VIADD R17, R6, 0x1 ;  /* 0x0000000106117836 */ /* 0x000fe20000000000 */
[----:B------:R-:W0:Y:S04]  /*13a50*/  S2R R0, SR_TID.X ;  /* 0x0000000000007919 */ /* 0x000e280000002100 */
[----:B------:R-:W-:-:S04]  /*13a60*/  ISETP.NE.AND P2, PT, R17, 0x2, PT ;  /* 0x000000021100780c */ /* 0x000fc80003f45270 */
[----:B------:R-:W-:Y:S01]  /*13a70*/  SEL R17, R17, RZ, P2 ;  /* 0x000000ff11117207 */ /* 0x000fe20001000000 */
[----:B------:R-:W-:Y:S01]  /*13a80*/  IMAD.MOV.U32 R13, RZ, RZ, -0x7fffffe0 ;  /* 0x80000020ff0d7424 */ /* 0x000fe200078e00ff */
[----:B------:R-:W-:Y:S05]  /*13a90*/  WARPSYNC.ALL ;  /* 0x0000000000007948 */ /* 0x000fea0003800000 */
[----:B------:R-:W-:Y:S02]  /*13aa0*/  R2UR UR19, R13 ;  /* 0x000000000d1372ca */ /* 0x000fe400000e0000 */
[----:B0-----:R-:W-:-:S05]  /*13ab0*/  SHF.R.U32.HI R0, RZ, 0x7, R0 ;  /* 0x00000007ff007819 */ /* 0x001fca0000011600 */
[----:B------:R-:W-:-:S05]  /*13ac0*/  VIADD R0, R0, 0x8 ;  /* 0x0000000800007836 */ /* 0x000fca0000000000 */
[----:B------:R0:W-:Y:S01]  /*13ad0*/  BAR.SYNC.DEFER_BLOCKING R0, 0x100 ;  /* 0x000400000000751d */ /* 0x0001e20000010000 */
[----:B------:R-:W-:Y:S01]  /*13ae0*/  IMAD.MOV.U32 R11, RZ, RZ, -0x7fffffe0 ;  /* 0x80000020ff0b7424 */ /* 0x000fe200078e00ff */
[----:B------:R-:W-:Y:S02]  /*13af0*/  R2UR UR8, R148 ;  /* 0x00000000940872ca */ /* 0x000fe400000e0000 */
[----:B------:R-:W-:Y:S02]  /*13b00*/  R2UR UR9, R149 ;  /* 0x00000000950972ca */ /* 0x000fe400000e0000 */
[----:B------:R-:W-:Y:S01]  /*13b10*/  R2UR UR11, R11 ;  /* 0x000000000b0b72ca */ /* 0x000fe200000e0000 */
[----:B------:R-:W-:Y:S01]  /*13b20*/  WARPGROUP.ARRIVE ;  /* 0x00000000000079c5 */ /* 0x000fe20000000000 */
[----:B--2---:R-:W-:-:S04]  /*13b30*/  IMAD R10, R17, 0x600, R3 ;  /* 0x00000600110a7824 */ /* 0x004fc800078e0203 */
[----:B------:R-:W-:-:S05]  /*13b40*/  VIADD R12, R10, 0x200 ;  /* 0x000002000a0c7836 */ /* 0x000fca0000000000 */
[----:B------:R-:W-:Y:S02]  /*13b50*/  R2UR UR18, R12 ;  /* 0x000000000c1272ca */ /* 0x000fe400000e0000 */
[----:B------:R-:W2:Y:S01]  /*13b60*/  LDL.64 R12, [R1] ;  /* 0x00000000010c7983 */ /* 0x000ea20000100a00 */
[----:B------:R-:W-:-:S13]  /*13b70*/  R2UR UR10, R10 ;  /* 0x000000000a0a72ca */ /* 0x000fda00000e0000 */
[----:B------:R-:W-:Y:S01]  /*13b80*/  HGMMA.64x128x16.F32.BF16 R24, gdesc[UR8], RZ, !UPT, gsb0 ;  /* 0x01e00000081879f0 */ /* 0x000fe2000c0018ff */
[----:B------:R-:W-:Y:S02]  /*13b90*/  VIADD R14, R10, 0x2 ;  /* 0x000000020a0e7836 */ /* 0x000fe40000000000 */
[----:B------:R-:W-:-:S03]  /*13ba0*/  IMAD.MOV.U32 R15, RZ, RZ, -0x7fffffe0 ;  /* 0x80000020ff0f7424 */ /* 0x000fc600078e00ff */
[----:B------:R-:W-:Y:S02]  /*13bb0*/  R2UR UR14, R14 ;  /* 0x000000000e0e72ca */ /* 0x000fe400000e0000 */
[----:B------:R-:W-:Y:S02]  /*13bc0*/  R2UR UR15, R15 ;  /* 0x000000000f0f72ca */ /* 0x000fe400000e0000 */
[----:B------:R-:W-:Y:S02]  /*13bd0*/  R2UR UR16, R156 ;  /* 0x000000009c1072ca */ /* 0x000fe400000e0000 */
[----:B------:R-:W-:Y:S01]  /*13be0*/  R2UR UR17, R157 ;  /* 0x000000009d1172ca */ /* 0x000fe200000e0000 */
[----:B------:R-:W-:Y:S02]  /*13bf0*/  WARPGROUP.DEPBAR.LE gsb0, 0x0 ;  /* 0x00008000000079c5 */ /* 0x000fe40000010000 */
[----:B------:R-:W-:Y:S01]  /*13c00*/  WARPGROUP.ARRIVE ;  /* 0x00000000000079c5 */ /* 0x000fe20000000000 */
[----:B--2---:R-:W-:-:S02]  /*13c10*/  R2UR UR12, R12 ;  /* 0x000000000c0c72ca */ /* 0x004fc400000e0000 */
[----:B------:R-:W-:-:S13]  /*13c20*/  R2UR UR13, R13 ;  /* 0x000000000d0d72ca */ /* 0x000fda00000e0000 */
        /* <DEDUP_REMOVED lines=33> */
.L_x_1544:
[----:B------:R-:W-:Y:S01]  /*13e40*/  SHF.L.U32 R0, R7, 0x1f, RZ ;  /* 0x0000001f07007819 */ /* 0x000fe200000006ff */
[----:B------:R-:W-:-:S04]  /*13e50*/  IMAD R3, R6, 0x8, R2 ;  /* 0x0000000806037824 */ /* 0x000fc800078e0202 */
[----:B------:R0:W1:Y:S01]  /*13e60*/  SYNCS.PHASECHK.TRANS64.TRYWAIT P1, [R3+URZ+0x2d850], R0 ;  /* 0x02d85000030075a7 */ /* 0x000062000802017f */
[----:B------:R-:W-:Y:S05]  /*13e70*/  @!P0 BRA `(.L_x_1545) ;  /* 0x0000000000048947 */ /* 0x000fea0003800000 */
[----:B------:R-:W-:Y:S01]  /*13e80*/  BPT.TRAP 0x1 ;  /* 0x000000040000795c */ /* 0x000fe20000300000 */
.L_x_1545:
[----:B-1----:R-:W-:Y:S05]  /*13e90*/  @P1 BRA `(.L_x_1543) ;  /* 0x0000000000081947 */ /* 0x002fea0003800000 */
[----:B------:R-:W1:Y:S02]  /*13ea0*/  SYNCS.PHASECHK.TRANS64.TRYWAIT P1, [R3+URZ+0x2d850], R0 ;  /* 0x02d85000030075a7 */ /* 0x000e64000802017f */
[----:B-1----:R-:W-:Y:S05]  /*13eb0*/  @!P1 BRA `(.L_x_1546) ;  /* 0x0000011800789947 */ /* 0x002fea0003800000 */
.L_x_1543:
        /* <DEDUP_REMOVED lines=96> */
.L_x_1547:
        /* <DEDUP_REMOVED lines=82> */
[----:B------:R-:W-:Y:S01]  /*149e0*/  FMUL.FTZ R10, R0, UR51 ;  /* 0x00000033000a7c20 */ /* 0x000fe20008410000 */
[--C-:B------:R-:W-:Y:S01]  /*149f0*/  FFMA.FTZ R24, R24, UR51, -R7.reuse ;  /* 0x0000003318187c23 */ /* 0x100fe20008010807 */
[----:B------:R-:W-:Y:S01]  /*14a00*/  FMUL.FTZ R9, R9, UR51 ;  /* 0x0000003309097c20 */ /* 0x000fe20008410000 */
        /* <DEDUP_REMOVED lines=40> */
[----:B------:R-:W-:Y:S01]  /*14c90*/  FFMA.FTZ R59, R59, UR51, -R10 ;  /* 0x000000333b3b7c23 */ /* 0x000fe2000801080a */
[--C-:B------:R-:W-:Y:S01]  /*14ca0*/  FFMA.FTZ R60, R60, UR51, -R7.reuse ;  /* 0x000000333c3c7c23 */ /* 0x100fe20008010807 */
[----:B------:R-:W2:Y:S01]  /*14cb0*/  MUFU.EX2 R21, R27 ;  /* 0x0000001b00157308 */ /* 0x000ea20000000800 */
[----:B-1----:R-:W-:Y:S01]  /*14cc0*/  FFMA.FTZ R5, R9, R5, R26 ;  /* 0x0000000509057223 */ /* 0x002fe2000001001a */
[--C-:B------:R-:W-:Y:S01]  /*14cd0*/  FFMA.FTZ R62, R62, UR51, -R10.reuse ;  /* 0x000000333e3e7c23 */ /* 0x100fe2000801080a */
[--C-:B------:R-:W-:Y:S01]  /*14ce0*/  FFMA.FTZ R61, R61, UR51, -R7.reuse ;  /* 0x000000333d3d7c23 */ /* 0x100fe20008010807 */
[--C-:B------:R-:W-:Y:S01]  /*14cf0*/  FFMA.FTZ R63, R63, UR51, -R10.reuse ;  /* 0x000000333f3f7c23 */ /* 0x100fe2000801080a */
[--C-:B------:R-:W-:Y:S01]  /*14d00*/  FFMA.FTZ R64, R64, UR51, -R7.reuse ;  /* 0x0000003340407c23 */ /* 0x100fe20008010807 */
[--C-:B------:R-:W-:Y:S01]  /*14d10*/  FFMA.FTZ R66, R66, UR51, -R10.reuse ;  /* 0x0000003342427c23 */ /* 0x100fe2000801080a */
[----:B------:R-:W-:Y:S01]  /*14d20*/  FFMA.FTZ R65, R65, UR51, -R7 ;  /* 0x0000003341417c23 */ /* 0x000fe20008010807 */
[----:B------:R-:W1:Y:S01]  /*14d30*/  MUFU.EX2 R28, R28 ;  /* 0x0000001c001c7308 */ /* 0x000e620000000800 */
[----:B0-----:R-:W-:Y:S01]  /*14d40*/  FADD.FTZ R139, R25, R139 ;  /* 0x0000008b198b7221 */ /* 0x001fe20000010000 */
[--C-:B------:R-:W-:Y:S01]  /*14d50*/  FFMA.FTZ R67, R67, UR51, -R10.reuse ;  /* 0x0000003343437c23 */ /* 0x100fe2000801080a */
[--C-:B------:R-:W-:Y:S01]  /*14d60*/  FFMA.FTZ R68, R68, UR51, -R7.reuse ;  /* 0x0000003344447c23 */ /* 0x100fe20008010807 */
[--C-:B------:R-:W-:Y:S01]  /*14d70*/  FFMA.FTZ R70, R70, UR51, -R10.reuse ;  /* 0x0000003346467c23 */ /* 0x100fe2000801080a */
[--C-:B------:R-:W-:Y:S01]  /*14d80*/  FFMA.FTZ R69, R69, UR51, -R7.reuse ;  /* 0x0000003345457c23 */ /* 0x100fe20008010807 */
[--C-:B------:R-:W-:Y:S01]  /*14d90*/  FFMA.FTZ R71, R71, UR51, -R10.reuse ;  /* 0x0000003347477c23 */ /* 0x100fe2000801080a */
[----:B------:R-:W-:Y:S01]  /*14da0*/  FFMA.FTZ R72, R72, UR51, -R7 ;  /* 0x0000003348487c23 */ /* 0x000fe20008010807 */
        /* <DEDUP_REMOVED lines=8> */
[----:B------:R-:W2:Y:S01]  /*14e30*/  MUFU.EX2 R29, R29 ;  /* 0x0000001d001d7308 */ /* 0x000ea20000000800 */
[----:B-1----:R-:W-:Y:S01]  /*14e40*/  FADD.FTZ R5, R28, R139 ;  /* 0x0000008b1c057221 */ /* 0x002fe20000010000 */
        /* <DEDUP_REMOVED lines=9> */
[----:B------:R-:W-:Y:S01]  /*14ee0*/  FFMA.FTZ R7, R85, UR51, -R7 ;  /* 0x0000003355077c23 */ /* 0x000fe20008010807 */
[----:B------:R-:W-:-:S04]  /*14ef0*/  FFMA.FTZ R10, R87, UR51, -R10 ;  /* 0x00000033570a7c23 */ /* 0x000fc8000801080a */
        /* <DEDUP_REMOVED lines=116> */
.L_x_1548:
[----:B------:R-:W2:Y:S01]  /*15640*/  LDL R46, [R1+0x3c] ;  /* 0x00003c00012e7983 */ /* 0x000ea20000100800 */
[----:B------:R-:W-:-:S03]  /*15650*/  IMAD R6, R6, 0x8, R2 ;  /* 0x0000000806067824 */ /* 0x000fc600078e0202 */
[----:B------:R-:W3:Y:S01]  /*15660*/  LDL R38, [R1+0x40] ;  /* 0x0000400001267983 */ /* 0x000ee20000100800 */
[----:B------:R-:W-:Y:S01]  /*15670*/  VIADD R6, R6, 0x2d860 ;  /* 0x0002d86006067836 */ /* 0x000fe20000000000 */
[----:B------:R-:W-:Y:S01]  /*15680*/  F2FP.BF16.F32.PACK_AB R24, R25, R24 ;  /* 0x000000181918723e */ /* 0x000fe200000010ff */
[----:B------:R-:W-:Y:S01]  /*15690*/  IMAD.U32 R30, RZ, RZ, UR38 ;  /* 0x00000026ff1e7e24 */ /* 0x000fe2000f8e00ff */
[----:B------:R-:W-:Y:S02]  /*156a0*/  F2FP.BF16.F32.PACK_AB R25, R21, R26 ;  /* 0x0000001a1519723e */ /* 0x000fe400000010ff */
[----:B------:R-:W-:Y:S02]  /*156b0*/  F2FP.BF16.F32.PACK_AB R32, R33, R32 ;  /* 0x000000202120723e */ /* 0x000fe400000010ff */
[----:B------:R-:W-:Y:S02]  /*156c0*/  PRMT R6, R30, 0x654, R6 ;  /* 0x000006541e067816 */ /* 0x000fe40000000006 */
[----:B------:R-:W-:-:S02]  /*156d0*/  F2FP.BF16.F32.PACK_AB R26, R29, R28 ;  /* 0x0000001c1d1a723e */ /* 0x000fc400000010ff */
[----:B------:R0:W-:Y:S01]  /*156e0*/  SYNCS.ARRIVE.TRANS64.RED.A1T0 RZ, [R6+URZ], RZ ;  /* 0x000000ff06ff79a7 */ /* 0x0001e2000810043f */
[----:B------:R-:W-:Y:S02]  /*156f0*/  F2FP.BF16.F32.PACK_AB R27, R31, R27 ;  /* 0x0000001b1f1b723e */ /* 0x000fe400000010ff */
[----:B------:R-:W-:Y:S02]  /*15700*/  F2FP.BF16.F32.PACK_AB R33, R20, R34 ;  /* 0x000000221421723e */ /* 0x000fe400000010ff */
[----:B------:R-:W-:Y:S01]  /*15710*/  F2FP.BF16.F32.PACK_AB R40, R41, R40 ;  /* 0x000000282928723e */ /* 0x000fe200000010ff */
[----:B------:R1:W-:Y:S01]  /*15720*/  STSM.16.M88.4 [R144+0x21800], R24 ;  /* 0x0218001890007844 */ /* 0x0003e20000000200 */
[----:B------:R-:W-:Y:S02]  /*15730*/  F2FP.BF16.F32.PACK_AB R34, R37, R36 ;  /* 0x000000242522723e */ /* 0x000fe400000010ff */
[----:B------:R-:W-:Y:S01]  /*15740*/  F2FP.BF16.F32.PACK_AB R35, R39, R35 ;  /* 0x000000232723723e */ /* 0x000fe200000010ff */
[----:B0-----:R-:W4:Y:S01]  /*15750*/  LDL R6, [R1+0xc] ;  /* 0x00000c0001067983 */ /* 0x001f220000100800 */
        /* <DEDUP_REMOVED lines=88> */
[----:B------:R-:W-:-:S02]  /*15ce0*/  VIADD R4, R4, 0xffffffff ;  /* 0xffffffff04047836 */ /* 0x000fc40000000000 */
[----:B------:R-:W-:Y:S01]  /*15cf0*/  IMAD.MOV.U32 R6, RZ, RZ, R17 ;  /* 0x000000ffff067224 */ /* 0x000fe200078e0011 */
[----:B0-----:R-:W-:-:S09]  /*15d00*/  NOP ;  /* 0x0000000000007918 */ /* 0x001fd20000000000 */
[----:B-1----:R-:W-:Y:S05]  /*15d10*/  @P1 BRA `(.L_x_1549) ;  /* 0xffffffd800ec1947 */ /* 0x002fea000383ffff */
.L_x_1537:
[----:B------:R-:W2:Y:S02]  /*15d20*/  LDL R6, [R1+0x6c] ;  /* 0x00006c0001067983 */ /* 0x000ea40000100800 */
[----:B--2---:R-:W-:-:S13]  /*15d30*/  ISETP.GE.AND P1, PT, R4, R6, PT ;  /* 0x000000060400720c */ /* 0x004fda0003f26270 */
[----:B------:R-:W-:Y:S05]  /*15d40*/  @!P1 BRA `(.L_x_1550) ;  /* 0x00000034006c9947 */ /* 0x000fea0003800000 */
[----:B------:R-:W-:Y:S02]  /*15d50*/  IMAD.MOV.U32 R6, RZ, RZ, R0 ;  /* 0x000000ffff067224 */ /* 0x000fe400078e0000 */
[----:B------:R-:W-:Y:S02]  /*15d60*/  IMAD.MOV.U32 R7, RZ, RZ, R3 ;  /* 0x000000ffff077224 */ /* 0x000fe400078e0003 */
[----:B------:R-:W-:Y:S02]  /*15d70*/  IMAD.MOV.U32 R9, RZ, RZ, R23 ;  /* 0x000000ffff097224 */ /* 0x000fe400078e0017 */
[----:B------:R-:W-:-:S07]  /*15d80*/  IMAD.MOV.U32 R8, RZ, RZ, R17 ;  /* 0x000000ffff087224 */ /* 0x000fce00078e0011 */
.L_x_1570:
        /* <DEDUP_REMOVED lines=9> */
.L_x_1552:
        /* <DEDUP_REMOVED lines=8> */
.L_x_1553:
[----:B------:R-:W-:Y:S04]  /*15ea0*/  BSSY B0, `(.L_x_1551) ;  /* 0x0000004000007945 */ /* 0x000fe80003800000 */
[----:B-1----:R-:W-:Y:S05]  /*15eb0*/  @P2 BRA `(.L_x_1554) ;  /* 0x0000000000082947 */ /* 0x002fea0003800000 */
[----:B------:R-:W1:Y:S02]  /*15ec0*/  SYNCS.PHASECHK.TRANS64.TRYWAIT P2, [R3+URZ+0x2d830], R0 ;  /* 0x02d83000030075a7 */ /* 0x000e64000804017f */
[----:B-1----:R-:W-:Y:S05]  /*15ed0*/  @!P2 BRA `(.L_x_1555) ;  /* 0x000000f80084a947 */ /* 0x002fea0003800000 */
.L_x_1554:
[----:B------:R-:W-:Y:S05]  /*15ee0*/  BSYNC B0 ;  /* 0x0000000000007941 */ /* 0x000fea0003800000 */
.L_x_1551:
        /* <DEDUP_REMOVED lines=65> */
.L_x_1557:
[----:B------:R-:W-:Y:S01]  /*16300*/  SHF.L.U32 R0, R9, 0x1f, RZ ;  /* 0x0000001f09007819 */ /* 0x000fe200000006ff */
[----:B------:R-:W-:-:S04]  /*16310*/  IMAD R3, R8, 0x8, R2 ;  /* 0x0000000808037824 */ /* 0x000fc800078e0202 */
[----:B------:R0:W1:Y:S01]  /*16320*/  SYNCS.PHASECHK.TRANS64.TRYWAIT P1, [R3+URZ+0x2d850], R0 ;  /* 0x02d85000030075a7 */ /* 0x000062000802017f */
[----:B------:R-:W-:Y:S05]  /*16330*/  @!P0 BRA `(.L_x_1558) ;  /* 0x0000000000048947 */ /* 0x000fea0003800000 */
[----:B------:R-:W-:Y:S01]  /*16340*/  BPT.TRAP 0x1 ;  /* 0x000000040000795c */ /* 0x000fe20000300000 */
.L_x_1558:
[----:B-1----:R-:W-:Y:S05]  /*16350*/  @P1 BRA `(.L_x_1556) ;  /* 0x0000000000081947 */ /* 0x002fea0003800000 */
[----:B------:R-:W1:Y:S02]  /*16360*/  SYNCS.PHASECHK.TRANS64.TRYWAIT P1, [R3+URZ+0x2d850], R0 ;  /* 0x02d85000030075a7 */ /* 0x000e64000802017f */
[----:B-1----:R-:W-:Y:S05]  /*16370*/  @!P1 BRA `(.L_x_1559) ;  /* 0x000000f400709947 */ /* 0x002fea0003800000 */
.L_x_1556:
        /* <DEDUP_REMOVED lines=96> */
.L_x_1560:
[----:B------:R-:W2:Y:S01]  /*16980*/  LDL R10, [R1+0x30] ;  /* 0x00003000010a7983 */ /* 0x000ea20000100800 */
[----:B0-----:R-:W0:Y:S03]  /*16990*/  LDC R0, c[0x0][0x448] ;  /* 0x00011200ff007b82 */ /* 0x001e260000000800 */
[----:B------:R-:W2:Y:S01]  /*169a0*/  LDL R9, [R1+0x68] ;  /* 0x0000680001097983 */ /* 0x000ea20000100800 */
[----:B0-----:R-:W-:-:S13]  /*169b0*/  ISETP.NE.AND P1, PT, R0, 0x1, PT ;  /* 0x000000010000780c */ /* 0x001fda0003f25270 */
[----:B------:R-:W0:Y:S08]  /*169c0*/  @P1 LDC R3, c[0x0][0x44c] ;  /* 0x00011300ff031b82 */ /* 0x000e300000000800 */
[----:B------:R-:W1:Y:S01]  /*169d0*/  @P1 LDC R0, c[0x0][0x450] ;  /* 0x00011400ff001b82 */ /* 0x000e620000000800 */
[----:B------:R-:W-:Y:S01]  /*169e0*/  ULOP3.LUT UR8, URZ, UR48, URZ, 0x33, !UPT ;  /* 0x000000303f087292 */ /* 0x000fe2000f8e333f */
[----:B--2---:R-:W-:-:S06]  /*169f0*/  IMAD.IADD R12, R9, 0x1, R10 ;  /* 0x00000001090c7824 */ /* 0x004fcc00078e020a */
[----:B------:R-:W2:Y:S01]  /*16a00*/  LDC R9, c[0x0][0x9e4] ;  /* 0x00027900ff097b82 */ /* 0x000ea20000000800 */
        /* <DEDUP_REMOVED lines=8> */
[----:B--2---:R-:W-:Y:S01]  /*16a90*/  ISETP.GE.AND P3, PT, R9, 0x1, PT ;  /* 0x000000010900780c */ /* 0x004fe20003f66270 */
[----:B-1----:R-:W-:-:S05]  /*16aa0*/  IMAD.SHL.U32 R0, R4, 0x80, RZ ;  /* 0x0000008004007824 */ /* 0x002fca00078e00ff */
[----:B------:R-:W-:-:S04]  /*16ab0*/  IADD3 R10, -R142, 0x1, -R0 ;  /* 0x000000018e0a7810 */ /* 0x000fc80007ffe900 */
[----:B------:R-:W-:-:S05]  /*16ac0*/  IADD3 R10, -R140, R10, R143 ;  /* 0x0000000a8c0a7210 */ /* 0x000fca0007ffe18f */
[C---:B------:R-:W-:Y:S02]  /*16ad0*/  VIADD R11, R10.reuse, UR43 ;  /* 0x0000002b0a0b7c36 */ /* 0x040fe40008000000 */
[----:B------:R-:W-:Y:S02]  /*16ae0*/  VIADD R10, R10, UR8 ;  /* 0x000000080a0a7c36 */ /* 0x000fe40008000000 */
[C---:B0-----:R-:W-:Y:S02]  /*16af0*/  IMAD.IADD R9, R13.reuse, 0x1, R11 ;  /* 0x000000010d097824 */ /* 0x041fe400078e020b */
[----:B------:R-:W-:Y:S01]  /*16b00*/  IMAD.IADD R3, R13, 0x1, R10 ;  /* 0x000000010d037824 */ /* 0x000fe200078e020a */
[----:B------:R-:W-:Y:S06]  /*16b10*/  @!P3 BRA `(.L_x_1561) ;  /* 0x000000000058b947 */ /* 0x000fec0003800000 */
        /* <DEDUP_REMOVED lines=12> */
.L_x_1563:
[----:B------:R-:W-:-:S05]  /*16be0*/  IMAD.U32 R20, RZ, RZ, UR5 ;  /* 0x00000005ff147e24 */ /* 0x000fca000f8e00ff */
[----:B------:R-:W-:-:S13]  /*16bf0*/  ISETP.NE.AND P1, PT, R20, 0x1, PT ;  /* 0x000000011400780c */ /* 0x000fda0003f25270 */
[----:B------:R-:W0:Y:S02]  /*16c00*/  @P1 LDC.64 R14, c[0x0][0x9e8] ;  /* 0x00027a00ff0e1b82 */ /* 0x000e240000000a00 */
[----:B0-----:R-:W-:-:S05]  /*16c10*/  @P1 IMAD.HI.U32 R14, R13, R14, RZ ;  /* 0x0000000e0d0e1227 */ /* 0x001fca00078e00ff */
[----:B------:R-:W-:-:S07]  /*16c20*/  @P1 SHF.R.U32.HI R13, RZ, R15, R14 ;  /* 0x0000000fff0d1219 */ /* 0x000fce000001160e */
.L_x_1564:
[----:B------:R-:W-:Y:S05]  /*16c30*/  BSYNC B0 ;  /* 0x0000000000007941 */ /* 0x000fea0003800000 */
.L_x_1562:
[----:B------:R-:W-:-:S04]  /*16c40*/  IMAD R13, R13, R20, -R0 ;  /* 0x000000140d0d7224 */ /* 0x000fc800078e0a00 */
[----:B------:R-:W-:-:S05]  /*16c50*/  IMAD.IADD R13, R13, 0x1, -R142 ;  /* 0x000000010d0d7824 */ /* 0x000fca00078e0a8e */
[----:B------:R-:W-:Y:S02]  /*16c60*/  VIMNMX R3, R3, R13, !PT ;  /* 0x0000000d03037248 */ /* 0x000fe40007fe0100 */
[----:B------:R-:W-:-:S07]  /*16c70*/  VIADDMNMX R9, R13, R20, R9, PT ;  /* 0x000000140d097246 */ /* 0x000fce0003800109 */
.L_x_1561:
[----:B------:R-:W-:Y:S01]  /*16c80*/  ISETP.GT.AND P5, PT, R4, -0x1, PT ;  /* 0xffffffff0400780c */ /* 0x000fe20003fa4270 */
[----:B------:R-:W0:Y:S03]  /*16c90*/  SHFL.IDX PT, R12, R12, 0x1, 0x1c1f ;  /* 0x003c1f000c0c7f89 */ /* 0x000e2600000e0000 */
[C---:B------:R-:W-:Y:S02]  /*16ca0*/  ISETP.GT.AND P2, PT, R3.reuse, RZ, P5 ;  /* 0x000000ff0300720c */ /* 0x040fe40002f44270 */
[----:B------:R-:W-:Y:S02]  /*16cb0*/  ISETP.GT.AND P1, PT, R3, 0x1, P5 ;  /* 0x000000010300780c */ /* 0x000fe40002f24270 */
[C---:B------:R-:W-:Y:S02]  /*16cc0*/  ISETP.LT.OR P2, PT, R9.reuse, 0x1, P2 ;  /* 0x000000010900780c */ /* 0x040fe40001741670 */
[----:B------:R-:W-:-:S02]  /*16cd0*/  ISETP.LT.OR P1, PT, R9, 0x2, P1 ;  /* 0x000000020900780c */ /* 0x000fc40000f21670 */
[----:B------:R-:W-:Y:S02]  /*16ce0*/  FSEL R24, R24, -INF , !P2 ;  /* 0xff80000018187808 */ /* 0x000fe40005000000 */
[----:B------:R-:W-:Y:S02]  /*16cf0*/  FSEL R25, R25, -INF , !P1 ;  /* 0xff80000019197808 */ /* 0x000fe40004800000 */
[C---:B------:R-:W-:Y:S02]  /*16d00*/  ISETP.GT.AND P2, PT, R3.reuse, 0x8, P5 ;  /* 0x000000080300780c */ /* 0x040fe40002f44270 */
        /* <DEDUP_REMOVED lines=84> */
[----:B------:R-:W-:Y:S01]  /*17250*/  ISETP.GT.AND P1, PT, R3, 0x79, P5 ;  /* 0x000000790300780c */ /* 0x000fe20002f24270 */
[--C-:B0-----:R-:W-:Y:S01]  /*17260*/  IMAD.IADD R3, R11, 0x1, R12.reuse ;  /* 0x000000010b037824 */ /* 0x101fe200078e020c */
[C---:B------:R-:W-:Y:S02]  /*17270*/  ISETP.LT.OR P2, PT, R9.reuse, 0x79, P2 ;  /* 0x000000790900780c */ /* 0x040fe40001741670 */
[----:B------:R-:W-:Y:S01]  /*17280*/  ISETP.LT.OR P1, PT, R9, 0x7a, P1 ;  /* 0x0000007a0900780c */ /* 0x000fe20000f21670 */
[----:B------:R-:W-:Y:S01]  /*17290*/  IMAD.IADD R9, R10, 0x1, R12 ;  /* 0x000000010a097824 */ /* 0x000fe200078e020c */
[----:B------:R-:W-:-:S02]  /*172a0*/  FSEL R84, R84, -INF , !P2 ;  /* 0xff80000054547808 */ /* 0x000fc40005000000 */
[----:B------:R-:W-:Y:S01]  /*172b0*/  FSEL R85, R85, -INF , !P1 ;  /* 0xff80000055557808 */ /* 0x000fe20004800000 */
[----:B------:R-:W-:Y:S08]  /*172c0*/  @!P3 BRA `(.L_x_1565) ;  /* 0x000000000058b947 */ /* 0x000ff00003800000 */
        /* <DEDUP_REMOVED lines=12> */
.L_x_1567:
[----:B------:R-:W-:-:S05]  /*17390*/  IMAD.U32 R13, RZ, RZ, UR5 ;  /* 0x00000005ff0d7e24 */ /* 0x000fca000f8e00ff */
[----:B------:R-:W-:-:S13]  /*173a0*/  ISETP.NE.AND P1, PT, R13, 0x1, PT ;  /* 0x000000010d00780c */ /* 0x000fda0003f25270 */
[----:B------:R-:W0:Y:S02]  /*173b0*/  @P1 LDC.64 R10, c[0x0][0x9e8] ;  /* 0x00027a00ff0a1b82 */ /* 0x000e240000000a00 */
[----:B0-----:R-:W-:-:S05]  /*173c0*/  @P1 IMAD.HI.U32 R10, R12, R10, RZ ;  /* 0x0000000a0c0a1227 */ /* 0x001fca00078e00ff */
[----:B------:R-:W-:-:S07]  /*173d0*/  @P1 SHF.R.U32.HI R12, RZ, R11, R10 ;  /* 0x0000000bff0c1219 */ /* 0x000fce000001160a */
.L_x_1568:
[----:B------:R-:W-:Y:S05]  /*173e0*/  BSYNC B0 ;  /* 0x0000000000007941 */ /* 0x000fea0003800000 */
.L_x_1566:
[----:B------:R-:W-:-:S04]  /*173f0*/  IMAD R0, R12, R13, -R0 ;  /* 0x0000000d0c007224 */ /* 0x000fc800078e0a00 */
[----:B------:R-:W-:-:S05]  /*17400*/  IMAD.IADD R0, R0, 0x1, -R142 ;  /* 0x0000000100007824 */ /* 0x000fca00078e0a8e */
[----:B------:R-:W-:Y:S02]  /*17410*/  VIMNMX R9, R9, R0, !PT ;  /* 0x0000000009097248 */ /* 0x000fe40007fe0100 */
[----:B------:R-:W-:-:S07]  /*17420*/  VIADDMNMX R3, R0, R13, R3, PT ;  /* 0x0000000d00037246 */ /* 0x000fce0003800103 */
.L_x_1565:
        /* <DEDUP_REMOVED lines=8> */
[C---:B------:R-:W-:Y:S02]  /*174b0*/  ISETP.GT.AND P2, PT, R9.reuse, 0x8, P5 ;  /* 0x000000080900780c */ /* 0x040fe40002f44270 */
[----:B------:R-:W-:Y:S02]  /*174c0*/  ISETP.GT.AND P1, PT, R9, 0x9, P5 ;  /* 0x000000090900780c */ /* 0x000fe40002f24270 */
[----:B------:R-:W-:Y:S02]  /*174d0*/  FMNMX.FTZ R0, R32, R0, !PT ;  /* 0x0000000020007209 */ /* 0x000fe40007810000 */
[C---:B------:R-:W-:Y:S02]  /*174e0*/  ISETP.LT.OR P2, PT, R3.reuse, 0x9, P2 ;  /* 0x000000090300780c */ /* 0x040fe40001741670 */
[----:B------:R-:W-:-:S02]  /*174f0*/  ISETP.LT.OR P1, PT, R3, 0xa, P1 ;  /* 0x0000000a0300780c */ /* 0x000fc40000f21670 */
[----:B------:R-:W-:Y:S02]  /*17500*/  FMNMX.FTZ R0, R33, R0, !PT ;  /* 0x0000000021007209 */ /* 0x000fe40007810000 */
[----:B------:R-:W-:Y:S02]  /*17510*/  FSEL R30, R30, -INF , !P2 ;  /* 0xff8000001e1e7808 */ /* 0x000fe40005000000 */
[----:B------:R-:W-:Y:S02]  /*17520*/  FSEL R31, R31, -INF , !P1 ;  /* 0xff8000001f1f7808 */ /* 0x000fe40004800000 */
[C---:B------:R-:W-:Y:S02]  /*17530*/  ISETP.GT.AND P2, PT, R9.reuse, 0x10, P5 ;  /* 0x000000100900780c */ /* 0x040fe40002f44270 */
[----:B------:R-:W-:Y:S02]  /*17540*/  ISETP.GT.AND P1, PT, R9, 0x11, P5 ;  /* 0x000000110900780c */ /* 0x000fe40002f24270 */
[----:B------:R-:W-:-:S02]  /*17550*/  FMNMX.FTZ R0, R36, R0, !PT ;  /* 0x0000000024007209 */ /* 0x000fc40007810000 */
[C---:B------:R-:W-:Y:S02]  /*17560*/  ISETP.LT.OR P2, PT, R3.reuse, 0x11, P2 ;  /* 0x000000110300780c */ /* 0x040fe40001741670 */
[----:B------:R-:W-:Y:S02]  /*17570*/  ISETP.LT.OR P1, PT, R3, 0x12, P1 ;  /* 0x000000120300780c */ /* 0x000fe40000f21670 */
[----:B------:R-:W-:Y:S02]  /*17580*/  FMNMX.FTZ R0, R37, R0, !PT ;  /* 0x0000000025007209 */ /* 0x000fe40007810000 */
[----:B------:R-:W-:Y:S02]  /*17590*/  FSEL R34, R34, -INF , !P2 ;  /* 0xff80000022227808 */ /* 0x000fe40005000000 */
[----:B------:R-:W-:Y:S02]  /*175a0*/  FSEL R35, R35, -INF , !P1 ;  /* 0xff80000023237808 */ /* 0x000fe40004800000 */
[----:B------:R-:W-:-:S02]  /*175b0*/  FMNMX.FTZ R0, R40, R0, !PT ;  /* 0x0000000028007209 */ /* 0x000fc40007810000 */
[C---:B------:R-:W-:Y:S02]  /*175c0*/  ISETP.GT.AND P2, PT, R9.reuse, 0x18, P5 ;  /* 0x000000180900780c */ /* 0x040fe40002f44270 */
[----:B------:R-:W-:Y:S02]  /*175d0*/  ISETP.GT.AND P1, PT, R9, 0x19, P5 ;  /* 0x000000190900780c */ /* 0x000fe40002f24270 */
[----:B------:R-:W-:Y:S02]  /*175e0*/  FMNMX.FTZ R0, R41, R0, !PT ;  /* 0x0000000029007209 */ /* 0x000fe40007810000 */
[C---:B------:R-:W-:Y:S02]  /*175f0*/  ISETP.LT.OR P2, PT, R3.reuse, 0x19, P2 ;  /* 0x000000190300780c */ /* 0x040fe40001741670 */
[----:B------:R-:W-:Y:S02]  /*17600*/  ISETP.LT.OR P1, PT, R3, 0x1a, P1 ;  /* 0x0000001a0300780c */ /* 0x000fe40000f21670 */
[----:B------:R-:W-:-:S02]  /*17610*/  FMNMX.FTZ R0, R44, R0, !PT ;  /* 0x000000002c007209 */ /* 0x000fc40007810000 */
[----:B------:R-:W-:Y:S02]  /*17620*/  FSEL R38, R38, -INF , !P2 ;  /* 0xff80000026267808 */ /* 0x000fe40005000000 */
[----:B------:R-:W-:Y:S02]  /*17630*/  FSEL R39, R39, -INF , !P1 ;  /* 0xff80000027277808 */ /* 0x000fe40004800000 */
[C---:B------:R-:W-:Y:S02]  /*17640*/  ISETP.GT.AND P2, PT, R9.reuse, 0x20, P5 ;  /* 0x000000200900780c */ /* 0x040fe40002f44270 */
[----:B------:R-:W-:Y:S02]  /*17650*/  ISETP.GT.AND P1, PT, R9, 0x21, P5 ;  /* 0x000000210900780c */ /* 0x000fe40002f24270 */
[----:B------:R-:W-:Y:S02]  /*17660*/  FMNMX.FTZ R0, R45, R0, !PT ;  /* 0x000000002d007209 */ /* 0x000fe40007810000 */
[----:B------:R-:W-:-:S02]  /*17670*/  ISETP.LT.OR P2, PT, R3, 0x21, P2 ;  /* 0x000000210300780c */ /* 0x000fc40001741670 */
[----:B------:R-:W-:Y:S02]  /*17680*/  ISETP.LT.OR P1, PT, R3, 0x22, P1 ;  /* 0x000000220300780c */ /* 0x000fe40000f21670 */
[----:B------:R-:W-:Y:S02]  /*17690*/  FMNMX.FTZ R0, R48, R0, !PT ;  /* 0x0000000030007209 */ /* 0x000fe40007810000 */
[----:B------:R-:W-:Y:S02]  /*176a0*/  FSEL R42, R42, -INF , !P2 ;  /* 0xff8000002a2a7808 */ /* 0x000fe40005000000 */
[----:B------:R-:W-:Y:S02]  /*176b0*/  FSEL R43, R43, -INF , !P1 ;  /* 0xff8000002b2b7808 */ /* 0x000fe40004800000 */
[C---:B------:R-:W-:Y:S02]  /*176c0*/  ISETP.GT.AND P2, PT, R9.reuse, 0x28, P5 ;  /* 0x000000280900780c */ /* 0x040fe40002f44270 */
[----:B------:R-:W-:-:S02]  /*176d0*/  ISETP.GT.AND P1, PT, R9, 0x29, P5 ;  /* 0x000000290900780c */ /* 0x000fc40002f24270 */
[----:B------:R-:W-:Y:S02]  /*176e0*/  FMNMX.FTZ R0, R49, R0, !PT ;  /* 0x0000000031007209 */ /* 0x000fe40007810000 */
[C---:B------:R-:W-:Y:S02]  /*176f0*/  ISETP.LT.OR P2, PT, R3.reuse, 0x29, P2 ;  /* 0x000000290300780c */ /* 0x040fe40001741670 */
[----:B------:R-:W-:Y:S02]  /*17700*/  ISETP.LT.OR P1, PT, R3, 0x2a, P1 ;  /* 0x0000002a0300780c */ /* 0x000fe40000f21670 */
[----:B------:R-:W-:Y:S02]  /*17710*/  FMNMX.FTZ R0, R52, R0, !PT ;  /* 0x0000000034007209 */ /* 0x000fe40007810000 */
[----:B------:R-:W-:Y:S02]  /*17720*/  FSEL R46, R46, -INF , !P2 ;  /* 0xff8000002e2e7808 */ /* 0x000fe40005000000 */
[----:B------:R-:W-:-:S02]  /*17730*/  FSEL R47, R47, -INF , !P1 ;  /* 0xff8000002f2f7808 */ /* 0x000fc40004800000 */
        /* <DEDUP_REMOVED lines=8> */
[----:B------:R-:W-:Y:S02]  /*177c0*/  FMNMX.FTZ R0, R57, R0, !PT ;  /* 0x0000000039007209 */ /* 0x000fe40007810000 */
        /* <DEDUP_REMOVED lines=8> */
[----:B------:R-:W-:-:S02]  /*17850*/  ISETP.GT.AND P2, PT, R9, 0x40, P5 ;  /* 0x000000400900780c */ /* 0x000fc40002f44270 */
[----:B------:R-:W-:Y:S02]  /*17860*/  ISETP.GT.AND P1, PT, R9, 0x41, P5 ;  /* 0x000000410900780c */ /* 0x000fe40002f24270 */
[----:B------:R-:W-:Y:S02]  /*17870*/  FMNMX.FTZ R0, R64, R0, !PT ;  /* 0x0000000040007209 */ /* 0x000fe40007810000 */
[C---:B------:R-:W-:Y:S02]  /*17880*/  ISETP.LT.OR P2, PT, R3.reuse, 0x41, P2 ;  /* 0x000000410300780c */ /* 0x040fe40001741670 */
[----:B------:R-:W-:Y:S02]  /*17890*/  ISETP.LT.OR P1, PT, R3, 0x42, P1 ;  /* 0x000000420300780c */ /* 0x000fe40000f21670 */
[----:B------:R-:W-:Y:S02]  /*178a0*/  FMNMX.FTZ R0, R65, R0, !PT ;  /* 0x0000000041007209 */ /* 0x000fe40007810000 */
[----:B------:R-:W-:-:S02]  /*178b0*/  FSEL R58, R58, -INF , !P2 ;  /* 0xff8000003a3a7808 */ /* 0x000fc40005000000 */
[----:B------:R-:W-:Y:S02]  /*178c0*/  FSEL R59, R59, -INF , !P1 ;  /* 0xff8000003b3b7808 */ /* 0x000fe40004800000 */
        /* <DEDUP_REMOVED lines=22> */
[----:B------:R-:W-:-:S02]  /*17a30*/  ISETP.GT.AND P4, PT, R9, 0x68, P5 ;  /* 0x000000680900780c */ /* 0x000fc40002f84270 */
[----:B------:R-:W-:Y:S02]  /*17a40*/  FMNMX.FTZ R0, R80, R0, !PT ;  /* 0x0000000050007209 */ /* 0x000fe40007810000 */
[----:B------:R-:W-:Y:S02]  /*17a50*/  FSEL R70, R70, -INF , !P2 ;  /* 0xff80000046467808 */ /* 0x000fe40005000000 */
[----:B------:R-:W-:Y:S02]  /*17a60*/  FSEL R71, R71, -INF , !P1 ;  /* 0xff80000047477808 */ /* 0x000fe40004800000 */
[C---:B------:R-:W-:Y:S02]  /*17a70*/  ISETP.GT.AND P2, PT, R9.reuse, 0x60, P5 ;  /* 0x000000600900780c */ /* 0x040fe40002f44270 */
[----:B------:R-:W-:Y:S02]  /*17a80*/  ISETP.GT.AND P1, PT, R9, 0x61, P5 ;  /* 0x000000610900780c */ /* 0x000fe40002f24270 */
[----:B------:R-:W-:-:S02]  /*17a90*/  ISETP.LT.OR P4, PT, R3, 0x69, P4 ;  /* 0x000000690300780c */ /* 0x000fc40002781670 */
[----:B------:R-:W-:Y:S02]  /*17aa0*/  LOP3.LUT R16, R16, 0xdfffffff, RZ, 0xc0, !PT ;  /* 0xdfffffff10107812 */ /* 0x000fe400078ec0ff */
[----:B------:R-:W-:Y:S02]  /*17ab0*/  FMNMX.FTZ R0, R81, R0, !PT ;  /* 0x0000000051007209 */ /* 0x000fe40007810000 */
[C---:B------:R-:W-:Y:S02]  /*17ac0*/  ISETP.LT.OR P2, PT, R3.reuse, 0x61, P2 ;  /* 0x000000610300780c */ /* 0x040fe40001741670 */
[----:B------:R-:W-:Y:S02]  /*17ad0*/  ISETP.LT.OR P1, PT, R3, 0x62, P1 ;  /* 0x000000620300780c */ /* 0x000fe40000f21670 */
[----:B------:R-:W-:Y:S02]  /*17ae0*/  @P0 LOP3.LUT R16, R16, 0x20000000, RZ, 0xfc, !PT ;  /* 0x2000000010100812 */ /* 0x000fe400078efcff */
[----:B------:R-:W-:-:S02]  /*17af0*/  FMNMX.FTZ R0, R84, R0, !PT ;  /* 0x0000000054007209 */ /* 0x000fc40007810000 */
[----:B------:R-:W-:Y:S02]  /*17b00*/  FSEL R74, R74, -INF , !P2 ;  /* 0xff8000004a4a7808 */ /* 0x000fe40005000000 */
[----:B------:R-:W-:Y:S02]  /*17b10*/  FSEL R75, R75, -INF , !P1 ;  /* 0xff8000004b4b7808 */ /* 0x000fe40004800000 */
[C---:B------:R-:W-:Y:S02]  /*17b20*/  ISETP.GT.AND P6, PT, R9.reuse, 0x69, P5 ;  /* 0x000000690900780c */ /* 0x040fe40002fc4270 */
[C---:B------:R-:W-:Y:S02]  /*17b30*/  ISETP.GT.AND P3, PT, R9.reuse, 0x70, P5 ;  /* 0x000000700900780c */ /* 0x040fe40002f64270 */
[C---:B------:R-:W-:Y:S02]  /*17b40*/  ISETP.GT.AND P2, PT, R9.reuse, 0x71, P5 ;  /* 0x000000710900780c */ /* 0x040fe40002f44270 */
[----:B------:R-:W-:-:S02]  /*17b50*/  ISETP.GT.AND P1, PT, R9, 0x78, P5 ;  /* 0x000000780900780c */ /* 0x000fc40002f24270 */
[C---:B------:R-:W-:Y:S02]  /*17b60*/  ISETP.GT.AND P0, PT, R9.reuse, RZ, P5 ;  /* 0x000000ff0900720c */ /* 0x040fe40002f04270 */
[----:B------:R-:W-:Y:S02]  /*17b70*/  LOP3.LUT R16, R16, 0xfffffffd, RZ, 0xc0, !PT ;  /* 0xfffffffd10107812 */ /* 0x000fe400078ec0ff */
[----:B------:R-:W-:Y:S02]  /*17b80*/  ISETP.GT.AND P5, PT, R9, 0x79, P5 ;  /* 0x000000790900780c */ /* 0x000fe40002fa4270 */
[----:B------:R-:W-:Y:S02]  /*17b90*/  FMNMX.FTZ R0, R85, R0, !PT ;  /* 0x0000000055007209 */ /* 0x000fe40007810000 */
[----:B------:R-:W-:Y:S02]  /*17ba0*/  @P4 LOP3.LUT R16, R16, 0x2, RZ, 0xfc, !PT ;  /* 0x0000000210104812 */ /* 0x000fe400078efcff */
[----:B------:R-:W-:-:S02]  /*17bb0*/  ISETP.LT.OR P4, PT, R3, 0x6a, P6 ;  /* 0x0000006a0300780c */ /* 0x000fc40003781670 */
[C---:B------:R-:W-:Y:S02]  /*17bc0*/  ISETP.LT.OR P3, PT, R3.reuse, 0x71, P3 ;  /* 0x000000710300780c */ /* 0x040fe40001f61670 */
[C---:B------:R-:W-:Y:S02]  /*17bd0*/  ISETP.LT.OR P2, PT, R3.reuse, 0x72, P2 ;  /* 0x000000720300780c */ /* 0x040fe40001741670 */
[C---:B------:R-:W-:Y:S02]  /*17be0*/  ISETP.LT.OR P1, PT, R3.reuse, 0x79, P1 ;  /* 0x000000790300780c */ /* 0x040fe40000f21670 */
[C---:B------:R-:W-:Y:S02]  /*17bf0*/  ISETP.LT.OR P0, PT, R3.reuse, 0x1, P0 ;  /* 0x000000010300780c */ /* 0x040fe40000701670 */
[----:B------:R-:W-:Y:S02]  /*17c00*/  ISETP.LT.OR P5, PT, R3, 0x7a, P5 ;  /* 0x0000007a0300780c */ /* 0x000fe40002fa1670 */
[----:B------:R-:W0:Y:S01]  /*17c10*/  SHFL.BFLY PT, R3, R0, 0x2, 0x1f ;  /* 0x0c401f0000037f89 */ /* 0x000e2200000e0000 */
[----:B------:R-:W-:-:S02]  /*17c20*/  FSEL R26, R26, -INF , !P0 ;  /* 0xff8000001a1a7808 */ /* 0x000fc40004000000 */
[----:B------:R-:W-:Y:S02]  /*17c30*/  FSEL R79, R79, -INF , !P4 ;  /* 0xff8000004f4f7808 */ /* 0x000fe40006000000 */
[----:B------:R-:W-:Y:S02]  /*17c40*/  FSEL R82, R82, -INF , !P3 ;  /* 0xff80000052527808 */ /* 0x000fe40005800000 */
[----:B------:R-:W-:Y:S02]  /*17c50*/  FSEL R83, R83, -INF , !P2 ;  /* 0xff80000053537808 */ /* 0x000fe40005000000 */
[----:B------:R-:W-:Y:S02]  /*17c60*/  FSEL R86, R86, -INF , !P1 ;  /* 0xff80000056567808 */ /* 0x000fe40004800000 */
[----:B------:R-:W-:Y:S02]  /*17c70*/  FSEL R87, R87, -INF , !P5 ;  /* 0xff80000057577808 */ /* 0x000fe40006800000 */
[----:B------:R-:W-:-:S02]  /*17c80*/  LOP3.LUT P0, RZ, R16, 0x20000000, RZ, 0xc0, !PT ;  /* 0x2000000010ff7812 */ /* 0x000fc4000780c0ff */
[----:B0-----:R-:W-:-:S05]  /*17c90*/  FMNMX.FTZ R3, R0, R3, !PT ;  /* 0x0000000300037209 */ /* 0x001fca0007810000 */
[----:B------:R-:W0:Y:S02]  /*17ca0*/  SHFL.BFLY PT, R0, R3, 0x1, 0x1f ;  /* 0x0c201f0003007f89 */ /* 0x000e2400000e0000 */
[----:B0-----:R-:W-:-:S04]  /*17cb0*/  FMNMX.FTZ R3, R3, R0, !PT ;  /* 0x0000000003037209 */ /* 0x001fc80007810000 */
[----:B------:R-:W-:-:S04]  /*17cc0*/  FSETP.NEU.FTZ.AND P6, PT, R3, -INF , PT ;  /* 0xff8000000300780b */ /* 0x000fc80003fdd000 */
[----:B------:R-:W-:-:S05]  /*17cd0*/  FSEL R0, R3, RZ, P6 ;  /* 0x000000ff03007208 */ /* 0x000fca0003000000 */
[----:B------:R-:W-:Y:S01]  /*17ce0*/  FADD.FTZ R7, -R0, R7 ;  /* 0x0000000700077221 */ /* 0x000fe20000010100 */
[----:B------:R-:W-:-:S03]  /*17cf0*/  FMUL.FTZ R0, R3, UR51 ;  /* 0x0000003303007c20 */ /* 0x000fc60008410000 */
[----:B------:R-:W-:Y:S02]  /*17d00*/  FMUL.FTZ R10, R7, UR51 ;  /* 0x00000033070a7c20 */ /* 0x000fe40008410000 */
[----:B------:R-:W-:Y:S02]  /*17d10*/  FSEL R0, R0, RZ, P6 ;  /* 0x000000ff00007208 */ /* 0x000fe40003000000 */
[----:B------:R-:W-:-:S03]  /*17d20*/  LOP3.LUT P6, RZ, R16, 0x2, RZ, 0xc0, !PT ;  /* 0x0000000210ff7812 */ /* 0x000fc600078cc0ff */
        /* <DEDUP_REMOVED lines=34> */
[----:B------:R-:W-:-:S02]  /*17f50*/  FSEL R78, R78, -INF , !P6 ;  /* 0xff8000004e4e7808 */ /* 0x000fc40007000000 */
        /* <DEDUP_REMOVED lines=204> */
.L_x_1569:
        /* <DEDUP_REMOVED lines=110> */
.L_x_1550:
[----:B------:R-:W-:Y:S05]  /*19300*/  WARPSYNC.ALL ;  /* 0x0000000000007948 */ /* 0x000fea0003800000 */
[----:B------:R-:W-:Y:S06]  /*19310*/  BAR.ARV 0x8, 0x200 ;  /* 0x0208000000007b1d */ /* 0x000fec0000002000 */
[----:B------:R-:W-:Y:S05]  /*19320*/  @!P0 BRA `(.L_x_1571) ;  /* 0x0000000000048947 */ /* 0x000fea0003800000 */
[----:B------:R-:W-:Y:S01]  /*19330*/  BPT.TRAP 0x1 ;  /* 0x000000040000795c */ /* 0x000fe20000300000 */
.L_x_1571:
[----:B------:R-:W-:Y:S01]  /*19340*/  IMAD R14, R17, 0x8, R2 ;  /* 0x00000008110e7824 */ /* 0x000fe200078e0202 */
[----:B------:R-:W-:-:S04]  /*19350*/  SHF.L.U32 R9, R23, 0x1f, RZ ;  /* 0x0000001f17097819 */ /* 0x000fc800000006ff */
[----:B------:R0:W1:Y:S01]  /*19360*/  SYNCS.PHASECHK.TRANS64.TRYWAIT P1, [R14+URZ+0x2d850], R9 ;  /* 0x02d850090e0075a7 */ /* 0x000062000802017f */
[----:B------:R-:W-:Y:S05]  /*19370*/  @!P0 BRA `(.L_x_1572) ;  /* 0x0000000000048947 */ /* 0x000fea0003800000 */
[----:B------:R-:W-:Y:S01]  /*19380*/  BPT.TRAP 0x1 ;  /* 0x000000040000795c */ /* 0x000fe20000300000 */
.L_x_1572:
        /* <DEDUP_REMOVED lines=10> */
.L_x_1573:
        /* <DEDUP_REMOVED lines=14> */
[----:B------:R-:W-:-:S06]  /*19510*/  IMAD.MOV.U32 R9, RZ, RZ, -0x7fffffe0 ;  /* 0x80000020ff097424 */ /* 0x000fcc00078e00ff */
        /* <DEDUP_REMOVED lines=9> */
[----:B0-----:R-:W-:Y:S01]  /*195b0*/  FADD.FTZ R4, R2, R139 ;  /* 0x0000008b02047221 */ /* 0x001fe20000010000 */
[----:B------:R-:W-:Y:S01]  /*195c0*/  IMAD.MOV.U32 R2, RZ, RZ, RZ ;  /* 0x000000ffff027224 */ /* 0x000fe200078e00ff */
[----:B------:R-:W-:-:S02]  /*195d0*/  WARPGROUP.DEPBAR.LE gsb0, 0x0 ;  /* 0x00008000000079c5 */ /* 0x000fc40000010000 */
[----:B------:R-:W-:-:S06]  /*195e0*/  WARPGROUP.ARRIVE ;  /* 0x00000000000079c5 */ /* 0x000fcc0000000000 */
        /* <DEDUP_REMOVED lines=49> */
[----:B------:R-:W-:Y:S01]  /*19900*/  R2UR UR6, R12 ;  /* 0x000000000c0672ca */ /* 0x000fe200000e0000 */
[----:B------:R-:W-:Y:S01]  /*19910*/  IMAD.U32 R12, RZ, RZ, UR51 ;  /* 0x00000033ff0c7e24 */ /* 0x000fe2000f8e00ff */
[----:B------:R-:W-:Y:S01]  /*19920*/  R2UR UR7, R13 ;  /* 0x000000000d0772ca */ /* 0x000fe200000e0000 */
[----:B------:R-:W-:Y:S01]  /*19930*/  IMAD.U32 R13, RZ, RZ, UR51 ;  /* 0x00000033ff0d7e24 */ /* 0x000fe2000f8e00ff */
[----:B------:R-:W-:Y:S02]  /*19940*/  WARPGROUP.DEPBAR.LE gsb0, 0x0 ;  /* 0x00008000000079c5 */ /* 0x000fe40000010000 */
[----:B------:R-:W-:-:S09]  /*19950*/  WARPGROUP.ARRIVE ;  /* 0x00000000000079c5 */ /* 0x000fd20000000000 */
[----:B------:R-:W-:Y:S01]  /*19960*/  HGMMA.64x96x16.F32.BF16 R88, gdesc[UR4].tnspB, R88, gsb0 ;  /* 0x41600000045879f0 */ /* 0x000fe20008001858 */
[----:B------:R-:W-:Y:S02]  /*19970*/  R2UR UR4, R6 ;  /* 0x00000000060472ca */ /* 0x000fe400000e0000 */
[----:B------:R-:W-:Y:S01]  /*19980*/  R2UR UR5, R7 ;  /* 0x00000000070572ca */ /* 0x000fe200000e0000 */
[----:B------:R-:W0:Y:S01]  /*19990*/  SHFL.BFLY PT, R6, R5, 0x2, 0x1f ;  /* 0x0c401f0005067f89 */ /* 0x000e2200000e0000 */
[----:B------:R-:W-:Y:S01]  /*199a0*/  R2UR UR6, R8 ;  /* 0x00000000080672ca */ /* 0x000fe200000e0000 */
[----:B------:R-:W-:Y:S01]  /*199b0*/  IMAD.MOV.U32 R8, RZ, RZ, RZ ;  /* 0x000000ffff087224 */ /* 0x000fe200078e00ff */
[----:B------:R-:W-:Y:S01]  /*199c0*/  R2UR UR7, R9 ;  /* 0x00000000090772ca */ /* 0x000fe200000e0000 */
[----:B------:R-:W1:Y:S01]  /*199d0*/  SHFL.BFLY PT, R7, R4, 0x1, 0x1f ;  /* 0x0c201f0004077f89 */ /* 0x000e6200000e0000 */
[----:B0-----:R-:W-:Y:S01]  /*199e0*/  FADD.FTZ R6, R6, R5 ;  /* 0x0000000506067221 */ /* 0x001fe20000010000 */
[----:B------:R-:W-:-:S02]  /*199f0*/  IMAD.MOV.U32 R5, RZ, RZ, -0x800000 ;  /* 0xff800000ff057424 */ /* 0x000fc400078e00ff */
[----:B-1----:R-:W-:Y:S02]  /*19a00*/  FADD.FTZ R10, R4, R7 ;  /* 0x00000007040a7221 */ /* 0x002fe40000010000 */
[----:B------:R-:W0:Y:S01]  /*19a10*/  SHFL.BFLY PT, R9, R6, 0x1, 0x1f ;  /* 0x0c201f0006097f89 */ /* 0x000e2200000e0000 */
[----:B------:R-:W-:Y:S02]  /*19a20*/  IMAD.MOV.U32 R4, RZ, RZ, -0x800000 ;  /* 0xff800000ff047424 */ /* 0x000fe400078e00ff */
[----:B------:R-:W-:-:S13]  /*19a30*/  FSETP.NE.FTZ.AND P1, PT, R10, RZ, PT ;  /* 0x000000ff0a00720b */ /* 0x000fda0003f35000 */
[----:B------:R-:W1:Y:S01]  /*19a40*/  @P1 MUFU.LG2 R7, R10 ;  /* 0x0000000a00071308 */ /* 0x000e620000000c00 */
[----:B0-----:R-:W-:-:S07]  /*19a50*/  FADD.FTZ R11, R6, R9 ;  /* 0x00000009060b7221 */ /* 0x001fce0000010000 */
[----:B------:R-:W-:Y:S01]  /*19a60*/  @P1 MUFU.RCP R8, R10 ;  /* 0x0000000a00081308 */ /* 0x000fe20000001000 */
[----:B------:R-:W-:Y:S01]  /*19a70*/  @P1 FMUL.FTZ R6, R12, 0.69314718246459960938 ;  /* 0x3f3172180c061820 */ /* 0x000fe20000410000 */
[----:B------:R-:W-:Y:S01]  /*19a80*/  FSETP.NE.FTZ.AND P2, PT, R11, RZ, PT ;  /* 0x000000ff0b00720b */ /* 0x000fe20003f55000 */
[----:B-1----:R-:W-:-:S04]  /*19a90*/  @P1 FMUL.FTZ R7, R7, 0.69314718246459960938 ;  /* 0x3f31721807071820 */ /* 0x002fc80000410000 */
[----:B------:R-:W-:-:S08]  /*19aa0*/  @P1 FFMA.FTZ R4, R6, R3, R7 ;  /* 0x0000000306041223 */ /* 0x000fd00000010007 */
        /* <DEDUP_REMOVED lines=11> */
.L_x_1575:
        /* <DEDUP_REMOVED lines=58> */
[----:B0-----:R-:W-:-:S11]  /*19f00*/  SEL R17, R17, RZ, P1 ;  /* 0x000000ff11117207 */ /* 0x001fd60000800000 */
.L_x_1458:
[----:B------:R-:W-:Y:S05]  /*19f10*/  WARPSYNC.ALL ;  /* 0x0000000000007948 */ /* 0x000fea0003800000 */
[----:B------:R-:W0:Y:S08]  /*19f20*/  S2UR UR38, SR_CgaCtaId ;  /* 0x00000000002679c3 */ /* 0x000e300000008800 */
[----:B------:R-:W-:Y:S06]  /*19f30*/  BAR.SYNC.DEFER_BLOCKING 0x5, 0x200 ;  /* 0x0148000000007b1d */ /* 0x000fec0000010000 */
[----:B------:R-:W-:Y:S01]  /*19f40*/  UMOV UR4, 0x400 ;  /* 0x0000040000047882 */ /* 0x000fe20000000000 */
[----:B------:R-:W-:Y:S01]  /*19f50*/  BSSY B0, `(.L_x_1576) ;  /* 0x00002c8000007945 */ /* 0x000fe20003800000 */
[----:B0-----:R-:W-:-:S06]  /*19f60*/  ULEA UR4, UR38, UR4, 0x18 ;  /* 0x0000000426047291 */ /* 0x001fcc000f8ec03f */
[----:B------:R-:W-:-:S05]  /*19f70*/  IMAD.U32 R2, RZ, RZ, UR4 ;  /* 0x00000004ff027e24 */ /* 0x000fca000f8e00ff */
[----:B------:R0:W1:Y:S01]  /*19f80*/  LDS.128 R32, [R2+0x2d8d0] ;  /* 0x02d8d00002207984 */ /* 0x0000620000000c00 */
[----:B------:R-:W-:Y:S06]  /*19f90*/  BAR.ARV 0x4, 0x200 ;  /* 0x0108000000007b1d */ /* 0x000fec0000002000 */
[----:B------:R-:W-:Y:S05]  /*19fa0*/  @P0 BRA `(.L_x_1577) ;  /* 0x0000002000380947 */ /* 0x000fea0003800000 */
[----:B------:R-:W3:Y:S01]  /*19fb0*/  LDL R0, [R1+0x90] ;  /* 0x0000900001007983 */ /* 0x000ee20000100800 */
[----:B------:R-:W-:-:S03]  /*19fc0*/  ULDC UR4, c[0x0][0xad4] ;  /* 0x0002b50000047ab9 */ /* 0x000fc60000000800 */
[----:B-1----:R-:W4:Y:S04]  /*19fd0*/  LDL.LU R32, [R1+0x74] ;  /* 0x0000740001207983 */ /* 0x002f280000300800 */
[----:B--2---:R-:W2:Y:S01]  /*19fe0*/  LDL R41, [R1+0x78] ;  /* 0x0000780001297983 */ /* 0x004ea20000100800 */
[----:B------:R-:W1:Y:S01]  /*19ff0*/  S2R R3, SR_SWINHI ;  /* 0x0000000000037919 */ /* 0x000e620000002f00 */
[----:B------:R-:W-:Y:S02]  /*1a000*/  MOV R20, R2 ;  /* 0x0000000200147202 */ /* 0x000fe40000000f00 */
[----:B-1----:R-:W-:-:S03]  /*1a010*/  MOV R21, R3 ;  /* 0x0000000300157202 */ /* 0x002fc60000000f00 */
[----:B---3--:R-:W-:-:S03]  /*1a020*/  IMAD.WIDE R8, R0, 0x2, R20 ;  /* 0x0000000200087825 */ /* 0x008fc600078e0214 */
[C---:B------:R-:W-:Y:S02]  /*1a030*/  LOP3.LUT R3, R8.reuse, 0x180, RZ, 0xc0, !PT ;  /* 0x0000018008037812 */ /* 0x040fe400078ec0ff */
[C---:B------:R-:W-:Y:S02]  /*1a040*/  IADD3 R10, P2, R8.reuse, 0x3020, RZ ;  /* 0x00003020080a7810 */ /* 0x040fe40007f5e0ff */
[----:B------:R-:W-:Y:S02]  /*1a050*/  SHF.R.U64 R3, R3, 0x3, RZ ;  /* 0x0000000303037819 */ /* 0x000fe400000012ff */
[C---:B------:R-:W-:Y:S02]  /*1a060*/  IADD3 R11, P4, R8.reuse, 0x20, RZ ;  /* 0x00000020080b7810 */ /* 0x040fe40007f9e0ff */
[C---:B------:R-:W-:Y:S02]  /*1a070*/  IADD3 R31, P3, R8.reuse, 0x3000, RZ ;  /* 0x00003000081f7810 */ /* 0x040fe40007f7e0ff */
[----:B------:R-:W-:-:S02]  /*1a080*/  IADD3 R12, P1, R8, 0x6000, RZ ;  /* 0x00006000080c7810 */ /* 0x000fc40007f3e0ff */
[----:B------:R-:W-:Y:S02]  /*1a090*/  IADD3 R37, P0, R8, 0x6020, RZ ;  /* 0x0000602008257810 */ /* 0x000fe40007f1e0ff */
[----:B------:R-:W-:Y:S02]  /*1a0a0*/  LOP3.LUT R8, R3, R8, RZ, 0x3c, !PT ;  /* 0x0000000803087212 */ /* 0x000fe400078e3cff */
[----:B------:R-:W-:Y:S01]  /*1a0b0*/  LOP3.LUT R3, R10, 0x180, RZ, 0xc0, !PT ;  /* 0x000001800a037812 */ /* 0x000fe200078ec0ff */
[----:B------:R-:W-:Y:S01]  /*1a0c0*/  IMAD.X R15, RZ, RZ, R9, P0 ;  /* 0x000000ffff0f7224 */ /* 0x000fe200000e0609 */
[----:B----4-:R-:W-:Y:S02]  /*1a0d0*/  ISETP.NE.AND P0, PT, R32, RZ, PT ;  /* 0x000000ff2000720c */ /* 0x010fe40003f05270 */
        /* <DEDUP_REMOVED lines=10> */
[----:B------:R-:W-:Y:S01]  /*1a180*/  MOV R30, R8 ;  /* 0x00000008001e7202 */ /* 0x000fe20000000f00 */
        /* <DEDUP_REMOVED lines=11> */
[----:B------:R-:W-:-:S02]  /*1a240*/  F2FP.BF16.F32.PACK_AB R8, R89, R88 ;  /* 0x000000585908723e */ /* 0x000fc400000010ff */
[----:B------:R-:W-:Y:S02]  /*1a250*/  F2FP.BF16.F32.PACK_AB R9, R91, R90 ;  /* 0x0000005a5b09723e */ /* 0x000fe400000010ff */
[----:B------:R-:W-:Y:S02]  /*1a260*/  F2FP.BF16.F32.PACK_AB R10, R93, R92 ;  /* 0x0000005c5d0a723e */ /* 0x000fe400000010ff */
[----:B------:R-:W-:Y:S01]  /*1a270*/  F2FP.BF16.F32.PACK_AB R11, R95, R94 ;  /* 0x0000005e5f0b723e */ /* 0x000fe200000010ff */
[----:B------:R-:W-:Y:S01]  /*1a280*/  BAR.SYNC.DEFER_BLOCKING 0x1, 0x180 ;  /* 0x0046000000007b1d */ /* 0x000fe20000010000 */
[----:B------:R-:W-:Y:S02]  /*1a290*/  MOV R40, R24 ;  /* 0x0000001800287202 */ /* 0x000fe40000000f00 */
[----:B------:R-:W-:Y:S02]  /*1a2a0*/  MOV R0, R26 ;  /* 0x0000001a00007202 */ /* 0x000fe40000000f00 */
[----:B------:R-:W-:-:S02]  /*1a2b0*/  LOP3.LUT R14, R14, R37, RZ, 0x3c, !PT ;  /* 0x000000250e0e7212 */ /* 0x000fc400078e3cff */
[----:B------:R-:W-:Y:S01]  /*1a2c0*/  F2FP.BF16.F32.PACK_AB R24, R7, R6 ;  /* 0x000000060718723e */ /* 0x000fe200000010ff */
[----:B------:R-:W2:Y:S01]  /*1a2d0*/  LDC.64 R36, c[0x0][0xc00] ;  /* 0x00030000ff247b82 */ /* 0x000ea20000000a00 */
        /* <DEDUP_REMOVED lines=15> */
[----:B-1----:R-:W-:Y:S02]  /*1a3d0*/  F2FP.BF16.F32.PACK_AB R30, R109, R108 ;  /* 0x0000006c6d1e723e */ /* 0x002fe400000010ff */
[----:B------:R-:W-:Y:S02]  /*1a3e0*/  F2FP.BF16.F32.PACK_AB R8, R113, R112 ;  /* 0x000000707108723e */ /* 0x000fe400000010ff */
[----:B------:R-:W-:Y:S02]  /*1a3f0*/  F2FP.BF16.F32.PACK_AB R9, R115, R114 ;  /* 0x000000727309723e */ /* 0x000fe400000010ff */
[----:B------:R-:W-:-:S02]  /*1a400*/  F2FP.BF16.F32.PACK_AB R10, R117, R116 ;  /* 0x00000074750a723e */ /* 0x000fc400000010ff */
[----:B------:R-:W-:Y:S02]  /*1a410*/  F2FP.BF16.F32.PACK_AB R11, R119, R118 ;  /* 0x00000076770b723e */ /* 0x000fe400000010ff */
[----:B---3--:R-:W-:Y:S02]  /*1a420*/  F2FP.BF16.F32.PACK_AB R24, R129, R128 ;  /* 0x000000808118723e */ /* 0x008fe400000010ff */
        /* <DEDUP_REMOVED lines=9> */
[----:B------:R-:W-:Y:S01]  /*1a4c0*/  ISETP.NE.AND.EX P3, PT, RZ, UR5, PT, P3 ;  /* 0x00000005ff007c0c */ /* 0x000fe2000bf65330 */
[----:B-1----:R-:W-:Y:S02]  /*1a4d0*/  IMAD.MOV.U32 R0, RZ, RZ, RZ ;  /* 0x000000ffff007224 */ /* 0x002fe400078e00ff */
[----:B--2---:R-:W-:-:S10]  /*1a4e0*/  IMAD.WIDE R28, R41, 0x4, R36 ;  /* 0x00000004291c7825 */ /* 0x004fd400078e0224 */
[----:B------:R-:W5:Y:S01]  /*1a4f0*/  @P3 LDG.E R0, desc[UR52][R28.64] ;  /* 0x000000341c003981 */ /* 0x000f62000c1e1900 */
[----:B------:R-:W-:-:S04]  /*1a500*/  ISETP.NE.U32.AND P0, PT, RZ, UR6, PT ;  /* 0x00000006ff007c0c */ /* 0x000fc8000bf05070 */
[----:B------:R-:W-:-:S13]  /*1a510*/  ISETP.NE.AND.EX P0, PT, RZ, UR7, PT, P0 ;  /* 0x00000007ff007c0c */ /* 0x000fda000bf05300 */
[----:B---3--:R-:W1:Y:S01]  /*1a520*/  @P0 LDC.64 R8, c[0x0][0xc08] ;  /* 0x00030200ff080b82 */ /* 0x008e620000000a00 */
[----:B------:R-:W-:Y:S01]  /*1a530*/  ULDC UR6, c[0x0][0xa88] ;  /* 0x0002a20000067ab9 */ /* 0x000fe20000000800 */
[----:B----4-:R-:W-:Y:S01]  /*1a540*/  IMAD.MOV.U32 R14, RZ, RZ, 0x9b8 ;  /* 0x000009b8ff0e7424 */ /* 0x010fe200078e00ff */
[----:B------:R-:W-:Y:S01]  /*1a550*/  ISETP.GT.AND P1, PT, R3, 0x1, PT ;  /* 0x000000010300780c */ /* 0x000fe20003f24270 */
[----:B------:R-:W-:-:S03]  /*1a560*/  IMAD.U32 R48, RZ, RZ, UR6 ;  /* 0x00000006ff307e24 */ /* 0x000fc6000f8e00ff */
[----:B------:R-:W-:Y:S01]  /*1a570*/  SEL R14, R14, 0x978, P1 ;  /* 0x000009780e0e7807 */ /* 0x000fe20000800000 */
[----:B------:R-:W2:Y:S08]  /*1a580*/  LDC R3, c[0x0][0xbe8] ;  /* 0x0002fa00ff037b82 */ /* 0x000eb00000000800 */
[----:B------:R0:W3:Y:S01]  /*1a590*/  LDC.64 R10, c[0x0][R14+0x218] ;  /* 0x000086000e0a7b82 */ /* 0x0000e20000000a00 */
[----:B-1----:R-:W-:-:S07]  /*1a5a0*/  @P0 IMAD.WIDE R8, R41, 0x4, R8 ;  /* 0x0000000429080825 */ /* 0x002fce00078e0208 */
[----:B------:R0:W1:Y:S01]  /*1a5b0*/  LDC.64 R12, c[0x0][R14+0x228] ;  /* 0x00008a000e0c7b82 */ /* 0x0000620000000a00 */
[----:B------:R4:W5:Y:S07]  /*1a5c0*/  @P0 LDG.E R48, desc[UR52][R8.64] ;  /* 0x0000003408300981 */ /* 0x00096e000c1e1900 */
[----:B----4-:R0:W4:Y:S01]  /*1a5d0*/  LDC.64 R8, c[0x0][R14+0x220] ;  /* 0x000088000e087b82 */ /* 0x0101220000000a00 */
[----:B--2---:R-:W-:Y:S01]  /*1a5e0*/  ISETP.NE.AND P2, PT, R3, 0x1, PT ;  /* 0x000000010300780c */ /* 0x004fe20003f45270 */
[----:B---3--:R-:W-:-:S12]  /*1a5f0*/  @P0 BRA `(.L_x_1578) ;  /* 0x0000000000100947 */ /* 0x008fd80003800000 */
[----:B------:R-:W-:Y:S05]  /*1a600*/  @!P3 BRA `(.L_x_1578) ;  /* 0x00000000000cb947 */ /* 0x000fea0003800000 */
[----:B------:R-:W2:Y:S04]  /*1a610*/  LDG.E R15, desc[UR52][R28.64] ;  /* 0x000000341c0f7981 */ /* 0x000ea8000c1e1900 */
[----:B-----5:R-:W2:Y:S02]  /*1a620*/  LDG.E R48, desc[UR52][R28.64+0x4] ;  /* 0x000004341c307981 */ /* 0x020ea4000c1e1900 */
[----:B--2---:R-:W-:-:S07]  /*1a630*/  IMAD.IADD R48, R48, 0x1, -R15 ;  /* 0x0000000130307824 */ /* 0x004fce00078e0a0f */
.L_x_1578:
[----:B------:R-:W2:Y:S04]  /*1a640*/  LDL R28, [R1+0x68] ;  /* 0x00006800011c7983 */ /* 0x000ea80000100800 */
[----:B------:R-:W2:Y:S04]  /*1a650*/  LDL R54, [R1+0x30] ;  /* 0x0000300001367983 */ /* 0x000ea80000100800 */
[----:B------:R-:W3:Y:S01]  /*1a660*/  LDL R52, [R1+0x7c] ;  /* 0x00007c0001347983 */ /* 0x000ee20000100800 */
[----:B0-----:R-:W0:Y:S01]  /*1a670*/  LDC.64 R14, c[0x0][R14+0x210] ;  /* 0x000084000e0e7b82 */ /* 0x001e220000000a00 */
[----:B------:R-:W-:Y:S01]  /*1a680*/  ISETP.NE.U32.AND P0, PT, RZ, UR4, PT ;  /* 0x00000004ff007c0c */ /* 0x000fe2000bf05070 */
[-C--:B------:R-:W-:Y:S01]  /*1a690*/  IMAD R31, R11, R141.reuse, RZ ;  /* 0x0000008d0b1f7224 */ /* 0x080fe200078e02ff */
[----:B------:R-:W3:Y:S01]  /*1a6a0*/  LDL R36, [R1+0x8c] ;  /* 0x00008c0001247983 */ /* 0x000ee20000100800 */
[----:B------:R-:W-:Y:S01]  /*1a6b0*/  SHF.R.S32.HI R26, RZ, 0x1f, R41 ;  /* 0x0000001fff1a7819 */ /* 0x000fe20000011429 */
[----:B------:R-:W-:Y:S01]  /*1a6c0*/  IMAD.WIDE.U32 R10, R10, R141, RZ ;  /* 0x0000008d0a0a7225 */ /* 0x000fe200078e00ff */
[----:B------:R-:W-:Y:S01]  /*1a6d0*/  ISETP.NE.AND.EX P0, PT, RZ, UR5, PT, P0 ;  /* 0x00000005ff007c0c */ /* 0x000fe2000bf05300 */
[----:B------:R-:W3:Y:S01]  /*1a6e0*/  LDL R30, [R1+0x84] ;  /* 0x00008400011e7983 */ /* 0x000ee20000100800 */
[----:B------:R-:W1:Y:S02]  /*1a6f0*/  @P2 LDC R39, c[0x0][0xbec] ;  /* 0x0002fb00ff272b82 */ /* 0x000e640000000800 */
[----:B------:R-:W-:-:S02]  /*1a700*/  SEL R32, R41, RZ, !P0 ;  /* 0x000000ff29207207 */ /* 0x000fc40004000000 */
[----:B------:R-:W-:-:S03]  /*1a710*/  SEL R29, R26, RZ, !P0 ;  /* 0x000000ff1a1d7207 */ /* 0x000fc60004000000 */
[-C--:B----4-:R-:W-:Y:S01]  /*1a720*/  IMAD R9, R9, R32.reuse, RZ ;  /* 0x0000002009097224 */ /* 0x090fe200078e02ff */
[----:B------:R-:W4:Y:S03]  /*1a730*/  @P2 LDC R27, c[0x0][0xbf0] ;  /* 0x0002fc00ff1b2b82 */ /* 0x000f260000000800 */
[C---:B------:R-:W-:Y:S02]  /*1a740*/  IMAD R37, R8.reuse, R29, R9 ;  /* 0x0000001d08257224 */ /* 0x040fe400078e0209 */
[----:B------:R-:W-:-:S03]  /*1a750*/  IMAD.WIDE.U32 R8, R8, R32, RZ ;  /* 0x0000002008087225 */ /* 0x000fc600078e00ff */
[----:B------:R-:W0:Y:S01]  /*1a760*/  LDC.64 R24, c[0x0][0xba8] ;  /* 0x0002ea00ff187b82 */ /* 0x000e220000000a00 */
[--C-:B-----5:R-:W-:Y:S02]  /*1a770*/  IADD3 R10, P0, P3, R8, R10, R0.reuse ;  /* 0x0000000a080a7210 */ /* 0x120fe40007b1e000 */
[----:B------:R-:W-:-:S05]  /*1a780*/  SHF.R.S32.HI R49, RZ, 0x1f, R0 ;  /* 0x0000001fff317819 */ /* 0x000fca0000011400 */
[----:B0-----:R-:W0:Y:S08]  /*1a790*/  @!P1 LDC R24, c[0x0][0xb50] ;  /* 0x0002d400ff189b82 */ /* 0x001e300000000800 */
[----:B------:R-:W0:Y:S01]  /*1a7a0*/  @!P1 LDC R25, c[0x0][0xb54] ;  /* 0x0002d500ff199b82 */ /* 0x000e220000000800 */
[----:B------:R-:W-:Y:S02]  /*1a7b0*/  IMAD R48, R48, R3, RZ ;  /* 0x0000000330307224 */ /* 0x000fe400078e02ff */
[----:B--2---:R-:W-:-:S02]  /*1a7c0*/  IMAD.IADD R26, R28, 0x1, R54 ;  /* 0x000000011c1a7824 */ /* 0x004fc400078e0236 */
[----:B------:R-:W-:Y:S02]  /*1a7d0*/  IMAD.IADD R28, R11, 0x1, R31 ;  /* 0x000000010b1c7824 */ /* 0x000fe400078e021f */
[----:B-1----:R-:W-:Y:S01]  /*1a7e0*/  @P2 IMAD.HI.U32 R8, R26, R39, RZ ;  /* 0x000000271a082227 */ /* 0x002fe200078e00ff */
[----:B---3--:R-:W-:-:S03]  /*1a7f0*/  SEL R29, R52, RZ, P1 ;  /* 0x000000ff341d7207 */ /* 0x008fc60000800000 */
[----:B------:R-:W-:Y:S02]  /*1a800*/  IMAD.IADD R11, R9, 0x1, R37 ;  /* 0x00000001090b7824 */ /* 0x000fe400078e0225 */
[----:B------:R-:W-:Y:S01]  /*1a810*/  IMAD.MOV.U32 R9, RZ, RZ, R26 ;  /* 0x000000ffff097224 */ /* 0x000fe200078e001a */
[----:B----4-:R-:W-:Y:S01]  /*1a820*/  @P2 SHF.R.U32.HI R9, RZ, R27, R8 ;  /* 0x0000001bff092219 */ /* 0x010fe20000011608 */
[-C--:B------:R-:W-:Y:S02]  /*1a830*/  IMAD R31, R13, R29.reuse, RZ ;  /* 0x0000001d0d1f7224 */ /* 0x080fe400078e02ff */
[----:B------:R-:W-:Y:S01]  /*1a840*/  IMAD.WIDE.U32 R12, R12, R29, RZ ;  /* 0x0000001d0c0c7225 */ /* 0x000fe200078e00ff */
[----:B------:R-:W-:-:S03]  /*1a850*/  IADD3.X R11, R11, R28, R49, P0, P3 ;  /* 0x0000001c0b0b7210 */ /* 0x000fc600007e6431 */
[----:B------:R-:W-:Y:S01]  /*1a860*/  IMAD.MOV R27, RZ, RZ, -R9 ;  /* 0x000000ffff1b7224 */ /* 0x000fe200078e0a09 */
[----:B------:R-:W-:Y:S01]  /*1a870*/  IADD3 R12, P0, P3, R9, R10, R12 ;  /* 0x0000000a090c7210 */ /* 0x000fe20007b1e00c */
[----:B------:R-:W-:Y:S01]  /*1a880*/  IMAD.IADD R31, R13, 0x1, R31 ;  /* 0x000000010d1f7824 */ /* 0x000fe200078e021f */
[----:B------:R-:W-:Y:S01]  /*1a890*/  SHF.R.S32.HI R8, RZ, 0x1f, R9 ;  /* 0x0000001fff087819 */ /* 0x000fe20000011409 */
[----:B------:R-:W-:-:S03]  /*1a8a0*/  IMAD R9, R3, R27, R26 ;  /* 0x0000001b03097224 */ /* 0x000fc600078e021a */
[----:B------:R-:W-:Y:S01]  /*1a8b0*/  IADD3.X R13, R8, R11, R31, P0, P3 ;  /* 0x0000000b080d7210 */ /* 0x000fe200007e641f */
[-C--:B------:R-:W-:Y:S01]  /*1a8c0*/  IMAD R8, R15, R9.reuse, RZ ;  /* 0x000000090f087224 */ /* 0x080fe200078e02ff */
[----:B------:R-:W-:Y:S01]  /*1a8d0*/  SHF.R.S32.HI R11, RZ, 0x1f, R9 ;  /* 0x0000001fff0b7819 */ /* 0x000fe20000011409 */
[----:B------:R-:W-:-:S04]  /*1a8e0*/  IMAD.WIDE.U32 R12, R14, R9, R12 ;  /* 0x000000090e0c7225 */ /* 0x000fc800078e000c */
[----:B------:R-:W-:-:S04]  /*1a8f0*/  IMAD R11, R14, R11, R8 ;  /* 0x0000000b0e0b7224 */ /* 0x000fc800078e0208 */
[----:B------:R-:W-:Y:S01]  /*1a900*/  IMAD.IADD R8, R13, 0x1, R11 ;  /* 0x000000010d087824 */ /* 0x000fe200078e020b */
[----:B0-----:R-:W-:-:S04]  /*1a910*/  LEA R13, P0, R12, R24, 0x2 ;  /* 0x000000180c0d7211 */ /* 0x001fc800078010ff */
[----:B------:R-:W-:Y:S01]  /*1a920*/  LEA.HI.X R12, R12, R25, R8, 0x2, P0 ;  /* 0x000000190c0c7211 */ /* 0x000fe200000f1408 */
[----:B------:R-:W-:Y:S01]  /*1a930*/  SHFL.IDX PT, R10, R13, 0x1, 0x1c1f ;  /* 0x003c1f000d0a7f89 */ /* 0x000fe200000e0000 */
[----:B------:R-:W-:-:S03]  /*1a940*/  IMAD.IADD R25, R36, 0x1, R54 ;  /* 0x0000000124197824 */ /* 0x000fc600078e0236 */
[----:B------:R-:W-:Y:S04]  /*1a950*/  SHFL.IDX PT, R8, R13, RZ, 0x1c1f ;  /* 0x001c1fff0d087589 */ /* 0x000fe800000e0000 */
[----:B------:R-:W0:Y:S04]  /*1a960*/  SHFL.IDX PT, R9, R12, RZ, 0x1c1f ;  /* 0x001c1fff0c097589 */ /* 0x000e2800000e0000 */
[----:B------:R-:W1:Y:S01]  /*1a970*/  SHFL.IDX PT, R11, R12, 0x1, 0x1c1f ;  /* 0x003c1f000c0b7f89 */ /* 0x000e6200000e0000 */
        /* <DEDUP_REMOVED lines=18> */
[----:B------:R-:W-:Y:S02]  /*1aaa0*/  IMAD R5, R10, 0x20, R51 ;  /* 0x000000200a057824 */ /* 0x000fe400078e0233 */
[----:B------:R-:W-:Y:S02]  /*1aab0*/  IMAD R49, R49, UR4, RZ ;  /* 0x0000000431317c24 */ /* 0x000fe4000f8e02ff */
[----:B------:R-:W-:-:S04]  /*1aac0*/  IMAD.WIDE R20, R5, 0x2, R20 ;  /* 0x0000000205147825 */ /* 0x000fc800078e0214 */
[----:B------:R-:W-:Y:S01]  /*1aad0*/  IMAD R49, R0, UR5, R49 ;  /* 0x0000000500317c24 */ /* 0x000fe2000f8e0231 */
[----:B------:R-:W-:Y:S01]  /*1aae0*/  IADD3 R25, P0, R20, 0x1800, RZ ;  /* 0x0000180014197810 */ /* 0x000fe20007f1e0ff */
[----:B------:R-:W-:Y:S01]  /*1aaf0*/  IMAD.WIDE.U32 R8, R0, UR4, RZ ;  /* 0x0000000400087c25 */ /* 0x000fe2000f8e00ff */
[C---:B------:R-:W-:Y:S01]  /*1ab00*/  IADD3 R29, P1, R20.reuse, 0x3000, RZ ;  /* 0x00003000141d7810 */ /* 0x040fe20007f3e0ff */
[----:B------:R-:W-:Y:S01]  /*1ab10*/  ULDC.64 UR4, c[0x0][0xae8] ;  /* 0x0002ba0000047ab9 */ /* 0x000fe20000000a00 */
[C---:B------:R-:W-:Y:S01]  /*1ab20*/  IADD3 R37, P3, R20.reuse, 0x4800, RZ ;  /* 0x0000480014257810 */ /* 0x040fe20007f7e0ff */
[----:B------:R-:W-:Y:S01]  /*1ab30*/  IMAD R0, R13, 0x60, R10 ;  /* 0x000000600d007824 */ /* 0x000fe200078e020a */
[C---:B------:R-:W-:Y:S01]  /*1ab40*/  IADD3 R41, P4, R20.reuse, 0x6000, RZ ;  /* 0x0000600014297810 */ /* 0x040fe20007f9e0ff */
[----:B------:R-:W-:Y:S01]  /*1ab50*/  IMAD.IADD R9, R9, 0x1, R49 ;  /* 0x0000000109097824 */ /* 0x000fe200078e0231 */
[----:B------:R-:W-:Y:S01]  /*1ab60*/  IADD3 R5, P5, R20, 0x7800, RZ ;  /* 0x0000780014057810 */ /* 0x000fe20007fbe0ff */
[----:B------:R-:W-:Y:S01]  /*1ab70*/  IMAD.IADD R14, R54, 0x1, R0 ;  /* 0x00000001360e7824 */ /* 0x000fe200078e0200 */
[----:B------:R-:W-:-:S02]  /*1ab80*/  LOP3.LUT R24, R25, 0x180, RZ, 0xc0, !PT ;  /* 0x0000018019187812 */ /* 0x000fc400078ec0ff */
[----:B------:R-:W-:Y:S02]  /*1ab90*/  LOP3.LUT R28, R29, 0x180, RZ, 0xc0, !PT ;  /* 0x000001801d1c7812 */ /* 0x000fe400078ec0ff */
[----:B------:R-:W-:Y:S02]  /*1aba0*/  LOP3.LUT R36, R37, 0x180, RZ, 0xc0, !PT ;  /* 0x0000018025247812 */ /* 0x000fe400078ec0ff */
[----:B------:R-:W-:Y:S01]  /*1abb0*/  LOP3.LUT R40, R41, 0x180, RZ, 0xc0, !PT ;  /* 0x0000018029287812 */ /* 0x000fe200078ec0ff */
[----:B------:R-:W-:Y:S01]  /*1abc0*/  IMAD.WIDE.U32 R8, R141, UR4, R8 ;  /* 0x000000048d087c25 */ /* 0x000fe2000f8e0008 */
[----:B------:R-:W-:Y:S02]  /*1abd0*/  LOP3.LUT R4, R5, 0x180, RZ, 0xc0, !PT ;  /* 0x0000018005047812 */ /* 0x000fe400078ec0ff */
[----:B------:R-:W-:Y:S01]  /*1abe0*/  LOP3.LUT R7, R20, 0x180, RZ, 0xc0, !PT ;  /* 0x0000018014077812 */ /* 0x000fe200078ec0ff */
[----:B0-----:R-:W-:Y:S01]  /*1abf0*/  @P2 IMAD.HI.U32 R0, R14, R11, RZ ;  /* 0x0000000b0e002227 */ /* 0x001fe200078e00ff */
[----:B------:R-:W-:-:S02]  /*1ac00*/  SHF.R.U64 R24, R24, 0x3, RZ ;  /* 0x0000000318187819 */ /* 0x000fc400000012ff */
[----:B------:R-:W-:Y:S01]  /*1ac10*/  SHF.R.U64 R28, R28, 0x3, RZ ;  /* 0x000000031c1c7819 */ /* 0x000fe200000012ff */
[----:B------:R-:W-:Y:S01]  /*1ac20*/  IMAD.X R45, RZ, RZ, R21, P5 ;  /* 0x000000ffff2d7224 */ /* 0x000fe200028e0615 */
[----:B------:R-:W-:Y:S02]  /*1ac30*/  SHF.R.U64 R36, R36, 0x3, RZ ;  /* 0x0000000324247819 */ /* 0x000fe400000012ff */
[----:B------:R-:W-:Y:S02]  /*1ac40*/  SHF.R.U64 R40, R40, 0x3, RZ ;  /* 0x0000000328287819 */ /* 0x000fe400000012ff */
[----:B------:R-:W-:Y:S01]  /*1ac50*/  SHF.R.S32.HI R13, RZ, 0x1f, R32 ;  /* 0x0000001fff0d7819 */ /* 0x000fe20000011420 */
[----:B------:R-:W-:Y:S01]  /*1ac60*/  IMAD R9, R141, UR5, R9 ;  /* 0x000000058d097c24 */ /* 0x000fe2000f8e0209 */
[----:B------:R-:W-:Y:S01]  /*1ac70*/  SHF.R.U64 R4, R4, 0x3, RZ ;  /* 0x0000000304047819 */ /* 0x000fe200000012ff */
[----:B------:R-:W-:Y:S01]  /*1ac80*/  ULDC.64 UR4, c[0x0][0xaf0] ;  /* 0x0002bc0000047ab9 */ /* 0x000fe20000000a00 */
[----:B------:R-:W-:Y:S01]  /*1ac90*/  SHF.R.U64 R7, R7, 0x3, RZ ;  /* 0x0000000307077819 */ /* 0x000fe200000012ff */
[----:B------:R-:W-:Y:S01]  /*1aca0*/  IMAD.MOV.U32 R11, RZ, RZ, R14 ;  /* 0x000000ffff0b7224 */ /* 0x000fe200078e000e */
        /* <DEDUP_REMOVED lines=8> */
[----:B--2---:R-:W-:Y:S01]  /*1ad30*/  @P2 SHF.R.U32.HI R11, RZ, R15, R0 ;  /* 0x0000000fff0b2219 */ /* 0x004fe20000011600 */
[----:B------:R-:W-:Y:S01]  /*1ad40*/  IMAD R13, R13, UR4, RZ ;  /* 0x000000040d0d7c24 */ /* 0x000fe2000f8e02ff */
[----:B------:R-:W-:Y:S01]  /*1ad50*/  LOP3.LUT R44, R4, R5, RZ, 0x3c, !PT ;  /* 0x00000005042c7212 */ /* 0x000fe200078e3cff */
[C---:B------:R-:W-:Y:S01]  /*1ad60*/  IMAD.WIDE.U32 R8, R32.reuse, UR4, R8 ;  /* 0x0000000420087c25 */ /* 0x040fe2000f8e0008 */
[----:B------:R-:W-:Y:S01]  /*1ad70*/  LOP3.LUT R20, R7, R20, RZ, 0x3c, !PT ;  /* 0x0000001407147212 */ /* 0x000fe200078e3cff */
[----:B------:R-:W5:Y:S01]  /*1ad80*/  LD.E.128 R24, desc[UR52][R24.64] ;  /* 0x0000003418187980 */ /* 0x000f62000c101d00 */
[----:B------:R-:W-:Y:S01]  /*1ad90*/  SHF.R.S32.HI R0, RZ, 0x1f, R11 ;  /* 0x0000001fff007819 */ /* 0x000fe2000001140b */
[----:B------:R-:W-:Y:S01]  /*1ada0*/  IMAD R13, R32, UR5, R13 ;  /* 0x00000005200d7c24 */ /* 0x000fe2000f8e020d */
[----:B------:R-:W-:Y:S01]  /*1adb0*/  ULDC.64 UR4, c[0x0][0xae0] ;  /* 0x0002b80000047ab9 */ /* 0x000fe20000000a00 */
[----:B------:R-:W-:Y:S01]  /*1adc0*/  IMAD.MOV R12, RZ, RZ, -R11 ;  /* 0x000000ffff0c7224 */ /* 0x000fe200078e0a0b */
[----:B------:R0:W5:Y:S01]  /*1add0*/  LD.E.128 R4, desc[UR52][R20.64] ;  /* 0x0000003414047980 */ /* 0x000162000c101d00 */
[----:B------:R-:W-:-:S03]  /*1ade0*/  IMAD.IADD R9, R9, 0x1, R13 ;  /* 0x0000000109097824 */ /* 0x000fc600078e020d */
[----:B------:R-:W5:Y:S01]  /*1adf0*/  LD.E.128 R28, desc[UR52][R28.64] ;  /* 0x000000341c1c7980 */ /* 0x000f62000c101d00 */
[----:B------:R-:W-:-:S03]  /*1ae00*/  IMAD R0, R0, UR4, RZ ;  /* 0x0000000400007c24 */ /* 0x000fc6000f8e02ff */
[----:B------:R-:W5:Y:S01]  /*1ae10*/  LD.E.128 R36, desc[UR52][R36.64] ;  /* 0x0000003424247980 */ /* 0x000f62000c101d00 */
[----:B------:R-:W-:-:S03]  /*1ae20*/  IMAD R3, R3, R12, R14 ;  /* 0x0000000c03037224 */ /* 0x000fc600078e020e */
        /* <DEDUP_REMOVED lines=8> */
[----:B------:R-:W-:-:S04]  /*1aeb0*/  IMAD.WIDE.U32 R8, R11, UR4, R8 ;  /* 0x000000040b087c25 */ /* 0x000fc8000f8e0008 */
[----:B------:R-:W-:Y:S01]  /*1aec0*/  IMAD R13, R11, UR5, R0 ;  /* 0x000000050b0d7c24 */ /* 0x000fe2000f8e0200 */
[----:B------:R-:W-:Y:S01]  /*1aed0*/  SHF.R.S32.HI R11, RZ, 0x1f, R3 ;  /* 0x0000001fff0b7819 */ /* 0x000fe20000011403 */
[----:B------:R-:W-:Y:S02]  /*1aee0*/  ULDC.64 UR4, c[0x0][0xad8] ;  /* 0x0002b60000047ab9 */ /* 0x000fe40000000a00 */
[----:B------:R-:W-:Y:S02]  /*1aef0*/  IMAD.IADD R9, R9, 0x1, R13 ;  /* 0x0000000109097824 */ /* 0x000fe400078e020d */
[----:B------:R-:W-:Y:S02]  /*1af00*/  IMAD R12, R11, UR4, RZ ;  /* 0x000000040b0c7c24 */ /* 0x000fe4000f8e02ff */
[----:B------:R-:W-:Y:S02]  /*1af10*/  VIADD R0, R2, 0x2d820 ;  /* 0x0002d82002007836 */ /* 0x000fe40000000000 */
[----:B------:R-:W-:-:S02]  /*1af20*/  IMAD R11, R3, UR5, R12 ;  /* 0x00000005030b7c24 */ /* 0x000fc4000f8e020c */
[----:B------:R-:W-:Y:S01]  /*1af30*/  IMAD.WIDE.U32 R8, R3, UR4, R8 ;  /* 0x0000000403087c25 */ /* 0x000fe2000f8e0008 */
[----:B------:R-:W-:Y:S01]  /*1af40*/  ULDC.64 UR4, c[0x0][0xa80] ;  /* 0x0002a00000047ab9 */ /* 0x000fe20000000a00 */
[----:B------:R-:W-:Y:S02]  /*1af50*/  PRMT R0, RZ, 0x654, R0 ;  /* 0x00000654ff007816 */ /* 0x000fe40000000000 */
[----:B------:R-:W-:Y:S01]  /*1af60*/  IMAD.IADD R3, R9, 0x1, R11 ;  /* 0x0000000109037824 */ /* 0x000fe200078e020b */
[C---:B0-----:R-:W-:Y:S01]  /*1af70*/  LEA R20, P0, R8.reuse, UR4, 0x1 ;  /* 0x0000000408147c11 */ /* 0x041fe2000f8008ff */
[C---:B------:R-:W-:Y:S01]  /*1af80*/  VIADD R49, R51.reuse, 0x40 ;  /* 0x0000004033317836 */ /* 0x040fe20000000000 */
[----:B------:R-:W-:Y:S01]  /*1af90*/  UMOV UR4, 0xffffffff ;  /* 0xffffffff00047882 */ /* 0x000fe20000000000 */
[----:B------:R-:W-:Y:S01]  /*1afa0*/  VIADD R53, R51, 0x20 ;  /* 0x0000002033357836 */ /* 0x000fe20000000000 */
[----:B-1----:R0:W-:Y:S01]  /*1afb0*/  SYNCS.ARRIVE.TRANS64.RED.A1T0 RZ, [R0+URZ], RZ ;  /* 0x000000ff00ff79a7 */ /* 0x0021e2000810043f */
[----:B------:R-:W-:-:S02]  /*1afc0*/  LEA.HI.X R3, R8, UR5, R3, 0x1, P0 ;  /* 0x0000000508037c11 */ /* 0x000fc400080f0c03 */
[----:B------:R-:W-:Y:S02]  /*1afd0*/  SHF.R.S32.HI R32, RZ, 0x1f, R49 ;  /* 0x0000001fff207819 */ /* 0x000fe40000011431 */
[----:B------:R-:W-:Y:S01]  /*1afe0*/  SHF.R.S32.HI R50, RZ, 0x1f, R53 ;  /* 0x0000001fff327819 */ /* 0x000fe20000011435 */
[----:B------:R-:W-:Y:S06]  /*1aff0*/  BRA.DIV UR4, `(.L_x_1580) ;  /* 0x000000aa04787947 */ /* 0x000fec000b800000 */
[----:B0-----:R0:W1:Y:S04]  /*1b000*/  SHFL.IDX PT, R0, R3, RZ, 0x1c1f ;  /* 0x001c1fff03007589 */ /* 0x00106800000e0000 */
[----:B------:R0:W2:Y:S02]  /*1b010*/  SHFL.IDX PT, R14, R20, RZ, 0x1c1f ;  /* 0x001c1fff140e7589 */ /* 0x0000a400000e0000 */
.L_x_1774:
[----:B------:R-:W-:Y:S01]  /*1b020*/  IMAD.IADD R21, R10, 0x1, R54 ;  /* 0x000000010a157824 */ /* 0x000fe200078e0236 */
[----:B------:R-:W-:Y:S04]  /*1b030*/  BSSY B1, `(.L_x_1581) ;  /* 0x0000011000017945 */ /* 0x000fe80003800000 */
[----:B------:R-:W-:-:S13]  /*1b040*/  ISETP.GE.AND P0, PT, R21, R48, PT ;  /* 0x000000301500720c */ /* 0x000fda0003f06270 */
[----:B------:R-:W-:Y:S05]  /*1b050*/  @P0 BRA `(.L_x_1582) ;  /* 0x0000000000380947 */ /* 0x000fea0003800000 */
[----:B------:R-:W-:Y:S02]  /*1b060*/  ULDC UR4, c[0x0][0xac8] ;  /* 0x0002b20000047ab9 */ /* 0x000fe40000000800 */
[----:B------:R-:W-:Y:S02]  /*1b070*/  ISETP.GE.AND P0, PT, R51, UR4, PT ;  /* 0x0000000433007c0c */ /* 0x000fe4000bf06270 */
[----:B------:R-:W-:Y:S02]  /*1b080*/  ISETP.GE.AND P1, PT, R53, UR4, PT ;  /* 0x0000000435007c0c */ /* 0x000fe4000bf26270 */
[----:B------:R-:W-:-:S09]  /*1b090*/  ISETP.GE.AND P2, PT, R49, UR4, PT ;  /* 0x0000000431007c0c */ /* 0x000fd2000bf46270 */
[----:B--2---:R-:W-:Y:S02]  /*1b0a0*/  @!P0 IMAD.MOV.U32 R12, RZ, RZ, R14 ;  /* 0x000000ffff0c8224 */ /* 0x004fe400078e000e */
[----:B-1----:R-:W-:Y:S01]  /*1b0b0*/  @!P0 IMAD.MOV.U32 R13, RZ, RZ, R0 ;  /* 0x000000ffff0d8224 */ /* 0x002fe200078e0000 */
[-C--:B------:R-:W-:Y:S02]  /*1b0c0*/  @!P1 LEA R10, P3, R53, R14.reuse, 0x1 ;  /* 0x0000000e350a9211 */ /* 0x080fe400078608ff */
[----:B------:R-:W-:Y:S01]  /*1b0d0*/  @!P2 LEA R8, P4, R49, R14, 0x1 ;  /* 0x0000000e3108a211 */ /* 0x000fe200078808ff */
[----:B------:R-:W-:Y:S01]  /*1b0e0*/  @!P0 IMAD.WIDE R12, R51, 0x2, R12 ;  /* 0x00000002330c8825 */ /* 0x000fe200078e020c */
[-C--:B------:R-:W-:Y:S02]  /*1b0f0*/  @!P1 LEA.HI.X R11, R53, R0.reuse, R50, 0x1, P3 ;  /* 0x00000000350b9211 */ /* 0x080fe400018f0c32 */
[----:B------:R-:W-:Y:S02]  /*1b100*/  @!P2 LEA.HI.X R9, R49, R0, R32, 0x1, P4 ;  /* 0x000000003109a211 */ /* 0x000fe400020f0c20 */
[----:B-----5:R3:W-:Y:S04]  /*1b110*/  @!P0 ST.E.128 desc[UR52][R12.64], R4 ;  /* 0x000000040c008985 */ /* 0x0207e8000c101d34 */
[----:B------:R3:W-:Y:S04]  /*1b120*/  @!P1 ST.E.128 desc[UR52][R10.64], R28 ;  /* 0x0000001c0a009985 */ /* 0x0007e8000c101d34 */
[----:B------:R3:W-:Y:S02]  /*1b130*/  @!P2 ST.E.128 desc[UR52][R8.64], R40 ;  /* 0x000000280800a985 */ /* 0x0007e4000c101d34 */
.L_x_1582:
[----:B------:R-:W-:Y:S05]  /*1b140*/  BSYNC B1 ;  /* 0x0000000000017941 */ /* 0x000fea0003800000 */
.L_x_1581:
[----:B------:R-:W-:-:S03]  /*1b150*/  UMOV UR4, 0xffffffff ;  /* 0xffffffff00047882 */ /* 0x000fc60000000000 */
[----:B------:R-:W-:Y:S05]  /*1b160*/  BRA.DIV UR4, `(.L_x_1583) ;  /* 0x000000aa04507947 */ /* 0x000fea000b800000 */
[----:B0-----:R-:W0:Y:S04]  /*1b170*/  SHFL.IDX PT, R3, R3, 0x1, 0x1c1f ;  /* 0x003c1f0003037f89 */ /* 0x001e2800000e0000 */
[----:B--2---:R2:W4:Y:S02]  /*1b180*/  SHFL.IDX PT, R14, R20, 0x1, 0x1c1f ;  /* 0x003c1f00140e7f89 */ /* 0x00452400000e0000 */
.L_x_1778:
[----:B---3-5:R-:W-:-:S05]  /*1b190*/  VIADD R5, R21, 0x60 ;  /* 0x0000006015057836 */ /* 0x028fca0000000000 */
[----:B------:R-:W-:-:S13]  /*1b1a0*/  ISETP.GE.AND P0, PT, R5, R48, PT ;  /* 0x000000300500720c */ /* 0x000fda0003f06270 */
[----:B------:R-:W-:Y:S05]  /*1b1b0*/  @P0 BRA `(.L_x_1584) ;  /* 0x0000001800840947 */ /* 0x000fea0003800000 */
[----:B------:R-:W-:Y:S02]  /*1b1c0*/  ULDC UR4, c[0x0][0xac8] ;  /* 0x0002b20000047ab9 */ /* 0x000fe40000000800 */
[----:B------:R-:W-:Y:S02]  /*1b1d0*/  ISETP.GE.AND P1, PT, R51, UR4, PT ;  /* 0x0000000433007c0c */ /* 0x000fe4000bf26270 */
[----:B------:R-:W-:-:S11]  /*1b1e0*/  ISETP.GE.AND P2, PT, R53, UR4, PT ;  /* 0x0000000435007c0c */ /* 0x000fd6000bf46270 */
[----:B0-----:R-:W-:Y:S02]  /*1b1f0*/  @!P1 IMAD.MOV.U32 R15, RZ, RZ, R3 ;  /* 0x000000ffff0f9224 */ /* 0x001fe400078e0003 */
[----:B----4-:R-:W-:Y:S01]  /*1b200*/  @!P2 LEA R4, P0, R53, R14, 0x1 ;  /* 0x0000000e3504a211 */ /* 0x010fe200078008ff */
        /* <DEDUP_REMOVED lines=10> */
.L_x_1579:
[----:B------:R-:W-:Y:S01]  /*1b2b0*/  ULDC.64 UR4, c[0x0][0xb08] ;  /* 0x0002c20000047ab9 */ /* 0x000fe20000000a00 */
[----:B------:R-:W1:Y:S01]  /*1b2c0*/  @P2 LDC R13, c[0x0][0xbec] ;  /* 0x0002fb00ff0d2b82 */ /* 0x000e620000000800 */
[----:B------:R-:W-:Y:S01]  /*1b2d0*/  IMAD R49, R49, UR4, RZ ;  /* 0x0000000431317c24 */ /* 0x000fe2000f8e02ff */
[----:B0-----:R-:W-:Y:S01]  /*1b2e0*/  SHF.R.S32.HI R9, RZ, 0x1f, R32 ;  /* 0x0000001fff097819 */ /* 0x001fe20000011420 */
[----:B------:R-:W-:-:S04]  /*1b2f0*/  IMAD.WIDE.U32 R4, R0, UR4, RZ ;  /* 0x0000000400047c25 */ /* 0x000fc8000f8e00ff */
[----:B------:R-:W-:Y:S01]  /*1b300*/  IMAD R49, R0, UR5, R49 ;  /* 0x0000000500317c24 */ /* 0x000fe2000f8e0231 */
[----:B------:R-:W-:Y:S01]  /*1b310*/  ULDC.64 UR4, c[0x0][0xb38] ;  /* 0x0002ce0000047ab9 */ /* 0x000fe20000000a00 */
[----:B------:R-:W0:Y:S01]  /*1b320*/  @P2 LDC R0, c[0x0][0xbf0] ;  /* 0x0002fc00ff002b82 */ /* 0x000e220000000800 */
[----:B------:R-:W-:Y:S02]  /*1b330*/  VIADD R10, R2, 0x2d820 ;  /* 0x0002d820020a7836 */ /* 0x000fe40000000000 */
[----:B------:R-:W-:-:S03]  /*1b340*/  IMAD.IADD R5, R5, 0x1, R49 ;  /* 0x0000000105057824 */ /* 0x000fc600078e0231 */
[----:B------:R-:W-:Y:S01]  /*1b350*/  PRMT R10, RZ, 0x654, R10 ;  /* 0x00000654ff0a7816 */ /* 0x000fe2000000000a */
[----:B------:R-:W-:-:S03]  /*1b360*/  IMAD.WIDE.U32 R4, R141, UR4, R4 ;  /* 0x000000048d047c25 */ /* 0x000fc6000f8e0004 */
[----:B------:R2:W-:Y:S01]  /*1b370*/  SYNCS.ARRIVE.TRANS64.RED.A1T0 RZ, [R10+URZ], RZ ;  /* 0x000000ff0aff79a7 */ /* 0x0005e2000810043f */
[----:B------:R-:W-:Y:S01]  /*1b380*/  IMAD R5, R141, UR5, R5 ;  /* 0x000000058d057c24 */ /* 0x000fe2000f8e0205 */
[----:B------:R-:W-:Y:S02]  /*1b390*/  ULDC.64 UR4, c[0x0][0xb40] ;  /* 0x0002d00000047ab9 */ /* 0x000fe40000000a00 */
[----:B------:R-:W-:Y:S02]  /*1b3a0*/  IMAD R9, R9, UR4, RZ ;  /* 0x0000000409097c24 */ /* 0x000fe4000f8e02ff */
[----:B------:R-:W-:-:S04]  /*1b3b0*/  IMAD.WIDE.U32 R4, R32, UR4, R4 ;  /* 0x0000000420047c25 */ /* 0x000fc8000f8e0004 */
[----:B------:R-:W-:Y:S01]  /*1b3c0*/  IMAD R11, R32, UR5, R9 ;  /* 0x00000005200b7c24 */ /* 0x000fe2000f8e0209 */
[----:B------:R-:W-:Y:S01]  /*1b3d0*/  ULDC.64 UR4, c[0x0][0xb48] ;  /* 0x0002d20000047ab9 */ /* 0x000fe20000000a00 */
[----:B-1----:R-:W-:-:S04]  /*1b3e0*/  @P2 IMAD.HI.U32 R13, R26, R13, RZ ;  /* 0x0000000d1a0d2227 */ /* 0x002fc800078e00ff */
[----:B------:R-:W-:Y:S02]  /*1b3f0*/  IMAD.IADD R5, R5, 0x1, R11 ;  /* 0x0000000105057824 */ /* 0x000fe400078e020b */
[----:B------:R-:W-:Y:S01]  /*1b400*/  IMAD.MOV.U32 R9, RZ, RZ, R26 ;  /* 0x000000ffff097224 */ /* 0x000fe200078e001a */
[----:B0-----:R-:W-:Y:S01]  /*1b410*/  @P2 SHF.R.U32.HI R9, RZ, R0, R13 ;  /* 0x00000000ff092219 */ /* 0x001fe2000001160d */
        /* <DEDUP_REMOVED lines=10> */
[----:B------:R-:W-:Y:S02]  /*1b4c0*/  ULDC.64 UR4, c[0x0][0xb28] ;  /* 0x0002ca0000047ab9 */ /* 0x000fe40000000a00 */
[----:B------:R-:W-:Y:S02]  /*1b4d0*/  IMAD.IADD R5, R5, 0x1, R11 ;  /* 0x0000000105057824 */ /* 0x000fe400078e020b */
[----:B------:R-:W-:Y:S02]  /*1b4e0*/  IMAD R0, R0, UR4, RZ ;  /* 0x0000000400007c24 */ /* 0x000fe4000f8e02ff */
[----:B------:R-:W-:-:S04]  /*1b4f0*/  IMAD.WIDE.U32 R4, R3, UR4, R4 ;  /* 0x0000000403047c25 */ /* 0x000fc8000f8e0004 */
[----:B------:R-:W-:Y:S01]  /*1b500*/  IMAD R3, R3, UR5, R0 ;  /* 0x0000000503037c24 */ /* 0x000fe2000f8e0200 */
[----:B------:R-:W-:Y:S02]  /*1b510*/  ULDC.64 UR4, c[0x0][0xb00] ;  /* 0x0002c00000047ab9 */ /* 0x000fe40000000a00 */
[----:B------:R-:W-:Y:S01]  /*1b520*/  LEA R0, P0, R4, UR4, 0x2 ;  /* 0x0000000404007c11 */ /* 0x000fe2000f8010ff */
[----:B------:R-:W-:Y:S01]  /*1b530*/  IMAD.IADD R3, R5, 0x1, R3 ;  /* 0x0000000105037824 */ /* 0x000fe200078e0203 */
[----:B------:R-:W-:-:S04]  /*1b540*/  UMOV UR4, 0xffffffff ;  /* 0xffffffff00047882 */ /* 0x000fc80000000000 */
[----:B------:R-:W-:Y:S01]  /*1b550*/  LEA.HI.X R20, R4, UR5, R3, 0x2, P0 ;  /* 0x0000000504147c11 */ /* 0x000fe200080f1403 */
[----:B--2---:R-:W-:Y:S06]  /*1b560*/  BRA.DIV UR4, `(.L_x_1585) ;  /* 0x000000a604987947 */ /* 0x004fec000b800000 */
[----:B------:R0:W1:Y:S04]  /*1b570*/  SHFL.IDX PT, R3, R20, RZ, 0x1c1f ;  /* 0x001c1fff14037589 */ /* 0x00006800000e0000 */
[----:B------:R0:W2:Y:S02]  /*1b580*/  SHFL.IDX PT, R14, R0, RZ, 0x1c1f ;  /* 0x001c1fff000e7589 */ /* 0x0000a400000e0000 */
.L_x_1781:
[----:B------:R-:W-:Y:S01]  /*1b590*/  ISETP.GE.AND P0, PT, R25, R48, PT ;  /* 0x000000301900720c */ /* 0x000fe20003f06270 */
[----:B------:R-:W-:-:S12]  /*1b5a0*/  BSSY B1, `(.L_x_1586) ;  /* 0x0000054000017945 */ /* 0x000fd80003800000 */
[----:B------:R-:W-:Y:S05]  /*1b5b0*/  @P0 BRA `(.L_x_1587) ;  /* 0x0000000400480947 */ /* 0x000fea0003800000 */
[----:B------:R-:W-:Y:S01]  /*1b5c0*/  ULDC UR4, c[0x0][0xac8] ;  /* 0x0002b20000047ab9 */ /* 0x000fe20000000800 */
[C---:B------:R-:W-:Y:S01]  /*1b5d0*/  VIADD R12, R142.reuse, 0x8 ;  /* 0x000000088e0c7836 */ /* 0x040fe20000000000 */
[C---:B------:R-:W-:Y:S01]  /*1b5e0*/  ISETP.GE.AND P2, PT, R142.reuse, UR4, PT ;  /* 0x000000048e007c0c */ /* 0x040fe2000bf46270 */
[C---:B------:R-:W-:Y:S01]  /*1b5f0*/  VIADD R11, R142.reuse, 0x10 ;  /* 0x000000108e0b7836 */ /* 0x040fe20000000000 */
[----:B------:R-:W-:Y:S01]  /*1b600*/  SHF.R.S32.HI R8, RZ, 0x1f, R142 ;  /* 0x0000001fff087819 */ /* 0x000fe2000001148e */
[----:B------:R-:W-:Y:S01]  /*1b610*/  VIADD R15, R142, 0x18 ;  /* 0x000000188e0f7836 */ /* 0x000fe20000000000 */
[----:B------:R-:W-:Y:S01]  /*1b620*/  ISETP.GE.AND P3, PT, R12, UR4, PT ;  /* 0x000000040c007c0c */ /* 0x000fe2000bf66270 */
[C---:B------:R-:W-:Y:S01]  /*1b630*/  VIADD R10, R142.reuse, 0x20 ;  /* 0x000000208e0a7836 */ /* 0x040fe20000000000 */
[----:B------:R-:W-:Y:S01]  /*1b640*/  ISETP.GE.AND P0, PT, R11, UR4, PT ;  /* 0x000000040b007c0c */ /* 0x000fe2000bf06270 */
[C---:B------:R-:W-:Y:S02]  /*1b650*/  VIADD R21, R142.reuse, 0x8 ;  /* 0x000000088e157836 */ /* 0x040fe40000000000 */
[----:B------:R-:W-:-:S02]  /*1b660*/  VIADD R13, R142, 0x10 ;  /* 0x000000108e0d7836 */ /* 0x000fc40000000000 */
[C---:B------:R-:W-:Y:S01]  /*1b670*/  VIADD R26, R142.reuse, 0x28 ;  /* 0x000000288e1a7836 */ /* 0x040fe20000000000 */
[----:B------:R-:W-:Y:S01]  /*1b680*/  SHF.R.S32.HI R21, RZ, 0x1f, R21 ;  /* 0x0000001fff157819 */ /* 0x000fe20000011415 */
[C---:B------:R-:W-:Y:S01]  /*1b690*/  VIADD R25, R142.reuse, 0x38 ;  /* 0x000000388e197836 */ /* 0x040fe20000000000 */
[CC--:B--2---:R-:W-:Y:S02]  /*1b6a0*/  @!P2 LEA R4, P1, R142.reuse, R14.reuse, 0x2 ;  /* 0x0000000e8e04a211 */ /* 0x0c4fe400078210ff */
[----:B------:R-:W-:Y:S02]  /*1b6b0*/  SHF.R.S32.HI R13, RZ, 0x1f, R13 ;  /* 0x0000001fff0d7819 */ /* 0x000fe4000001140d */
[----:B-1----:R-:W-:Y:S02]  /*1b6c0*/  @!P2 LEA.HI.X R5, R142, R3, R8, 0x2, P1 ;  /* 0x000000038e05a211 */ /* 0x002fe400008f1408 */
[----:B------:R-:W-:Y:S02]  /*1b6d0*/  ISETP.GE.AND P1, PT, R15, UR4, PT ;  /* 0x000000040f007c0c */ /* 0x000fe4000bf26270 */
[----:B------:R-:W-:Y:S01]  /*1b6e0*/  @!P3 LEA R8, P4, R12, R14, 0x2 ;  /* 0x0000000e0c08b211 */ /* 0x000fe200078810ff */
[----:B------:R1:W-:Y:S01]  /*1b6f0*/  @!P2 ST.E.64 desc[UR52][R4.64], R88 ;  /* 0x000000580400a985 */ /* 0x0003e2000c101b34 */
[----:B------:R-:W-:-:S02]  /*1b700*/  ISETP.GE.AND P2, PT, R10, UR4, PT ;  /* 0x000000040a007c0c */ /* 0x000fc4000bf46270 */
[----:B------:R-:W-:Y:S01]  /*1b710*/  @!P3 LEA.HI.X R9, R12, R3, R21, 0x2, P4 ;  /* 0x000000030c09b211 */ /* 0x000fe200020f1415 */
[C---:B------:R-:W-:Y:S01]  /*1b720*/  VIADD R12, R142.reuse, 0x28 ;  /* 0x000000288e0c7836 */ /* 0x040fe20000000000 */
[----:B------:R-:W-:Y:S01]  /*1b730*/  SHF.R.S32.HI R26, RZ, 0x1f, R26 ;  /* 0x0000001fff1a7819 */ /* 0x000fe2000001141a */
[----:B------:R-:W-:Y:S01]  /*1b740*/  VIADD R21, R142, 0x18 ;  /* 0x000000188e157836 */ /* 0x000fe20000000000 */
[----:B------:R-:W-:Y:S01]  /*1b750*/  SHF.R.S32.HI R25, RZ, 0x1f, R25 ;  /* 0x0000001fff197819 */ /* 0x000fe20000011419 */
[----:B------:R2:W-:Y:S01]  /*1b760*/  @!P3 ST.E.64 desc[UR52][R8.64], R92 ;  /* 0x0000005c0800b985 */ /* 0x0005e2000c101b34 */
[----:B------:R-:W-:Y:S02]  /*1b770*/  ISETP.GE.AND P3, PT, R12, UR4, PT ;  /* 0x000000040c007c0c */ /* 0x000fe4000bf66270 */
[----:B------:R-:W-:Y:S02]  /*1b780*/  SHF.R.S32.HI R21, RZ, 0x1f, R21 ;  /* 0x0000001fff157819 */ /* 0x000fe40000011415 */
[----:B-1----:R-:W-:-:S04]  /*1b790*/  @!P0 LEA R4, P5, R11, R14, 0x2 ;  /* 0x0000000e0b048211 */ /* 0x002fc800078a10ff */
[-C--:B------:R-:W-:Y:S01]  /*1b7a0*/  @!P0 LEA.HI.X R5, R11, R3.reuse, R13, 0x2, P5 ;  /* 0x000000030b058211 */ /* 0x080fe200028f140d */
[C---:B------:R-:W-:Y:S02]  /*1b7b0*/  VIADD R13, R142.reuse, 0x30 ;  /* 0x000000308e0d7836 */ /* 0x040fe40000000000 */
[C---:B------:R-:W-:Y:S01]  /*1b7c0*/  VIADD R11, R142.reuse, 0x20 ;  /* 0x000000208e0b7836 */ /* 0x040fe20000000000 */
[----:B--2---:R-:W-:Y:S01]  /*1b7d0*/  @!P1 LEA R8, P4, R15, R14, 0x2 ;  /* 0x0000000e0f089211 */ /* 0x004fe200078810ff */
[----:B------:R1:W-:Y:S01]  /*1b7e0*/  @!P0 ST.E.64 desc[UR52][R4.64], R6 ;  /* 0x0000000604008985 */ /* 0x0003e2000c101b34 */
[----:B------:R-:W-:Y:S02]  /*1b7f0*/  ISETP.GE.AND P0, PT, R13, UR4, PT ;  /* 0x000000040d007c0c */ /* 0x000fe4000bf06270 */
[----:B------:R-:W-:Y:S02]  /*1b800*/  SHF.R.S32.HI R11, RZ, 0x1f, R11 ;  /* 0x0000001fff0b7819 */ /* 0x000fe4000001140b */
[----:B------:R-:W-:Y:S01]  /*1b810*/  @!P1 LEA.HI.X R9, R15, R3, R21, 0x2, P4 ;  /* 0x000000030f099211 */ /* 0x000fe200020f1415 */
[----:B------:R-:W-:-:S02]  /*1b820*/  VIADD R21, R142, 0x38 ;  /* 0x000000388e157836 */ /* 0x000fc40000000000 */
[----:B------:R-:W-:Y:S02]  /*1b830*/  VIADD R15, R142, 0x30 ;  /* 0x000000308e0f7836 */ /* 0x000fe40000000000 */
[----:B------:R-:W-:Y:S01]  /*1b840*/  @!P1 ST.E.64 desc[UR52][R8.64], R100 ;  /* 0x0000006408009985 */ /* 0x000fe2000c101b34 */
[----:B------:R-:W-:Y:S02]  /*1b850*/  ISETP.GE.AND P1, PT, R21, UR4, PT ;  /* 0x0000000415007c0c */ /* 0x000fe4000bf26270 */
[----:B------:R-:W-:Y:S02]  /*1b860*/  SHF.R.S32.HI R15, RZ, 0x1f, R15 ;  /* 0x0000001fff0f7819 */ /* 0x000fe4000001140f */
[----:B-1----:R-:W-:-:S04]  /*1b870*/  @!P2 LEA R4, P5, R10, R14, 0x2 ;  /* 0x0000000e0a04a211 */ /* 0x002fc800078a10ff */
[-C--:B------:R-:W-:Y:S01]  /*1b880*/  @!P2 LEA.HI.X R5, R10, R3.reuse, R11, 0x2, P5 ;  /* 0x000000030a05a211 */ /* 0x080fe200028f140b */
[----:B------:R-:W-:Y:S01]  /*1b890*/  VIADD R11, R142, 0x40 ;  /* 0x000000408e0b7836 */ /* 0x000fe20000000000 */
[----:B------:R-:W-:Y:S01]  /*1b8a0*/  @!P3 LEA R6, P5, R12, R14, 0x2 ;  /* 0x0000000e0c06b211 */ /* 0x000fe200078a10ff */
[----:B------:R-:W-:Y:S02]  /*1b8b0*/  VIADD R10, R142, 0x48 ;  /* 0x000000488e0a7836 */ /* 0x000fe40000000000 */
[----:B------:R1:W-:Y:S01]  /*1b8c0*/  @!P2 ST.E.64 desc[UR52][R4.64], R104 ;  /* 0x000000680400a985 */ /* 0x0003e2000c101b34 */
[----:B------:R-:W-:Y:S02]  /*1b8d0*/  ISETP.GE.AND P2, PT, R11, UR4, PT ;  /* 0x000000040b007c0c */ /* 0x000fe4000bf46270 */
[----:B------:R-:W-:Y:S01]  /*1b8e0*/  @!P3 LEA.HI.X R7, R12, R3, R26, 0x2, P5 ;  /* 0x000000030c07b211 */ /* 0x000fe200028f141a */
[----:B------:R-:W-:Y:S01]  /*1b8f0*/  VIADD R12, R142, 0x50 ;  /* 0x000000508e0c7836 */ /* 0x000fe20000000000 */
[----:B------:R-:W-:-:S03]  /*1b900*/  ISETP.GE.AND P5, PT, R10, UR4, PT ;  /* 0x000000040a007c0c */ /* 0x000fc6000bfa6270 */
[----:B------:R2:W-:Y:S01]  /*1b910*/  @!P3 ST.E.64 desc[UR52][R6.64], R108 ;  /* 0x0000006c0600b985 */ /* 0x0005e2000c101b34 */
[----:B------:R-:W-:Y:S02]  /*1b920*/  ISETP.GE.AND P3, PT, R12, UR4, PT ;  /* 0x000000040c007c0c */ /* 0x000fe4000bf66270 */
[----:B-1----:R-:W-:-:S04]  /*1b930*/  @!P0 LEA R4, P4, R13, R14, 0x2 ;  /* 0x0000000e0d048211 */ /* 0x002fc800078810ff */
[-C--:B------:R-:W-:Y:S01]  /*1b940*/  @!P0 LEA.HI.X R5, R13, R3.reuse, R15, 0x2, P4 ;  /* 0x000000030d058211 */ /* 0x080fe200020f140f */
[C---:B------:R-:W-:Y:S02]  /*1b950*/  VIADD R13, R142.reuse, 0x40 ;  /* 0x000000408e0d7836 */ /* 0x040fe40000000000 */
[----:B------:R-:W-:Y:S01]  /*1b960*/  VIADD R15, R142, 0x58 ;  /* 0x000000588e0f7836 */ /* 0x000fe20000000000 */
[C---:B--2---:R-:W-:Y:S01]  /*1b970*/  @!P1 LEA R6, P4, R21.reuse, R14, 0x2 ;  /* 0x0000000e15069211 */ /* 0x044fe200078810ff */
[----:B------:R1:W-:Y:S01]  /*1b980*/  @!P0 ST.E.64 desc[UR52][R4.64], R112 ;  /* 0x0000007004008985 */ /* 0x0003e2000c101b34 */
[----:B------:R-:W-:Y:S02]  /*1b990*/  SHF.R.S32.HI R13, RZ, 0x1f, R13 ;  /* 0x0000001fff0d7819 */ /* 0x000fe4000001140d */
[----:B------:R-:W-:Y:S02]  /*1b9a0*/  @!P1 LEA.HI.X R7, R21, R3, R25, 0x2, P4 ;  /* 0x0000000315079211 */ /* 0x000fe400020f1419 */
[----:B------:R-:W-:-:S02]  /*1b9b0*/  ISETP.GE.AND P4, PT, R15, UR4, PT ;  /* 0x000000040f007c0c */ /* 0x000fc4000bf86270 */
[----:B------:R-:W-:Y:S01]  /*1b9c0*/  SHF.R.S32.HI R26, RZ, 0x1f, R15 ;  /* 0x0000001fff1a7819 */ /* 0x000fe2000001140f */
[----:B------:R3:W-:Y:S01]  /*1b9d0*/  @!P1 ST.E.64 desc[UR52][R6.64], R116 ;  /* 0x0000007406009985 */ /* 0x0007e2000c101b34 */
[----:B-1----:R-:W-:-:S04]  /*1b9e0*/  @!P2 LEA R4, P0, R11, R14, 0x2 ;  /* 0x0000000e0b04a211 */ /* 0x002fc800078010ff */
[-C--:B------:R-:W-:Y:S01]  /*1b9f0*/  @!P2 LEA.HI.X R5, R11, R3.reuse, R13, 0x2, P0 ;  /* 0x000000030b05a211 */ /* 0x080fe200000f140d */
[----:B------:R-:W-:Y:S01]  /*1ba00*/  VIADD R11, R142, 0x48 ;  /* 0x000000488e0b7836 */ /* 0x000fe20000000000 */
[----:B------:R-:W-:Y:S01]  /*1ba10*/  @!P5 LEA R8, P0, R10, R14, 0x2 ;  /* 0x0000000e0a08d211 */ /* 0x000fe200078010ff */
[----:B------:R-:W-:Y:S02]  /*1ba20*/  VIADD R13, R142, 0x50 ;  /* 0x000000508e0d7836 */ /* 0x000fe40000000000 */
[----:B------:R3:W-:Y:S01]  /*1ba30*/  @!P2 ST.E.64 desc[UR52][R4.64], R120 ;  /* 0x000000780400a985 */ /* 0x0007e2000c101b34 */
[----:B------:R-:W-:Y:S02]  /*1ba40*/  SHF.R.S32.HI R11, RZ, 0x1f, R11 ;  /* 0x0000001fff0b7819 */ /* 0x000fe4000001140b */
[----:B------:R-:W-:Y:S02]  /*1ba50*/  SHF.R.S32.HI R13, RZ, 0x1f, R13 ;  /* 0x0000001fff0d7819 */ /* 0x000fe4000001140d */
[----:B------:R-:W-:-:S02]  /*1ba60*/  @!P5 LEA.HI.X R9, R10, R3, R11, 0x2, P0 ;  /* 0x000000030a09d211 */ /* 0x000fc400000f140b */
[----:B------:R-:W-:-:S03]  /*1ba70*/  @!P3 LEA R10, P0, R12, R14, 0x2 ;  /* 0x0000000e0c0ab211 */ /* 0x000fc600078010ff */
[----:B------:R3:W-:Y:S01]  /*1ba80*/  @!P5 ST.E.64 desc[UR52][R8.64], R124 ;  /* 0x0000007c0800d985 */ /* 0x0007e2000c101b34 */
[----:B------:R-:W-:Y:S02]  /*1ba90*/  @!P3 LEA.HI.X R11, R12, R3, R13, 0x2, P0 ;  /* 0x000000030c0bb211 */ /* 0x000fe400000f140d */
[----:B------:R-:W-:-:S03]  /*1baa0*/  @!P4 LEA R12, P0, R15, R14, 0x2 ;  /* 0x0000000e0f0cc211 */ /* 0x000fc600078010ff */
[----:B------:R3:W-:Y:S01]  /*1bab0*/  @!P3 ST.E.64 desc[UR52][R10.64], R128 ;  /* 0x000000800a00b985 */ /* 0x0007e2000c101b34 */
[----:B------:R-:W-:-:S05]  /*1bac0*/  @!P4 LEA.HI.X R13, R15, R3, R26, 0x2, P0 ;  /* 0x000000030f0dc211 */ /* 0x000fca00000f141a */
[----:B------:R3:W-:Y:S04]  /*1bad0*/  @!P4 ST.E.64 desc[UR52][R12.64], R132 ;  /* 0x000000840c00c985 */ /* 0x0007e8000c101b34 */
.L_x_1587:
[----:B------:R-:W-:Y:S05]  /*1bae0*/  BSYNC B1 ;  /* 0x0000000000017941 */ /* 0x000fea0003800000 */
.L_x_1586:
[----:B------:R-:W-:-:S03]  /*1baf0*/  UMOV UR4, 0xffffffff ;  /* 0xffffffff00047882 */ /* 0x000fc60000000000 */
[----:B------:R-:W-:Y:S05]  /*1bb00*/  BRA.DIV UR4, `(.L_x_1588) ;  /* 0x000000a204647947 */ /* 0x000fea000b800000 */
[----:B-1----:R1:W4:Y:S04]  /*1bb10*/  SHFL.IDX PT, R3, R20, 0x1, 0x1c1f ;  /* 0x003c1f0014037f89 */ /* 0x00232800000e0000 */
[----:B--2---:R1:W2:Y:S02]  /*1bb20*/  SHFL.IDX PT, R14, R0, 0x1, 0x1c1f ;  /* 0x003c1f00000e7f89 */ /* 0x0042a400000e0000 */
.L_x_1785:
[----:B------:R-:W-:-:S13]  /*1bb30*/  ISETP.GE.AND P0, PT, R24, R48, PT ;  /* 0x000000301800720c */ /* 0x000fda0003f06270 */
[----:B------:R-:W-:Y:S05]  /*1bb40*/  @P0 BRA `(.L_x_1584) ;  /* 0x0000001000200947 */ /* 0x000fea0003800000 */
[----:B------:R-:W-:Y:S01]  /*1bb50*/  ULDC UR4, c[0x0][0xac8] ;  /* 0x0002b20000047ab9 */ /* 0x000fe20000000800 */
[C---:B---3--:R-:W-:Y:S01]  /*1bb60*/  VIADD R12, R142.reuse, 0x8 ;  /* 0x000000088e0c7836 */ /* 0x048fe20000000000 */
[C---:B------:R-:W-:Y:S01]  /*1bb70*/  ISETP.GE.AND P3, PT, R142.reuse, UR4, PT ;  /* 0x000000048e007c0c */ /* 0x040fe2000bf66270 */
[C---:B------:R-:W-:Y:S01]  /*1bb80*/  VIADD R10, R142.reuse, 0x10 ;  /* 0x000000108e0a7836 */ /* 0x040fe20000000000 */
[----:B01----:R-:W-:Y:S01]  /*1bb90*/  SHF.R.S32.HI R0, RZ, 0x1f, R142 ;  /* 0x0000001fff007819 */ /* 0x003fe2000001148e */
[----:B------:R-:W-:Y:S01]  /*1bba0*/  VIADD R15, R142, 0x18 ;  /* 0x000000188e0f7836 */ /* 0x000fe20000000000 */
[----:B------:R-:W-:Y:S01]  /*1bbb0*/  ISETP.GE.AND P4, PT, R12, UR4, PT ;  /* 0x000000040c007c0c */ /* 0x000fe2000bf86270 */
[----:B------:R-:W-:Y:S01]  /*1bbc0*/  VIADD R13, R142, 0x8 ;  /* 0x000000088e0d7836 */ /* 0x000fe20000000000 */
[----:B------:R-:W-:Y:S01]  /*1bbd0*/  ISETP.GE.AND P1, PT, R10, UR4, PT ;  /* 0x000000040a007c0c */ /* 0x000fe2000bf26270 */
[C---:B------:R-:W-:Y:S01]  /*1bbe0*/  VIADD R11, R142.reuse, 0x10 ;  /* 0x000000108e0b7836 */ /* 0x040fe20000000000 */
[----:B------:R-:W-:Y:S01]  /*1bbf0*/  ISETP.GE.AND P2, PT, R15, UR4, PT ;  /* 0x000000040f007c0c */ /* 0x000fe2000bf46270 */
[C---:B------:R-:W-:Y:S01]  /*1bc00*/  VIADD R20, R142.reuse, 0x20 ;  /* 0x000000208e147836 */ /* 0x040fe20000000000 */
[----:B------:R-:W-:Y:S01]  /*1bc10*/  SHF.R.S32.HI R13, RZ, 0x1f, R13 ;  /* 0x0000001fff0d7819 */ /* 0x000fe2000001140d */
[C---:B------:R-:W-:Y:S01]  /*1bc20*/  VIADD R21, R142.reuse, 0x30 ;  /* 0x000000308e157836 */ /* 0x040fe20000000000 */
[----:B------:R-:W-:Y:S01]  /*1bc30*/  SHF.R.S32.HI R11, RZ, 0x1f, R11 ;  /* 0x0000001fff0b7819 */ /* 0x000fe2000001140b */
[C---:B------:R-:W-:Y:S01]  /*1bc40*/  VIADD R26, R142.reuse, 0x18 ;  /* 0x000000188e1a7836 */ /* 0x040fe20000000000 */
[C---:B--2---:R-:W-:Y:S01]  /*1bc50*/  @!P3 LEA R4, P0, R142.reuse, R14, 0x2 ;  /* 0x0000000e8e04b211 */ /* 0x044fe200078010ff */
[----:B------:R-:W-:-:S03]  /*1bc60*/  VIADD R25, R142, 0x20 ;  /* 0x000000208e197836 */ /* 0x000fc60000000000 */
[CC--:B----4-:R-:W-:Y:S01]  /*1bc70*/  @!P3 LEA.HI.X R5, R142.reuse, R3.reuse, R0, 0x2, P0 ;  /* 0x000000038e05b211 */ /* 0x0d0fe200000f1400 */
[----:B------:R-:W-:Y:S01]  /*1bc80*/  VIADD R0, R142, 0x28 ;  /* 0x000000288e007836 */ /* 0x000fe20000000000 */
[-C--:B------:R-:W-:Y:S02]  /*1bc90*/  @!P4 LEA R6, P0, R12, R14.reuse, 0x2 ;  /* 0x0000000e0c06c211 */ /* 0x080fe400078010ff */
[----:B------:R-:W-:Y:S01]  /*1bca0*/  @!P1 LEA R8, P5, R10, R14, 0x2 ;  /* 0x0000000e0a089211 */ /* 0x000fe200078a10ff */
[----:B------:R-:W-:Y:S01]  /*1bcb0*/  @!P3 ST.E.64 desc[UR52][R4.64], R90 ;  /* 0x0000005a0400b985 */ /* 0x000fe2000c101b34 */
[----:B------:R-:W-:Y:S02]  /*1bcc0*/  ISETP.GE.AND P3, PT, R20, UR4, PT ;  /* 0x0000000414007c0c */ /* 0x000fe4000bf66270 */
[-C--:B------:R-:W-:Y:S02]  /*1bcd0*/  @!P4 LEA.HI.X R7, R12, R3.reuse, R13, 0x2, P0 ;  /* 0x000000030c07c211 */ /* 0x080fe400000f140d */
[----:B------:R-:W-:-:S02]  /*1bce0*/  @!P1 LEA.HI.X R9, R10, R3, R11, 0x2, P5 ;  /* 0x000000030a099211 */ /* 0x000fc400028f140b */
[----:B------:R-:W-:Y:S01]  /*1bcf0*/  SHF.R.S32.HI R26, RZ, 0x1f, R26 ;  /* 0x0000001fff1a7819 */ /* 0x000fe2000001141a */
[----:B------:R0:W-:Y:S01]  /*1bd00*/  @!P4 ST.E.64 desc[UR52][R6.64], R94 ;  /* 0x0000005e0600c985 */ /* 0x0001e2000c101b34 */
[-C--:B------:R-:W-:Y:S02]  /*1bd10*/  @!P2 LEA R10, P4, R15, R14.reuse, 0x2 ;  /* 0x0000000e0f0aa211 */ /* 0x080fe400078810ff */
[----:B------:R-:W-:Y:S01]  /*1bd20*/  ISETP.GE.AND P0, PT, R0, UR4, PT ;  /* 0x0000000400007c0c */ /* 0x000fe2000bf06270 */
[----:B------:R1:W-:Y:S01]  /*1bd30*/  @!P1 ST.E.64 desc[UR52][R8.64], R98 ;  /* 0x0000006208009985 */ /* 0x0003e2000c101b34 */
[----:B------:R-:W-:Y:S02]  /*1bd40*/  ISETP.GE.AND P1, PT, R21, UR4, PT ;  /* 0x0000000415007c0c */ /* 0x000fe4000bf26270 */
[----:B------:R-:W-:Y:S02]  /*1bd50*/  @!P3 LEA R12, P5, R20, R14, 0x2 ;  /* 0x0000000e140cb211 */ /* 0x000fe400078a10ff */
[----:B------:R-:W-:-:S02]  /*1bd60*/  SHF.R.S32.HI R25, RZ, 0x1f, R25 ;  /* 0x0000001fff197819 */ /* 0x000fc40000011419 */
[-C--:B------:R-:W-:Y:S01]  /*1bd70*/  @!P2 LEA.HI.X R11, R15, R3.reuse, R26, 0x2, P4 ;  /* 0x000000030f0ba211 */ /* 0x080fe200020f141a */
[----:B------:R-:W-:Y:S01]  /*1bd80*/  VIADD R15, R142, 0x38 ;  /* 0x000000388e0f7836 */ /* 0x000fe20000000000 */
[----:B------:R-:W-:Y:S01]  /*1bd90*/  @!P3 LEA.HI.X R13, R20, R3, R25, 0x2, P5 ;  /* 0x00000003140db211 */ /* 0x000fe200028f1419 */
[C---:B------:R-:W-:Y:S02]  /*1bda0*/  VIADD R26, R142.reuse, 0x30 ;  /* 0x000000308e1a7836 */ /* 0x040fe40000000000 */
[C---:B------:R-:W-:Y:S01]  /*1bdb0*/  VIADD R25, R142.reuse, 0x28 ;  /* 0x000000288e197836 */ /* 0x040fe20000000000 */
[----:B------:R2:W-:Y:S01]  /*1bdc0*/  @!P2 ST.E.64 desc[UR52][R10.64], R102 ;  /* 0x000000660a00a985 */ /* 0x0005e2000c101b34 */
[----:B------:R-:W-:Y:S01]  /*1bdd0*/  ISETP.GE.AND P2, PT, R15, UR4, PT ;  /* 0x000000040f007c0c */ /* 0x000fe2000bf46270 */
[----:B------:R-:W-:Y:S01]  /*1bde0*/  VIADD R20, R142, 0x40 ;  /* 0x000000408e147836 */ /* 0x000fe20000000000 */
[----:B------:R-:W-:Y:S01]  /*1bdf0*/  SHF.R.S32.HI R26, RZ, 0x1f, R26 ;  /* 0x0000001fff1a7819 */ /* 0x000fe2000001141a */
[----:B------:R3:W-:Y:S01]  /*1be00*/  @!P3 ST.E.64 desc[UR52][R12.64], R106 ;  /* 0x0000006a0c00b985 */ /* 0x0007e2000c101b34 */
[----:B0-----:R-:W-:-:S02]  /*1be10*/  @!P1 LEA R6, P5, R21, R14, 0x2 ;  /* 0x0000000e15069211 */ /* 0x001fc400078a10ff */
[-C--:B------:R-:W-:Y:S02]  /*1be20*/  @!P0 LEA R4, P4, R0, R14.reuse, 0x2 ;  /* 0x0000000e00048211 */ /* 0x080fe400078810ff */
[----:B------:R-:W-:Y:S02]  /*1be30*/  SHF.R.S32.HI R25, RZ, 0x1f, R25 ;  /* 0x0000001fff197819 */ /* 0x000fe40000011419 */
[-C--:B------:R-:W-:Y:S01]  /*1be40*/  @!P1 LEA.HI.X R7, R21, R3.reuse, R26, 0x2, P5 ;  /* 0x0000000315079211 */ /* 0x080fe200028f141a */
[----:B------:R-:W-:Y:S01]  /*1be50*/  VIADD R21, R142, 0x38 ;  /* 0x000000388e157836 */ /* 0x000fe20000000000 */
[----:B------:R-:W-:Y:S01]  /*1be60*/  @!P0 LEA.HI.X R5, R0, R3, R25, 0x2, P4 ;  /* 0x0000000300058211 */ /* 0x000fe200020f1419 */
[----:B------:R-:W-:Y:S01]  /*1be70*/  VIADD R25, R142, 0x48 ;  /* 0x000000488e197836 */ /* 0x000fe20000000000 */
[----:B------:R-:W-:Y:S01]  /*1be80*/  ISETP.GE.AND P4, PT, R20, UR4, PT ;  /* 0x0000000414007c0c */ /* 0x000fe2000bf86270 */
[C---:B------:R-:W-:Y:S01]  /*1be90*/  VIADD R0, R142.reuse, 0x50 ;  /* 0x000000508e007836 */ /* 0x040fe20000000000 */
[----:B------:R-:W-:Y:S01]  /*1bea0*/  SHF.R.S32.HI R21, RZ, 0x1f, R21 ;  /* 0x0000001fff157819 */ /* 0x000fe20000011415 */
[----:B------:R0:W-:Y:S01]  /*1beb0*/  @!P0 ST.E.64 desc[UR52][R4.64], R110 ;  /* 0x0000006e04008985 */ /* 0x0001e2000c101b34 */
[----:B-1----:R-:W-:Y:S01]  /*1bec0*/  @!P2 LEA R8, P5, R15, R14, 0x2 ;  /* 0x0000000e0f08a211 */ /* 0x002fe200078a10ff */
[----:B------:R-:W-:Y:S01]  /*1bed0*/  VIADD R26, R142, 0x48 ;  /* 0x000000488e1a7836 */ /* 0x000fe20000000000 */
[----:B------:R-:W-:Y:S01]  /*1bee0*/  ISETP.GE.AND P3, PT, R25, UR4, PT ;  /* 0x0000000419007c0c */ /* 0x000fe2000bf66270 */
[----:B------:R0:W-:Y:S01]  /*1bef0*/  @!P1 ST.E.64 desc[UR52][R6.64], R114 ;  /* 0x0000007206009985 */ /* 0x0001e2000c101b34 */
[----:B------:R-:W-:-:S02]  /*1bf00*/  ISETP.GE.AND P0, PT, R0, UR4, PT ;  /* 0x0000000400007c0c */ /* 0x000fc4000bf06270 */
[----:B------:R-:W-:Y:S01]  /*1bf10*/  @!P2 LEA.HI.X R9, R15, R3, R21, 0x2, P5 ;  /* 0x000000030f09a211 */ /* 0x000fe200028f1415 */
[C---:B------:R-:W-:Y:S01]  /*1bf20*/  VIADD R21, R142.reuse, 0x40 ;  /* 0x000000408e157836 */ /* 0x040fe20000000000 */
[----:B------:R-:W-:Y:S01]  /*1bf30*/  SHF.R.S32.HI R26, RZ, 0x1f, R26 ;  /* 0x0000001fff1a7819 */ /* 0x000fe2000001141a */
[----:B------:R-:W-:Y:S01]  /*1bf40*/  VIADD R15, R142, 0x50 ;  /* 0x000000508e0f7836 */ /* 0x000fe20000000000 */
[-C--:B--2---:R-:W-:Y:S01]  /*1bf50*/  @!P4 LEA R10, P1, R20, R14.reuse, 0x2 ;  /* 0x0000000e140ac211 */ /* 0x084fe200078210ff */
[----:B------:R0:W-:Y:S01]  /*1bf60*/  @!P2 ST.E.64 desc[UR52][R8.64], R118 ;  /* 0x000000760800a985 */ /* 0x0001e2000c101b34 */
[----:B------:R-:W-:Y:S02]  /*1bf70*/  SHF.R.S32.HI R21, RZ, 0x1f, R21 ;  /* 0x0000001fff157819 */ /* 0x000fe40000011415 */
[----:B------:R-:W-:Y:S02]  /*1bf80*/  SHF.R.S32.HI R15, RZ, 0x1f, R15 ;  /* 0x0000001fff0f7819 */ /* 0x000fe4000001140f */
[----:B---3--:R-:W-:-:S02]  /*1bf90*/  @!P3 LEA R12, P5, R25, R14, 0x2 ;  /* 0x0000000e190cb211 */ /* 0x008fc400078a10ff */
[-C--:B------:R-:W-:Y:S02]  /*1bfa0*/  @!P4 LEA.HI.X R11, R20, R3.reuse, R21, 0x2, P1 ;  /* 0x00000003140bc211 */ /* 0x080fe400008f1415 */
[----:B------:R-:W-:Y:S02]  /*1bfb0*/  @!P0 LEA R20, P1, R0, R14, 0x2 ;  /* 0x0000000e00148211 */ /* 0x000fe400078210ff */
[-C--:B------:R-:W-:Y:S01]  /*1bfc0*/  @!P3 LEA.HI.X R13, R25, R3.reuse, R26, 0x2, P5 ;  /* 0x00000003190db211 */ /* 0x080fe200028f141a */
[----:B------:R-:W-:Y:S01]  /*1bfd0*/  VIADD R25, R142, 0x58 ;  /* 0x000000588e197836 */ /* 0x000fe20000000000 */
[----:B------:R-:W-:Y:S01]  /*1bfe0*/  @!P0 LEA.HI.X R21, R0, R3, R15, 0x2, P1 ;  /* 0x0000000300158211 */ /* 0x000fe200008f140f */
[----:B------:R0:W-:Y:S04]  /*1bff0*/  @!P4 ST.E.64 desc[UR52][R10.64], R122 ;  /* 0x0000007a0a00c985 */ /* 0x0001e8000c101b34 */
[----:B------:R0:W-:Y:S04]  /*1c000*/  @!P3 ST.E.64 desc[UR52][R12.64], R126 ;  /* 0x0000007e0c00b985 */ /* 0x0001e8000c101b34 */
[----:B------:R0:W-:Y:S01]  /*1c010*/  @!P0 ST.E.64 desc[UR52][R20.64], R130 ;  /* 0x0000008214008985 */ /* 0x0001e2000c101b34 */
[----:B------:R-:W-:-:S13]  /*1c020*/  ISETP.GE.AND P0, PT, R25, UR4, PT ;  /* 0x0000000419007c0c */ /* 0x000fda000bf06270 */
[----:B0-----:R-:W-:Y:S05]  /*1c030*/  @P0 BRA `(.L_x_1584) ;  /* 0x0000000800e40947 */ /* 0x001fea0003800000 */
[----:B------:R-:W-:Y:S02]  /*1c040*/  LEA R14, P0, R25, R14, 0x2 ;  /* 0x0000000e190e7211 */ /* 0x000fe400078010ff */
[----:B------:R-:W-:-:S04]  /*1c050*/  SHF.R.S32.HI R0, RZ, 0x1f, R25 ;  /* 0x0000001fff007819 */ /* 0x000fc80000011419 */
[----:B------:R-:W-:-:S05]  /*1c060*/  LEA.HI.X R15, R25, R3, R0, 0x2, P0 ;  /* 0x00000003190f7211 */ /* 0x000fca00000f1400 */
[----:B------:R0:W-:Y:S01]  /*1c070*/  ST.E.64 desc[UR52][R14.64], R134 ;  /* 0x000000860e007985 */ /* 0x0001e2000c101b34 */
[----:B------:R-:W-:Y:S05]  /*1c080*/  BRA `(.L_x_1584) ;  /* 0x0000000800d07947 */ /* 0x000fea0003800000 */
.L_x_1577:
[----:B------:R-:W3:Y:S01]  /*1c090*/  LDL R0, [R1+0x78] ;  /* 0x0000780001007983 */ /* 0x000ee20000100800 */
[----:B------:R-:W-:Y:S01]  /*1c0a0*/  ULDC.64 UR4, c[0x0][0xc08] ;  /* 0x0003020000047ab9 */ /* 0x000fe20000000a00 */
[----:B------:R-:W3:Y:S01]  /*1c0b0*/  LDC.64 R4, c[0x0][0xc00] ;  /* 0x00030000ff047b82 */ /* 0x000ee20000000a00 */
[----:B------:R-:W-:Y:S01]  /*1c0c0*/  ISETP.NE.U32.AND P0, PT, RZ, UR4, PT ;  /* 0x00000004ff007c0c */ /* 0x000fe2000bf05070 */
[----:B------:R-:W4:Y:S01]  /*1c0d0*/  LDL R8, [R1+0x74] ;  /* 0x0000740001087983 */ /* 0x000f220000100800 */
[----:B------:R-:W-:Y:S02]  /*1c0e0*/  IMAD.MOV.U32 R3, RZ, RZ, RZ ;  /* 0x000000ffff037224 */ /* 0x000fe400078e00ff */
[----:B------:R-:W-:Y:S01]  /*1c0f0*/  ISETP.NE.AND.EX P1, PT, RZ, UR5, PT, P0 ;  /* 0x00000005ff007c0c */ /* 0x000fe2000bf25300 */
[----:B------:R-:W-:Y:S02]  /*1c100*/  ULDC.64 UR4, c[0x0][0xc00] ;  /* 0x0003000000047ab9 */ /* 0x000fe40000000a00 */
[----:B------:R-:W-:-:S04]  /*1c110*/  ISETP.NE.U32.AND P0, PT, RZ, UR4, PT ;  /* 0x00000004ff007c0c */ /* 0x000fc8000bf05070 */
[----:B------:R-:W-:-:S06]  /*1c120*/  ISETP.NE.AND.EX P0, PT, RZ, UR5, PT, P0 ;  /* 0x00000005ff007c0c */ /* 0x000fcc000bf05300 */
[----:B------:R-:W2:Y:S01]  /*1c130*/  @P1 LDC.64 R6, c[0x0][0xc08] ;  /* 0x00030200ff061b82 */ /* 0x000ea20000000a00 */
[----:B------:R-:W-:Y:S02]  /*1c140*/  ULDC UR4, c[0x0][0xa88] ;  /* 0x0002a20000047ab9 */ /* 0x000fe40000000800 */
[----:B------:R-:W-:Y:S01]  /*1c150*/  IMAD.U32 R20, RZ, RZ, UR4 ;  /* 0x00000004ff147e24 */ /* 0x000fe2000f8e00ff */
[----:B------:R-:W0:Y:S01]  /*1c160*/  S2R R9, SR_TID.X ;  /* 0x0000000000097919 */ /* 0x000e220000002100 */
[----:B---3--:R-:W-:-:S04]  /*1c170*/  IMAD.WIDE R4, R0, 0x4, R4 ;  /* 0x0000000400047825 */ /* 0x008fc800078e0204 */
[----:B--2---:R-:W-:Y:S01]  /*1c180*/  @P1 IMAD.WIDE R6, R0, 0x4, R6 ;  /* 0x0000000400061825 */ /* 0x004fe200078e0206 */
[----:B------:R2:W5:Y:S04]  /*1c190*/  @P0 LDG.E R3, desc[UR52][R4.64] ;  /* 0x0000003404030981 */ /* 0x000568000c1e1900 */
[----:B------:R2:W5:Y:S01]  /*1c1a0*/  @P1 LDG.E R20, desc[UR52][R6.64] ;  /* 0x0000003406141981 */ /* 0x000562000c1e1900 */
[----:B----4-:R-:W-:Y:S01]  /*1c1b0*/  ISETP.NE.AND P2, PT, R8, RZ, PT ;  /* 0x000000ff0800720c */ /* 0x010fe20003f45270 */
[----:B0-----:R-:W-:Y:S01]  /*1c1c0*/  VIADD R30, R9, 0xffffff80 ;  /* 0xffffff80091e7836 */ /* 0x001fe20000000000 */
[----:B------:R-:W-:-:S04]  /*1c1d0*/  SHF.R.S32.HI R28, RZ, 0x1f, R0 ;  /* 0x0000001fff1c7819 */ /* 0x000fc80000011400 */
[----:B------:R-:W-:-:S07]  /*1c1e0*/  ISETP.GT.AND P3, PT, R30, 0xbf, PT ;  /* 0x000000bf1e00780c */ /* 0x000fce0003f64270 */
[----:B------:R-:W0:Y:S02]  /*1c1f0*/  @!P2 LDC R8, c[0x0][0xad4] ;  /* 0x0002b500ff08ab82 */ /* 0x000e240000000800 */
[----:B0-----:R2:W-:Y:S01]  /*1c200*/  @!P2 STL [R1+0x74], R8 ;  /* 0x000074080100a387 */ /* 0x0015e20000100800 */
[----:B------:R-:W-:Y:S01]  /*1c210*/  ISETP.GT.AND P2, PT, R8, 0x1, PT ;  /* 0x000000010800780c */ /* 0x000fe20003f44270 */
[----:B------:R-:W-:-:S12]  /*1c220*/  @P1 BRA `(.L_x_1589) ;  /* 0x0000000000101947 */ /* 0x000fd80003800000 */
[----:B------:R-:W-:Y:S05]  /*1c230*/  @!P0 BRA `(.L_x_1589) ;  /* 0x00000000000c8947 */ /* 0x000fea0003800000 */
[----:B--2---:R-:W2:Y:S04]  /*1c240*/  LDG.E R7, desc[UR52][R4.64] ;  /* 0x0000003404077981 */ /* 0x004ea8000c1e1900 */
[----:B-----5:R-:W2:Y:S02]  /*1c250*/  LDG.E R20, desc[UR52][R4.64+0x4] ;  /* 0x0000043404147981 */ /* 0x020ea4000c1e1900 */
[----:B--2---:R-:W-:-:S07]  /*1c260*/  IMAD.IADD R20, R20, 0x1, -R7 ;  /* 0x0000000114147824 */ /* 0x004fce00078e0a07 */
.L_x_1589:
[----:B------:R-:W-:Y:S01]  /*1c270*/  BSSY B1, `(.L_x_1590) ;  /* 0x0000037000017945 */ /* 0x000fe20003800000 */
[----:B------:R-:W-:Y:S02]  /*1c280*/  SEL R29, R0, RZ, !P0 ;  /* 0x000000ff001d7207 */ /* 0x000fe40004000000 */
[----:B------:R-:W-:Y:S02]  /*1c290*/  SEL R28, R28, RZ, !P0 ;  /* 0x000000ff1c1c7207 */ /* 0x000fe40004000000 */
[----:B-----5:R-:W-:Y:S01]  /*1c2a0*/  SHF.R.S32.HI R26, RZ, 0x1f, R3 ;  /* 0x0000001fff1a7819 */ /* 0x020fe20000011403 */
[----:B------:R-:W-:Y:S06]  /*1c2b0*/  @P3 BRA `(.L_x_1591) ;  /* 0x0000000000c83947 */ /* 0x000fec0003800000 */
[----:B--2---:R-:W2:Y:S01]  /*1c2c0*/  LDL R4, [R1+0x30] ;  /* 0x0000300001047983 */ /* 0x004ea20000100800 */
[----:B------:R-:W0:Y:S02]  /*1c2d0*/  LDC R37, c[0x0][0xbe8] ;  /* 0x0002fa00ff257b82 */ /* 0x000e240000000800 */
[----:B0-----:R-:W-:Y:S01]  /*1c2e0*/  IMAD R0, R20, R37, RZ ;  /* 0x0000002514007224 */ /* 0x001fe200078e02ff */
[----:B--2---:R-:W-:-:S04]  /*1c2f0*/  IADD3 R31, R4, -0x80, R9 ;  /* 0xffffff80041f7810 */ /* 0x004fc80007ffe009 */
[----:B------:R-:W-:-:S13]  /*1c300*/  ISETP.GE.AND P0, PT, R31, R0, PT ;  /* 0x000000001f00720c */ /* 0x000fda0003f06270 */
[----:B------:R-:W-:Y:S05]  /*1c310*/  @P0 BRA `(.L_x_1591) ;  /* 0x0000000000b00947 */ /* 0x000fea0003800000 */
[----:B-1----:R-:W2:Y:S01]  /*1c320*/  LDL.LU R32, [R1+0x7c] ;  /* 0x00007c0001207983 */ /* 0x002ea20000300800 */
[----:B------:R-:W-:Y:S01]  /*1c330*/  IMAD.MOV.U32 R24, RZ, RZ, 0x9b8 ;  /* 0x000009b8ff187424 */ /* 0x000fe200078e00ff */
[----:B------:R-:W-:Y:S01]  /*1c340*/  ISETP.GT.AND P0, PT, R8, 0x1, PT ;  /* 0x000000010800780c */ /* 0x000fe20003f04270 */
[----:B------:R-:W0:Y:S01]  /*1c350*/  LDC.64 R4, c[0x0][0xba8] ;  /* 0x0002ea00ff047b82 */ /* 0x000e220000000a00 */
[----:B------:R-:W-:Y:S01]  /*1c360*/  ISETP.NE.AND P1, PT, R37, 0x1, PT ;  /* 0x000000012500780c */ /* 0x000fe20003f25270 */
[----:B------:R-:W-:Y:S01]  /*1c370*/  IMAD.MOV.U32 R21, RZ, RZ, R31 ;  /* 0x000000ffff157224 */ /* 0x000fe200078e001f */
[----:B------:R-:W-:-:S05]  /*1c380*/  SEL R24, R24, 0x978, P0 ;  /* 0x0000097818187807 */ /* 0x000fca0000000000 */
[----:B------:R-:W1:Y:S08]  /*1c390*/  LDC.64 R12, c[0x0][R24+0x220] ;  /* 0x00008800180c7b82 */ /* 0x000e700000000a00 */
[----:B------:R-:W3:Y:S08]  /*1c3a0*/  LDC.64 R14, c[0x0][R24+0x218] ;  /* 0x00008600180e7b82 */ /* 0x000ef00000000a00 */
[----:B------:R-:W4:Y:S08]  /*1c3b0*/  LDC.64 R8, c[0x0][R24+0x228] ;  /* 0x00008a0018087b82 */ /* 0x000f300000000a00 */
[----:B------:R-:W5:Y:S08]  /*1c3c0*/  @P1 LDC R0, c[0x0][0xbec] ;  /* 0x0002fb00ff001b82 */ /* 0x000f700000000800 */
[----:B------:R-:W4:Y:S08]  /*1c3d0*/  LDC.64 R6, c[0x0][R24+0x210] ;  /* 0x0000840018067b82 */ /* 0x000f300000000a00 */
[----:B------:R-:W4:Y:S01]  /*1c3e0*/  @P1 LDC R27, c[0x0][0xbf0] ;  /* 0x0002fc00ff1b1b82 */ /* 0x000f220000000800 */
[----:B-----5:R-:W-:-:S07]  /*1c3f0*/  @P1 IMAD.HI.U32 R0, R31, R0, RZ ;  /* 0x000000001f001227 */ /* 0x020fce00078e00ff */
[----:B0-----:R-:W0:Y:S01]  /*1c400*/  @!P0 LDC R4, c[0x0][0xb50] ;  /* 0x0002d400ff048b82 */ /* 0x001e220000000800 */
[-C--:B-1----:R-:W-:Y:S02]  /*1c410*/  IMAD R13, R13, R29.reuse, RZ ;  /* 0x0000001d0d0d7224 */ /* 0x082fe400078e02ff */
[----:B------:R-:W-:-:S05]  /*1c420*/  IMAD.WIDE.U32 R10, R12, R29, RZ ;  /* 0x0000001d0c0a7225 */ /* 0x000fca00078e00ff */
[----:B------:R-:W1:Y:S01]  /*1c430*/  @!P0 LDC R5, c[0x0][0xb54] ;  /* 0x0002d500ff058b82 */ /* 0x000e620000000800 */
[-C--:B---3--:R-:W-:Y:S02]  /*1c440*/  IMAD R25, R15, R141.reuse, RZ ;  /* 0x0000008d0f197224 */ /* 0x088fe400078e02ff */
[----:B------:R-:W-:Y:S01]  /*1c450*/  IMAD.WIDE.U32 R14, R14, R141, RZ ;  /* 0x0000008d0e0e7225 */ /* 0x000fe200078e00ff */
[----:B----4-:R-:W-:-:S03]  /*1c460*/  @P1 SHF.R.U32.HI R21, RZ, R27, R0 ;  /* 0x0000001bff151219 */ /* 0x010fc60000011600 */
        /* <DEDUP_REMOVED lines=23> */
.L_x_1591:
[----:B------:R-:W-:Y:S05]  /*1c5e0*/  BSYNC B1 ;  /* 0x0000000000017941 */ /* 0x000fea0003800000 */
.L_x_1590:
[----:B------:R-:W-:Y:S05]  /*1c5f0*/  @P2 BRA `(.L_x_1584) ;  /* 0x0000000400742947 */ /* 0x000fea0003800000 */
[----:B------:R-:W3:Y:S01]  /*1c600*/  LDL R27, [R1+0x30] ;  /* 0x00003000011b7983 */ /* 0x000ee20000100800 */
[----:B------:R-:W4:Y:S01]  /*1c610*/  LDC R21, c[0x0][0xbe8] ;  /* 0x0002fa00ff157b82 */ /* 0x000f220000000800 */
[----:B0-2---:R-:W-:Y:S01]  /*1c620*/  SHF.R.S32.HI R5, RZ, 0x1f, R30 ;  /* 0x0000001fff057819 */ /* 0x005fe2000001141e */
        /* <DEDUP_REMOVED lines=14> */
[----:B----4-:R-:W-:-:S03]  /*1c710*/  ISETP.NE.AND P0, PT, R21, 0x1, PT ;  /* 0x000000011500780c */ /* 0x010fc60003f05270 */
[----:B------:R-:W-:Y:S01]  /*1c720*/  IMAD R5, R141, UR5, R5 ;  /* 0x000000058d057c24 */ /* 0x000fe2000f8e0205 */
[----:B------:R-:W-:Y:S01]  /*1c730*/  ULDC.64 UR4, c[0x0][0xae0] ;  /* 0x0002b80000047ab9 */ /* 0x000fe20000000a00 */
[C---:B------:R-:W-:Y:S02]  /*1c740*/  IMAD R7, R29.reuse, UR7, R6 ;  /* 0x000000071d077c24 */ /* 0x040fe4000f8e0206 */
[----:B------:R-:W-:-:S04]  /*1c750*/  IMAD.WIDE.U32 R4, R29, UR6, R4 ;  /* 0x000000061d047c25 */ /* 0x000fc8000f8e0004 */
[----:B------:R-:W-:Y:S02]  /*1c760*/  IMAD.IADD R5, R5, 0x1, R7 ;  /* 0x0000000105057824 */ /* 0x000fe400078e0207 */
[----:B------:R-:W0:Y:S08]  /*1c770*/  @P0 LDC R8, c[0x0][0xbec] ;  /* 0x0002fb00ff080b82 */ /* 0x000e300000000800 */
[----:B------:R-:W2:Y:S01]  /*1c780*/  @P0 LDC R11, c[0x0][0xbf0] ;  /* 0x0002fc00ff0b0b82 */ /* 0x000ea20000000800 */
[----:B---3--:R-:W-:-:S04]  /*1c790*/  IMAD.IADD R9, R27, 0x1, R0 ;  /* 0x000000011b097824 */ /* 0x008fc800078e0200 */
[----:B0-----:R-:W-:-:S04]  /*1c7a0*/  @P0 IMAD.HI.U32 R0, R9, R8, RZ ;  /* 0x0000000809000227 */ /* 0x001fc800078e00ff */
[----:B------:R-:W-:Y:S01]  /*1c7b0*/  IMAD.MOV.U32 R3, RZ, RZ, R9 ;  /* 0x000000ffff037224 */ /* 0x000fe200078e0009 */
[----:B--2---:R-:W-:-:S04]  /*1c7c0*/  @P0 SHF.R.U32.HI R3, RZ, R11, R0 ;  /* 0x0000000bff030219 */ /* 0x004fc80000011600 */
        /* <DEDUP_REMOVED lines=25> */
.L_x_1788:
[----:B------:R-:W-:Y:S01]  /*1c960*/  IMAD R21, R20, R21, RZ ;  /* 0x0000001514157224 */ /* 0x000fe200078e02ff */
[----:B------:R-:W-:Y:S01]  /*1c970*/  BSSY B1, `(.L_x_1593) ;  /* 0x0000011000017945 */ /* 0x000fe20003800000 */
[----:B------:R-:W-:-:S05]  /*1c980*/  IMAD.IADD R6, R10, 0x1, R27 ;  /* 0x000000010a067824 */ /* 0x000fca00078e021b */
        /* <DEDUP_REMOVED lines=15> */
.L_x_1594:
[----:B------:R-:W-:Y:S05]  /*1ca80*/  BSYNC B1 ;  /* 0x0000000000017941 */ /* 0x000fea0003800000 */
.L_x_1593:
[----:B------:R-:W-:-:S03]  /*1ca90*/  UMOV UR4, 0xffffffff ;  /* 0xffffffff00047882 */ /* 0x000fc60000000000 */
[----:B------:R-:W-:Y:S05]  /*1caa0*/  BRA.DIV UR4, `(.L_x_1595) ;  /* 0x0000009204f87947 */ /* 0x000fea000b800000 */
[----:B--2---:R2:W0:Y:S04]  /*1cab0*/  SHFL.IDX PT, R3, R4, 0x1, 0x1c1f ;  /* 0x003c1f0004037f89 */ /* 0x00442800000e0000 */
[----:B---34-:R2:W3:Y:S02]  /*1cac0*/  SHFL.IDX PT, R14, R0, 0x1, 0x1c1f ;  /* 0x003c1f00000e7f89 */ /* 0x0184e400000e0000 */
.L_x_1792:
        /* <DEDUP_REMOVED lines=16> */
.L_x_1584:
[----:B------:R-:W-:Y:S05]  /*1cbd0*/  BSYNC B0 ;  /* 0x0000000000007941 */ /* 0x000fea0003800000 */
.L_x_1576:
[----:B------:R-:W-:Y:S02]  /*1cbe0*/  ULDC UR4, c[0x0][0xc3c] ;  /* 0x00030f0000047ab9 */ /* 0x000fe40000000800 */
[----:B-1----:R-:W-:-:S13]  /*1cbf0*/  ISETP.GE.AND P0, PT, R35, UR4, PT ;  /* 0x0000000423007c0c */ /* 0x002fda000bf06270 */
[----:B------:R-:W-:Y:S05]  /*1cc00*/  @!P0 BRA `(.L_x_1596) ;  /* 0xfffffe4800408947 */ /* 0x000fea000383ffff */
[----:B------:R-:W-:Y:S05]  /*1cc10*/  BRA `(.L_x_1369) ;  /* 0x0000008000687947 */ /* 0x000fea0003800000 */
.L_x_1367:
        /* <DEDUP_REMOVED lines=16> */
.L_x_1597:
        /* <DEDUP_REMOVED lines=44> */
.L_x_1601:
[----:B------:R-:W0:Y:S01]  /*1cfe0*/  LDC R2, c[0x0][0xc3c] ;  /* 0x00030f00ff027b82 */ /* 0x000e220000000800 */
[----:B------:R-:W-:Y:S01]  /*1cff0*/  UIADD3 UR4, UR4, 0x1f, URZ ;  /* 0x0000001f04047890 */ /* 0x000fe2000fffe03f */
[----:B------:R-:W-:Y:S02]  /*1d000*/  ULDC UR7, c[0x0][0xc3c] ;  /* 0x00030f0000077ab9 */ /* 0x000fe40000000800 */
[----:B------:R-:W-:-:S03]  /*1d010*/  IMAD.U32 R27, RZ, RZ, UR7 ;  /* 0x00000007ff1b7e24 */ /* 0x000fc6000f8e00ff */
[----:B0-----:R-:W-:-:S13]  /*1d020*/  ISETP.LE.AND P6, PT, R2, UR4, PT ;  /* 0x0000000402007c0c */ /* 0x001fda000bfc3270 */
[----:B------:R-:W-:Y:S05]  /*1d030*/  @P6 BRA `(.L_x_1600) ;  /* 0x0000000800ac6947 */ /* 0x000fea0003800000 */
[----:B------:R-:W-:Y:S02]  /*1d040*/  VIADD R9, R0, UR4 ;  /* 0x0000000400097c36 */ /* 0x000fe40008000000 */
[----:B------:R-:W-:Y:S02]  /*1d050*/  IMAD.MOV.U32 R25, RZ, RZ, RZ ;  /* 0x000000ffff197224 */ /* 0x000fe400078e00ff */
[----:B------:R-:W-:Y:S01]  /*1d060*/  IMAD.MOV.U32 R6, RZ, RZ, RZ ;  /* 0x000000ffff067224 */ /* 0x000fe200078e00ff */
[----:B------:R-:W-:-:S13]  /*1d070*/  ISETP.GE.OR P6, PT, R9, R2, !P0 ;  /* 0x000000020900720c */ /* 0x000fda00047c6670 */
[----:B------:R-:W0:Y:S08]  /*1d080*/  @!P6 LDC.64 R4, c[0x0][0xc80] ;  /* 0x00032000ff04eb82 */ /* 0x000e300000000a00 */
[----:B------:R-:W1:Y:S01]  /*1d090*/  @!P6 LDC.64 R2, c[0x0][0xc78] ;  /* 0x00031e00ff02eb82 */ /* 0x000e620000000a00 */
[----:B0-----:R-:W-:-:S05]  /*1d0a0*/  @!P6 IMAD.WIDE R4, R9, 0x4, R4 ;  /* 0x000000040904e825 */ /* 0x001fca00078e0204 */
[----:B------:R-:W2:Y:S01]  /*1d0b0*/  @!P6 LDG.E R25, desc[UR52][R4.64] ;  /* 0x000000340419e981 */ /* 0x000ea2000c1e1900 */
[----:B-1----:R-:W-:-:S05]  /*1d0c0*/  @!P6 IMAD.WIDE R2, R9, 0x4, R2 ;  /* 0x000000040902e825 */ /* 0x002fca00078e0202 */
        /* <DEDUP_REMOVED lines=22> */
.L_x_1599:
        /* <DEDUP_REMOVED lines=11> */
[----:B------:R-:W-:-:S05]  /*1d2e0*/  VIADD R3, R27, 0xffffffff ;  /* 0xffffffff1b037836 */ /* 0x000fca0000000000 */
[----:B------:R0:W1:Y:S02]  /*1d2f0*/  SHFL.IDX PT, R24, R2, R3, 0x1f ;  /* 0x00001f0302187589 */ /* 0x00006400000e0000 */
.L_x_1602:
[----:B-1----:R-:W-:Y:S02]  /*1d300*/  IMAD R24, R24, UR5, R5 ;  /* 0x0000000518187c24 */ /* 0x002fe4000f8e0205 */
[----:B------:R-:W-:-:S03]  /*1d310*/  VIADD R27, R27, UR4 ;  /* 0x000000041b1b7c36 */ /* 0x000fc60008000000 */
[----:B------:R-:W-:Y:S01]  /*1d320*/  IADD3 R4, -R24, UR6, RZ ;  /* 0x0000000618047c10 */ /* 0x000fe2000fffe1ff */
[----:B------:R-:W-:Y:S06]  /*1d330*/  @!P1 BRA `(.L_x_1603) ;  /* 0x0000000000e89947 */ /* 0x000fec0003800000 */
[----:B--2---:R-:W-:Y:S02]  /*1d340*/  IABS R7, R25 ;  /* 0x0000001900077213 */ /* 0x004fe40000000000 */
[----:B------:R-:W-:Y:S02]  /*1d350*/  IABS R5, R6 ;  /* 0x0000000600057213 */ /* 0x000fe40000000000 */
[----:B------:R-:W1:Y:S08]  /*1d360*/  I2F.RP R8, R7 ;  /* 0x0000000700087306 */ /* 0x000e700000209400 */
[----:B-1----:R-:W0:Y:S02]  /*1d370*/  MUFU.RCP R8, R8 ;  /* 0x0000000800087308 */ /* 0x002e240000001000 */
[----:B0-----:R-:W-:Y:S01]  /*1d380*/  VIADD R2, R8, 0xffffffe ;  /* 0x0ffffffe08027836 */ /* 0x001fe20000000000 */
[----:B------:R-:W-:-:S05]  /*1d390*/  IABS R8, R4 ;  /* 0x0000000400087213 */ /* 0x000fca0000000000 */
[----:B------:R0:W1:Y:S02]  /*1d3a0*/  F2I.FTZ.U32.TRUNC.NTZ R3, R2 ;  /* 0x0000000200037305 */ /* 0x000064000021f000 */
[----:B0-----:R-:W-:Y:S02]  /*1d3b0*/  IMAD.MOV.U32 R2, RZ, RZ, RZ ;  /* 0x000000ffff027224 */ /* 0x001fe400078e00ff */
[----:B-1----:R-:W-:-:S04]  /*1d3c0*/  IMAD.MOV R10, RZ, RZ, -R3 ;  /* 0x000000ffff0a7224 */ /* 0x002fc800078e0a03 */
[----:B------:R-:W-:Y:S01]  /*1d3d0*/  IMAD R9, R10, R7, RZ ;  /* 0x000000070a097224 */ /* 0x000fe200078e02ff */
[----:B------:R-:W-:-:S03]  /*1d3e0*/  IABS R10, R25 ;  /* 0x00000019000a7213 */ /* 0x000fc60000000000 */
[----:B------:R-:W-:Y:S02]  /*1d3f0*/  IMAD.HI.U32 R3, R3, R9, R2 ;  /* 0x0000000903037227 */ /* 0x000fe400078e0002 */
[----:B------:R-:W0:Y:S02]  /*1d400*/  I2F.RP R9, R5 ;  /* 0x0000000500097306 */ /* 0x000e240000209400 */
[----:B------:R-:W-:Y:S01]  /*1d410*/  IMAD.MOV R11, RZ, RZ, -R10 ;  /* 0x000000ffff0b7224 */ /* 0x000fe200078e0a0a */
[----:B------:R-:W-:Y:S01]  /*1d420*/  IABS R10, R6 ;  /* 0x00000006000a7213 */ /* 0x000fe20000000000 */
[----:B------:R-:W-:-:S04]  /*1d430*/  IMAD.HI.U32 R2, R3, R8, RZ ;  /* 0x0000000803027227 */ /* 0x000fc800078e00ff */
[----:B------:R-:W-:Y:S02]  /*1d440*/  IMAD R8, R2, R11, R8 ;  /* 0x0000000b02087224 */ /* 0x000fe400078e0208 */
[----:B------:R-:W-:-:S03]  /*1d450*/  IMAD.MOV R10, RZ, RZ, -R10 ;  /* 0x000000ffff0a7224 */ /* 0x000fc600078e0a0a */
[----:B------:R-:W-:Y:S01]  /*1d460*/  ISETP.GT.U32.AND P1, PT, R7, R8, PT ;  /* 0x000000080700720c */ /* 0x000fe20003f24070 */
[----:B0-----:R-:W0:-:S12]  /*1d470*/  MUFU.RCP R9, R9 ;  /* 0x0000000900097308 */ /* 0x001e180000001000 */
[----:B------:R-:W-:Y:S02]  /*1d480*/  @!P1 IMAD.IADD R8, R8, 0x1, -R7 ;  /* 0x0000000108089824 */ /* 0x000fe400078e0a07 */
[----:B------:R-:W-:Y:S01]  /*1d490*/  @!P1 VIADD R2, R2, 0x1 ;  /* 0x0000000102029836 */ /* 0x000fe20000000000 */
[----:B------:R-:W-:Y:S02]  /*1d4a0*/  ISETP.NE.AND P1, PT, R25, RZ, PT ;  /* 0x000000ff1900720c */ /* 0x000fe40003f25270 */
[----:B------:R-:W-:Y:S01]  /*1d4b0*/  ISETP.GE.U32.AND P0, PT, R8, R7, PT ;  /* 0x000000070800720c */ /* 0x000fe20003f06070 */
[----:B0-----:R-:W-:Y:S01]  /*1d4c0*/  VIADD R3, R9, 0xffffffe ;  /* 0x0ffffffe09037836 */ /* 0x001fe20000000000 */
[----:B------:R-:W-:-:S04]  /*1d4d0*/  LOP3.LUT R7, R4, R25, RZ, 0x3c, !PT ;  /* 0x0000001904077212 */ /* 0x000fc800078e3cff */
[----:B------:R-:W-:Y:S01]  /*1d4e0*/  ISETP.GE.AND P2, PT, R7, RZ, PT ;  /* 0x000000ff0700720c */ /* 0x000fe20003f46270 */
[----:B------:R-:W0:Y:S06]  /*1d4f0*/  F2I.FTZ.U32.TRUNC.NTZ R3, R3 ;  /* 0x0000000300037305 */ /* 0x000e2c000021f000 */
[----:B------:R-:W-:-:S04]  /*1d500*/  @P0 VIADD R2, R2, 0x1 ;  /* 0x0000000102020836 */ /* 0x000fc80000000000 */
[----:B------:R-:W-:-:S04]  /*1d510*/  IMAD.MOV.U32 R9, RZ, RZ, R2 ;  /* 0x000000ffff097224 */ /* 0x000fc800078e0002 */
[----:B------:R-:W-:Y:S01]  /*1d520*/  @!P2 IMAD.MOV R9, RZ, RZ, -R9 ;  /* 0x000000ffff09a224 */ /* 0x000fe200078e0a09 */
[----:B------:R-:W-:Y:S01]  /*1d530*/  @!P1 LOP3.LUT R9, RZ, R25, RZ, 0x33, !PT ;  /* 0x00000019ff099212 */ /* 0x000fe200078e33ff */
[----:B0-----:R-:W-:-:S03]  /*1d540*/  IMAD.MOV R2, RZ, RZ, -R3 ;  /* 0x000000ffff027224 */ /* 0x001fc600078e0a03 */
[----:B------:R-:W-:Y:S01]  /*1d550*/  IABS R8, R9 ;  /* 0x0000000900087213 */ /* 0x000fe20000000000 */
[----:B------:R-:W-:Y:S02]  /*1d560*/  IMAD R7, R2, R5, RZ ;  /* 0x0000000502077224 */ /* 0x000fe400078e02ff */
[----:B------:R-:W-:-:S04]  /*1d570*/  IMAD.MOV.U32 R2, RZ, RZ, RZ ;  /* 0x000000ffff027224 */ /* 0x000fc800078e00ff */
[----:B------:R-:W-:-:S04]  /*1d580*/  IMAD.HI.U32 R2, R3, R7, R2 ;  /* 0x0000000703027227 */ /* 0x000fc800078e0002 */
[----:B------:R-:W-:Y:S02]  /*1d590*/  IMAD.MOV.U32 R3, RZ, RZ, R8 ;  /* 0x000000ffff037224 */ /* 0x000fe400078e0008 */
[----:B------:R-:W-:Y:S02]  /*1d5a0*/  IMAD.MOV.U32 R8, RZ, RZ, R10 ;  /* 0x000000ffff087224 */ /* 0x000fe400078e000a */
        /* <DEDUP_REMOVED lines=8> */
[----:B------:R-:W-:Y:S01]  /*1d630*/  ISETP.GE.U32.AND P0, PT, R8, R5, PT ;  /* 0x000000050800720c */ /* 0x000fe20003f06070 */
[----:B------:R-:W-:-:S12]  /*1d640*/  IMAD.MOV R5, RZ, RZ, -R9 ;  /* 0x000000ffff057224 */ /* 0x000fd800078e0a09 */
[----:B------:R-:W-:-:S04]  /*1d650*/  @P0 VIADD R2, R2, 0x1 ;  /* 0x0000000102020836 */ /* 0x000fc80000000000 */
        /* <DEDUP_REMOVED lines=8> */
.L_x_1603:
[----:B0-----:R-:W0:Y:S02]  /*1d6e0*/  LDC.64 R2, c[0x0][0xc90] ;  /* 0x00032400ff027b82 */ /* 0x001e240000000a00 */
        /* <DEDUP_REMOVED lines=14> */
[----:B------:R-:W-:Y:S02]  /*1d7d0*/  IMAD.MOV.U32 R9, RZ, RZ, R11 ;  /* 0x000000ffff097224 */ /* 0x000fe400078e000b */
        /* <DEDUP_REMOVED lines=16> */
[----:B------:R-:W-:Y:S02]  /*1d8e0*/  IMAD R4, R5, R2, R4 ;  /* 0x0000000205047224 */ /* 0x000fe400078e0204 */
[----:B------:R-:W-:Y:S01]  /*1d8f0*/  IMAD.MOV.U32 R2, RZ, RZ, RZ ;  /* 0x000000ffff027224 */ /* 0x000fe200078e00ff */
[----:B------:R-:W-:Y:S02]  /*1d900*/  VIADDMNMX R6, R3, UR5, R6, PT ;  /* 0x0000000503067c46 */ /* 0x000fe4000b800106 */
[----:B------:R-:W-:-:S02]  /*1d910*/  IABS R10, R4 ;  /* 0x00000004000a7213 */ /* 0x000fc40000000000 */
[----:B------:R-:W-:Y:S01]  /*1d920*/  IABS R8, R6 ;  /* 0x0000000600087213 */ /* 0x000fe20000000000 */
[----:B------:R-:W-:Y:S01]  /*1d930*/  IMAD.MOV R26, RZ, RZ, -R6 ;  /* 0x000000ffff1a7224 */ /* 0x000fe200078e0a06 */
[----:B------:R-:W-:Y:S02]  /*1d940*/  IADD3 R7, R7, 0x1000000, R4 ;  /* 0x0100000007077810 */ /* 0x000fe40007ffe004 */
[----:B------:R-:W0:Y:S08]  /*1d950*/  I2F.RP R9, R8 ;  /* 0x0000000800097306 */ /* 0x000e300000209400 */
[----:B0-----:R-:W0:Y:S02]  /*1d960*/  MUFU.RCP R9, R9 ;  /* 0x0000000900097308 */ /* 0x001e240000001000 */
[----:B0-----:R-:W-:-:S06]  /*1d970*/  VIADD R3, R9, 0xffffffe ;  /* 0x0ffffffe09037836 */ /* 0x001fcc0000000000 */
[----:B------:R-:W0:Y:S02]  /*1d980*/  F2I.FTZ.U32.TRUNC.NTZ R3, R3 ;  /* 0x0000000300037305 */ /* 0x000e24000021f000 */
[----:B0-----:R-:W-:-:S04]  /*1d990*/  IMAD.MOV R11, RZ, RZ, -R3 ;  /* 0x000000ffff0b7224 */ /* 0x001fc800078e0a03 */
[----:B------:R-:W-:Y:S01]  /*1d9a0*/  IMAD R5, R11, R8, RZ ;  /* 0x000000080b057224 */ /* 0x000fe200078e02ff */
[----:B------:R-:W-:-:S03]  /*1d9b0*/  IABS R11, R6 ;  /* 0x00000006000b7213 */ /* 0x000fc60000000000 */
        /* <DEDUP_REMOVED lines=15> */
[----:B------:R-:W-:-:S07]  /*1dab0*/  IMAD R26, R2, R26, R7 ;  /* 0x0000001a021a7224 */ /* 0x000fce00078e0207 */
.L_x_1604:
[----:B------:R-:W-:-:S05]  /*1dac0*/  LOP3.LUT R2, RZ, R2, RZ, 0x33, !PT ;  /* 0x00000002ff027212 */ /* 0x000fca00078e33ff */
[----:B------:R-:W-:Y:S01]  /*1dad0*/  IMAD.IADD R25, R25, 0x1, R2 ;  /* 0x0000000119197824 */ /* 0x000fe200078e0202 */
[----:B------:R-:W-:Y:S06]  /*1dae0*/  BRA `(.L_x_1605) ;  /* 0x00000000000c7947 */ /* 0x000fec0003800000 */
.L_x_1600:
[----:B------:R-:W-:Y:S02]  /*1daf0*/  IMAD.MOV.U32 R25, RZ, RZ, RZ ;  /* 0x000000ffff197224 */ /* 0x000fe400078e00ff */
[----:B------:R-:W-:Y:S02]  /*1db00*/  IMAD.U32 R24, RZ, RZ, UR6 ;  /* 0x00000006ff187e24 */ /* 0x000fe4000f8e00ff */
[----:B------:R-:W-:-:S07]  /*1db10*/  IMAD.MOV.U32 R26, RZ, RZ, RZ ;  /* 0x000000ffff1a7224 */ /* 0x000fce00078e00ff */
.L_x_1605:
[----:B------:R-:W-:-:S13]  /*1db20*/  ISETP.NE.AND P0, PT, R0, RZ, PT ;  /* 0x000000ff0000720c */ /* 0x000fda0003f05270 */
[----:B------:R-:W0:Y:S01]  /*1db30*/  @!P0 S2R R3, SR_CgaCtaId ;  /* 0x0000000000038919 */ /* 0x000e220000008800 */
[----:B------:R-:W-:-:S04]  /*1db40*/  @!P0 MOV R0, 0x400 ;  /* 0x0000040000008802 */ /* 0x000fc80000000f00 */
[----:B0-----:R-:W-:-:S05]  /*1db50*/  @!P0 LEA R0, R3, R0, 0x18 ;  /* 0x0000000003008211 */ /* 0x001fca00078ec0ff */
[----:B------:R0:W-:Y:S01]  /*1db60*/  @!P0 STS.128 [R0+0x2d8d0], R24 ;  /* 0x02d8d01800008388 */ /* 0x0001e20000000c00 */
[----:B------:R-:W-:Y:S06]  /*1db70*/  BAR.ARV 0x5, 0x200 ;  /* 0x0148000000007b1d */ /* 0x000fec0000002000 */
.L_x_1598:
        /* <DEDUP_REMOVED lines=40> */
.L_x_1727:
[----:B------:R-:W-:Y:S05]  /*1de00*/  YIELD ;  /* 0x0000000000007946 */ /* 0x000fea0003800000 */
[----:B------:R-:W-:Y:S01]  /*1de10*/  ULDC.64 UR4, c[0x0][0xa28] ;  /* 0x00028a0000047ab9 */ /* 0x000fe20000000a00 */
[----:B------:R-:W-:Y:S01]  /*1de20*/  IMAD.MOV.U32 R11, RZ, RZ, RZ ;  /* 0x000000ffff0b7224 */ /* 0x000fe200078e00ff */
[----:B------:R-:W-:Y:S01]  /*1de30*/  ISETP.NE.U32.AND P0, PT, RZ, UR4, PT ;  /* 0x00000004ff007c0c */ /* 0x000fe2000bf05070 */
[----:B01----:R-:W0:Y:S01]  /*1de40*/  LDC.64 R6, c[0x0][0xa00] ;  /* 0x00028000ff067b82 */ /* 0x003e220000000a00 */
[----:B------:R-:W-:Y:S01]  /*1de50*/  IMAD.MOV.U32 R0, RZ, RZ, RZ ;  /* 0x000000ffff007224 */ /* 0x000fe200078e00ff */
[----:B------:R-:W-:Y:S01]  /*1de60*/  ULDC.64 UR6, c[0x0][0xa10] ;  /* 0x0002840000067ab9 */ /* 0x000fe20000000a00 */
[----:B------:R-:W-:Y:S01]  /*1de70*/  ISETP.NE.AND.EX P0, PT, RZ, UR5, PT, P0 ;  /* 0x00000005ff007c0c */ /* 0x000fe2000bf05300 */
[----:B------:R-:W-:-:S12]  /*1de80*/  ULDC.64 UR4, c[0x0][0xa18] ;  /* 0x0002860000047ab9 */ /* 0x000fd80000000a00 */
[----:B------:R-:W1:Y:S02]  /*1de90*/  @P0 LDC.64 R2, c[0x0][0xa28] ;  /* 0x00028a00ff020b82 */ /* 0x000e640000000a00 */
[----:B-1----:R-:W-:-:S05]  /*1dea0*/  @P0 IMAD.WIDE R2, R27, 0x4, R2 ;  /* 0x000000041b020825 */ /* 0x002fca00078e0202 */
[----:B--2---:R1:W2:Y:S01]  /*1deb0*/  @P0 LDG.E R11, desc[UR52][R2.64] ;  /* 0x00000034020b0981 */ /* 0x0042a2000c1e1900 */
[----:B------:R-:W-:Y:S01]  /*1dec0*/  ISETP.NE.U32.AND P0, PT, RZ, UR4, PT ;  /* 0x00000004ff007c0c */ /* 0x000fe2000bf05070 */
[----:B0-----:R-:W-:Y:S01]  /*1ded0*/  IMAD.WIDE R6, R27, 0x4, R6 ;  /* 0x000000041b067825 */ /* 0x001fe200078e0206 */
[----:B------:R-:W-:Y:S02]  /*1dee0*/  ISETP.NE.U32.AND P1, PT, RZ, UR6, PT ;  /* 0x00000006ff007c0c */ /* 0x000fe4000bf25070 */
[----:B------:R-:W-:Y:S01]  /*1def0*/  ISETP.NE.AND.EX P2, PT, RZ, UR5, PT, P0 ;  /* 0x00000005ff007c0c */ /* 0x000fe2000bf45300 */
[----:B------:R-:W-:Y:S01]  /*1df00*/  ULDC.64 UR4, c[0x0][0xa00] ;  /* 0x0002800000047ab9 */ /* 0x000fe20000000a00 */
[----:B------:R-:W-:Y:S01]  /*1df10*/  ISETP.NE.AND.EX P1, PT, RZ, UR7, PT, P1 ;  /* 0x00000007ff007c0c */ /* 0x000fe2000bf25310 */
[----:B------:R-:W-:Y:S01]  /*1df20*/  IMAD.MOV.U32 R4, RZ, RZ, RZ ;  /* 0x000000ffff047224 */ /* 0x000fe200078e00ff */
[----:B------:R-:W-:Y:S01]  /*1df30*/  ISETP.NE.U32.AND P0, PT, RZ, UR4, PT ;  /* 0x00000004ff007c0c */ /* 0x000fe2000bf05070 */
[----:B-1----:R-:W0:Y:S03]  /*1df40*/  LDC.64 R2, c[0x0][0xa10] ;  /* 0x00028400ff027b82 */ /* 0x002e260000000a00 */
[----:B------:R-:W-:-:S05]  /*1df50*/  ISETP.NE.AND.EX P0, PT, RZ, UR5, PT, P0 ;  /* 0x00000005ff007c0c */ /* 0x000fca000bf05300 */
[----:B------:R-:W1:Y:S08]  /*1df60*/  @P2 LDC.64 R8, c[0x0][0xa18] ;  /* 0x00028600ff082b82 */ /* 0x000e700000000a00 */
[----:B---3--:R-:W3:Y:S01]  /*1df70*/  @P0 LDG.E R0, desc[UR52][R6.64] ;  /* 0x0000003406000981 */ /* 0x008ee2000c1e1900 */
[----:B------:R-:W-:Y:S01]  /*1df80*/  ULDC UR4, c[0x0][0x288] ;  /* 0x0000a20000047ab9 */ /* 0x000fe20000000800 */
[----:B0-----:R-:W-:-:S05]  /*1df90*/  IMAD.WIDE R2, R27, 0x4, R2 ;  /* 0x000000041b027825 */ /* 0x001fca00078e0202 */
[----:B-----5:R-:W5:Y:S01]  /*1dfa0*/  @P1 LDG.E R4, desc[UR52][R2.64] ;  /* 0x0000003402041981 */ /* 0x020f62000c1e1900 */
[----:B-1----:R-:W-:-:S03]  /*1dfb0*/  @P2 IMAD.WIDE R8, R27, 0x4, R8 ;  /* 0x000000041b082825 */ /* 0x002fc600078e0208 */
[----:B---3--:R0:W-:Y:S02]  /*1dfc0*/  STL [R1+0x34], R0 ;  /* 0x0000340001007387 */ /* 0x0081e40000100800 */
[----:B0-----:R-:W-:Y:S01]  /*1dfd0*/  IMAD.U32 R0, RZ, RZ, UR4 ;  /* 0x00000004ff007e24 */ /* 0x001fe2000f8e00ff */
[----:B------:R-:W-:-:S05]  /*1dfe0*/  ULDC.64 UR4, c[0x0][0x418] ;  /* 0x0001060000047ab9 */ /* 0x000fca0000000a00 */
[----:B------:R0:W3:Y:S01]  /*1dff0*/  @P2 LDG.E R0, desc[UR52][R8.64] ;  /* 0x0000003408002981 */ /* 0x0000e2000c1e1900 */
[----:B------:R-:W-:-:S03]  /*1e000*/  UISETP.NE.U32.AND UP0, UPT, UR4, URZ, UPT ;  /* 0x0000003f0400728c */ /* 0x000fc6000bf05070 */
[----:B------:R-:W-:Y:S01]  /*1e010*/  ULDC UR4, c[0x0][0x424] ;  /* 0x0001090000047ab9 */ /* 0x000fe20000000800 */
[----:B------:R-:W-:-:S03]  /*1e020*/  UISETP.NE.AND.EX UP0, UPT, UR5, URZ, UPT, UP0 ;  /* 0x0000003f0500728c */ /* 0x000fc6000bf05300 */
[----:B------:R-:W-:Y:S01]  /*1e030*/  ULDC UR5, c[0x0][0x2f0] ;  /* 0x0000bc0000057ab9 */ /* 0x000fe20000000800 */
[----:B------:R-:W-:-:S04]  /*1e040*/  USEL UR4, UR4, 0x1, UP0 ;  /* 0x0000000104047887 */ /* 0x000fc80008000000 */
[----:B------:R-:W-:-:S03]  /*1e050*/  UIMAD UR4, UR4, UR5, URZ ;  /* 0x00000005040472a4 */ /* 0x000fc6000f8e023f */
[----:B------:R-:W-:Y:S02]  /*1e060*/  ULDC UR5, c[0x0][0x348] ;  /* 0x0000d20000057ab9 */ /* 0x000fe40000000800 */
[----:B0-----:R-:W-:Y:S02]  /*1e070*/  IMAD.U32 R8, RZ, RZ, UR5 ;  /* 0x00000005ff087e24 */ /* 0x001fe4000f8e00ff */
[----:B------:R-:W-:Y:S01]  /*1e080*/  IMAD.U32 R5, RZ, RZ, UR4 ;  /* 0x00000004ff057e24 */ /* 0x000fe2000f8e00ff */
[----:B---3--:R0:W-:Y:S04]  /*1e090*/  STL [R1+0x8], R0 ;  /* 0x0000080001007387 */ /* 0x0081e80000100800 */
[----:B--2---:R0:W-:Y:S01]  /*1e0a0*/  STL [R1+0x28], R11 ;  /* 0x0000280b01007387 */ /* 0x0041e20000100800 */
[----:B------:R-:W-:Y:S01]  /*1e0b0*/  IMAD.MOV.U32 R12, RZ, RZ, R0 ;  /* 0x000000ffff0c7224 */ /* 0x000fe200078e0000 */
[----:B------:R-:W-:Y:S06]  /*1e0c0*/  @P2 BRA `(.L_x_1607) ;  /* 0x0000000000142947 */ /* 0x000fec0003800000 */
[----:B------:R-:W-:Y:S05]  /*1e0d0*/  @!P0 BRA `(.L_x_1607) ;  /* 0x0000000000108947 */ /* 0x000fea0003800000 */
[----:B0-----:R-:W2:Y:S04]  /*1e0e0*/  LDG.E R0, desc[UR52][R6.64] ;  /* 0x0000003406007981 */ /* 0x001ea8000c1e1900 */
[----:B------:R-:W2:Y:S02]  /*1e0f0*/  LDG.E R6, desc[UR52][R6.64+0x4] ;  /* 0x0000043406067981 */ /* 0x000ea4000c1e1900 */
[----:B--2---:R-:W-:-:S05]  /*1e100*/  IMAD.IADD R12, R6, 0x1, -R0 ;  /* 0x00000001060c7824 */ /* 0x004fca00078e0a00 */
[----:B------:R1:W-:Y:S02]  /*1e110*/  STL [R1+0x8], R12 ;  /* 0x0000080c01007387 */ /* 0x0003e40000100800 */
.L_x_1607:
[----:B------:R-:W-:Y:S01]  /*1e120*/  ULDC.64 UR4, c[0x0][0xa20] ;  /* 0x0002880000047ab9 */ /* 0x000fe20000000a00 */
[C---:B------:R-:W-:Y:S02]  /*1e130*/  LOP3.LUT R10, R26.reuse, 0xff000000, RZ, 0xc0, !PT ;  /* 0xff0000001a0a7812 */ /* 0x040fe400078ec0ff */
[----:B------:R-:W-:Y:S02]  /*1e140*/  ISETP.NE.U32.AND P0, PT, RZ, UR4, PT ;  /* 0x00000004ff007c0c */ /* 0x000fe4000bf05070 */
[----:B------:R-:W-:Y:S02]  /*1e150*/  SHF.R.U32.HI R10, RZ, 0x8, R10 ;  /* 0x00000008ff0a7819 */ /* 0x000fe4000001160a */
[----:B------:R-:W-:Y:S02]  /*1e160*/  ISETP.NE.AND.EX P0, PT, RZ, UR5, PT, P0 ;  /* 0x00000005ff007c0c */ /* 0x000fe4000bf05300 */
[C---:B0-----:R-:W-:Y:S02]  /*1e170*/  LOP3.LUT R0, R26.reuse, 0xff0000, RZ, 0xc0, !PT ;  /* 0x00ff00001a007812 */ /* 0x041fe400078ec0ff */
[----:B------:R-:W-:-:S02]  /*1e180*/  LOP3.LUT R17, R26, 0xffff, RZ, 0xc0, !PT ;  /* 0x0000ffff1a117812 */ /* 0x000fc400078ec0ff */
[----:B------:R-:W-:-:S07]  /*1e190*/  LEA.HI R10, R0, R10, RZ, 0x10 ;  /* 0x0000000a000a7211 */ /* 0x000fce00078f80ff */
[----:B------:R-:W-:Y:S05]  /*1e1a0*/  @!P0 BRA `(.L_x_1608) ;  /* 0x0000000000108947 */ /* 0x000fea0003800000 */
[----:B------:R-:W0:Y:S02]  /*1e1b0*/  LDC.64 R6, c[0x0][0xa20] ;  /* 0x00028800ff067b82 */ /* 0x000e240000000a00 */
[----:B0-----:R-:W-:-:S05]  /*1e1c0*/  IMAD.WIDE R6, R27, 0x4, R6 ;  /* 0x000000041b067825 */ /* 0x001fca00078e0206 */
[----:B------:R0:W5:Y:S01]  /*1e1d0*/  LDG.E R5, desc[UR52][R6.64] ;  /* 0x0000003406057981 */ /* 0x000162000c1e1900 */
[----:B------:R-:W-:Y:S05]  /*1e1e0*/  BRA `(.L_x_1609) ;  /* 0x0000000000247947 */ /* 0x000fea0003800000 */
.L_x_1608:
        /* <DEDUP_REMOVED lines=9> */
.L_x_1609:
[----:B------:R-:W2:Y:S04]  /*1e280*/  @P1 LDG.E R0, desc[UR52][R2.64] ;  /* 0x0000003402001981 */ /* 0x000ea8000c1e1900 */
[----:B0-----:R0:W2:Y:S01]  /*1e290*/  @P1 LDG.E R6, desc[UR52][R2.64+0x4] ;  /* 0x0000043402061981 */ /* 0x0010a2000c1e1900 */
[----:B------:R-:W-:Y:S02]  /*1e2a0*/  IMAD R25, R25, 0xc0, RZ ;  /* 0x000000c019197824 */ /* 0x000fe400078e02ff */
[----:B-----5:R-:W-:Y:S01]  /*1e2b0*/  IMAD.IADD R5, R5, 0x1, -R11 ;  /* 0x0000000105057824 */ /* 0x020fe200078e0a0b */
[----:B0-----:R-:W0:Y:S02]  /*1e2c0*/  LDC R2, c[0x0][0x448] ;  /* 0x00011200ff027b82 */ /* 0x001e240000000800 */
[----:B0-----:R-:W-:-:S13]  /*1e2d0*/  ISETP.NE.AND P2, PT, R2, 0x1, PT ;  /* 0x000000010200780c */ /* 0x001fda0003f45270 */
[----:B------:R-:W0:Y:S08]  /*1e2e0*/  @P2 LDC R3, c[0x0][0x44c] ;  /* 0x00011300ff032b82 */ /* 0x000e300000000800 */
[----:B------:R-:W3:Y:S01]  /*1e2f0*/  @P2 LDC R2, c[0x0][0x450] ;  /* 0x00011400ff022b82 */ /* 0x000ee20000000800 */
[----:B--2---:R-:W-:Y:S02]  /*1e300*/  @P1 IMAD.IADD R8, R6, 0x1, -R0 ;  /* 0x0000000106081824 */ /* 0x004fe400078e0a00 */
[----:B------:R-:W-:-:S02]  /*1e310*/  VIADD R0, R25, 0xbf ;  /* 0x000000bf19007836 */ /* 0x000fc40000000000 */
[----:B------:R-:W-:Y:S02]  /*1e320*/  IMAD.IADD R11, R5, 0x1, R8 ;  /* 0x00000001050b7824 */ /* 0x000fe400078e0208 */
[----:B0-----:R-:W-:-:S03]  /*1e330*/  @P2 IMAD.HI.U32 R3, R0, R3, RZ ;  /* 0x0000000300032227 */ /* 0x001fc600078e00ff */
[----:B------:R0:W-:Y:S01]  /*1e340*/  STL [R1+0x18], R11 ;  /* 0x0000180b01007387 */ /* 0x0001e20000100800 */
[C---:B------:R-:W-:Y:S01]  /*1e350*/  VIADD R22, R11.reuse, 0x7f ;  /* 0x0000007f0b167836 */ /* 0x040fe20000000000 */
[----:B---3--:R-:W-:Y:S02]  /*1e360*/  @P2 SHF.R.U32.HI R0, RZ, R2, R3 ;  /* 0x00000002ff002219 */ /* 0x008fe40000011603 */
[----:B------:R-:W-:Y:S02]  /*1e370*/  IADD3 R21, R11, 0x1, -R12 ;  /* 0x000000010b157810 */ /* 0x000fe40007ffe80c */
[----:B------:R-:W-:-:S03]  /*1e380*/  SHF.R.S32.HI R2, RZ, 0x1f, R22 ;  /* 0x0000001fff027819 */ /* 0x000fc60000011416 */
[----:B------:R-:W-:Y:S01]  /*1e390*/  IMAD.IADD R0, R21, 0x1, R0 ;  /* 0x0000000115007824 */ /* 0x000fe200078e0200 */
[----:B------:R-:W-:Y:S02]  /*1e3a0*/  LEA.HI R22, R2, R22, RZ, 0x7 ;  /* 0x0000001602167211 */ /* 0x000fe400078f38ff */
[----:B------:R-:W2:Y:S02]  /*1e3b0*/  LDC.64 R2, c[0x0][0x9e0] ;  /* 0x00027800ff027b82 */ /* 0x000ea40000000a00 */
[----:B------:R-:W-:Y:S02]  /*1e3c0*/  SHF.R.S32.HI R22, RZ, 0x7, R22 ;  /* 0x00000007ff167819 */ /* 0x000fe40000011416 */
[----:B--2---:R-:W-:Y:S01]  /*1e3d0*/  ISETP.GE.AND P3, PT, R3, 0x1, PT ;  /* 0x000000010300780c */ /* 0x004fe20003f66270 */
[----:B------:R-:W-:-:S12]  /*1e3e0*/  IMAD.IADD R2, R0, 0x1, R2 ;  /* 0x0000000100027824 */ /* 0x000fd800078e0202 */
[----:B0-----:R-:W-:Y:S05]  /*1e3f0*/  @!P3 BRA `(.L_x_1610) ;  /* 0x000000000048b947 */ /* 0x001fea0003800000 */
        /* <DEDUP_REMOVED lines=11> */
.L_x_1612:
[----:B------:R-:W-:-:S13]  /*1e4b0*/  ISETP.NE.AND P0, PT, R3, 0x1, PT ;  /* 0x000000010300780c */ /* 0x000fda0003f05270 */
[----:B------:R-:W0:Y:S02]  /*1e4c0*/  @P0 LDC.64 R6, c[0x0][0x9e8] ;  /* 0x00027a00ff060b82 */ /* 0x000e240000000a00 */
[----:B0-----:R-:W-:-:S05]  /*1e4d0*/  @P0 IMAD.HI.U32 R6, R9, R6, RZ ;  /* 0x0000000609060227 */ /* 0x001fca00078e00ff */
[----:B------:R-:W-:-:S07]  /*1e4e0*/  @P0 SHF.R.U32.HI R9, RZ, R7, R6 ;  /* 0x00000007ff090219 */ /* 0x000fce0000011606 */
.L_x_1613:
[----:B------:R-:W-:Y:S05]  /*1e4f0*/  BSYNC B0 ;  /* 0x0000000000007941 */ /* 0x000fea0003800000 */
.L_x_1611:
[----:B------:R-:W-:-:S05]  /*1e500*/  IMAD R9, R9, R3, R3 ;  /* 0x0000000309097224 */ /* 0x000fca00078e0203 */
[----:B------:R-:W-:-:S07]  /*1e510*/  VIMNMX R2, R2, R9, PT ;  /* 0x0000000902027248 */ /* 0x000fce0003fe0100 */
.L_x_1610:
[----:B------:R-:W0:Y:S01]  /*1e520*/  @P2 LDC R6, c[0x0][0x44c] ;  /* 0x00011300ff062b82 */ /* 0x000e220000000800 */
[----:B------:R-:W-:Y:S01]  /*1e530*/  VIADD R2, R2, 0x7f ;  /* 0x0000007f02027836 */ /* 0x000fe20000000000 */
[----:B------:R-:W-:Y:S01]  /*1e540*/  ULDC UR4, c[0x0][0x9dc] ;  /* 0x0002770000047ab9 */ /* 0x000fe20000000800 */
[----:B------:R-:W-:Y:S02]  /*1e550*/  IMAD.MOV.U32 R0, RZ, RZ, R25 ;  /* 0x000000ffff007224 */ /* 0x000fe400078e0019 */
[----:B------:R-:W-:-:S03]  /*1e560*/  IMAD.IADD R20, R11, 0x1, -R12 ;  /* 0x000000010b147824 */ /* 0x000fc600078e0a0c */
[----:B------:R-:W2:Y:S01]  /*1e570*/  @P2 LDC R7, c[0x0][0x450] ;  /* 0x00011400ff072b82 */ /* 0x000ea20000000800 */
[----:B0-----:R-:W-:-:S05]  /*1e580*/  @P2 IMAD.HI.U32 R6, R25, R6, RZ ;  /* 0x0000000619062227 */ /* 0x001fca00078e00ff */
[----:B--2---:R-:W-:Y:S02]  /*1e590*/  @P2 SHF.R.U32.HI R0, RZ, R7, R6 ;  /* 0x00000007ff002219 */ /* 0x004fe40000011606 */
[----:B------:R-:W-:-:S04]  /*1e5a0*/  SHF.R.S32.HI R6, RZ, 0x1f, R2 ;  /* 0x0000001fff067819 */ /* 0x000fc80000011402 */
[----:B------:R-:W-:Y:S01]  /*1e5b0*/  LEA.HI R6, R6, R2, RZ, 0x7 ;  /* 0x0000000206067211 */ /* 0x000fe200078f38ff */
[----:B------:R-:W-:-:S03]  /*1e5c0*/  IMAD.IADD R2, R20, 0x1, R0 ;  /* 0x0000000114027824 */ /* 0x000fc600078e0200 */
[----:B------:R-:W-:Y:S01]  /*1e5d0*/  SHF.R.S32.HI R9, RZ, 0x7, R6 ;  /* 0x00000007ff097819 */ /* 0x000fe20000011406 */
[----:B------:R-:W-:-:S03]  /*1e5e0*/  VIADD R0, R2, -UR4 ;  /* 0x8000000402007c36 */ /* 0x000fc60008000000 */
        /* <DEDUP_REMOVED lines=12> */
.L_x_1616:
[----:B------:R-:W-:-:S13]  /*1e6b0*/  ISETP.NE.AND P0, PT, R3, 0x1, PT ;  /* 0x000000010300780c */ /* 0x000fda0003f05270 */
[----:B------:R-:W0:Y:S02]  /*1e6c0*/  @P0 LDC.64 R6, c[0x0][0x9e8] ;  /* 0x00027a00ff060b82 */ /* 0x000e240000000a00 */
[----:B0-----:R-:W-:-:S05]  /*1e6d0*/  @P0 IMAD.HI.U32 R6, R2, R6, RZ ;  /* 0x0000000602060227 */ /* 0x001fca00078e00ff */
[----:B------:R-:W-:-:S07]  /*1e6e0*/  @P0 SHF.R.U32.HI R2, RZ, R7, R6 ;  /* 0x00000007ff020219 */ /* 0x000fce0000011606 */
.L_x_1617:
[----:B------:R-:W-:Y:S05]  /*1e6f0*/  BSYNC B0 ;  /* 0x0000000000007941 */ /* 0x000fea0003800000 */
.L_x_1615:
[----:B------:R-:W-:-:S05]  /*1e700*/  IMAD R2, R2, R3, RZ ;  /* 0x0000000302027224 */ /* 0x000fca00078e02ff */
[----:B------:R-:W-:-:S07]  /*1e710*/  VIMNMX R0, R0, R2, !PT ;  /* 0x0000000200007248 */ /* 0x000fce0007fe0100 */
.L_x_1614:
[----:B------:R-:W-:Y:S01]  /*1e720*/  SHF.R.S32.HI R2, RZ, 0x1f, R0 ;  /* 0x0000001fff027819 */ /* 0x000fe20000011400 */
[----:B------:R-:W-:Y:S01]  /*1e730*/  BSSY B0, `(.L_x_1618) ;  /* 0x0000027000007945 */ /* 0x000fe20003800000 */
[----:B------:R-:W-:Y:S02]  /*1e740*/  LOP3.LUT R19, R10, 0xff, RZ, 0xc0, !PT ;  /* 0x000000ff0a137812 */ /* 0x000fe400078ec0ff */
[----:B------:R-:W-:Y:S02]  /*1e750*/  LEA.HI R2, R2, R0, RZ, 0x7 ;  /* 0x0000000002027211 */ /* 0x000fe400078f38ff */
[----:B------:R-:W-:Y:S02]  /*1e760*/  SHF.R.U32.HI R0, RZ, 0x10, R10 ;  /* 0x00000010ff007819 */ /* 0x000fe4000001160a */
[----:B------:R-:W-:-:S04]  /*1e770*/  SHF.R.S32.HI R2, RZ, 0x7, R2 ;  /* 0x00000007ff027819 */ /* 0x000fc80000011402 */
[----:B------:R-:W-:Y:S01]  /*1e780*/  VIMNMX R6, RZ, R2, !PT ;  /* 0x00000002ff067248 */ /* 0x000fe20007fe0100 */
[----:B------:R-:W-:-:S03]  /*1e790*/  IMAD.MOV.U32 R2, RZ, RZ, RZ ;  /* 0x000000ffff027224 */ /* 0x000fc600078e00ff */
[----:B------:R-:W-:-:S13]  /*1e7a0*/  ISETP.GT.AND P0, PT, R9, R6, PT ;  /* 0x000000060900720c */ /* 0x000fda0003f04270 */
[----:B------:R-:W-:Y:S05]  /*1e7b0*/  @!P0 BRA `(.L_x_1619) ;  /* 0x0000000000788947 */ /* 0x000fea0003800000 */
[----:B------:R-:W-:Y:S01]  /*1e7c0*/  ISETP.NE.AND P0, PT, R0, RZ, PT ;  /* 0x000000ff0000720c */ /* 0x000fe20003f05270 */
[----:B------:R-:W-:-:S03]  /*1e7d0*/  ULDC UR4, c[0x0][0x9f0] ;  /* 0x00027c0000047ab9 */ /* 0x000fc60000000800 */
[----:B------:R-:W-:-:S04]  /*1e7e0*/  SEL R7, R0, UR4, P0 ;  /* 0x0000000400077c07 */ /* 0x000fc80008000000 */
[----:B------:R-:W-:Y:S02]  /*1e7f0*/  IABS R10, R7 ;  /* 0x00000007000a7213 */ /* 0x000fe40000000000 */
[----:B------:R-:W-:Y:S02]  /*1e800*/  IADD3 R11, R7, -0x1, R9 ;  /* 0xffffffff070b7810 */ /* 0x000fe40007ffe009 */
[----:B------:R-:W0:Y:S03]  /*1e810*/  I2F.RP R2, R10 ;  /* 0x0000000a00027306 */ /* 0x000e260000209400 */
[----:B------:R-:W-:-:S05]  /*1e820*/  IMAD.IADD R11, R11, 0x1, -R6 ;  /* 0x000000010b0b7824 */ /* 0x000fca00078e0a06 */
[----:B0-----:R-:W0:Y:S02]  /*1e830*/  MUFU.RCP R2, R2 ;  /* 0x0000000200027308 */ /* 0x001e240000001000 */
[----:B0-----:R-:W-:-:S06]  /*1e840*/  VIADD R2, R2, 0xffffffe ;  /* 0x0ffffffe02027836 */ /* 0x001fcc0000000000 */
[----:B------:R0:W2:Y:S02]  /*1e850*/  F2I.FTZ.U32.TRUNC.NTZ R3, R2 ;  /* 0x0000000200037305 */ /* 0x0000a4000021f000 */
[----:B0-----:R-:W-:-:S04]  /*1e860*/  LOP3.LUT R2, R11, R7, RZ, 0x3c, !PT ;  /* 0x000000070b027212 */ /* 0x001fc800078e3cff */
[----:B------:R-:W-:Y:S01]  /*1e870*/  ISETP.GE.AND P3, PT, R2, RZ, PT ;  /* 0x000000ff0200720c */ /* 0x000fe20003f66270 */
[----:B--2---:R-:W-:-:S04]  /*1e880*/  IMAD.MOV R2, RZ, RZ, -R3 ;  /* 0x000000ffff027224 */ /* 0x004fc800078e0a03 */
[----:B-1----:R-:W-:Y:S02]  /*1e890*/  IMAD R12, R2, R10, RZ ;  /* 0x0000000a020c7224 */ /* 0x002fe400078e02ff */
        /* <DEDUP_REMOVED lines=16> */
.L_x_1619:
[----:B------:R-:W-:Y:S05]  /*1e9a0*/  BSYNC B0 ;  /* 0x0000000000007941 */ /* 0x000fea0003800000 */
.L_x_1618:
[-C--:B------:R-:W-:Y:S01]  /*1e9b0*/  IMAD R6, R19, R2.reuse, R6 ;  /* 0x0000000213067224 */ /* 0x080fe200078e0206 */
[----:B------:R-:W-:Y:S04]  /*1e9c0*/  BSSY B0, `(.L_x_1620) ;  /* 0x0000156000007945 */ /* 0x000fe80003800000 */
[C---:B------:R-:W-:Y:S01]  /*1e9d0*/  VIADDMNMX R2, R6.reuse, R2, R9, PT ;  /* 0x0000000206027246 */ /* 0x040fe20003800109 */
[----:B------:R-:W-:-:S04]  /*1e9e0*/  IMAD R6, R6, 0x80, -R5 ;  /* 0x0000008006067824 */ /* 0x000fc800078e0a05 */
[----:B------:R-:W-:Y:S01]  /*1e9f0*/  IMAD R2, R2, 0x80, -R5 ;  /* 0x0000008002027824 */ /* 0x000fe200078e0a05 */
[----:B------:R-:W-:-:S04]  /*1ea00*/  VIMNMX R6, RZ, R6, !PT ;  /* 0x00000006ff067248 */ /* 0x000fc80007fe0100 */
[----:B------:R-:W-:Y:S02]  /*1ea10*/  VIMNMX R2, R2, R8, PT ;  /* 0x0000000802027248 */ /* 0x000fe40003fe0100 */
[----:B------:R-:W-:Y:S02]  /*1ea20*/  SHF.R.U32.HI R5, RZ, 0x7, R6 ;  /* 0x00000007ff057819 */ /* 0x000fe40000011606 */
[----:B------:R-:W-:-:S13]  /*1ea30*/  ISETP.GT.AND P0, PT, R2, R6, PT ;  /* 0x000000060200720c */ /* 0x000fda0003f04270 */
        /* <DEDUP_REMOVED lines=15> */
.L_x_1795:
[----:B--2---:R-:W-:Y:S02]  /*1eb30*/  ISETP.NE.AND P0, PT, R14, RZ, PT ;  /* 0x000000ff0e00720c */ /* 0x004fe40003f05270 */
[----:B------:R-:W-:-:S11]  /*1eb40*/  PLOP3.LUT P6, PT, PT, PT, PT, 0x8, 0x0 ;  /* 0x000000000000781c */ /* 0x000fd60003fce170 */
[----:B------:R-:W-:Y:S05]  /*1eb50*/  @P0 BRA `(.L_x_1623) ;  /* 0x00000000000c0947 */ /* 0x000fea0003800000 */
[----:B------:R-:W-:-:S03]  /*1eb60*/  UMOV UR4, 0xffffffff ;  /* 0xffffffff00047882 */ /* 0x000fc60000000000 */
[----:B------:R-:W-:Y:S05]  /*1eb70*/  BRA.DIV UR4, `(.L_x_1624) ;  /* 0x0000007604407947 */ /* 0x000fea000b800000 */
[----:B------:R-:W-:-:S13]  /*1eb80*/  ELECT P6, URZ, PT ;  /* 0x00000000003f782f */ /* 0x000fda00038c0000 */
.L_x_1623:
        /* <DEDUP_REMOVED lines=9> */
.L_x_1798:
[----:B------:R-:W-:Y:S05]  /*1ec20*/  BSYNC B1 ;  /* 0x0000000000017941 */ /* 0x000fea0003800000 */
.L_x_1625:
[----:B------:R-:W-:Y:S04]  /*1ec30*/  BSSY B1, `(.L_x_1627) ;  /* 0x000008c000017945 */ /* 0x000fe80003800000 */
[----:B------:R-:W-:Y:S05]  /*1ec40*/  @!P6 BRA `(.L_x_1628) ;  /* 0x000000080028e947 */ /* 0x000fea0003800000 */
[----:B------:R-:W2:Y:S01]  /*1ec50*/  LDL R8, [R1+0x4] ;  /* 0x0000040001087983 */ /* 0x000ea20000100800 */
[----:B------:R-:W-:Y:S01]  /*1ec60*/  IMAD R10, R29, 0x8, R18 ;  /* 0x000000081d0a7824 */ /* 0x000fe200078e0212 */
[----:B------:R-:W3:Y:S01]  /*1ec70*/  S2R R7, SR_TID.X ;  /* 0x0000000000077919 */ /* 0x000ee20000002100 */
[----:B------:R-:W-:Y:S01]  /*1ec80*/  BSSY B2, `(.L_x_1629) ;  /* 0x0000006000027945 */ /* 0x000fe20003800000 */
[----:B---3--:R-:W-:-:S04]  /*1ec90*/  LOP3.LUT R7, R7, 0x7f, RZ, 0xc0, !PT ;  /* 0x0000007f07077812 */ /* 0x008fc800078ec0ff */
[----:B------:R-:W-:Y:S02]  /*1eca0*/  ISETP.NE.AND P1, PT, R7, RZ, PT ;  /* 0x000000ff0700720c */ /* 0x000fe40003f25270 */
[----:B--2---:R-:W-:-:S04]  /*1ecb0*/  SHF.L.U32 R9, R8, 0x1f, RZ ;  /* 0x0000001f08097819 */ /* 0x004fc800000006ff */
[----:B------:R-:W2:Y:S02]  /*1ecc0*/  SYNCS.PHASECHK.TRANS64.TRYWAIT P0, [R10+URZ+0x2d8a0], R9 ;  /* 0x02d8a0090a0075a7 */ /* 0x000ea4000800017f */
[----:B--2---:R-:W-:Y:S05]  /*1ecd0*/  @!P0 BRA `(.L_x_1630) ;  /* 0x00000074001c8947 */ /* 0x004fea0003800000 */
.L_x_1799:
[----:B------:R-:W-:Y:S05]  /*1ece0*/  BSYNC B2 ;  /* 0x0000000000027941 */ /* 0x000fea0003800000 */
.L_x_1629:
[----:B------:R-:W-:Y:S04]  /*1ecf0*/  BSSY B2, `(.L_x_1631) ;  /* 0x0000009000027945 */ /* 0x000fe80003800000 */
[----:B------:R-:W-:Y:S05]  /*1ed00*/  @P1 BRA `(.L_x_1632) ;  /* 0x00000000001c1947 */ /* 0x000fea0003800000 */
[----:B0-----:R-:W0:Y:S02]  /*1ed10*/  S2R R6, SR_TID.X ;  /* 0x0000000000067919 */ /* 0x001e240000002100 */
[----:B0-----:R-:W-:Y:S01]  /*1ed20*/  LOP3.LUT R7, R6, 0x1f, RZ, 0xc0, !PT ;  /* 0x0000001f06077812 */ /* 0x001fe200078ec0ff */
[----:B------:R-:W-:-:S03]  /*1ed30*/  IMAD.MOV.U32 R6, RZ, RZ, 0x6000 ;  /* 0x00006000ff067424 */ /* 0x000fc600078e00ff */
[----:B------:R-:W-:Y:S01]  /*1ed40*/  ISETP.NE.AND P0, PT, R7, RZ, PT ;  /* 0x000000ff0700720c */ /* 0x000fe20003f05270 */
[----:B------:R3:W-:-:S12]  /*1ed50*/  SYNCS.ARRIVE.TRANS64 RZ, [R10+URZ+0x2d890], R6 ;  /* 0x02d890060aff79a7 */ /* 0x0007d8000800003f */
[----:B---3--:R-:W-:Y:S05]  /*1ed60*/  @!P0 BRA `(.L_x_1632) ;  /* 0x0000000000048947 */ /* 0x008fea0003800000 */
[----:B------:R-:W-:Y:S01]  /*1ed70*/  BPT.TRAP 0x1 ;  /* 0x000000040000795c */ /* 0x000fe20000300000 */
.L_x_1632:
[----:B------:R-:W-:Y:S05]  /*1ed80*/  BSYNC B2 ;  /* 0x0000000000027941 */ /* 0x000fea0003800000 */
.L_x_1631:
        /* <DEDUP_REMOVED lines=12> */
.L_x_1633:
        /* <DEDUP_REMOVED lines=16> */
.L_x_1634:
        /* <DEDUP_REMOVED lines=16> */
.L_x_1635:
        /* <DEDUP_REMOVED lines=13> */
.L_x_1800:
[----:B------:R-:W-:Y:S05]  /*1f120*/  BSYNC B2 ;  /* 0x0000000000027941 */ /* 0x000fea0003800000 */
.L_x_1636:
[----:B------:R-:W-:Y:S01]  /*1f130*/  BSSY B2, `(.L_x_1638) ;  /* 0x000000b000027945 */ /* 0x000fe20003800000 */
[----:B-1----:R-:W-:Y:S02]  /*1f140*/  IMAD.MOV.U32 R12, RZ, RZ, 0x0 ;  /* 0x00000000ff0c7424 */ /* 0x002fe400078e00ff */
[----:B------:R-:W-:Y:S01]  /*1f150*/  IMAD.MOV.U32 R13, RZ, RZ, 0x12f00000 ;  /* 0x12f00000ff0d7424 */ /* 0x000fe200078e00ff */
[----:B------:R-:W-:Y:S06]  /*1f160*/  @P1 BRA `(.L_x_1639) ;  /* 0x00000000001c1947 */ /* 0x000fec0003800000 */
[----:B------:R-:W1:Y:S02]  /*1f170*/  S2R R6, SR_TID.X ;  /* 0x0000000000067919 */ /* 0x000e640000002100 */
[----:B-1----:R-:W-:Y:S01]  /*1f180*/  LOP3.LUT R11, R6, 0x1f, RZ, 0xc0, !PT ;  /* 0x0000001f060b7812 */ /* 0x002fe200078ec0ff */
[----:B------:R-:W-:-:S03]  /*1f190*/  IMAD.MOV.U32 R6, RZ, RZ, 0x6000 ;  /* 0x00006000ff067424 */ /* 0x000fc600078e00ff */
[----:B------:R-:W-:Y:S01]  /*1f1a0*/  ISETP.NE.AND P0, PT, R11, RZ, PT ;  /* 0x000000ff0b00720c */ /* 0x000fe20003f05270 */
[----:B------:R1:W-:-:S12]  /*1f1b0*/  SYNCS.ARRIVE.TRANS64 RZ, [R10+URZ+0x2d8b0], R6 ;  /* 0x02d8b0060aff79a7 */ /* 0x0003d8000800003f */
[----:B-1----:R-:W-:Y:S05]  /*1f1c0*/  @!P0 BRA `(.L_x_1639) ;  /* 0x0000000000048947 */ /* 0x002fea0003800000 */
[----:B------:R-:W-:Y:S01]  /*1f1d0*/  BPT.TRAP 0x1 ;  /* 0x000000040000795c */ /* 0x000fe20000300000 */
.L_x_1639:
[----:B------:R-:W-:Y:S05]  /*1f1e0*/  BSYNC B2 ;  /* 0x0000000000027941 */ /* 0x000fea0003800000 */
.L_x_1638:
[----:B------:R-:W-:Y:S01]  /*1f1f0*/  R2UR UR10, R23 ;  /* 0x00000000170a72ca */ /* 0x000fe200000e0000 */
[----:B------:R-:W-:Y:S01]  /*1f200*/  UIADD3 UR4, UP0, UR40, 0x670, URZ ;  /* 0x0000067028047890 */ /* 0x000fe2000ff1e03f */
[----:B------:R-:W-:Y:S01]  /*1f210*/  R2UR UR6, R12 ;  /* 0x000000000c0672ca */ /* 0x000fe200000e0000 */
[----:B0-2---:R-:W-:Y:S01]  /*1f220*/  VIADD R10, R10, 0x2d8b0 ;  /* 0x0002d8b00a0a7836 */ /* 0x005fe20000000000 */
[----:B------:R-:W-:Y:S01]  /*1f230*/  R2UR UR7, R13 ;  /* 0x000000000d0772ca */ /* 0x000fe200000e0000 */
[----:B------:R-:W-:Y:S01]  /*1f240*/  VIADD R6, R8, 0x400 ;  /* 0x0000040008067836 */ /* 0x000fe20000000000 */
[----:B------:R-:W-:Y:S01]  /*1f250*/  PLOP3.LUT P0, PT, PT, PT, PT, 0x80, 0x0 ;  /* 0x000000000000781c */ /* 0x000fe20003f0f070 */
[----:B------:R-:W-:-:S12]  /*1f260*/  UIADD3.X UR5, URZ, UR41, URZ, UP0, !UPT ;  /* 0x000000293f057290 */ /* 0x000fd800087fe43f */
.L_x_1640:
        /* <DEDUP_REMOVED lines=15> */
.L_x_1641:
        /* <DEDUP_REMOVED lines=15> */
.L_x_1642:
        /* <DEDUP_REMOVED lines=10> */
.L_x_1628:
[----:B------:R-:W-:Y:S05]  /*1f4f0*/  BSYNC B1 ;  /* 0x0000000000017941 */ /* 0x000fea0003800000 */
.L_x_1627:
        /* <DEDUP_REMOVED lines=11> */
.L_x_1659:
[----:B------:R-:W-:Y:S05]  /*1f5b0*/  YIELD ;  /* 0x0000000000007946 */ /* 0x000fea0003800000 */
[----:B------:R-:W-:Y:S04]  /*1f5c0*/  BSSY B1, `(.L_x_1643) ;  /* 0x000008b000017945 */ /* 0x000fe80003800000 */
[----:B--2---:R-:W-:Y:S05]  /*1f5d0*/  @!P6 BRA `(.L_x_1644) ;  /* 0x000000080024e947 */ /* 0x004fea0003800000 */
[----:B0-----:R-:W2:Y:S01]  /*1f5e0*/  LDL R6, [R1+0x4] ;  /* 0x0000040001067983 */ /* 0x001ea20000100800 */
[----:B------:R-:W-:Y:S01]  /*1f5f0*/  IMAD R9, R29, 0x8, R18 ;  /* 0x000000081d097824 */ /* 0x000fe200078e0212 */
[----:B------:R-:W0:Y:S01]  /*1f600*/  S2R R3, SR_TID.X ;  /* 0x0000000000037919 */ /* 0x000e220000002100 */
[----:B------:R-:W-:Y:S01]  /*1f610*/  BSSY B2, `(.L_x_1645) ;  /* 0x0000006000027945 */ /* 0x000fe20003800000 */
[----:B0-----:R-:W-:-:S04]  /*1f620*/  LOP3.LUT R3, R3, 0x7f, RZ, 0xc0, !PT ;  /* 0x0000007f03037812 */ /* 0x001fc800078ec0ff */
[----:B------:R-:W-:Y:S02]  /*1f630*/  ISETP.NE.AND P2, PT, R3, RZ, PT ;  /* 0x000000ff0300720c */ /* 0x000fe40003f45270 */
[----:B--2---:R-:W-:-:S04]  /*1f640*/  SHF.L.U32 R8, R6, 0x1f, RZ ;  /* 0x0000001f06087819 */ /* 0x004fc800000006ff */
[----:B------:R-:W0:Y:S02]  /*1f650*/  SYNCS.PHASECHK.TRANS64.TRYWAIT P1, [R9+URZ+0x2d8a0], R8 ;  /* 0x02d8a008090075a7 */ /* 0x000e24000802017f */
[----:B0-----:R-:W-:Y:S05]  /*1f660*/  @!P1 BRA `(.L_x_1646) ;  /* 0x0000006800e09947 */ /* 0x001fea0003800000 */
.L_x_1801:
[----:B------:R-:W-:Y:S05]  /*1f670*/  BSYNC B2 ;  /* 0x0000000000027941 */ /* 0x000fea0003800000 */
.L_x_1645:
[----:B------:R-:W-:Y:S04]  /*1f680*/  BSSY B2, `(.L_x_1647) ;  /* 0x0000009000027945 */ /* 0x000fe80003800000 */
[----:B------:R-:W-:Y:S05]  /*1f690*/  @P2 BRA `(.L_x_1648) ;  /* 0x00000000001c2947 */ /* 0x000fea0003800000 */
[----:B------:R-:W2:Y:S02]  /*1f6a0*/  S2R R3, SR_TID.X ;  /* 0x0000000000037919 */ /* 0x000ea40000002100 */
[----:B--2---:R-:W-:Y:S01]  /*1f6b0*/  LOP3.LUT R6, R3, 0x1f, RZ, 0xc0, !PT ;  /* 0x0000001f03067812 */ /* 0x004fe200078ec0ff */
[----:B------:R-:W-:-:S03]  /*1f6c0*/  IMAD.MOV.U32 R3, RZ, RZ, 0x6000 ;  /* 0x00006000ff037424 */ /* 0x000fc600078e00ff */
[----:B------:R-:W-:Y:S01]  /*1f6d0*/  ISETP.NE.AND P1, PT, R6, RZ, PT ;  /* 0x000000ff0600720c */ /* 0x000fe20003f25270 */
[----:B------:R2:W-:-:S12]  /*1f6e0*/  SYNCS.ARRIVE.TRANS64 RZ, [R9+URZ+0x2d890], R3 ;  /* 0x02d8900309ff79a7 */ /* 0x0005d8000800003f */
[----:B--2---:R-:W-:Y:S05]  /*1f6f0*/  @!P1 BRA `(.L_x_1648) ;  /* 0x0000000000049947 */ /* 0x004fea0003800000 */
[----:B------:R-:W-:Y:S01]  /*1f700*/  BPT.TRAP 0x1 ;  /* 0x000000040000795c */ /* 0x000fe20000300000 */
.L_x_1648:
[----:B------:R-:W-:Y:S05]  /*1f710*/  BSYNC B2 ;  /* 0x0000000000027941 */ /* 0x000fea0003800000 */
.L_x_1647:
        /* <DEDUP_REMOVED lines=11> */
.L_x_1649:
        /* <DEDUP_REMOVED lines=10> */
[----:B------:R-:W-:Y:S01]  /*1f870*/  IMAD.MOV.U32 R23, RZ, RZ, 0x20 ;  /* 0x00000020ff177424 */ /* 0x000fe200078e00ff */
[----:B------:R-:W-:Y:S01]  /*1f880*/  PLOP3.LUT P1, PT, PT, PT, PT, 0x80, 0x0 ;  /* 0x000000000000781c */ /* 0x000fe20003f2f070 */
[----:B------:R-:W-:Y:S01]  /*1f890*/  VIADD R11, R7, 0x17400 ;  /* 0x00017400070b7836 */ /* 0x000fe20000000000 */
[----:B------:R-:W-:Y:S01]  /*1f8a0*/  UMOV UR6, 0x0 ;  /* 0x0000000000067882 */ /* 0x000fe20000000000 */
[----:B------:R-:W-:Y:S01]  /*1f8b0*/  UMOV UR7, 0x12f00000 ;  /* 0x12f0000000077882 */ /* 0x000fe20000000000 */
[----:B------:R-:W-:-:S15]  /*1f8c0*/  R2UR UR10, R23 ;  /* 0x00000000170a72ca */ /* 0x000fde00000e0000 */
.L_x_1650:
        /* <DEDUP_REMOVED lines=16> */
.L_x_1651:
        /* <DEDUP_REMOVED lines=10> */
[----:B------:R-:W2:Y:S01]  /*1fa70*/  SYNCS.PHASECHK.TRANS64.TRYWAIT P1, [R9+URZ+0x2d8c0], R8 ;  /* 0x02d8c008090075a7 */ /* 0x000ea2000802017f */
[----:B------:R-:W-:Y:S04]  /*1fa80*/  BSSY B2, `(.L_x_1652) ;  /* 0x0000002000027945 */ /* 0x000fe80003800000 */
[----:B--2---:R-:W-:Y:S05]  /*1fa90*/  @!P1 BRA `(.L_x_1653) ;  /* 0x0000006400e89947 */ /* 0x004fea0003800000 */
.L_x_1802:
[----:B------:R-:W-:Y:S05]  /*1faa0*/  BSYNC B2 ;  /* 0x0000000000027941 */ /* 0x000fea0003800000 */
.L_x_1652:
        /* <DEDUP_REMOVED lines=11> */
.L_x_1655:
[----:B------:R-:W-:Y:S05]  /*1fb60*/  BSYNC B2 ;  /* 0x0000000000027941 */ /* 0x000fea0003800000 */
.L_x_1654:
        /* <DEDUP_REMOVED lines=8> */
.L_x_1656:
        /* <DEDUP_REMOVED lines=15> */
.L_x_1657:
        /* <DEDUP_REMOVED lines=15> */
.L_x_1658:
        /* <DEDUP_REMOVED lines=10> */
.L_x_1644:
[----:B------:R-:W-:Y:S05]  /*1fe70*/  BSYNC B1 ;  /* 0x0000000000017941 */ /* 0x000fea0003800000 */
.L_x_1643:
        /* <DEDUP_REMOVED lines=10> */
.L_x_1621:
[----:B------:R-:W-:Y:S05]  /*1ff20*/  BSYNC B0 ;  /* 0x0000000000007941 */ /* 0x000fea0003800000 */
.L_x_1620:
[----:B------:R-:W3:Y:S01]  /*1ff30*/  LDC R2, c[0x0][0x448] ;  /* 0x00011200ff027b82 */ /* 0x000ee20000000800 */
[----:B------:R-:W-:Y:S01]  /*1ff40*/  VIADD R3, R25, 0xbf ;  /* 0x000000bf19037836 */ /* 0x000fe20000000000 */
[----:B------:R-:W-:Y:S06]  /*1ff50*/  @!P0 WARPSYNC.ALL ;  /* 0x0000000000008948 */ /* 0x000fec0003800000 */
[----:B------:R-:W-:Y:S01]  /*1ff60*/  @!P0 BAR.SYNC.DEFER_BLOCKING 0xc, 0x200 ;  /* 0x0308000000008b1d */ /* 0x000fe20000010000 */
[----:B---3--:R-:W-:-:S13]  /*1ff70*/  ISETP.NE.AND P1, PT, R2, 0x1, PT ;  /* 0x000000010200780c */ /* 0x008fda0003f25270 */
[----:B------:R-:W3:Y:S08]  /*1ff80*/  @P1 LDC R4, c[0x0][0x44c] ;  /* 0x00011300ff041b82 */ /* 0x000ef00000000800 */
[----:B------:R-:W4:Y:S01]  /*1ff90*/  @P1 LDC R2, c[0x0][0x450] ;  /* 0x00011400ff021b82 */ /* 0x000f220000000800 */
[----:B---3--:R-:W-:-:S05]  /*1ffa0*/  @P1 IMAD.HI.U32 R4, R3, R4, RZ ;  /* 0x0000000403041227 */ /* 0x008fca00078e00ff */
[----:B----4-:R-:W-:-:S05]  /*1ffb0*/  @P1 SHF.R.U32.HI R3, RZ, R2, R4 ;  /* 0x00000002ff031219 */ /* 0x010fca0000011604 */
[----:B------:R-:W-:Y:S02]  /*1ffc0*/  IMAD.IADD R21, R21, 0x1, R3 ;  /* 0x0000000115157824 */ /* 0x000fe400078e0203 */
[----:B------:R-:W3:Y:S02]  /*1ffd0*/  LDC.64 R2, c[0x0][0x9e0] ;  /* 0x00027800ff027b82 */ /* 0x000ee40000000a00 */
[----:B---3--:R-:W-:Y:S01]  /*1ffe0*/  ISETP.GE.AND P2, PT, R3, 0x1, PT ;  /* 0x000000010300780c */ /* 0x008fe20003f46270 */
[----:B------:R-:W-:-:S12]  /*1fff0*/  IMAD.IADD R2, R21, 0x1, R2 ;  /* 0x0000000115027824 */ /* 0x000fd800078e0202 */
[----:B------:R-:W-:Y:S05]  /*20000*/  @!P2 BRA `(.L_x_1660) ;  /* 0x000000000048a947 */ /* 0x000fea0003800000 */
[C---:B------:R-:W-:Y:S01]  /*20010*/  ISETP.GT.AND P0, PT, R21.reuse, RZ, PT ;  /* 0x000000ff1500720c */ /* 0x040fe20003f04270 */
[----:B------:R-:W-:Y:S01]  /*20020*/  BSSY B0, `(.L_x_1661) ;  /* 0x000000e000007945 */ /* 0x000fe20003800000 */
[----:B0-----:R-:W-:-:S11]  /*20030*/  VIADD R6, R21, 0xffffffff ;  /* 0xffffffff15067836 */ /* 0x001fd60000000000 */
        /* <DEDUP_REMOVED lines=8> */
.L_x_1662:
[----:B------:R-:W-:-:S13]  /*200c0*/  ISETP.NE.AND P0, PT, R3, 0x1, PT ;  /* 0x000000010300780c */ /* 0x000fda0003f05270 */
[----:B------:R-:W0:Y:S02]  /*200d0*/  @P0 LDC.64 R4, c[0x0][0x9e8] ;  /* 0x00027a00ff040b82 */ /* 0x000e240000000a00 */
[----:B0-----:R-:W-:-:S05]  /*200e0*/  @P0 IMAD.HI.U32 R4, R6, R4, RZ ;  /* 0x0000000406040227 */ /* 0x001fca00078e00ff */
[----:B------:R-:W-:-:S07]  /*200f0*/  @P0 SHF.R.U32.HI R6, RZ, R5, R4 ;  /* 0x00000005ff060219 */ /* 0x000fce0000011604 */
.L_x_1663:
[----:B------:R-:W-:Y:S05]  /*20100*/  BSYNC B0 ;  /* 0x0000000000007941 */ /* 0x000fea0003800000 */
.L_x_1661:
[----:B------:R-:W-:-:S05]  /*20110*/  IMAD R6, R6, R3, R3 ;  /* 0x0000000306067224 */ /* 0x000fca00078e0203 */
[----:B------:R-:W-:-:S07]  /*20120*/  VIMNMX R2, R2, R6, PT ;  /* 0x0000000602027248 */ /* 0x000fce0003fe0100 */
.L_x_1660:
[----:B------:R-:W-:Y:S01]  /*20130*/  VIADD R2, R2, 0x7f ;  /* 0x0000007f02027836 */ /* 0x000fe20000000000 */
[----:B------:R-:W-:Y:S01]  /*20140*/  ULDC UR4, c[0x0][0x9dc] ;  /* 0x0002770000047ab9 */ /* 0x000fe20000000800 */
[----:B------:R-:W-:-:S03]  /*20150*/  IMAD.MOV.U32 R5, RZ, RZ, R25 ;  /* 0x000000ffff057224 */ /* 0x000fc600078e0019 */
[----:B------:R-:W-:-:S04]  /*20160*/  SHF.R.S32.HI R4, RZ, 0x1f, R2 ;  /* 0x0000001fff047819 */ /* 0x000fc80000011402 */
[----:B------:R-:W-:Y:S02]  /*20170*/  LEA.HI R4, R4, R2, RZ, 0x7 ;  /* 0x0000000204047211 */ /* 0x000fe400078f38ff */
[----:B------:R-:W3:Y:S02]  /*20180*/  @P1 LDC R2, c[0x0][0x450] ;  /* 0x00011400ff021b82 */ /* 0x000ee40000000800 */
[----:B------:R-:W-:-:S04]  /*20190*/  SHF.R.S32.HI R4, RZ, 0x7, R4 ;  /* 0x00000007ff047819 */ /* 0x000fc80000011404 */
[----:B0-----:R-:W-:Y:S02]  /*201a0*/  VIMNMX R6, R22, R4, PT ;  /* 0x0000000416067248 */ /* 0x001fe40003fe0100 */
[----:B------:R-:W0:Y:S02]  /*201b0*/  @P1 LDC R4, c[0x0][0x44c] ;  /* 0x00011300ff041b82 */ /* 0x000e240000000800 */
[----:B0-----:R-:W-:-:S05]  /*201c0*/  @P1 IMAD.HI.U32 R4, R25, R4, RZ ;  /* 0x0000000419041227 */ /* 0x001fca00078e00ff */
[----:B---3--:R-:W-:-:S05]  /*201d0*/  @P1 SHF.R.U32.HI R5, RZ, R2, R4 ;  /* 0x00000002ff051219 */ /* 0x008fca0000011604 */
[----:B------:R-:W-:-:S04]  /*201e0*/  IMAD.IADD R7, R20, 0x1, R5 ;  /* 0x0000000114077824 */ /* 0x000fc800078e0205 */
        /* <DEDUP_REMOVED lines=12> */
.L_x_1666:
[----:B------:R-:W-:-:S13]  /*202b0*/  ISETP.NE.AND P0, PT, R3, 0x1, PT ;  /* 0x000000010300780c */ /* 0x000fda0003f05270 */
[----:B------:R-:W0:Y:S02]  /*202c0*/  @P0 LDC.64 R4, c[0x0][0x9e8] ;  /* 0x00027a00ff040b82 */ /* 0x000e240000000a00 */
[----:B0-----:R-:W-:-:S05]  /*202d0*/  @P0 IMAD.HI.U32 R4, R7, R4, RZ ;  /* 0x0000000407040227 */ /* 0x001fca00078e00ff */
[----:B------:R-:W-:-:S07]  /*202e0*/  @P0 SHF.R.U32.HI R7, RZ, R5, R4 ;  /* 0x00000005ff070219 */ /* 0x000fce0000011604 */
.L_x_1667:
[----:B------:R-:W-:Y:S05]  /*202f0*/  BSYNC B0 ;  /* 0x0000000000007941 */ /* 0x000fea0003800000 */
.L_x_1665:
[----:B------:R-:W-:-:S05]  /*20300*/  IMAD R3, R7, R3, RZ ;  /* 0x0000000307037224 */ /* 0x000fca00078e02ff */
[----:B------:R-:W-:-:S07]  /*20310*/  VIMNMX R2, R2, R3, !PT ;  /* 0x0000000302027248 */ /* 0x000fce0007fe0100 */
.L_x_1664:
[----:B------:R-:W-:Y:S01]  /*20320*/  ISETP.NE.AND P1, PT, R0, RZ, PT ;  /* 0x000000ff0000720c */ /* 0x000fe20003f25270 */
[----:B------:R-:W-:Y:S01]  /*20330*/  BSSY B0, `(.L_x_1668) ;  /* 0x0000024000007945 */ /* 0x000fe20003800000 */
[----:B------:R-:W-:-:S04]  /*20340*/  SHF.R.S32.HI R3, RZ, 0x1f, R2 ;  /* 0x0000001fff037819 */ /* 0x000fc80000011402 */
[----:B------:R-:W-:Y:S01]  /*20350*/  LEA.HI R3, R3, R2, RZ, 0x7 ;  /* 0x0000000203037211 */ /* 0x000fe200078f38ff */
[----:B------:R-:W-:-:S03]  /*20360*/  IMAD.MOV.U32 R2, RZ, RZ, RZ ;  /* 0x000000ffff027224 */ /* 0x000fc600078e00ff */
[----:B------:R-:W-:-:S03]  /*20370*/  SHF.R.S32.HI R3, RZ, 0x7, R3 ;  /* 0x00000007ff037819 */ /* 0x000fc60000011403 */
[----:B------:R-:W0:Y:S01]  /*20380*/  @!P1 LDC R0, c[0x0][0x9f0] ;  /* 0x00027c00ff009b82 */ /* 0x000e220000000800 */
[----:B------:R-:W-:-:S04]  /*20390*/  VIMNMX R4, RZ, R3, !PT ;  /* 0x00000003ff047248 */ /* 0x000fc80007fe0100 */
[----:B------:R-:W-:-:S13]  /*203a0*/  ISETP.GT.AND P0, PT, R6, R4, PT ;  /* 0x000000040600720c */ /* 0x000fda0003f04270 */
[----:B------:R-:W-:Y:S05]  /*203b0*/  @!P0 BRA `(.L_x_1669) ;  /* 0x00000000006c8947 */ /* 0x000fea0003800000 */
[-C--:B0-----:R-:W-:Y:S02]  /*203c0*/  IABS R5, R0.reuse ;  /* 0x0000000000057213 */ /* 0x081fe40000000000 */
[----:B--2---:R-:W-:Y:S02]  /*203d0*/  IABS R8, R0 ;  /* 0x0000000000087213 */ /* 0x004fe40000000000 */
        /* <DEDUP_REMOVED lines=9> */
[----:B------:R-:W-:-:S05]  /*20470*/  IADD3 R3, R0, -0x1, R6 ;  /* 0xffffffff00037810 */ /* 0x000fca0007ffe006 */
[----:B------:R-:W-:-:S05]  /*20480*/  IMAD.IADD R3, R3, 0x1, -R4 ;  /* 0x0000000103037824 */ /* 0x000fca00078e0a04 */
        /* <DEDUP_REMOVED lines=14> */
.L_x_1669:
[----:B------:R-:W-:Y:S05]  /*20570*/  BSYNC B0 ;  /* 0x0000000000007941 */ /* 0x000fea0003800000 */
.L_x_1668:
[-C--:B0-----:R-:W-:Y:S01]  /*20580*/  IMAD R0, R19, R2.reuse, R4 ;  /* 0x0000000213007224 */ /* 0x081fe200078e0204 */
[----:B------:R-:W-:Y:S04]  /*20590*/  BSSY B7, `(.L_x_1670) ;  /* 0x0000344000077945 */ /* 0x000fe80003800000 */
        /* <DEDUP_REMOVED lines=11> */
[----:B------:R-:W3:Y:S01]  /*20650*/  LDC.64 R2, c[0x0][0xc60] ;  /* 0x00031800ff027b82 */ /* 0x000ee20000000a00 */
[----:B------:R-:W0:Y:S02]  /*20660*/  FLO.U32 R0, UR4 ;  /* 0x0000000400007d00 */ /* 0x000e2400080e0000 */
[----:B0-----:R-:W-:-:S06]  /*20670*/  ISETP.EQ.U32.AND P0, PT, R0, R5, PT ;  /* 0x000000050000720c */ /* 0x001fcc0003f02070 */
[----:B------:R-:W3:Y:S07]  /*20680*/  POPC R5, UR4 ;  /* 0x0000000400057d09 */ /* 0x000eee0008000000 */
[----:B---3--:R-:W3:Y:S01]  /*20690*/  @P0 ATOMG.E.ADD.STRONG.GPU PT, R3, desc[UR52][R2.64], R5 ;  /* 0x00000005020309a8 */ /* 0x008ee200081ee1f4 */
[----:B------:R-:W0:Y:S02]  /*206a0*/  S2R R4, SR_LTMASK ;  /* 0x0000000000047919 */ /* 0x000e240000003900 */
[----:B0-----:R-:W-:-:S04]  /*206b0*/  LOP3.LUT R4, R4, UR4, RZ, 0xc0, !PT ;  /* 0x0000000404047c12 */ /* 0x001fc8000f8ec0ff */
[----:B------:R-:W0:Y:S01]  /*206c0*/  POPC R7, R4 ;  /* 0x0000000400077309 */ /* 0x000e220000000000 */
[----:B---3--:R-:W0:Y:S02]  /*206d0*/  SHFL.IDX PT, R0, R3, R0, 0x1f ;  /* 0x00001f0003007589 */ /* 0x008e2400000e0000 */
[----:B0-----:R-:W-:Y:S01]  /*206e0*/  IADD3 R24, R0, UR37, R7 ;  /* 0x0000002500187c10 */ /* 0x001fe2000fffe007 */
[----:B------:R-:W-:Y:S06]  /*206f0*/  BRA `(.L_x_1672) ;  /* 0x0000003000b47947 */ /* 0x000fec0003800000 */
.L_x_1671:
        /* <DEDUP_REMOVED lines=15> */
[----:B--2---:R-:W-:Y:S02]  /*207f0*/  IMAD.MOV.U32 R8, RZ, RZ, 0x70 ;  /* 0x00000070ff087424 */ /* 0x004fe400078e00ff */
[----:B-1----:R-:W-:Y:S02]  /*20800*/  IMAD.MOV.U32 R12, RZ, RZ, 0x1 ;  /* 0x00000001ff0c7424 */ /* 0x002fe400078e00ff */
[----:B------:R-:W-:-:S07]  /*20810*/  IMAD.MOV.U32 R13, RZ, RZ, RZ ;  /* 0x000000ffff0d7224 */ /* 0x000fce00078e00ff */
[----:B------:R-:W-:-:S07]  /*20820*/  LEPC R20, `(.L_x_1674) ;  /* 0x000000001014794e */ /* 0x000fce0000000000 */
[----:B0-----:R-:W-:Y:S05]  /*20830*/  CALL.ABS.NOINC R2 ;  /* 0x0000000002007343 */ /* 0x001fea0003c00000 */
.L_x_1674:
[----:B------:R-:W-:Y:S05]  /*20840*/  BSYNC B6 ;  /* 0x0000000000067941 */ /* 0x000fea0003800000 */
.L_x_1673:
        /* <DEDUP_REMOVED lines=8> */
[----:B------:R0:W3:Y:S01]  /*208d0*/  LDC.64 R2, c[0x4][R19] ;  /* 0x0100000013027b82 */ /* 0x0000e20000000a00 */
[----:B------:R-:W-:Y:S02]  /*208e0*/  IMAD.U32 R4, RZ, RZ, UR6 ;  /* 0x00000006ff047e24 */ /* 0x000fe4000f8e00ff */
[----:B------:R-:W-:Y:S02]  /*208f0*/  IMAD.U32 R5, RZ, RZ, UR7 ;  /* 0x00000007ff057e24 */ /* 0x000fe4000f8e00ff */
[----:B------:R-:W-:Y:S02]  /*20900*/  IMAD.U32 R6, RZ, RZ, UR8 ;  /* 0x00000008ff067e24 */ /* 0x000fe4000f8e00ff */
[----:B------:R-:W-:-:S02]  /*20910*/  IMAD.U32 R7, RZ, RZ, UR9 ;  /* 0x00000009ff077e24 */ /* 0x000fc4000f8e00ff */
[----:B------:R-:W-:Y:S02]  /*20920*/  IMAD.U32 R10, RZ, RZ, UR4 ;  /* 0x00000004ff0a7e24 */ /* 0x000fe4000f8e00ff */
[----:B------:R-:W-:Y:S02]  /*20930*/  IMAD.U32 R11, RZ, RZ, UR5 ;  /* 0x00000005ff0b7e24 */ /* 0x000fe4000f8e00ff */
[----:B--2---:R-:W-:Y:S02]  /*20940*/  IMAD.MOV.U32 R8, RZ, RZ, 0x70 ;  /* 0x00000070ff087424 */ /* 0x004fe400078e00ff */
[----:B-1----:R-:W-:Y:S02]  /*20950*/  IMAD.MOV.U32 R12, RZ, RZ, 0x1 ;  /* 0x00000001ff0c7424 */ /* 0x002fe400078e00ff */
[----:B0-----:R-:W-:-:S07]  /*20960*/  IMAD.MOV.U32 R13, RZ, RZ, RZ ;  /* 0x000000ffff0d7224 */ /* 0x001fce00078e00ff */
[----:B------:R-:W-:-:S07]  /*20970*/  LEPC R20, `(.L_x_1677) ;  /* 0x000000001014794e */ /* 0x000fce0000000000 */
[----:B---3--:R-:W-:Y:S05]  /*20980*/  CALL.ABS.NOINC R2 ;  /* 0x0000000002007343 */ /* 0x008fea0003c00000 */
.L_x_1677:
        /* <DEDUP_REMOVED lines=15> */
.L_x_1676:
[----:B------:R-:W-:Y:S05]  /*20a80*/  BSYNC B6 ;  /* 0x0000000000067941 */ /* 0x000fea0003800000 */
.L_x_1675:
[----:B------:R-:W-:Y:S01]  /*20a90*/  ULDC.64 UR4, c[0x0][0x9f8] ;  /* 0x00027e0000047ab9 */ /* 0x000fe20000000a00 */
[----:B------:R-:W3:Y:S01]  /*20aa0*/  LDL R20, [R1+0x18] ;  /* 0x0000180001147983 */ /* 0x000ee20000100800 */
[----:B------:R-:W-:-:S03]  /*20ab0*/  ISETP.NE.U32.AND P0, PT, RZ, UR4, PT ;  /* 0x00000004ff007c0c */ /* 0x000fc6000bf05070 */
[----:B------:R-:W4:Y:S01]  /*20ac0*/  LDL R19, [R1+0x28] ;  /* 0x0000280001137983 */ /* 0x000f220000100800 */
[----:B------:R-:W-:Y:S01]  /*20ad0*/  ISETP.NE.AND.EX P0, PT, RZ, UR5, PT, P0 ;  /* 0x00000005ff007c0c */ /* 0x000fe2000bf05300 */
[----:B------:R-:W-:Y:S01]  /*20ae0*/  IMAD.MOV.U32 R9, RZ, RZ, R27 ;  /* 0x000000ffff097224 */ /* 0x000fe200078e001b */
[----:B------:R-:W0:Y:S01]  /*20af0*/  LDC R5, c[0x0][0x430] ;  /* 0x00010c00ff057b82 */ /* 0x000e220000000800 */
[----:B------:R-:W1:Y:S01]  /*20b00*/  S2R R22, SR_TID.X ;  /* 0x0000000000167919 */ /* 0x000e620000002100 */
[----:B------:R-:W2:Y:S01]  /*20b10*/  S2R R21, SR_TID.X ;  /* 0x0000000000157919 */ /* 0x000ea20000002100 */
[----:B------:R-:W-:Y:S01]  /*20b20*/  VIADD R23, R23, 0xffffffff ;  /* 0xffffffff17177836 */ /* 0x000fe20000000000 */
[----:B------:R-:W-:-:S07]  /*20b30*/  ULDC UR4, c[0x0][0x2f4] ;  /* 0x0000bd0000047ab9 */ /* 0x000fce0000000800 */
[----:B------:R-:W1:Y:S02]  /*20b40*/  @P0 LDC.64 R2, c[0x0][0x9f8] ;  /* 0x00027e00ff020b82 */ /* 0x000e640000000a00 */
[----:B-1----:R-:W-:-:S05]  /*20b50*/  @P0 IMAD.WIDE R2, R27, 0x4, R2 ;  /* 0x000000041b020825 */ /* 0x002fca00078e0202 */
[----:B------:R1:W4:Y:S01]  /*20b60*/  @P0 LDG.E R9, desc[UR52][R2.64] ;  /* 0x0000003402090981 */ /* 0x000322000c1e1900 */
[----:B0-----:R-:W-:Y:S01]  /*20b70*/  ISETP.NE.AND P1, PT, R5, 0x1, PT ;  /* 0x000000010500780c */ /* 0x001fe20003f25270 */
[----:B------:R-:W-:Y:S01]  /*20b80*/  IMAD.SHL.U32 R22, R22, 0x20, RZ ;  /* 0x0000002016167824 */ /* 0x000fe200078e00ff */
[----:B--2---:R-:W-:Y:S01]  /*20b90*/  LOP3.LUT R21, R21, 0x7f, RZ, 0xc0, !PT ;  /* 0x0000007f15157812 */ /* 0x004fe200078ec0ff */
[----:B------:R-:W-:-:S03]  /*20ba0*/  IMAD.SHL.U32 R8, R23, 0x80, RZ ;  /* 0x0000008017087824 */ /* 0x000fc600078e00ff */
[----:B------:R-:W-:Y:S02]  /*20bb0*/  SHF.R.U32.HI R21, RZ, 0x2, R21 ;  /* 0x00000002ff157819 */ /* 0x000fe40000011615 */
[----:B------:R-:W-:-:S04]  /*20bc0*/  LOP3.LUT R22, R22, 0x60, RZ, 0xc0, !PT ;  /* 0x0000006016167812 */ /* 0x000fc800078ec0ff */
[----:B------:R-:W-:Y:S01]  /*20bd0*/  LOP3.LUT R0, R8, R21, R22, 0xfe, !PT ;  /* 0x0000001508007212 */ /* 0x000fe200078efe16 */
[----:B-1----:R-:W0:Y:S08]  /*20be0*/  @P1 LDC R3, c[0x0][0x434] ;  /* 0x00010d00ff031b82 */ /* 0x002e300000000800 */
[----:B------:R-:W1:Y:S01]  /*20bf0*/  @P1 LDC R2, c[0x0][0x438] ;  /* 0x00010e00ff021b82 */ /* 0x000e620000000800 */
[----:B------:R-:W-:Y:S01]  /*20c00*/  LOP3.LUT R16, R16, 0xfffffff7, RZ, 0xc0, !PT ;  /* 0xfffffff710107812 */ /* 0x000fe200078ec0ff */
[----:B------:R-:W-:Y:S01]  /*20c10*/  UMOV UR5, 0xffffffff ;  /* 0xffffffff00057882 */ /* 0x000fe20000000000 */
[C---:B---3--:R-:W-:Y:S01]  /*20c20*/  ISETP.GE.AND P0, PT, R0.reuse, R20, PT ;  /* 0x000000140000720c */ /* 0x048fe20003f06270 */
[----:B----4-:R-:W-:-:S04]  /*20c30*/  IMAD.IADD R0, R0, 0x1, R19 ;  /* 0x0000000100007824 */ /* 0x010fc800078e0213 */
[----:B0-----:R-:W-:-:S04]  /*20c40*/  @P1 IMAD.HI.U32 R3, R0, R3, RZ ;  /* 0x0000000300031227 */ /* 0x001fc800078e00ff */
[----:B------:R-:W-:Y:S01]  /*20c50*/  IMAD.MOV.U32 R6, RZ, RZ, R0 ;  /* 0x000000ffff067224 */ /* 0x000fe200078e0000 */
[----:B-1----:R-:W-:-:S03]  /*20c60*/  @P1 SHF.R.U32.HI R6, RZ, R2, R3 ;  /* 0x00000002ff061219 */ /* 0x002fc60000011603 */
[----:B------:R-:W0:Y:S01]  /*20c70*/  @!P0 LDC.64 R2, c[0x0][0x428] ;  /* 0x00010a00ff028b82 */ /* 0x000e220000000a00 */
[--C-:B------:R-:W-:Y:S01]  /*20c80*/  @!P0 SHF.R.S32.HI R7, RZ, 0x1f, R6.reuse ;  /* 0x0000001fff078819 */ /* 0x100fe20000011406 */
[----:B------:R-:W-:-:S04]  /*20c90*/  IMAD.MOV R4, RZ, RZ, -R6 ;  /* 0x000000ffff047224 */ /* 0x000fc800078e0a06 */
[----:B------:R-:W-:Y:S01]  /*20ca0*/  IMAD R4, R5, R4, R0 ;  /* 0x0000000405047224 */ /* 0x000fe200078e0200 */
[----:B------:R-:W-:Y:S01]  /*20cb0*/  SHF.R.S32.HI R10, RZ, 0x1f, R9 ;  /* 0x0000001fff0a7819 */ /* 0x000fe20000011409 */
[----:B------:R1:W-:Y:S01]  /*20cc0*/  STL [R1+0xc], R9 ;  /* 0x00000c0901007387 */ /* 0x0003e20000100800 */
[----:B0-----:R-:W-:-:S03]  /*20cd0*/  @!P0 IMAD.WIDE.U32 R6, R9, R2, R6 ;  /* 0x0000000209068225 */ /* 0x001fc600078e0006 */
[----:B------:R0:W-:Y:S01]  /*20ce0*/  STL [R1+0x2c], R10 ;  /* 0x00002c0a01007387 */ /* 0x0001e20000100800 */
[----:B------:R-:W-:-:S04]  /*20cf0*/  @!P0 IMAD R0, R10, R2, RZ ;  /* 0x000000020a008224 */ /* 0x000fc800078e02ff */
[----:B------:R-:W-:Y:S02]  /*20d00*/  @!P0 IMAD R0, R9, R3, R0 ;  /* 0x0000000309008224 */ /* 0x000fe400078e0200 */
[----:B-1----:R-:W1:Y:S01]  /*20d10*/  S2R R9, SR_TID.X ;  /* 0x0000000000097919 */ /* 0x002e620000002100 */
[----:B------:R-:W2:Y:S01]  /*20d20*/  @!P0 LDC.64 R2, c[0x0][0x418] ;  /* 0x00010600ff028b82 */ /* 0x000ea20000000a00 */
[----:B------:R-:W-:Y:S02]  /*20d30*/  @!P0 IMAD.IADD R0, R7, 0x1, R0 ;  /* 0x0000000107008824 */ /* 0x000fe400078e0200 */
[----:B------:R-:W-:-:S05]  /*20d40*/  IMAD.U32 R5, RZ, RZ, UR38 ;  /* 0x00000026ff057e24 */ /* 0x000fca000f8e00ff */
[----:B------:R-:W-:Y:S02]  /*20d50*/  ISETP.NE.AND P2, PT, R5, 0x3, PT ;  /* 0x000000030500780c */ /* 0x000fe40003f45270 */
[----:B--2---:R-:W-:-:S04]  /*20d60*/  @!P0 LEA R2, P1, R6, R2, 0x2 ;  /* 0x0000000206028211 */ /* 0x004fc800078210ff */
[----:B------:R-:W-:Y:S01]  /*20d70*/  @!P0 LEA.HI.X R3, R6, R3, R0, 0x2, P1 ;  /* 0x0000000306038211 */ /* 0x000fe200008f1400 */
[----:B------:R-:W-:Y:S02]  /*20d80*/  IMAD.MOV.U32 R0, RZ, RZ, RZ ;  /* 0x000000ffff007224 */ /* 0x000fe400078e00ff */
[----:B-1----:R-:W-:-:S04]  /*20d90*/  IMAD.SHL.U32 R9, R9, 0x8, RZ ;  /* 0x0000000809097824 */ /* 0x002fc800078e00ff */
[----:B------:R1:W5:Y:S01]  /*20da0*/  @!P0 LDG.E R0, desc[UR52][R2.64] ;  /* 0x0000003402008981 */ /* 0x000362000c1e1900 */
[----:B------:R-:W-:Y:S02]  /*20db0*/  LOP3.LUT R9, R9, 0x18, RZ, 0xc0, !PT ;  /* 0x0000001809097812 */ /* 0x000fe400078ec0ff */
[----:B------:R-:W-:Y:S02]  /*20dc0*/  @P2 LOP3.LUT R16, R16, 0x8, RZ, 0xfc, !PT ;  /* 0x0000000810102812 */ /* 0x000fe400078efcff */
[C---:B------:R-:W-:Y:S02]  /*20dd0*/  ISETP.GE.AND P0, PT, R9.reuse, UR4, PT ;  /* 0x0000000409007c0c */ /* 0x040fe4000bf06270 */
[C---:B0-----:R-:W-:Y:S02]  /*20de0*/  LOP3.LUT R10, R9.reuse, 0x20, RZ, 0xfc, !PT ;  /* 0x00000020090a7812 */ /* 0x041fe400078efcff */
[----:B------:R-:W-:Y:S02]  /*20df0*/  LOP3.LUT R16, R16, 0xfffffffb, RZ, 0xc0, !PT ;  /* 0xfffffffb10107812 */ /* 0x000fe400078ec0ff */
[----:B------:R-:W-:-:S02]  /*20e00*/  LOP3.LUT R9, R9, 0x40, RZ, 0xfc, !PT ;  /* 0x0000004009097812 */ /* 0x000fc400078efcff */
[----:B------:R-:W-:-:S05]  /*20e10*/  ISETP.GE.AND P1, PT, R10, UR4, PT ;  /* 0x000000040a007c0c */ /* 0x000fca000bf26270 */
[----:B------:R-:W-:Y:S02]  /*20e20*/  @P0 LOP3.LUT R16, R16, 0x4, RZ, 0xfc, !PT ;  /* 0x0000000410100812 */ /* 0x000fe400078efcff */
[----:B------:R-:W-:Y:S02]  /*20e30*/  ISETP.GE.AND P0, PT, R9, UR4, PT ;  /* 0x0000000409007c0c */ /* 0x000fe4000bf06270 */
[----:B------:R-:W-:-:S04]  /*20e40*/  LOP3.LUT R16, R16, 0xfffffffe, RZ, 0xc0, !PT ;  /* 0xfffffffe10107812 */ /* 0x000fc800078ec0ff */
[----:B------:R-:W-:-:S04]  /*20e50*/  LOP3.LUT R16, R16, 0xfffffffd, RZ, 0xc0, !PT ;  /* 0xfffffffd10107812 */ /* 0x000fc800078ec0ff */
[----:B------:R-:W-:-:S04]  /*20e60*/  @P1 LOP3.LUT R16, R16, 0x2, RZ, 0xfc, !PT ;  /* 0x0000000210101812 */ /* 0x000fc800078efcff */
[----:B------:R-:W-:Y:S01]  /*20e70*/  @P0 LOP3.LUT R16, R16, 0x1, RZ, 0xfc, !PT ;  /* 0x0000000110100812 */ /* 0x000fe200078efcff */
[----:B-1----:R-:W-:Y:S06]  /*20e80*/  BRA.DIV UR5, `(.L_x_1678) ;  /* 0x0000005605007947 */ /* 0x002fec000b800000 */
.L_x_1805:
[----:B------:R-:W-:Y:S05]  /*20e90*/  @!P2 BRA `(.L_x_1679) ;  /* 0x000000000004a947 */ /* 0x000fea0003800000 */
[----:B------:R-:W-:Y:S01]  /*20ea0*/  BPT.TRAP 0x1 ;  /* 0x000000040000795c */ /* 0x000fe20000300000 */
.L_x_1679:
[----:B------:R-:W2:Y:S01]  /*20eb0*/  LDL R9, [R1] ;  /* 0x0000000001097983 */ /* 0x000ea20000100800 */
        /* <DEDUP_REMOVED lines=17> */
[----:B------:R-:W-:-:S04]  /*20fd0*/  LEA R19, P0, R2, UR6, 0x1 ;  /* 0x0000000602137c11 */ /* 0x000fc8000f8008ff */
[----:B------:R-:W-:Y:S01]  /*20fe0*/  LEA.HI.X R22, R2, UR7, R22, 0x1, P0 ;  /* 0x0000000702167c11 */ /* 0x000fe200080f0c16 */
[----:B------:R-:W-:Y:S01]  /*20ff0*/  IMAD R2, R28, 0x8, R18 ;  /* 0x000000081c027824 */ /* 0x000fe200078e0212 */
[----:B--2---:R-:W-:-:S06]  /*21000*/  SHF.L.U32 R3, R9, 0x1f, RZ ;  /* 0x0000001f09037819 */ /* 0x004fcc00000006ff */
[----:B------:R-:W0:Y:S02]  /*21010*/  SYNCS.PHASECHK.TRANS64.TRYWAIT P0, [R2+URZ+0x2d840], R3 ;  /* 0x02d84003020075a7 */ /* 0x000e24000800017f */
[----:B0-----:R-:W-:Y:S05]  /*21020*/  @!P0 BRA `(.L_x_1681) ;  /* 0x0000005000cc8947 */ /* 0x001fea0003800000 */
.L_x_1806:
[----:B------:R-:W-:Y:S05]  /*21030*/  BSYNC B0 ;  /* 0x0000000000007941 */ /* 0x000fea0003800000 */
.L_x_1680:
[----:B------:R-:W2:Y:S01]  /*21040*/  LDL R12, [R1+0x18] ;  /* 0x00001800010c7983 */ /* 0x000ea20000100800 */
[----:B------:R-:W-:Y:S01]  /*21050*/  ULDC.64 UR4, c[0x0][0x300] ;  /* 0x0000c00000047ab9 */ /* 0x000fe20000000a00 */
[----:B------:R-:W-:Y:S02]  /*21060*/  ULDC.64 UR6, c[0x0][0x2e8] ;  /* 0x0000ba0000067ab9 */ /* 0x000fe40000000a00 */
[----:B------:R-:W3:Y:S01]  /*21070*/  LDL R10, [R1+0x10] ;  /* 0x00001000010a7983 */ /* 0x000ee20000100800 */
[----:B------:R-:W-:Y:S01]  /*21080*/  IMAD R5, R5, UR4, RZ ;  /* 0x0000000405057c24 */ /* 0x000fe2000f8e02ff */
[----:B------:R-:W-:Y:S01]  /*21090*/  LOP3.LUT P4, RZ, R16, 0x4, RZ, 0xc0, !PT ;  /* 0x0000000410ff7812 */ /* 0x000fe2000788c0ff */
[----:B------:R-:W1:Y:S02]  /*210a0*/  S2R R7, SR_TID.X ;  /* 0x0000000000077919 */ /* 0x000e640000002100 */
[----:B0-----:R-:W-:Y:S01]  /*210b0*/  IMAD R3, R4, UR5, R5 ;  /* 0x0000000504037c24 */ /* 0x001fe2000f8e0205 */
[----:B------:R-:W-:Y:S01]  /*210c0*/  LOP3.LUT P3, RZ, R16, 0x2, RZ, 0xc0, !PT ;  /* 0x0000000210ff7812 */ /* 0x000fe2000786c0ff */
[----:B------:R-:W-:Y:S01]  /*210d0*/  IMAD.WIDE.U32 R4, R4, UR4, RZ ;  /* 0x0000000404047c25 */ /* 0x000fe2000f8e00ff */
[----:B------:R-:W-:Y:S01]  /*210e0*/  ULDC.64 UR4, c[0x0][0x310] ;  /* 0x0000c40000047ab9 */ /* 0x000fe20000000a00 */
[----:B------:R-:W-:-:S02]  /*210f0*/  LOP3.LUT P2, RZ, R16, 0x1, RZ, 0xc0, !PT ;  /* 0x0000000110ff7812 */ /* 0x000fc4000784c0ff */
[----:B------:R-:W-:Y:S02]  /*21100*/  IMAD.IADD R5, R5, 0x1, R3 ;  /* 0x0000000105057824 */ /* 0x000fe400078e0203 */
[----:B------:R-:W-:Y:S02]  /*21110*/  IMAD R6, R6, UR4, RZ ;  /* 0x0000000406067c24 */ /* 0x000fe4000f8e02ff */
[----:B------:R-:W-:-:S04]  /*21120*/  IMAD.WIDE.U32 R4, R0, UR4, R4 ;  /* 0x0000000400047c25 */ /* 0x000fc8000f8e0004 */
[----:B------:R-:W-:Y:S01]  /*21130*/  IMAD R0, R0, UR5, R6 ;  /* 0x0000000500007c24 */ /* 0x000fe2000f8e0206 */
[----:B------:R-:W-:-:S03]  /*21140*/  ULDC.64 UR4, c[0x0][0x308] ;  /* 0x0000c20000047ab9 */ /* 0x000fc60000000a00 */
[----:B------:R-:W-:Y:S02]  /*21150*/  IMAD.IADD R5, R5, 0x1, R0 ;  /* 0x0000000105057824 */ /* 0x000fe400078e0200 */
[----:B------:R-:W-:Y:S01]  /*21160*/  IMAD.WIDE.U32 R4, R17, UR4, R4 ;  /* 0x0000000411047c25 */ /* 0x000fe2000f8e0004 */
[----:B------:R-:W-:Y:S02]  /*21170*/  UMOV UR4, 0xffffffff ;  /* 0xffffffff00047882 */ /* 0x000fe40000000000 */
[----:B------:R-:W-:Y:S02]  /*21180*/  LEA R0, P0, R4, UR6, 0x1 ;  /* 0x0000000604007c11 */ /* 0x000fe4000f8008ff */
[----:B-1----:R-:W-:Y:S01]  /*21190*/  LOP3.LUT R9, R7, 0x7f, RZ, 0xc0, !PT ;  /* 0x0000007f07097812 */ /* 0x002fe200078ec0ff */
[----:B------:R-:W-:-:S03]  /*211a0*/  IMAD R7, R17, UR5, R5 ;  /* 0x0000000511077c24 */ /* 0x000fc6000f8e0205 */
[----:B------:R-:W-:Y:S02]  /*211b0*/  SHF.R.U32.HI R11, RZ, 0x2, R9 ;  /* 0x00000002ff0b7819 */ /* 0x000fe40000011609 */
[----:B------:R-:W0:Y:S01]  /*211c0*/  S2R R9, SR_TID.X ;  /* 0x0000000000097919 */ /* 0x000e220000002100 */
[----:B------:R-:W-:Y:S01]  /*211d0*/  LEA.HI.X R7, R4, UR7, R7, 0x1, P0 ;  /* 0x0000000704077c11 */ /* 0x000fe200080f0c07 */
[----:B0-----:R-:W-:-:S05]  /*211e0*/  IMAD.SHL.U32 R9, R9, 0x8, RZ ;  /* 0x0000000809097824 */ /* 0x001fca00078e00ff */
[----:B------:R-:W-:Y:S02]  /*211f0*/  LOP3.LUT R9, R9, 0x18, RZ, 0xc0, !PT ;  /* 0x0000001809097812 */ /* 0x000fe400078ec0ff */
[----:B--2---:R-:W-:-:S04]  /*21200*/  IADD3 R3, -R11, R12, -R8 ;  /* 0x0000000c0b037210 */ /* 0x004fc80007ffe908 */
[----:B------:R-:W-:Y:S01]  /*21210*/  ISETP.GE.AND P0, PT, R3, 0x1, PT ;  /* 0x000000010300780c */ /* 0x000fe20003f06270 */
[----:B---3--:R-:W-:Y:S01]  /*21220*/  IMAD R8, R28, 0x3000, R10 ;  /* 0x000030001c087824 */ /* 0x008fe200078e020a */
[----:B------:R-:W-:Y:S11]  /*21230*/  BRA.DIV UR4, `(.L_x_1682) ;  /* 0x00000052045c7947 */ /* 0x000ff6000b800000 */
        /* <DEDUP_REMOVED lines=38> */
.L_x_1816:
        /* <DEDUP_REMOVED lines=12> */
.L_x_1683:
        /* <DEDUP_REMOVED lines=11> */
.L_x_1684:
[----:B------:R1:W5:Y:S01]  /*21610*/  LDL.LU R3, [R1+0x34] ;  /* 0x0000340001037983 */ /* 0x0003620000300800 */
[----:B------:R1:W-:Y:S02]  /*21620*/  SYNCS.ARRIVE.TRANS64.A1T0 RZ, [R2+URZ+0x2d830], RZ ;  /* 0x02d830ff02ff79a7 */ /* 0x0003e4000810003f */
[----:B------:R-:W-:Y:S05]  /*21630*/  WARPSYNC.ALL ;  /* 0x0000000000007948 */ /* 0x000fea0003800000 */
[----:B------:R-:W-:Y:S01]  /*21640*/  ULDC.64 UR4, c[0x0][0x298] ;  /* 0x0000a60000047ab9 */ /* 0x000fe20000000a00 */
[----:B------:R-:W-:Y:S01]  /*21650*/  VIADD R0, R18, 0xc400 ;  /* 0x0000c40012007836 */ /* 0x000fe20000000000 */
[----:B------:R-:W-:Y:S01]  /*21660*/  ULDC.64 UR6, c[0x0][0xa00] ;  /* 0x0002800000067ab9 */ /* 0x000fe20000000a00 */
[----:B------:R-:W-:Y:S01]  /*21670*/  BSSY B6, `(.L_x_1685) ;  /* 0x0000021000067945 */ /* 0x000fe20003800000 */
[----:B------:R-:W-:Y:S01]  /*21680*/  BAR.SYNC.DEFER_BLOCKING 0x8, 0x200 ;  /* 0x0208000000007b1d */ /* 0x000fe20000010000 */
[----:B------:R-:W-:-:S02]  /*21690*/  ISETP.NE.U32.AND P0, PT, RZ, UR6, PT ;  /* 0x00000006ff007c0c */ /* 0x000fc4000bf05070 */
[----:B------:R-:W-:Y:S02]  /*216a0*/  LOP3.LUT P1, RZ, R0, 0x1bf, RZ, 0xc0, !PT ;  /* 0x000001bf00ff7812 */ /* 0x000fe4000782c0ff */
[----:B------:R-:W-:-:S04]  /*216b0*/  ISETP.NE.AND.EX P0, PT, RZ, UR7, PT, P0 ;  /* 0x00000007ff007c0c */ /* 0x000fc8000bf05300 */
[----:B------:R-:W-:Y:S02]  /*216c0*/  SEL R26, R27, RZ, !P0 ;  /* 0x000000ff1b1a7207 */ /* 0x000fe40004000000 */
[----:B-1---5:R-:W-:Y:S01]  /*216d0*/  SHF.R.S32.HI R2, RZ, 0x1f, R3 ;  /* 0x0000001fff027819 */ /* 0x022fe20000011403 */
[----:B0-----:R-:W-:-:S04]  /*216e0*/  IMAD.WIDE.U32 R4, R3, UR4, RZ ;  /* 0x0000000403047c25 */ /* 0x001fc8000f8e00ff */
[----:B------:R-:W-:Y:S01]  /*216f0*/  IMAD R2, R2, UR4, RZ ;  /* 0x0000000402027c24 */ /* 0x000fe2000f8e02ff */
[----:B------:R0:W-:Y:S03]  /*21700*/  STL.64 [R1+0x38], R4 ;  /* 0x0000380401007387 */ /* 0x0001e60000100a00 */
[----:B------:R-:W-:Y:S01]  /*21710*/  IMAD R0, R3, UR5, R2 ;  /* 0x0000000503007c24 */ /* 0x000fe2000f8e0202 */
[----:B------:R-:W-:-:S03]  /*21720*/  SHF.R.S32.HI R2, RZ, 0x1f, R27 ;  /* 0x0000001fff027819 */ /* 0x000fc6000001141b */
[----:B------:R-:W-:Y:S01]  /*21730*/  IMAD.IADD R3, R5, 0x1, R0 ;  /* 0x0000000105037824 */ /* 0x000fe200078e0200 */
[----:B------:R-:W-:-:S04]  /*21740*/  SEL R0, R2, RZ, !P0 ;  /* 0x000000ff02007207 */ /* 0x000fc80004000000 */
[----:B------:R0:W-:Y:S04]  /*21750*/  STL [R1+0x34], R3 ;  /* 0x0000340301007387 */ /* 0x0001e80000100800 */
[----:B------:R0:W-:Y:S01]  /*21760*/  STL [R1+0x44], R0 ;  /* 0x0000440001007387 */ /* 0x0001e20000100800 */
        /* <DEDUP_REMOVED lines=17> */
.L_x_1686:
[----:B------:R-:W-:Y:S05]  /*21880*/  BSYNC B6 ;  /* 0x0000000000067941 */ /* 0x000fea0003800000 */
.L_x_1685:
[----:B------:R-:W2:Y:S01]  /*21890*/  LDL.LU R2, [R1+0x34] ;  /* 0x0000340001027983 */ /* 0x000ea20000300800 */
[----:B------:R-:W1:Y:S01]  /*218a0*/  LDC R9, c[0x0][0x448] ;  /* 0x00011200ff097b82 */ /* 0x000e620000000800 */
[----:B------:R-:W-:Y:S01]  /*218b0*/  ULDC.64 UR4, c[0x0][0x2d8] ;  /* 0x0000b60000047ab9 */ /* 0x000fe20000000a00 */
[----:B------:R-:W-:Y:S01]  /*218c0*/  ULDC.64 UR6, c[0x0][0x2e0] ;  /* 0x0000b80000067ab9 */ /* 0x000fe20000000a00 */
[----:B------:R-:W3:Y:S01]  /*218d0*/  LDL.LU.64 R20, [R1+0x38] ;  /* 0x0000380001147983 */ /* 0x000ee20000300a00 */
[----:B------:R-:W-:-:S03]  /*218e0*/  ULDC.64 UR8, c[0x0][0x280] ;  /* 0x0000a00000087ab9 */ /* 0x000fc60000000a00 */
[----:B0-----:R-:W4:Y:S01]  /*218f0*/  LDL.LU R0, [R1+0x44] ;  /* 0x0000440001007983 */ /* 0x001f220000300800 */
[----:B-1----:R-:W-:-:S13]  /*21900*/  ISETP.NE.AND P1, PT, R9, 0x1, PT ;  /* 0x000000010900780c */ /* 0x002fda0003f25270 */
        /* <DEDUP_REMOVED lines=21> */
[----:B------:R-:W-:-:S04]  /*21a60*/  IMAD.IADD R0, R20, 0x1, R25 ;  /* 0x0000000114007824 */ /* 0x000fc800078e0219 */
        /* <DEDUP_REMOVED lines=30> */
[----:B------:R-:W-:-:S04]  /*21c50*/  IMAD R6, R6, UR5, R7 ;  /* 0x0000000506067c24 */ /* 0x000fc8000f8e0207 */
[----:B------:R-:W-:Y:S01]  /*21c60*/  IMAD.IADD R3, R3, 0x1, R6 ;  /* 0x0000000103037824 */ /* 0x000fe200078e0206 */
[----:B------:R-:W-:-:S05]  /*21c70*/  SHF.R.S32.HI R6, RZ, 0x1f, R0 ;  /* 0x0000001fff067819 */ /* 0x000fca0000011400 */
[----:B------:R-:W-:Y:S02]  /*21c80*/  IMAD R6, R6, UR6, RZ ;  /* 0x0000000606067c24 */ /* 0x000fe4000f8e02ff */
[----:B------:R-:W-:-:S04]  /*21c90*/  IMAD.WIDE.U32 R2, R0, UR6, R2 ;  /* 0x0000000600027c25 */ /* 0x000fc8000f8e0002 */
[C---:B0-----:R-:W-:Y:S02]  /*21ca0*/  IMAD.SHL.U32 R11, R13.reuse, 0x8, RZ ;  /* 0x000000080d0b7824 */ /* 0x041fe400078e00ff */
[----:B------:R-:W-:Y:S02]  /*21cb0*/  IMAD R6, R0, UR7, R6 ;  /* 0x0000000700067c24 */ /* 0x000fe4000f8e0206 */
[----:B------:R-:W-:Y:S01]  /*21cc0*/  IMAD.SHL.U32 R10, R13, 0x8, RZ ;  /* 0x000000080d0a7824 */ /* 0x000fe200078e00ff */
[----:B------:R-:W-:Y:S01]  /*21cd0*/  LOP3.LUT R11, R11, 0x18, RZ, 0xc0, !PT ;  /* 0x000000180b0b7812 */ /* 0x000fe200078ec0ff */
[----:B------:R-:W-:Y:S01]  /*21ce0*/  IMAD.IADD R6, R3, 0x1, R6 ;  /* 0x0000000103067824 */ /* 0x000fe200078e0206 */
[----:B------:R-:W-:Y:S02]  /*21cf0*/  LEA R7, P0, R2, UR8, 0x1 ;  /* 0x0000000802077c11 */ /* 0x000fe4000f8008ff */
[----:B------:R-:W-:Y:S02]  /*21d00*/  LOP3.LUT R12, R11, 0x20, RZ, 0xfc, !PT ;  /* 0x000000200b0c7812 */ /* 0x000fe400078efcff */
[----:B------:R-:W-:-:S02]  /*21d10*/  LOP3.LUT R10, R10, 0x18, RZ, 0xc0, !PT ;  /* 0x000000180a0a7812 */ /* 0x000fc400078ec0ff */
[----:B------:R-:W-:Y:S01]  /*21d20*/  LOP3.LUT R11, R11, 0x40, RZ, 0xfc, !PT ;  /* 0x000000400b0b7812 */ /* 0x000fe200078efcff */
[----:B------:R-:W-:Y:S01]  /*21d30*/  UMOV UR5, 0xffffffff ;  /* 0xffffffff00057882 */ /* 0x000fe20000000000 */
[----:B------:R-:W-:Y:S02]  /*21d40*/  LEA.HI.X R6, R2, UR9, R6, 0x1, P0 ;  /* 0x0000000902067c11 */ /* 0x000fe400080f0c06 */
[----:B------:R-:W-:Y:S02]  /*21d50*/  LOP3.LUT R20, R13, 0x7f, RZ, 0xc0, !PT ;  /* 0x0000007f0d147812 */ /* 0x000fe400078ec0ff */
[----:B------:R-:W-:Y:S02]  /*21d60*/  ISETP.GE.AND P0, PT, R10, UR4, PT ;  /* 0x000000040a007c0c */ /* 0x000fe4000bf06270 */
[----:B------:R-:W-:Y:S02]  /*21d70*/  ISETP.GE.AND P1, PT, R12, UR4, PT ;  /* 0x000000040c007c0c */ /* 0x000fe4000bf26270 */
[----:B------:R-:W-:-:S02]  /*21d80*/  ISETP.GE.AND P2, PT, R11, UR4, PT ;  /* 0x000000040b007c0c */ /* 0x000fc4000bf46270 */
[----:B------:R-:W-:Y:S01]  /*21d90*/  SHF.R.U32.HI R20, RZ, 0x2, R20 ;  /* 0x00000002ff147819 */ /* 0x000fe20000011614 */
[----:B--2---:R-:W-:Y:S10]  /*21da0*/  BRA.DIV UR5, `(.L_x_1687) ;  /* 0x0000004a05e87947 */ /* 0x004ff4000b800000 */
[----:B------:R-:W0:Y:S01]  /*21db0*/  SHFL.IDX PT, R3, R5, RZ, 0x1c1f ;  /* 0x001c1fff05037589 */ /* 0x000e2200000e0000 */
[----:B-----5:R-:W-:Y:S02]  /*21dc0*/  IMAD R0, R21, R9, RZ ;  /* 0x0000000915007224 */ /* 0x020fe400078e02ff */
[----:B------:R-:W-:Y:S01]  /*21dd0*/  IMAD.IADD R25, R20, 0x1, R25 ;  /* 0x0000000114197824 */ /* 0x000fe200078e0219 */
        /* <DEDUP_REMOVED lines=58> */
.L_x_1829:
        /* <DEDUP_REMOVED lines=12> */
.L_x_1688:
        /* <DEDUP_REMOVED lines=18> */
.L_x_1830:
[----:B------:R-:W-:Y:S05]  /*22360*/  BSYNC B0 ;  /* 0x0000000000007941 */ /* 0x000fea0003800000 */
.L_x_1689:
        /* <DEDUP_REMOVED lines=18> */
.L_x_1705:
        /* <DEDUP_REMOVED lines=42> */
.L_x_1693:
[----:B------:R-:W-:Y:S01]  /*22730*/  IMAD R5, R28, 0x8, R18 ;  /* 0x000000081c057824 */ /* 0x000fe200078e0212 */
[----:B------:R-:W-:Y:S01]  /*22740*/  SHF.L.U32 R0, R2, 0x1f, RZ ;  /* 0x0000001f02007819 */ /* 0x000fe200000006ff */
[----:B------:R-:W-:Y:S03]  /*22750*/  BSSY B1, `(.L_x_1694) ;  /* 0x0000003000017945 */ /* 0x000fe60003800000 */
[----:B------:R-:W0:Y:S02]  /*22760*/  SYNCS.PHASECHK.TRANS64.TRYWAIT P0, [R5+URZ+0x2d840], R0 ;  /* 0x02d84000050075a7 */ /* 0x000e24000800017f */
[----:B0-----:R-:W-:Y:S05]  /*22770*/  @!P0 BRA `(.L_x_1695) ;  /* 0x0000004800988947 */ /* 0x001fea0003800000 */
.L_x_1831:
[----:B------:R-:W-:Y:S05]  /*22780*/  BSYNC B1 ;  /* 0x0000000000017941 */ /* 0x000fea0003800000 */
.L_x_1694:
        /* <DEDUP_REMOVED lines=52> */
.L_x_1841:
        /* <DEDUP_REMOVED lines=11> */
.L_x_1697:
        /* <DEDUP_REMOVED lines=11> */
.L_x_1698:
[----:B------:R1:W-:Y:S01]  /*22c30*/  SYNCS.ARRIVE.TRANS64.A1T0 RZ, [R5+URZ+0x2d830], RZ ;  /* 0x02d830ff05ff79a7 */ /* 0x0003e2000810003f */
[----:B------:R-:W-:Y:S05]  /*22c40*/  @!P5 BRA `(.L_x_1699) ;  /* 0x000000000004d947 */ /* 0x000fea0003800000 */
[----:B------:R-:W-:Y:S01]  /*22c50*/  BPT.TRAP 0x1 ;  /* 0x000000040000795c */ /* 0x000fe20000300000 */
.L_x_1699:
[----:B------:R-:W-:Y:S01]  /*22c60*/  SHF.L.U32 R2, R20, 0x1f, RZ ;  /* 0x0000001f14027819 */ /* 0x000fe200000006ff */
[----:B-1----:R-:W-:Y:S01]  /*22c70*/  IMAD R5, R10, 0x8, R18 ;  /* 0x000000080a057824 */ /* 0x002fe200078e0212 */
[----:B------:R-:W-:Y:S03]  /*22c80*/  BSSY B1, `(.L_x_1700) ;  /* 0x0000003000017945 */ /* 0x000fe60003800000 */
[----:B------:R-:W1:Y:S02]  /*22c90*/  SYNCS.PHASECHK.TRANS64.TRYWAIT P0, [R5+URZ+0x2d860], R2 ;  /* 0x02d86002050075a7 */ /* 0x000e64000800017f */
[----:B-1----:R-:W-:Y:S05]  /*22ca0*/  @!P0 BRA `(.L_x_1701) ;  /* 0x0000004800b48947 */ /* 0x002fea0003800000 */
.L_x_1842:
[----:B------:R-:W-:Y:S05]  /*22cb0*/  BSYNC B1 ;  /* 0x0000000000017941 */ /* 0x000fea0003800000 */
.L_x_1700:
        /* <DEDUP_REMOVED lines=45> */
.L_x_1852:
        /* <DEDUP_REMOVED lines=29> */
.L_x_1703:
        /* <DEDUP_REMOVED lines=12> */
.L_x_1704:
        /* <DEDUP_REMOVED lines=8> */
.L_x_1692:
[----:B------:R-:W-:Y:S05]  /*232a0*/  BSYNC B0 ;  /* 0x0000000000007941 */ /* 0x000fea0003800000 */
.L_x_1691:
        /* <DEDUP_REMOVED lines=17> */
.L_x_1707:
[----:B------:R-:W-:Y:S05]  /*233c0*/  BSYNC B0 ;  /* 0x0000000000007941 */ /* 0x000fea0003800000 */
.L_x_1706:
[----:B------:R-:W-:-:S05]  /*233d0*/  IMAD.U32 R0, RZ, RZ, UR38 ;  /* 0x00000026ff007e24 */ /* 0x000fca000f8e00ff */
[----:B------:R-:W-:-:S13]  /*233e0*/  ISETP.NE.AND P0, PT, R0, 0x3, PT ;  /* 0x000000030000780c */ /* 0x000fda0003f05270 */
[----:B------:R-:W-:Y:S05]  /*233f0*/  @!P0 BRA `(.L_x_1708) ;  /* 0x0000000000048947 */ /* 0x000fea0003800000 */
[----:B------:R-:W-:Y:S01]  /*23400*/  BPT.TRAP 0x1 ;  /* 0x000000040000795c */ /* 0x000fe20000300000 */
.L_x_1708:
        /* <DEDUP_REMOVED lines=8> */
.L_x_1853:
[----:B------:R-:W-:Y:S05]  /*23490*/  BSYNC B0 ;  /* 0x0000000000007941 */ /* 0x000fea0003800000 */
.L_x_1709:
        /* <DEDUP_REMOVED lines=51> */
.L_x_1863:
        /* <DEDUP_REMOVED lines=13> */
.L_x_1712:
        /* <DEDUP_REMOVED lines=11> */
.L_x_1713:
        /* <DEDUP_REMOVED lines=8> */
.L_x_1672:
[----:B------:R-:W-:Y:S05]  /*239d0*/  BSYNC B7 ;  /* 0x0000000000077941 */ /* 0x000fea0003800000 */
.L_x_1670:
        /* <DEDUP_REMOVED lines=11> */
.L_x_1714:
[----:B------:R-:W2:Y:S01]  /*23a90*/  S2R R0, SR_TID.X ;  /* 0x0000000000007919 */ /* 0x000ea20000002100 */
[----:B------:R-:W-:Y:S01]  /*23aa0*/  UMOV UR4, 0xffffffff ;  /* 0xffffffff00047882 */ /* 0x000fe20000000000 */
[----:B--2---:R-:W-:-:S04]  /*23ab0*/  LOP3.LUT R8, R0, 0x1f, RZ, 0xc0, !PT ;  /* 0x0000001f00087812 */ /* 0x004fc800078ec0ff */
[----:B------:R-:W-:Y:S01]  /*23ac0*/  ISETP.NE.AND P0, PT, R8, 0x1f, PT ;  /* 0x0000001f0800780c */ /* 0x000fe20003f05270 */
[----:B------:R-:W-:-:S12]  /*23ad0*/  BRA.DIV UR4, `(.L_x_1716) ;  /* 0x0000004a04247947 */ /* 0x000fd8000b800000 */
[----:B------:R-:W-:Y:S01]  /*23ae0*/  IMAD.IADD R9, R27, 0x1, R8 ;  /* 0x000000011b097824 */ /* 0x000fe200078e0208 */
[----:B------:R-:W-:-:S04]  /*23af0*/  ULDC UR4, c[0x0][0xc3c] ;  /* 0x00030f0000047ab9 */ /* 0x000fc80000000800 */
[----:B------:R-:W-:-:S13]  /*23b00*/  ISETP.GE.OR P1, PT, R9, UR4, !P0 ;  /* 0x0000000409007c0c */ /* 0x000fda000c726670 */
[----:B0-----:R-:W0:Y:S08]  /*23b10*/  @!P1 LDC.64 R2, c[0x0][0xc80] ;  /* 0x00032000ff029b82 */ /* 0x001e300000000a00 */
[----:B------:R-:W2:Y:S01]  /*23b20*/  @!P1 LDC.64 R4, c[0x0][0xc78] ;  /* 0x00031e00ff049b82 */ /* 0x000ea20000000a00 */
[----:B0-----:R-:W-:-:S05]  /*23b30*/  @!P1 IMAD.WIDE R2, R9, 0x4, R2 ;  /* 0x0000000409029825 */ /* 0x001fca00078e0202 */
[----:B------:R2:W3:Y:S02]  /*23b40*/  @!P1 LDG.E R7, desc[UR52][R2.64] ;  /* 0x0000003402079981 */ /* 0x0004e4000c1e1900 */
[----:B--2---:R-:W-:-:S05]  /*23b50*/  @!P1 IMAD.WIDE R2, R9, 0x4, R4 ;  /* 0x0000000409029825 */ /* 0x004fca00078e0204 */
[----:B------:R-:W2:Y:S01]  /*23b60*/  @!P1 LDG.E R4, desc[UR52][R2.64] ;  /* 0x0000003402049981 */ /* 0x000ea2000c1e1900 */
        /* <DEDUP_REMOVED lines=9> */
[----:B---3--:R-:W-:Y:S02]  /*23c00*/  @!P1 IMAD.MOV.U32 R25, RZ, RZ, R7 ;  /* 0x000000ffff199224 */ /* 0x008fe400078e0007 */
[----:B--2---:R-:W-:Y:S01]  /*23c10*/  @!P1 IMAD.MOV.U32 R5, RZ, RZ, R4 ;  /* 0x000000ffff059224 */ /* 0x004fe200078e0004 */
        /* <DEDUP_REMOVED lines=17> */
[----:B------:R0:W2:Y:S02]  /*23d30*/  SHFL.IDX PT, R14, R2, 0x1f, 0x1f ;  /* 0x03e01f00020e7f89 */ /* 0x0000a400000e0000 */
.L_x_1873:
[----:B------:R-:W-:Y:S02]  /*23d40*/  ULDC UR4, c[0x0][0xc38] ;  /* 0x00030e0000047ab9 */ /* 0x000fe40000000800 */
[----:B------:R-:W-:-:S04]  /*23d50*/  IMAD.U32 R4, RZ, RZ, UR4 ;  /* 0x00000004ff047e24 */ /* 0x000fc8000f8e00ff */
[----:B--2---:R-:W-:-:S04]  /*23d60*/  IMAD R3, R14, R4, RZ ;  /* 0x000000040e037224 */ /* 0x004fc800078e02ff */
[----:B------:R-:W-:-:S05]  /*23d70*/  IMAD.IADD R6, R6, 0x1, R3 ;  /* 0x0000000106067824 */ /* 0x000fca00078e0203 */
[----:B------:R-:W-:-:S13]  /*23d80*/  ISETP.GT.AND P6, PT, R6, R0, PT ;  /* 0x000000000600720c */ /* 0x000fda0003fc4270 */
[----:B------:R-:W-:Y:S05]  /*23d90*/  @P6 BRA `(.L_x_1717) ;  /* 0x0000000000a46947 */ /* 0x000fea0003800000 */
.L_x_1720:
        /* <DEDUP_REMOVED lines=35> */
.L_x_1881:
[----:B------:R-:W-:Y:S02]  /*23fd0*/  ULDC UR4, c[0x0][0xc38] ;  /* 0x00030e0000047ab9 */ /* 0x000fe40000000800 */
[----:B------:R-:W-:-:S04]  /*23fe0*/  IMAD.U32 R4, RZ, RZ, UR4 ;  /* 0x00000004ff047e24 */ /* 0x000fc8000f8e00ff */
[----:B--2---:R-:W-:-:S04]  /*23ff0*/  IMAD R3, R14, R4, RZ ;  /* 0x000000040e037224 */ /* 0x004fc800078e02ff */
[----:B------:R-:W-:-:S05]  /*24000*/  IMAD.IADD R6, R3, 0x1, R6 ;  /* 0x0000000103067824 */ /* 0x000fca00078e0206 */
[----:B------:R-:W-:-:S13]  /*24010*/  ISETP.GT.AND P6, PT, R6, R0, PT ;  /* 0x000000000600720c */ /* 0x000fda0003fc4270 */
[----:B------:R-:W-:Y:S05]  /*24020*/  @!P6 BRA `(.L_x_1720) ;  /* 0xfffffffc005ce947 */ /* 0x000fea000383ffff */
.L_x_1717:
[----:B------:R-:W-:Y:S01]  /*24030*/  IMAD.IADD R6, R6, 0x1, -R3 ;  /* 0x0000000106067824 */ /* 0x000fe200078e0a03 */
[----:B------:R-:W-:-:S03]  /*24040*/  UMOV UR4, 0xffffffff ;  /* 0xffffffff00047882 */ /* 0x000fc60000000000 */
[----:B------:R-:W-:-:S05]  /*24050*/  IMAD R3, R2, R4, R6 ;  /* 0x0000000402037224 */ /* 0x000fca00078e0206 */
[----:B------:R-:W-:Y:S01]  /*24060*/  ISETP.GT.AND P6, PT, R3, R0, PT ;  /* 0x000000000300720c */ /* 0x000fe20003fc4270 */
[----:B------:R-:W-:-:S12]  /*24070*/  BRA.DIV UR4, `(.L_x_1721) ;  /* 0x0000004a04ac7947 */ /* 0x000fd8000b800000 */
[----:B------:R-:W-:-:S04]  /*24080*/  VOTE.ANY R3, PT, !P6 ;  /* 0x0000000000037806 */ /* 0x000fc800070e0100 */
[----:B------:R-:W2:Y:S02]  /*24090*/  POPC R7, R3 ;  /* 0x0000000300077309 */ /* 0x000ea40000000000 */
[----:B--2---:R2:W3:Y:S01]  /*240a0*/  SHFL.IDX PT, R25, R25, R7, 0x1f ;  /* 0x00001f0719197589 */ /* 0x0044e200000e0000 */
[----:B------:R-:W-:-:S03]  /*240b0*/  IMAD.IADD R27, R7, 0x1, R27 ;  /* 0x00000001071b7824 */ /* 0x000fc600078e021b */
[----:B------:R2:W4:Y:S04]  /*240c0*/  SHFL.IDX PT, R5, R5, R7, 0x1f ;  /* 0x00001f0705057589 */ /* 0x00052800000e0000 */
.L_x_1886:
[----:B------:R-:W-:-:S13]  /*240d0*/  ISETP.NE.AND P0, PT, R3, RZ, PT ;  /* 0x000000ff0300720c */ /* 0x000fda0003f05270 */
[----:B------:R-:W-:Y:S05]  /*240e0*/  @!P0 BRA `(.L_x_1722) ;  /* 0x0000000000108947 */ /* 0x000fea0003800000 */
[----:B------:R-:W-:Y:S01]  /*240f0*/  UMOV UR4, 0xffffffff ;  /* 0xffffffff00047882 */ /* 0x000fe20000000000 */
[----:B-1----:R-:W-:Y:S02]  /*24100*/  VIADD R12, R7, 0xffffffff ;  /* 0xffffffff070c7836 */ /* 0x002fe40000000000 */
[----:B------:R-:W-:Y:S05]  /*24110*/  BRA.DIV UR4, `(.L_x_1723) ;  /* 0x0000004a04e47947 */ /* 0x000fea000b800000 */
[----:B------:R1:W0:Y:S02]  /*24120*/  SHFL.IDX PT, R24, R2, R12, 0x1f ;  /* 0x00001f0c02187589 */ /* 0x00022400000e0000 */
.L_x_1722:
[----:B----4-:R-:W-:Y:S01]  /*24130*/  ISETP.NE.AND P0, PT, R5, 0x1, PT ;  /* 0x000000010500780c */ /* 0x010fe20003f05270 */
[----:B0-----:R-:W-:-:S04]  /*24140*/  IMAD R24, R24, R4, R6 ;  /* 0x0000000418187224 */ /* 0x001fc800078e0206 */
[----:B------:R-:W-:-:S08]  /*24150*/  IMAD.IADD R0, R0, 0x1, -R24 ;  /* 0x0000000100007824 */ /* 0x000fd000078e0a18 */
[----:B------:R-:W-:Y:S05]  /*24160*/  @!P0 BRA `(.L_x_1724) ;  /* 0x0000000000dc8947 */ /* 0x000fea0003800000 */
[-C--:B---3--:R-:W-:Y:S01]  /*24170*/  IABS R6, R25.reuse ;  /* 0x0000001900067213 */ /* 0x088fe20000000000 */
[----:B-1----:R-:W-:Y:S01]  /*24180*/  IMAD.MOV.U32 R2, RZ, RZ, RZ ;  /* 0x000000ffff027224 */ /* 0x002fe200078e00ff */
[----:B------:R-:W-:Y:S02]  /*24190*/  IABS R8, R25 ;  /* 0x0000001900087213 */ /* 0x000fe40000000000 */
[----:B------:R-:W0:Y:S03]  /*241a0*/  I2F.RP R4, R6 ;  /* 0x0000000600047306 */ /* 0x000e260000209400 */
[----:B------:R-:W-:-:S05]  /*241b0*/  IMAD.MOV R8, RZ, RZ, -R8 ;  /* 0x000000ffff087224 */ /* 0x000fca00078e0a08 */
[----:B0-----:R-:W2:Y:S02]  /*241c0*/  MUFU.RCP R4, R4 ;  /* 0x0000000400047308 */ /* 0x001ea40000001000 */
[----:B--2---:R-:W-:-:S06]  /*241d0*/  VIADD R7, R4, 0xffffffe ;  /* 0x0ffffffe04077836 */ /* 0x004fcc0000000000 */
[----:B------:R-:W0:Y:S02]  /*241e0*/  F2I.FTZ.U32.TRUNC.NTZ R3, R7 ;  /* 0x0000000700037305 */ /* 0x000e24000021f000 */
[----:B0-----:R-:W-:-:S04]  /*241f0*/  IMAD.MOV R9, RZ, RZ, -R3 ;  /* 0x000000ffff097224 */ /* 0x001fc800078e0a03 */
[----:B------:R-:W-:-:S04]  /*24200*/  IMAD R9, R9, R6, RZ ;  /* 0x0000000609097224 */ /* 0x000fc800078e02ff */
[----:B------:R-:W-:Y:S01]  /*24210*/  IMAD.HI.U32 R2, R3, R9, R2 ;  /* 0x0000000903027227 */ /* 0x000fe200078e0002 */
[----:B------:R-:W-:-:S05]  /*24220*/  IABS R3, R0 ;  /* 0x0000000000037213 */ /* 0x000fca0000000000 */
[----:B------:R-:W-:-:S04]  /*24230*/  IMAD.HI.U32 R4, R2, R3, RZ ;  /* 0x0000000302047227 */ /* 0x000fc800078e00ff */
[----:B------:R-:W-:Y:S02]  /*24240*/  IMAD R3, R4, R8, R3 ;  /* 0x0000000804037224 */ /* 0x000fe400078e0203 */
[----:B------:R-:W-:-:S03]  /*24250*/  IMAD.MOV.U32 R2, RZ, RZ, RZ ;  /* 0x000000ffff027224 */ /* 0x000fc600078e00ff */
[----:B------:R-:W-:-:S13]  /*24260*/  ISETP.GT.U32.AND P1, PT, R6, R3, PT ;  /* 0x000000030600720c */ /* 0x000fda0003f24070 */
[----:B------:R-:W-:Y:S02]  /*24270*/  @!P1 IMAD.IADD R3, R3, 0x1, -R6 ;  /* 0x0000000103039824 */ /* 0x000fe400078e0a06 */
[----:B------:R-:W-:Y:S01]  /*24280*/  @!P1 VIADD R4, R4, 0x1 ;  /* 0x0000000104049836 */ /* 0x000fe20000000000 */
[----:B------:R-:W-:Y:S02]  /*24290*/  ISETP.NE.AND P1, PT, R25, RZ, PT ;  /* 0x000000ff1900720c */ /* 0x000fe40003f25270 */
[----:B------:R-:W-:Y:S02]  /*242a0*/  ISETP.GE.U32.AND P0, PT, R3, R6, PT ;  /* 0x000000060300720c */ /* 0x000fe40003f06070 */
[----:B------:R-:W-:-:S04]  /*242b0*/  IABS R6, R5 ;  /* 0x0000000500067213 */ /* 0x000fc80000000000 */
[----:B------:R-:W0:Y:S07]  /*242c0*/  I2F.RP R7, R6 ;  /* 0x0000000600077306 */ /* 0x000e2e0000209400 */
        /* <DEDUP_REMOVED lines=33> */
.L_x_1724:
[----:B-1----:R-:W0:Y:S02]  /*244e0*/  LDC.64 R2, c[0x0][0xc90] ;  /* 0x00032400ff027b82 */ /* 0x002e240000000a00 */
[----:B0-----:R-:W-:-:S05]  /*244f0*/  IMAD.WIDE R2, R27, 0x4, R2 ;  /* 0x000000041b027825 */ /* 0x001fca00078e0202 */
[----:B------:R0:W3:Y:S02]  /*24500*/  LDG.E R6, desc[UR52][R2.64] ;  /* 0x0000003402067981 */ /* 0x0000e4000c1e1900 */
[----:B0-----:R-:W-:Y:S02]  /*24510*/  IMAD.MOV.U32 R2, RZ, RZ, RZ ;  /* 0x000000ffff027224 */ /* 0x001fe400078e00ff */
[----:B---3--:R-:W-:-:S05]  /*24520*/  IMAD R5, R25, R6, RZ ;  /* 0x0000000619057224 */ /* 0x008fca00078e02ff */
[----:B--2---:R-:W-:-:S04]  /*24530*/  IABS R7, R5 ;  /* 0x0000000500077213 */ /* 0x004fc80000000000 */
[----:B------:R-:W0:Y:S08]  /*24540*/  I2F.RP R8, R7 ;  /* 0x0000000700087306 */ /* 0x000e300000209400 */
[----:B0-----:R-:W0:Y:S02]  /*24550*/  MUFU.RCP R8, R8 ;  /* 0x0000000800087308 */ /* 0x001e240000001000 */
[----:B0-----:R-:W-:-:S06]  /*24560*/  VIADD R10, R8, 0xffffffe ;  /* 0x0ffffffe080a7836 */ /* 0x001fcc0000000000 */
[----:B------:R-:W0:Y:S02]  /*24570*/  F2I.FTZ.U32.TRUNC.NTZ R3, R10 ;  /* 0x0000000a00037305 */ /* 0x000e24000021f000 */
[----:B0-----:R-:W-:-:S04]  /*24580*/  IMAD.MOV R12, RZ, RZ, -R3 ;  /* 0x000000ffff0c7224 */ /* 0x001fc800078e0a03 */
[----:B------:R-:W-:-:S04]  /*24590*/  IMAD R9, R12, R7, RZ ;  /* 0x000000070c097224 */ /* 0x000fc800078e02ff */
        /* <DEDUP_REMOVED lines=13> */
[----:B------:R-:W-:-:S06]  /*24670*/  IMAD.MOV.U32 R2, RZ, RZ, RZ ;  /* 0x000000ffff027224 */ /* 0x000fcc00078e00ff */
[----:B------:R-:W-:-:S04]  /*24680*/  @P0 VIADD R9, R9, 0x1 ;  /* 0x0000000109090836 */ /* 0x000fc80000000000 */
[----:B------:R-:W-:-:S04]  /*24690*/  IMAD.MOV.U32 R7, RZ, RZ, R9 ;  /* 0x000000ffff077224 */ /* 0x000fc800078e0009 */
[----:B------:R-:W-:Y:S01]  /*246a0*/  @!P2 IMAD.MOV R7, RZ, RZ, -R7 ;  /* 0x000000ffff07a224 */ /* 0x000fe200078e0a07 */
[----:B------:R-:W-:-:S05]  /*246b0*/  @!P1 LOP3.LUT R7, RZ, R5, RZ, 0x33, !PT ;  /* 0x00000005ff079212 */ /* 0x000fca00078e33ff */
[----:B------:R-:W-:Y:S02]  /*246c0*/  IMAD R8, R6, R7, RZ ;  /* 0x0000000706087224 */ /* 0x000fe400078e02ff */
[----:B------:R-:W-:Y:S02]  /*246d0*/  IMAD.MOV R7, RZ, RZ, -R7 ;  /* 0x000000ffff077224 */ /* 0x000fe400078e0a07 */
[----:B------:R-:W-:Y:S02]  /*246e0*/  IMAD.MOV R3, RZ, RZ, -R8 ;  /* 0x000000ffff037224 */ /* 0x000fe400078e0a08 */
[----:B------:R-:W-:-:S03]  /*246f0*/  IMAD R5, R5, R7, R0 ;  /* 0x0000000705057224 */ /* 0x000fc600078e0200 */
[----:B------:R-:W-:-:S04]  /*24700*/  VIADDMNMX R4, R3, R4, R6, PT ;  /* 0x0000000403047246 */ /* 0x000fc80003800106 */
[-C--:B------:R-:W-:Y:S02]  /*24710*/  IABS R6, R4.reuse ;  /* 0x0000000400067213 */ /* 0x080fe40000000000 */
[----:B------:R-:W-:Y:S02]  /*24720*/  IABS R0, R4 ;  /* 0x0000000400007213 */ /* 0x000fe40000000000 */
[----:B------:R-:W0:Y:S03]  /*24730*/  I2F.RP R9, R6 ;  /* 0x0000000600097306 */ /* 0x000e260000209400 */
[----:B------:R-:W-:-:S05]  /*24740*/  IMAD.MOV R0, RZ, RZ, -R0 ;  /* 0x000000ffff007224 */ /* 0x000fca00078e0a00 */
        /* <DEDUP_REMOVED lines=9> */
[----:B------:R-:W-:Y:S02]  /*247e0*/  LOP3.LUT R0, R5, R4, RZ, 0x3c, !PT ;  /* 0x0000000405007212 */ /* 0x000fe400078e3cff */
[----:B------:R-:W-:Y:S02]  /*247f0*/  IADD3 R5, R8, 0x1000000, R5 ;  /* 0x0100000008057810 */ /* 0x000fe40007ffe005 */
        /* <DEDUP_REMOVED lines=8> */
[----:B------:R-:W-:Y:S01]  /*24880*/  @!P1 LOP3.LUT R2, RZ, R4, RZ, 0x33, !PT ;  /* 0x00000004ff029212 */ /* 0x000fe200078e33ff */
[----:B------:R-:W-:-:S04]  /*24890*/  IMAD.MOV R4, RZ, RZ, -R4 ;  /* 0x000000ffff047224 */ /* 0x000fc800078e0a04 */
[----:B------:R-:W-:-:S07]  /*248a0*/  IMAD R26, R2, R4, R5 ;  /* 0x00000004021a7224 */ /* 0x000fce00078e0205 */
.L_x_1725:
[----:B------:R-:W-:-:S05]  /*248b0*/  LOP3.LUT R2, RZ, R2, RZ, 0x33, !PT ;  /* 0x00000002ff027212 */ /* 0x000fca00078e33ff */
[----:B------:R-:W-:Y:S01]  /*248c0*/  IMAD.IADD R25, R25, 0x1, R2 ;  /* 0x0000000119197824 */ /* 0x000fe200078e0202 */
[----:B------:R-:W-:Y:S06]  /*248d0*/  BRA `(.L_x_1726) ;  /* 0x00000000001c7947 */ /* 0x000fec0003800000 */
.L_x_1718:
[----:B------:R-:W-:Y:S01]  /*248e0*/  UMOV UR4, URZ ;  /* 0x0000003f00047c82 */ /* 0x000fe20008000000 */
[----:B------:R-:W-:Y:S01]  /*248f0*/  UMOV UR5, URZ ;  /* 0x0000003f00057c82 */ /* 0x000fe20008000000 */
[----:B------:R-:W-:Y:S01]  /*24900*/  ULDC UR6, c[0x0][0xc3c] ;  /* 0x00030f0000067ab9 */ /* 0x000fe20000000800 */
[----:B------:R-:W-:Y:S02]  /*24910*/  IMAD.MOV.U32 R24, RZ, RZ, R0 ;  /* 0x000000ffff187224 */ /* 0x000fe400078e0000 */
[----:B------:R-:W-:Y:S02]  /*24920*/  IMAD.U32 R25, RZ, RZ, UR4 ;  /* 0x00000004ff197e24 */ /* 0x000fe4000f8e00ff */
[----:B------:R-:W-:Y:S02]  /*24930*/  IMAD.U32 R26, RZ, RZ, UR5 ;  /* 0x00000005ff1a7e24 */ /* 0x000fe4000f8e00ff */
[----:B------:R-:W-:-:S07]  /*24940*/  IMAD.U32 R27, RZ, RZ, UR6 ;  /* 0x00000006ff1b7e24 */ /* 0x000fce000f8e00ff */
.L_x_1726:
        /* <DEDUP_REMOVED lines=10> */
.L_x_1715:
[----:B------:R-:W-:Y:S02]  /*249f0*/  ULDC UR4, c[0x0][0xc3c] ;  /* 0x00030f0000047ab9 */ /* 0x000fe40000000800 */
[----:B----4-:R-:W-:-:S13]  /*24a00*/  ISETP.GE.AND P0, PT, R27, UR4, PT ;  /* 0x000000041b007c0c */ /* 0x010fda000bf06270 */
[----:B------:R-:W-:Y:S05]  /*24a10*/  @!P0 BRA `(.L_x_1727) ;  /* 0xffffff9000f88947 */ /* 0x000fea000383ffff */
[----:B------:R-:W-:Y:S05]  /*24a20*/  BSYNC B8 ;  /* 0x0000000000087941 */ /* 0x000fea0003800000 */
.L_x_1606:
[----:B0-----:R-:W4:Y:S01]  /*24a30*/  LDL.LU R0, [R1+0x48] ;  /* 0x0000480001007983 */ /* 0x001f220000300800 */
[----:B------:R-:W-:Y:S01]  /*24a40*/  BSSY B0, `(.L_x_1728) ;  /* 0x000000b000007945 */ /* 0x000fe20003800000 */
[----:B------:R-:W0:Y:S01]  /*24a50*/  S2R R5, SR_CgaCtaId ;  /* 0x0000000000057919 */ /* 0x000e220000008800 */
        /* <DEDUP_REMOVED lines=9> */
.L_x_1889:
[----:B------:R-:W-:Y:S05]  /*24af0*/  BSYNC B0 ;  /* 0x0000000000007941 */ /* 0x000fea0003800000 */
.L_x_1728:
[----:B------:R-:W-:-:S03]  /*24b00*/  UMOV UR4, 0xffffffff ;  /* 0xffffffff00047882 */ /* 0x000fc60000000000 */
[----:B------:R-:W-:Y:S05]  /*24b10*/  BRA.DIV UR4, `(.L_x_1730) ;  /* 0x0000004204a07947 */ /* 0x000fea000b800000 */
[----:B0-----:R-:W0:Y:S02]  /*24b20*/  S2R R0, SR_TID.X ;  /* 0x0000000000007919 */ /* 0x001e240000002100 */
[----:B0-----:R-:W-:-:S04]  /*24b30*/  SHF.R.U32.HI R0, RZ, 0x5, R0 ;  /* 0x00000005ff007819 */ /* 0x001fc80000011600 */
[----:B------:R-:W-:-:S05]  /*24b40*/  LOP3.LUT R0, R0, 0x3, RZ, 0xc0, !PT ;  /* 0x0000000300007812 */ /* 0x000fca00078ec0ff */
[----:B------:R0:W4:Y:S02]  /*24b50*/  SHFL.IDX PT, R14, R0, RZ, 0x1f ;  /* 0x00001fff000e7589 */ /* 0x00012400000e0000 */
.L_x_1892:
[----:B----4-:R-:W-:-:S13]  /*24b60*/  ISETP.NE.AND P0, PT, R14, RZ, PT ;  /* 0x000000ff0e00720c */ /* 0x010fda0003f05270 */
[----:B------:R-:W-:Y:S05]  /*24b70*/  @P0 BRA `(.L_x_1369) ;  /* 0x0000000000900947 */ /* 0x000fea0003800000 */
[----:B------:R-:W-:-:S03]  /*24b80*/  UMOV UR4, 0xffffffff ;  /* 0xffffffff00047882 */ /* 0x000fc60000000000 */
[----:B------:R-:W-:Y:S05]  /*24b90*/  BRA.DIV UR4, `(.L_x_1731) ;  /* 0x0000004204b47947 */ /* 0x000fea000b800000 */
[----:B------:R-:W-:-:S13]  /*24ba0*/  ELECT P6, URZ, PT ;  /* 0x00000000003f782f */ /* 0x000fda00038c0000 */
.L_x_1895:
[----:B------:R-:W-:Y:S05]  /*24bb0*/  @!P6 BRA `(.L_x_1369) ;  /* 0x000000000080e947 */ /* 0x000fea0003800000 */
[----:B------:R-:W-:-:S06]  /*24bc0*/  ULOP3.LUT UR4, UR36, 0x2, URZ, 0xfc, !UPT ;  /* 0x0000000224047892 */ /* 0x000fcc000f8efc3f */
[----:B0-----:R-:W-:-:S05]  /*24bd0*/  IMAD.U32 R0, RZ, RZ, UR4 ;  /* 0x00000004ff007e24 */ /* 0x001fca000f8e00ff */
[----:B------:R-:W-:-:S13]  /*24be0*/  ISETP.NE.AND P0, PT, R0, 0x3, PT ;  /* 0x000000030000780c */ /* 0x000fda0003f05270 */
[----:B------:R-:W-:Y:S05]  /*24bf0*/  @!P0 BRA `(.L_x_1732) ;  /* 0x0000000000048947 */ /* 0x000fea0003800000 */
[----:B------:R-:W-:Y:S01]  /*24c00*/  BPT.TRAP 0x1 ;  /* 0x000000040000795c */ /* 0x000fe20000300000 */
.L_x_1732:
        /* <DEDUP_REMOVED lines=8> */
.L_x_1896:
[----:B------:R-:W4:Y:S01]  /*24c90*/  LDL.LU R4, [R1] ;  /* 0x0000000001047983 */ /* 0x000f220000300800 */
[----:B------:R-:W-:Y:S02]  /*24ca0*/  SEL R28, R28, RZ, P2 ;  /* 0x000000ff1c1c7207 */ /* 0x000fe40001000000 */
[----:B----4-:R-:W-:Y:S01]  /*24cb0*/  LOP3.LUT R0, R4, R0, RZ, 0x3c, !PT ;  /* 0x0000000004007212 */ /* 0x010fe200078e3cff */
[----:B------:R-:W-:Y:S06]  /*24cc0*/  @!P0 BRA `(.L_x_1734) ;  /* 0x0000000000048947 */ /* 0x000fec0003800000 */
[----:B------:R-:W-:Y:S01]  /*24cd0*/  BPT.TRAP 0x1 ;  /* 0x000000040000795c */ /* 0x000fe20000300000 */
.L_x_1734:
[----:B------:R-:W-:Y:S01]  /*24ce0*/  IMAD R5, R28, 0x8, R5 ;  /* 0x000000081c057824 */ /* 0x000fe200078e0205 */
[----:B------:R-:W-:-:S04]  /*24cf0*/  SHF.L.U32 R0, R0, 0x1f, RZ ;  /* 0x0000001f00007819 */ /* 0x000fc800000006ff */
[----:B------:R-:W4:Y:S02]  /*24d00*/  SYNCS.PHASECHK.TRANS64.TRYWAIT P1, [R5+URZ+0x2d840], R0 ;  /* 0x02d84000050075a7 */ /* 0x000f24000802017f */
[----:B----4-:R-:W-:Y:S05]  /*24d10*/  @!P1 BRA `(.L_x_1735) ;  /* 0x0000004000889947 */ /* 0x010fea0003800000 */
.L_x_1897:
[----:B------:R-:W-:Y:S05]  /*24d20*/  @!P0 BRA `(.L_x_1736) ;  /* 0x0000000000048947 */ /* 0x000fea0003800000 */
[----:B------:R-:W-:Y:S01]  /*24d30*/  BPT.TRAP 0x1 ;  /* 0x000000040000795c */ /* 0x000fe20000300000 */
.L_x_1736:
[----:B------:R-:W0:Y:S02]  /*24d40*/  SYNCS.PHASECHK.TRANS64.TRYWAIT P1, [R3+URZ+0x2d860], R2 ;  /* 0x02d86002030075a7 */ /* 0x000e24000802017f */
[----:B0-----:R-:W-:Y:S05]  /*24d50*/  @!P1 BRA `(.L_x_1737) ;  /* 0x00000040008c9947 */ /* 0x001fea0003800000 */
.L_x_1898:
[----:B------:R-:W-:Y:S05]  /*24d60*/  @!P0 BRA `(.L_x_1738) ;  /* 0x0000000000048947 */ /* 0x000fea0003800000 */
[----:B------:R-:W-:Y:S01]  /*24d70*/  BPT.TRAP 0x1 ;  /* 0x000000040000795c */ /* 0x000fe20000300000 */
.L_x_1738:
[----:B------:R0:W0:Y:S02]  /*24d80*/  SYNCS.PHASECHK.TRANS64.TRYWAIT P0, [R5+URZ+0x2d860], R0 ;  /* 0x02d86000050075a7 */ /* 0x000024000800017f */
[----:B0-----:R-:W-:Y:S05]  /*24d90*/  @!P0 NANOSLEEP.SYNCS 0x989680 ;  /* 0x009896800000895d */ /* 0x001fea0003900000 */
[----:B------:R-:W0:Y:S02]  /*24da0*/  @!P0 SYNCS.PHASECHK.TRANS64 P0, [R5+URZ+0x2d860], R0 ;  /* 0x02d86000050085a7 */ /* 0x000e24000800007f */
[----:B0-----:R-:W-:Y:S05]  /*24db0*/  @!P0 BRA `(.L_x_1738) ;  /* 0xfffffffc00f08947 */ /* 0x001fea000383ffff */
.L_x_1369:
[----:B------:R-:W-:Y:S05]  /*24dc0*/  BSYNC B9 ;  /* 0x0000000000097941 */ /* 0x000fea0003800000 */
.L_x_1366:
[----:B------:R-:W-:Y:S05]  /*24dd0*/  EXIT ;  /* 0x000000000000794d */ /* 0x000fea0003800000 */
.L_x_1395:
[----:B0-----:R0:W1:Y:S02]  /*24de0*/  SYNCS.PHASECHK.TRANS64.TRYWAIT P4, [R34+URZ+0x2d890], R86 ;  /* 0x02d89056220075a7 */ /* 0x001064000808017f */
[----:B-1----:R-:W-:Y:S05]  /*24df0*/  @!P4 NANOSLEEP.SYNCS 0x989680 ;  /* 0x009896800000c95d */ /* 0x002fea0003900000 */
[----:B------:R-:W1:Y:S02]  /*24e00*/  @!P4 SYNCS.PHASECHK.TRANS64 P4, [R34+URZ+0x2d890], R86 ;  /* 0x02d890562200c5a7 */ /* 0x000e64000808007f */
[----:B-1----:R-:W-:Y:S05]  /*24e10*/  @!P4 BRA `(.L_x_1395) ;  /* 0xfffffffc00f0c947 */ /* 0x002fea000383ffff */
[----:B------:R-:W-:Y:S05]  /*24e20*/  BRA `(.L_x_1739) ;  /* 0xfffffde800bc7947 */ /* 0x000fea000383ffff */
.L_x_1396:
        /* <DEDUP_REMOVED lines=8> */
.L_x_1741:
[----:B------:R-:W-:Y:S05]  /*24eb0*/  BSYNC B1 ;  /* 0x0000000000017941 */ /* 0x000fea0003800000 */
.L_x_1740:
        /* <DEDUP_REMOVED lines=8> */
.L_x_1742:
[----:B------:R-:W-:Y:S01]  /*24f40*/  IMAD.MOV.U32 R60, RZ, RZ, R14 ;  /* 0x000000ffff3c7224 */ /* 0x000fe200078e000e */
[----:B------:R-:W-:Y:S06]  /*24f50*/  BRA `(.L_x_1743) ;  /* 0xfffffde800847947 */ /* 0x000fec000383ffff */
.L_x_1424:
[----:B0-----:R0:W1:Y:S02]  /*24f60*/  SYNCS.PHASECHK.TRANS64.TRYWAIT P4, [R34+URZ+0x2d890], R86 ;  /* 0x02d89056220075a7 */ /* 0x001064000808017f */
[----:B-1----:R-:W-:Y:S05]  /*24f70*/  @!P4 NANOSLEEP.SYNCS 0x989680 ;  /* 0x009896800000c95d */ /* 0x002fea0003900000 */
[----:B------:R-:W1:Y:S02]  /*24f80*/  @!P4 SYNCS.PHASECHK.TRANS64 P4, [R34+URZ+0x2d890], R86 ;  /* 0x02d890562200c5a7 */ /* 0x000e64000808007f */
[----:B-1----:R-:W-:Y:S05]  /*24f90*/  @!P4 BRA `(.L_x_1424) ;  /* 0xfffffffc00f0c947 */ /* 0x002fea000383ffff */
[----:B------:R-:W-:Y:S05]  /*24fa0*/  BRA `(.L_x_1744) ;  /* 0xfffffe0400a07947 */ /* 0x000fea000383ffff */
.L_x_1425:
        /* <DEDUP_REMOVED lines=8> */
.L_x_1746:
[----:B------:R-:W-:Y:S05]  /*25030*/  BSYNC B1 ;  /* 0x0000000000017941 */ /* 0x000fea0003800000 */
.L_x_1745:
        /* <DEDUP_REMOVED lines=8> */
.L_x_1747:
[----:B------:R-:W-:Y:S01]  /*250c0*/  IMAD.MOV.U32 R88, RZ, RZ, R14 ;  /* 0x000000ffff587224 */ /* 0x000fe200078e000e */
[----:B------:R-:W-:Y:S06]  /*250d0*/  BRA `(.L_x_1748) ;  /* 0xfffffe0400687947 */ /* 0x000fec000383ffff */
.L_x_1438:
[----:B0-----:R0:W1:Y:S02]  /*250e0*/  SYNCS.PHASECHK.TRANS64.TRYWAIT P3, [R34+URZ+0x2d890], R86 ;  /* 0x02d89056220075a7 */ /* 0x001064000806017f */
[----:B-1----:R-:W-:Y:S05]  /*250f0*/  @!P3 NANOSLEEP.SYNCS 0x989680 ;  /* 0x009896800000b95d */ /* 0x002fea0003900000 */
[----:B------:R-:W1:Y:S02]  /*25100*/  @!P3 SYNCS.PHASECHK.TRANS64 P3, [R34+URZ+0x2d890], R86 ;  /* 0x02d890562200b5a7 */ /* 0x000e64000806007f */
[----:B-1----:R-:W-:Y:S05]  /*25110*/  @!P3 BRA `(.L_x_1438) ;  /* 0xfffffffc00f0b947 */ /* 0x002fea000383ffff */
[----:B------:R-:W-:Y:S05]  /*25120*/  BRA `(.L_x_1749) ;  /* 0xfffffe1c00a47947 */ /* 0x000fea000383ffff */
.L_x_1439:
[----:B------:R-:W-:Y:S01]  /*25130*/  BSSY B1, `(.L_x_1750) ;  /* 0x0000007000017945 */ /* 0x000fe20003800000 */
[----:B------:R-:W-:Y:S02]  /*25140*/  IMAD.MOV.U32 R12, RZ, RZ, RZ ;  /* 0x000000ffff0c7224 */ /* 0x000fe400078e00ff */
[----:B------:R-:W-:Y:S02]  /*25150*/  IMAD.MOV.U32 R11, RZ, RZ, 0x1e1f ;  /* 0x00001e1fff0b7424 */ /* 0x000fe400078e00ff */
[----:B------:R-:W-:-:S07]  /*25160*/  IMAD.MOV.U32 R15, RZ, RZ, -0x1 ;  /* 0xffffffffff0f7424 */ /* 0x000fce00078e00ff */
[----:B0-----:R-:W-:Y:S05]  /*25170*/  WARPSYNC.COLLECTIVE R15, `(.L_x_1751) ;  /* 0x000000000f087348 */ /* 0x001fea0003c00000 */
[----:B------:R1:W2:Y:S02]  /*25180*/  SHFL.IDX P6, R14, R13, R12, R11 ;  /* 0x0000000c0d0e7389 */ /* 0x0002a400000c000b */
[----:B012---:R-:W-:Y:S01]  /*25190*/  ENDCOLLECTIVE ;  /* 0x000000000000791b */ /* 0x007fe20003800000 */
.L_x_1751:
[----:B------:R-:W-:Y:S05]  /*251a0*/  BSYNC B1 ;  /* 0x0000000000017941 */ /* 0x000fea0003800000 */
.L_x_1750:
        /* <DEDUP_REMOVED lines=8> */
.L_x_1752:
[----:B------:R-:W-:Y:S01]  /*25230*/  IMAD.MOV.U32 R43, RZ, RZ, R14 ;  /* 0x000000ffff2b7224 */ /* 0x000fe200078e000e */
[----:B------:R-:W-:Y:S06]  /*25240*/  BRA `(.L_x_1753) ;  /* 0xfffffe1c00d47947 */ /* 0x000fec000383ffff */
.L_x_1443:
[----:B------:R0:W0:Y:S02]  /*25250*/  SYNCS.PHASECHK.TRANS64.TRYWAIT P2, [R34+URZ+0x2d8b0], R86 ;  /* 0x02d8b056220075a7 */ /* 0x000024000804017f */
[----:B0-----:R-:W-:Y:S05]  /*25260*/  @!P2 NANOSLEEP.SYNCS 0x989680 ;  /* 0x009896800000a95d */ /* 0x001fea0003900000 */
[----:B------:R-:W0:Y:S02]  /*25270*/  @!P2 SYNCS.PHASECHK.TRANS64 P2, [R34+URZ+0x2d8b0], R86 ;  /* 0x02d8b0562200a5a7 */ /* 0x000e24000804007f */
[----:B0-----:R-:W-:Y:S05]  /*25280*/  @!P2 BRA `(.L_x_1443) ;  /* 0xfffffffc00f0a947 */ /* 0x001fea000383ffff */
[----:B------:R-:W-:Y:S05]  /*25290*/  BRA `(.L_x_1754) ;  /* 0xfffffe2000b87947 */ /* 0x000fea000383ffff */
.L_x_1459:
[----:B------:R-:W-:Y:S01]  /*252a0*/  BSSY B0, `(.L_x_1755) ;  /* 0x0000007000007945 */ /* 0x000fe20003800000 */
[----:B------:R-:W-:Y:S02]  /*252b0*/  IMAD.MOV.U32 R12, RZ, RZ, RZ ;  /* 0x000000ffff0c7224 */ /* 0x000fe400078e00ff */
[----:B------:R-:W-:Y:S02]  /*252c0*/  IMAD.MOV.U32 R11, RZ, RZ, 0x1f ;  /* 0x0000001fff0b7424 */ /* 0x000fe400078e00ff */
[----:B------:R-:W-:-:S07]  /*252d0*/  IMAD.MOV.U32 R15, RZ, RZ, -0x1 ;  /* 0xffffffffff0f7424 */ /* 0x000fce00078e00ff */
[----:B-----5:R-:W-:Y:S05]  /*252e0*/  WARPSYNC.COLLECTIVE R15, `(.L_x_1756) ;  /* 0x000000000f087348 */ /* 0x020fea0003c00000 */
[----:B------:R0:W1:Y:S02]  /*252f0*/  SHFL.IDX P6, R14, R13, R12, R11 ;  /* 0x0000000c0d0e7389 */ /* 0x00006400000c000b */
[----:B01---5:R-:W-:Y:S01]  /*25300*/  ENDCOLLECTIVE ;  /* 0x000000000000791b */ /* 0x023fe20003800000 */
.L_x_1756:
[----:B------:R-:W-:Y:S05]  /*25310*/  BSYNC B0 ;  /* 0x0000000000007941 */ /* 0x000fea0003800000 */
.L_x_1755:
[----:B------:R0:W-:Y:S01]  /*25320*/  STL [R1+0x10], R14 ;  /* 0x0000100e01007387 */ /* 0x0001e20000100800 */
[----:B------:R-:W-:Y:S05]  /*25330*/  BRA `(.L_x_1757) ;  /* 0xfffffe3000447947 */ /* 0x000fea000383ffff */
.L_x_1470:
[----:B------:R-:W-:Y:S01]  /*25340*/  BSSY B1, `(.L_x_1758) ;  /* 0x0000007000017945 */ /* 0x000fe20003800000 */
[----:B------:R-:W-:Y:S02]  /*25350*/  IMAD.MOV.U32 R12, RZ, RZ, RZ ;  /* 0x000000ffff0c7224 */ /* 0x000fe400078e00ff */
[----:B------:R-:W-:Y:S02]  /*25360*/  IMAD.MOV.U32 R11, RZ, RZ, 0x1e1f ;  /* 0x00001e1fff0b7424 */ /* 0x000fe400078e00ff */
[----:B------:R-:W-:-:S07]  /*25370*/  IMAD.MOV.U32 R15, RZ, RZ, -0x1 ;  /* 0xffffffffff0f7424 */ /* 0x000fce00078e00ff */
[----:B0-----:R-:W-:Y:S05]  /*25380*/  WARPSYNC.COLLECTIVE R15, `(.L_x_1759) ;  /* 0x000000000f087348 */ /* 0x001fea0003c00000 */
[----:B0-----:R0:W1:Y:S02]  /*25390*/  SHFL.IDX P6, R14, R13, R12, R11 ;  /* 0x0000000c0d0e7389 */ /* 0x00106400000c000b */
[----:B01----:R-:W-:Y:S01]  /*253a0*/  ENDCOLLECTIVE ;  /* 0x000000000000791b */ /* 0x003fe20003800000 */
.L_x_1759:
[----:B------:R-:W-:Y:S05]  /*253b0*/  BSYNC B1 ;  /* 0x0000000000017941 */ /* 0x000fea0003800000 */
.L_x_1758:
        /* <DEDUP_REMOVED lines=8> */
.L_x_1760:
[----:B------:R-:W-:Y:S02]  /*25440*/  IMAD.MOV.U32 R13, RZ, RZ, R0 ;  /* 0x000000ffff0d7224 */ /* 0x000fe400078e0000 */
[----:B------:R-:W-:-:S07]  /*25450*/  IMAD.MOV.U32 R38, RZ, RZ, R14 ;  /* 0x000000ffff267224 */ /* 0x000fce00078e000e */
[----:B------:R-:W-:Y:S05]  /*25460*/  WARPSYNC.COLLECTIVE R15, `(.L_x_1761) ;  /* 0x000000000f087348 */ /* 0x000fea0003c00000 */
[----:B------:R0:W1:Y:S02]  /*25470*/  SHFL.IDX P6, R14, R13, R12, R11 ;  /* 0x0000000c0d0e7389 */ /* 0x00006400000c000b */
[----:B01----:R-:W-:Y:S01]  /*25480*/  ENDCOLLECTIVE ;  /* 0x000000000000791b */ /* 0x003fe20003800000 */
.L_x_1761:
[----:B------:R-:W-:Y:S02]  /*25490*/  IMAD.MOV.U32 R13, RZ, RZ, R39 ;  /* 0x000000ffff0d7224 */ /* 0x000fe400078e0027 */
[----:B------:R-:W-:-:S07]  /*254a0*/  IMAD.MOV.U32 R0, RZ, RZ, R14 ;  /* 0x000000ffff007224 */ /* 0x000fce00078e000e */
[----:B------:R-:W-:Y:S05]  /*254b0*/  WARPSYNC.COLLECTIVE R15, `(.L_x_1762) ;  /* 0x000000000f087348 */ /* 0x000fea0003c00000 */
[----:B------:R0:W1:Y:S02]  /*254c0*/  SHFL.IDX P6, R14, R13, R12, R11 ;  /* 0x0000000c0d0e7389 */ /* 0x00006400000c000b */
[----:B01----:R-:W-:Y:S01]  /*254d0*/  ENDCOLLECTIVE ;  /* 0x000000000000791b */ /* 0x003fe20003800000 */
.L_x_1762:
[----:B------:R-:W-:Y:S01]  /*254e0*/  IMAD.MOV.U32 R39, RZ, RZ, R14 ;  /* 0x000000ffff277224 */ /* 0x000fe200078e000e */
[----:B------:R-:W-:Y:S06]  /*254f0*/  BRA `(.L_x_1763) ;  /* 0xfffffe3400cc7947 */ /* 0x000fec000383ffff */
.L_x_1474:
[----:B0-----:R0:W1:Y:S02]  /*25500*/  SYNCS.PHASECHK.TRANS64.TRYWAIT P0, [R2+URZ+0x2d800], R3 ;  /* 0x02d80003020075a7 */ /* 0x001064000800017f */
[----:B-1----:R-:W-:Y:S05]  /*25510*/  @!P0 NANOSLEEP.SYNCS 0x989680 ;  /* 0x009896800000895d */ /* 0x002fea0003900000 */
[----:B------:R-:W1:Y:S02]  /*25520*/  @!P0 SYNCS.PHASECHK.TRANS64 P0, [R2+URZ+0x2d800], R3 ;  /* 0x02d80003020085a7 */ /* 0x000e64000800007f */
[----:B-1----:R-:W-:Y:S05]  /*25530*/  @!P0 BRA `(.L_x_1474) ;  /* 0xfffffffc00f08947 */ /* 0x002fea000383ffff */
[----:B------:R-:W-:Y:S05]  /*25540*/  BRA `(.L_x_1764) ;  /* 0xfffffe4000187947 */ /* 0x000fea000383ffff */
.L_x_1486:
[----:B------:R-:W-:Y:S01]  /*25550*/  BSSY B1, `(.L_x_1765) ;  /* 0x0000007000017945 */ /* 0x000fe20003800000 */
[----:B------:R-:W-:Y:S02]  /*25560*/  IMAD.MOV.U32 R12, RZ, RZ, RZ ;  /* 0x000000ffff0c7224 */ /* 0x000fe400078e00ff */
[----:B------:R-:W-:Y:S02]  /*25570*/  IMAD.MOV.U32 R11, RZ, RZ, 0x1e1f ;  /* 0x00001e1fff0b7424 */ /* 0x000fe400078e00ff */
[----:B------:R-:W-:-:S07]  /*25580*/  IMAD.MOV.U32 R15, RZ, RZ, -0x1 ;  /* 0xffffffffff0f7424 */ /* 0x000fce00078e00ff */
[----:B0-----:R-:W-:Y:S05]  /*25590*/  WARPSYNC.COLLECTIVE R15, `(.L_x_1766) ;  /* 0x000000000f087348 */ /* 0x001fea0003c00000 */
[----:B0-----:R0:W1:Y:S02]  /*255a0*/  SHFL.IDX P6, R14, R13, R12, R11 ;  /* 0x0000000c0d0e7389 */ /* 0x00106400000c000b */
[----:B01----:R-:W-:Y:S01]  /*255b0*/  ENDCOLLECTIVE ;  /* 0x000000000000791b */ /* 0x003fe20003800000 */
.L_x_1766:
[----:B------:R-:W-:Y:S05]  /*255c0*/  BSYNC B1 ;  /* 0x0000000000017941 */ /* 0x000fea0003800000 */
.L_x_1765:
        /* <DEDUP_REMOVED lines=8> */
.L_x_1767:
[----:B------:R-:W-:Y:S02]  /*25650*/  IMAD.MOV.U32 R13, RZ, RZ, R26 ;  /* 0x000000ffff0d7224 */ /* 0x000fe400078e001a */
[----:B------:R-:W-:-:S07]  /*25660*/  IMAD.MOV.U32 R3, RZ, RZ, R14 ;  /* 0x000000ffff037224 */ /* 0x000fce00078e000e */
[----:B------:R-:W-:Y:S05]  /*25670*/  WARPSYNC.COLLECTIVE R15, `(.L_x_1768) ;  /* 0x000000000f087348 */ /* 0x000fea0003c00000 */
[----:B------:R0:W1:Y:S02]  /*25680*/  SHFL.IDX P6, R14, R13, R12, R11 ;  /* 0x0000000c0d0e7389 */ /* 0x00006400000c000b */
[----:B01----:R-:W-:Y:S01]  /*25690*/  ENDCOLLECTIVE ;  /* 0x000000000000791b */ /* 0x003fe20003800000 */
.L_x_1768:
[----:B------:R-:W-:Y:S02]  /*256a0*/  IMAD.MOV.U32 R13, RZ, RZ, R38 ;  /* 0x000000ffff0d7224 */ /* 0x000fe400078e0026 */
[----:B------:R-:W-:-:S07]  /*256b0*/  IMAD.MOV.U32 R37, RZ, RZ, R14 ;  /* 0x000000ffff257224 */ /* 0x000fce00078e000e */
[----:B------:R-:W-:Y:S05]  /*256c0*/  WARPSYNC.COLLECTIVE R15, `(.L_x_1769) ;  /* 0x000000000f087348 */ /* 0x000fea0003c00000 */
[----:B------:R0:W1:Y:S02]  /*256d0*/  SHFL.IDX P6, R14, R13, R12, R11 ;  /* 0x0000000c0d0e7389 */ /* 0x00006400000c000b */
[----:B01----:R-:W-:Y:S01]  /*256e0*/  ENDCOLLECTIVE ;  /* 0x000000000000791b */ /* 0x003fe20003800000 */
.L_x_1769:
[----:B------:R-:W-:Y:S01]  /*256f0*/  IMAD.MOV.U32 R38, RZ, RZ, R14 ;  /* 0x000000ffff267224 */ /* 0x000fe200078e000e */
[----:B------:R-:W-:Y:S06]  /*25700*/  BRA `(.L_x_1770) ;  /* 0xfffffe54002c7947 */ /* 0x000fec000383ffff */
.L_x_1490:
[----:B0-----:R0:W1:Y:S02]  /*25710*/  SYNCS.PHASECHK.TRANS64.TRYWAIT P0, [R2+URZ+0x2d800], R3 ;  /* 0x02d80003020075a7 */ /* 0x001064000800017f */
[----:B-1----:R-:W-:Y:S05]  /*25720*/  @!P0 NANOSLEEP.SYNCS 0x989680 ;  /* 0x009896800000895d */ /* 0x002fea0003900000 */
[----:B------:R-:W1:Y:S02]  /*25730*/  @!P0 SYNCS.PHASECHK.TRANS64 P0, [R2+URZ+0x2d800], R3 ;  /* 0x02d80003020085a7 */ /* 0x000e64000800007f */
[----:B-1----:R-:W-:Y:S05]  /*25740*/  @!P0 BRA `(.L_x_1490) ;  /* 0xfffffffc00f08947 */ /* 0x002fea000383ffff */
[----:B------:R-:W-:Y:S05]  /*25750*/  BRA `(.L_x_1771) ;  /* 0xfffffe5800f87947 */ /* 0x000fea000383ffff */
.L_x_1498:
[----:B--2---:R2:W3:Y:S02]  /*25760*/  SYNCS.PHASECHK.TRANS64.TRYWAIT P1, [R0+URZ+0x2d830], R5 ;  /* 0x02d83005000075a7 */ /* 0x0044e4000802017f */
[----:B---3--:R-:W-:Y:S05]  /*25770*/  @!P1 NANOSLEEP.SYNCS 0x989680 ;  /* 0x009896800000995d */ /* 0x008fea0003900000 */
[----:B------:R-:W3:Y:S02]  /*25780*/  @!P1 SYNCS.PHASECHK.TRANS64 P1, [R0+URZ+0x2d830], R5 ;  /* 0x02d83005000095a7 */ /* 0x000ee4000802007f */
[----:B---3--:R-:W-:Y:S05]  /*25790*/  @!P1 BRA `(.L_x_1498) ;  /* 0xfffffffc00f09947 */ /* 0x008fea000383ffff */
[----:B------:R-:W-:Y:S05]  /*257a0*/  BRA `(.L_x_1497) ;  /* 0xfffffe7000e47947 */ /* 0x000fea000383ffff */
.L_x_1517:
[----:B-1----:R1:W2:Y:S02]  /*257b0*/  SYNCS.PHASECHK.TRANS64.TRYWAIT P2, [R9+URZ+0x2d830], R8 ;  /* 0x02d83008090075a7 */ /* 0x0022a4000804017f */
[----:B--2---:R-:W-:Y:S05]  /*257c0*/  @!P2 NANOSLEEP.SYNCS 0x989680 ;  /* 0x009896800000a95d */ /* 0x004fea0003900000 */
[----:B------:R-:W2:Y:S02]  /*257d0*/  @!P2 SYNCS.PHASECHK.TRANS64 P2, [R9+URZ+0x2d830], R8 ;  /* 0x02d830080900a5a7 */ /* 0x000ea4000804007f */
[----:B--2---:R-:W-:Y:S05]  /*257e0*/  @!P2 BRA `(.L_x_1517) ;  /* 0xfffffffc00f0a947 */ /* 0x004fea000383ffff */
[----:B------:R-:W-:Y:S05]  /*257f0*/  BRA `(.L_x_1516) ;  /* 0xfffffea800507947 */ /* 0x000fea000383ffff */
.L_x_1521:
[----:B-1----:R1:W2:Y:S02]  /*25800*/  SYNCS.PHASECHK.TRANS64.TRYWAIT P1, [R9+URZ+0x2d850], R8 ;  /* 0x02d85008090075a7 */ /* 0x0022a4000802017f */
[----:B--2---:R-:W-:Y:S05]  /*25810*/  @!P1 NANOSLEEP.SYNCS 0x989680 ;  /* 0x009896800000995d */ /* 0x004fea0003900000 */
[----:B------:R-:W2:Y:S02]  /*25820*/  @!P1 SYNCS.PHASECHK.TRANS64 P1, [R9+URZ+0x2d850], R8 ;  /* 0x02d85008090095a7 */ /* 0x000ea4000802007f */
[----:B--2---:R-:W-:Y:S05]  /*25830*/  @!P1 BRA `(.L_x_1521) ;  /* 0xfffffffc00f09947 */ /* 0x004fea000383ffff */
[----:B------:R-:W-:Y:S05]  /*25840*/  BRA `(.L_x_1518) ;  /* 0xfffffeac00587947 */ /* 0x000fea000383ffff */
.L_x_1542:
[----:B-1----:R1:W2:Y:S02]  /*25850*/  SYNCS.PHASECHK.TRANS64.TRYWAIT P2, [R3+URZ+0x2d830], R0 ;  /* 0x02d83000030075a7 */ /* 0x0022a4000804017f */
[----:B--2---:R-:W-:Y:S05]  /*25860*/  @!P2 NANOSLEEP.SYNCS 0x989680 ;  /* 0x009896800000a95d */ /* 0x004fea0003900000 */
[----:B------:R-:W2:Y:S02]  /*25870*/  @!P2 SYNCS.PHASECHK.TRANS64 P2, [R3+URZ+0x2d830], R0 ;  /* 0x02d830000300a5a7 */ /* 0x000ea4000804007f */
[----:B--2---:R-:W-:Y:S05]  /*25880*/  @!P2 BRA `(.L_x_1542) ;  /* 0xfffffffc00f0a947 */ /* 0x004fea000383ffff */
[----:B------:R-:W-:Y:S05]  /*25890*/  BRA `(.L_x_1541) ;  /* 0xfffffee000607947 */ /* 0x000fea000383ffff */
.L_x_1546:
[----:B-1----:R1:W2:Y:S02]  /*258a0*/  SYNCS.PHASECHK.TRANS64.TRYWAIT P1, [R3+URZ+0x2d850], R0 ;  /* 0x02d85000030075a7 */ /* 0x0022a4000802017f */
[----:B--2---:R-:W-:Y:S05]  /*258b0*/  @!P1 NANOSLEEP.SYNCS 0x989680 ;  /* 0x009896800000995d */ /* 0x004fea0003900000 */
[----:B------:R-:W2:Y:S02]  /*258c0*/  @!P1 SYNCS.PHASECHK.TRANS64 P1, [R3+URZ+0x2d850], R0 ;  /* 0x02d85000030095a7 */ /* 0x000ea4000802007f */
[----:B--2---:R-:W-:Y:S05]  /*258d0*/  @!P1 BRA `(.L_x_1546) ;  /* 0xfffffffc00f09947 */ /* 0x004fea000383ffff */
[----:B------:R-:W-:Y:S05]  /*258e0*/  BRA `(.L_x_1543) ;  /* 0xfffffee400747947 */ /* 0x000fea000383ffff */
.L_x_1555:
[----:B-1----:R1:W2:Y:S02]  /*258f0*/  SYNCS.PHASECHK.TRANS64.TRYWAIT P2, [R3+URZ+0x2d830], R0 ;  /* 0x02d83000030075a7 */ /* 0x0022a4000804017f */
[----:B--2---:R-:W-:Y:S05]  /*25900*/  @!P2 NANOSLEEP.SYNCS 0x989680 ;  /* 0x009896800000a95d */ /* 0x004fea0003900000 */
[----:B------:R-:W2:Y:S02]  /*25910*/  @!P2 SYNCS.PHASECHK.TRANS64 P2, [R3+URZ+0x2d830], R0 ;  /* 0x02d830000300a5a7 */ /* 0x000ea4000804007f */
[----:B--2---:R-:W-:Y:S05]  /*25920*/  @!P2 BRA `(.L_x_1555) ;  /* 0xfffffffc00f0a947 */ /* 0x004fea000383ffff */
[----:B------:R-:W-:Y:S05]  /*25930*/  BRA `(.L_x_1554) ;  /* 0xffffff0400687947 */ /* 0x000fea000383ffff */
.L_x_1559:
[----:B-1----:R1:W2:Y:S02]  /*25940*/  SYNCS.PHASECHK.TRANS64.TRYWAIT P1, [R3+URZ+0x2d850], R0 ;  /* 0x02d85000030075a7 */ /* 0x0022a4000802017f */
[----:B--2---:R-:W-:Y:S05]  /*25950*/  @!P1 NANOSLEEP.SYNCS 0x989680 ;  /* 0x009896800000995d */ /* 0x004fea0003900000 */
[----:B------:R-:W2:Y:S02]  /*25960*/  @!P1 SYNCS.PHASECHK.TRANS64 P1, [R3+URZ+0x2d850], R0 ;  /* 0x02d85000030095a7 */ /* 0x000ea4000802007f */
[----:B--2---:R-:W-:Y:S05]  /*25970*/  @!P1 BRA `(.L_x_1559) ;  /* 0xfffffffc00f09947 */ /* 0x004fea000383ffff */
[----:B------:R-:W-:Y:S05]  /*25980*/  BRA `(.L_x_1556) ;  /* 0xffffff08007c7947 */ /* 0x000fea000383ffff */
.L_x_1574:
[----:B-1----:R1:W2:Y:S02]  /*25990*/  SYNCS.PHASECHK.TRANS64.TRYWAIT P1, [R14+URZ+0x2d850], R9 ;  /* 0x02d850090e0075a7 */ /* 0x0022a4000802017f */
[----:B--2---:R-:W-:Y:S05]  /*259a0*/  @!P1 NANOSLEEP.SYNCS 0x989680 ;  /* 0x009896800000995d */ /* 0x004fea0003900000 */
[----:B------:R-:W2:Y:S02]  /*259b0*/  @!P1 SYNCS.PHASECHK.TRANS64 P1, [R14+URZ+0x2d850], R9 ;  /* 0x02d850090e0095a7 */ /* 0x000ea4000802007f */
[----:B--2---:R-:W-:Y:S05]  /*259c0*/  @!P1 BRA `(.L_x_1574) ;  /* 0xfffffffc00f09947 */ /* 0x004fea000383ffff */
[----:B------:R-:W-:Y:S05]  /*259d0*/  BRA `(.L_x_1573) ;  /* 0xffffff3800947947 */ /* 0x000fea000383ffff */
.L_x_1580:
[----:B------:R-:W-:Y:S02]  /*259e0*/  IMAD.MOV.U32 R13, RZ, RZ, R3 ;  /* 0x000000ffff0d7224 */ /* 0x000fe400078e0003 */
[----:B------:R-:W-:Y:S02]  /*259f0*/  IMAD.MOV.U32 R12, RZ, RZ, RZ ;  /* 0x000000ffff0c7224 */ /* 0x000fe400078e00ff */
[----:B------:R-:W-:Y:S02]  /*25a00*/  IMAD.MOV.U32 R11, RZ, RZ, 0x1c1f ;  /* 0x00001c1fff0b7424 */ /* 0x000fe400078e00ff */
[----:B------:R-:W-:-:S07]  /*25a10*/  IMAD.MOV.U32 R15, RZ, RZ, -0x1 ;  /* 0xffffffffff0f7424 */ /* 0x000fce00078e00ff */
[----:B0----5:R-:W-:Y:S05]  /*25a20*/  WARPSYNC.COLLECTIVE R15, `(.L_x_1772) ;  /* 0x000000000f087348 */ /* 0x021fea0003c00000 */
[----:B------:R1:W2:Y:S02]  /*25a30*/  SHFL.IDX P6, R14, R13, R12, R11 ;  /* 0x0000000c0d0e7389 */ /* 0x0002a400000c000b */
[----:B012--5:R-:W-:Y:S01]  /*25a40*/  ENDCOLLECTIVE ;  /* 0x000000000000791b */ /* 0x027fe20003800000 */
.L_x_1772:
[----:B------:R-:W-:Y:S02]  /*25a50*/  IMAD.MOV.U32 R13, RZ, RZ, R20 ;  /* 0x000000ffff0d7224 */ /* 0x000fe400078e0014 */
[----:B------:R-:W-:-:S07]  /*25a60*/  IMAD.MOV.U32 R0, RZ, RZ, R14 ;  /* 0x000000ffff007224 */ /* 0x000fce00078e000e */
[----:B------:R-:W-:Y:S05]  /*25a70*/  WARPSYNC.COLLECTIVE R15, `(.L_x_1773) ;  /* 0x000000000f087348 */ /* 0x000fea0003c00000 */
[----:B------:R0:W1:Y:S02]  /*25a80*/  SHFL.IDX P6, R14, R13, R12, R11 ;  /* 0x0000000c0d0e7389 */ /* 0x00006400000c000b */
[----:B01----:R-:W-:Y:S01]  /*25a90*/  ENDCOLLECTIVE ;  /* 0x000000000000791b */ /* 0x003fe20003800000 */
.L_x_1773:
[----:B------:R-:W-:Y:S05]  /*25aa0*/  BRA `(.L_x_1774) ;  /* 0xffffff54005c7947 */ /* 0x000fea000383ffff */
.L_x_1583:
        /* <DEDUP_REMOVED lines=8> */
.L_x_1776:
[----:B------:R-:W-:Y:S05]  /*25b30*/  BSYNC B1 ;  /* 0x0000000000017941 */ /* 0x000fea0003800000 */
.L_x_1775:
        /* <DEDUP_REMOVED lines=8> */
.L_x_1777:
[----:B------:R-:W-:Y:S05]  /*25bc0*/  BRA `(.L_x_1778) ;  /* 0xffffff5400707947 */ /* 0x000fea000383ffff */
.L_x_1585:
[----:B------:R-:W-:Y:S02]  /*25bd0*/  IMAD.MOV.U32 R13, RZ, RZ, R20 ;  /* 0x000000ffff0d7224 */ /* 0x000fe400078e0014 */
[----:B------:R-:W-:Y:S02]  /*25be0*/  IMAD.MOV.U32 R12, RZ, RZ, RZ ;  /* 0x000000ffff0c7224 */ /* 0x000fe400078e00ff */
[----:B------:R-:W-:Y:S02]  /*25bf0*/  IMAD.MOV.U32 R11, RZ, RZ, 0x1c1f ;  /* 0x00001c1fff0b7424 */ /* 0x000fe400078e00ff */
[----:B------:R-:W-:-:S07]  /*25c00*/  IMAD.MOV.U32 R15, RZ, RZ, -0x1 ;  /* 0xffffffffff0f7424 */ /* 0x000fce00078e00ff */
[----:B------:R-:W-:Y:S05]  /*25c10*/  WARPSYNC.COLLECTIVE R15, `(.L_x_1779) ;  /* 0x000000000f087348 */ /* 0x000fea0003c00000 */
[----:B------:R0:W1:Y:S02]  /*25c20*/  SHFL.IDX P6, R14, R13, R12, R11 ;  /* 0x0000000c0d0e7389 */ /* 0x00006400000c000b */
[----:B01----:R-:W-:Y:S01]  /*25c30*/  ENDCOLLECTIVE ;  /* 0x000000000000791b */ /* 0x003fe20003800000 */
.L_x_1779:
[----:B------:R-:W-:Y:S02]  /*25c40*/  IMAD.MOV.U32 R13, RZ, RZ, R0 ;  /* 0x000000ffff0d7224 */ /* 0x000fe400078e0000 */
[----:B------:R-:W-:-:S07]  /*25c50*/  IMAD.MOV.U32 R3, RZ, RZ, R14 ;  /* 0x000000ffff037224 */ /* 0x000fce00078e000e */
[----:B------:R-:W-:Y:S05]  /*25c60*/  WARPSYNC.COLLECTIVE R15, `(.L_x_1780) ;  /* 0x000000000f087348 */ /* 0x000fea0003c00000 */
[----:B------:R0:W1:Y:S02]  /*25c70*/  SHFL.IDX P6, R14, R13, R12, R11 ;  /* 0x0000000c0d0e7389 */ /* 0x00006400000c000b */
[----:B01----:R-:W-:Y:S01]  /*25c80*/  ENDCOLLECTIVE ;  /* 0x000000000000791b */ /* 0x003fe20003800000 */
.L_x_1780:
[----:B------:R-:W-:Y:S05]  /*25c90*/  BRA `(.L_x_1781) ;  /* 0xffffff58003c7947 */ /* 0x000fea000383ffff */
.L_x_1588:
        /* <DEDUP_REMOVED lines=8> */
.L_x_1783:
[----:B------:R-:W-:Y:S05]  /*25d20*/  BSYNC B1 ;  /* 0x0000000000017941 */ /* 0x000fea0003800000 */
.L_x_1782:
        /* <DEDUP_REMOVED lines=8> */
.L_x_1784:
[----:B------:R-:W-:Y:S05]  /*25db0*/  BRA `(.L_x_1785) ;  /* 0xffffff5c005c7947 */ /* 0x000fea000383ffff */
.L_x_1592:
[----:B------:R-:W-:Y:S02]  /*25dc0*/  IMAD.MOV.U32 R13, RZ, RZ, R4 ;  /* 0x000000ffff0d7224 */ /* 0x000fe400078e0004 */
[----:B------:R-:W-:Y:S02]  /*25dd0*/  IMAD.MOV.U32 R12, RZ, RZ, RZ ;  /* 0x000000ffff0c7224 */ /* 0x000fe400078e00ff */
[----:B------:R-:W-:Y:S02]  /*25de0*/  IMAD.MOV.U32 R11, RZ, RZ, 0x1c1f ;  /* 0x00001c1fff0b7424 */ /* 0x000fe400078e00ff */
[----:B------:R-:W-:-:S07]  /*25df0*/  IMAD.MOV.U32 R15, RZ, RZ, -0x1 ;  /* 0xffffffffff0f7424 */ /* 0x000fce00078e00ff */
[----:B-1----:R-:W-:Y:S05]  /*25e00*/  WARPSYNC.COLLECTIVE R15, `(.L_x_1786) ;  /* 0x000000000f087348 */ /* 0x002fea0003c00000 */
[----:B------:R0:W2:Y:S02]  /*25e10*/  SHFL.IDX P6, R14, R13, R12, R11 ;  /* 0x0000000c0d0e7389 */ /* 0x0000a400000c000b */
[----:B012---:R-:W-:Y:S01]  /*25e20*/  ENDCOLLECTIVE ;  /* 0x000000000000791b */ /* 0x007fe20003800000 */
.L_x_1786:
[----:B------:R-:W-:Y:S02]  /*25e30*/  IMAD.MOV.U32 R13, RZ, RZ, R0 ;  /* 0x000000ffff0d7224 */ /* 0x000fe400078e0000 */
[----:B------:R-:W-:-:S07]  /*25e40*/  IMAD.MOV.U32 R3, RZ, RZ, R14 ;  /* 0x000000ffff037224 */ /* 0x000fce00078e000e */
[----:B------:R-:W-:Y:S05]  /*25e50*/  WARPSYNC.COLLECTIVE R15, `(.L_x_1787) ;  /* 0x000000000f087348 */ /* 0x000fea0003c00000 */
[----:B------:R0:W1:Y:S02]  /*25e60*/  SHFL.IDX P6, R14, R13, R12, R11 ;  /* 0x0000000c0d0e7389 */ /* 0x00006400000c000b */
[----:B01----:R-:W-:Y:S01]  /*25e70*/  ENDCOLLECTIVE ;  /* 0x000000000000791b */ /* 0x003fe20003800000 */
.L_x_1787:
[----:B------:R-:W-:Y:S05]  /*25e80*/  BRA `(.L_x_1788) ;  /* 0xffffff6800b47947 */ /* 0x000fea000383ffff */
.L_x_1595:
        /* <DEDUP_REMOVED lines=8> */
.L_x_1790:
[----:B------:R-:W-:Y:S05]  /*25f10*/  BSYNC B1 ;  /* 0x0000000000017941 */ /* 0x000fea0003800000 */
.L_x_1789:
        /* <DEDUP_REMOVED lines=8> */
.L_x_1791:
[----:B------:R-:W-:Y:S05]  /*25fa0*/  BRA `(.L_x_1792) ;  /* 0xffffff6800c87947 */ /* 0x000fea000383ffff */
.L_x_1622:
[----:B------:R-:W0:Y:S01]  /*25fb0*/  S2R R7, SR_TID.X ;  /* 0x0000000000077919 */ /* 0x000e220000002100 */
[----:B------:R-:W-:Y:S01]  /*25fc0*/  BSSY B1, `(.L_x_1793) ;  /* 0x000000a000017945 */ /* 0x000fe20003800000 */
[----:B-1----:R-:W-:Y:S02]  /*25fd0*/  IMAD.MOV.U32 R12, RZ, RZ, RZ ;  /* 0x000000ffff0c7224 */ /* 0x002fe400078e00ff */
[----:B------:R-:W-:Y:S02]  /*25fe0*/  IMAD.MOV.U32 R11, RZ, RZ, 0x1f ;  /* 0x0000001fff0b7424 */ /* 0x000fe400078e00ff */
[----:B------:R-:W-:Y:S01]  /*25ff0*/  IMAD.MOV.U32 R15, RZ, RZ, -0x1 ;  /* 0xffffffffff0f7424 */ /* 0x000fe200078e00ff */
[----:B0-----:R-:W-:-:S04]  /*26000*/  SHF.R.U32.HI R7, RZ, 0x5, R7 ;  /* 0x00000005ff077819 */ /* 0x001fc80000011607 */
[----:B------:R-:W-:-:S05]  /*26010*/  LOP3.LUT R7, R7, 0x3, RZ, 0xc0, !PT ;  /* 0x0000000307077812 */ /* 0x000fca00078ec0ff */
[----:B------:R-:W-:-:S07]  /*26020*/  IMAD.MOV.U32 R13, RZ, RZ, R7 ;  /* 0x000000ffff0d7224 */ /* 0x000fce00078e0007 */
[----:B------:R-:W-:Y:S05]  /*26030*/  WARPSYNC.COLLECTIVE R15, `(.L_x_1794) ;  /* 0x000000000f087348 */ /* 0x000fea0003c00000 */
[----:B------:R0:W1:Y:S02]  /*26040*/  SHFL.IDX P6, R14, R13, R12, R11 ;  /* 0x0000000c0d0e7389 */ /* 0x00006400000c000b */
[----:B01----:R-:W-:Y:S01]  /*26050*/  ENDCOLLECTIVE ;  /* 0x000000000000791b */ /* 0x003fe20003800000 */
.L_x_1794:
[----:B------:R-:W-:Y:S05]  /*26060*/  BSYNC B1 ;  /* 0x0000000000017941 */ /* 0x000fea0003800000 */
.L_x_1793:
[----:B------:R-:W-:Y:S05]  /*26070*/  BRA `(.L_x_1795) ;  /* 0xffffff8800ac7947 */ /* 0x000fea000383ffff */
.L_x_1624:
[----:B------:R-:W-:Y:S01]  /*26080*/  BSSY B1, `(.L_x_1796) ;  /* 0x0000006000017945 */ /* 0x000fe20003800000 */
[----:B------:R-:W-:-:S07]  /*26090*/  IMAD.MOV.U32 R15, RZ, RZ, -0x1 ;  /* 0xffffffffff0f7424 */ /* 0x000fce00078e00ff */
[----:B01----:R-:W-:Y:S05]  /*260a0*/  WARPSYNC.COLLECTIVE R15, `(.L_x_1797) ;  /* 0x000000000f0c7348 */ /* 0x003fea0003c00000 */
[----:B------:R-:W-:Y:S02]  /*260b0*/  ELECT P6, UR62, PT ;  /* 0x00000000003e782f */ /* 0x000fe400038c0000 */
[----:B------:R-:W-:Y:S01]  /*260c0*/  MOV R14, UR62 ;  /* 0x0000003e000e7c02 */ /* 0x000fe20008000f00 */
[----:B01----:R-:W-:Y:S10]  /*260d0*/  ENDCOLLECTIVE ;  /* 0x000000000000791b */ /* 0x003ff40003800000 */
.L_x_1797:
[----:B------:R-:W-:Y:S05]  /*260e0*/  BSYNC B1 ;  /* 0x0000000000017941 */ /* 0x000fea0003800000 */
.L_x_1796:
[----:B------:R-:W-:Y:S05]  /*260f0*/  BRA `(.L_x_1623) ;  /* 0xffffff8800a47947 */ /* 0x000fea000383ffff */
.L_x_1626:
[----:B0-----:R0:W2:Y:S02]  /*26100*/  SYNCS.PHASECHK.TRANS64.TRYWAIT P0, [R18+URZ+0x2d820], R6 ;  /* 0x02d82006120075a7 */ /* 0x0010a4000800017f */
[----:B--2---:R-:W-:Y:S05]  /*26110*/  @!P0 NANOSLEEP.SYNCS 0x989680 ;  /* 0x009896800000895d */ /* 0x004fea0003900000 */
[----:B------:R-:W2:Y:S02]  /*26120*/  @!P0 SYNCS.PHASECHK.TRANS64 P0, [R18+URZ+0x2d820], R6 ;  /* 0x02d82006120085a7 */ /* 0x000ea4000800007f */
[----:B--2---:R-:W-:Y:S05]  /*26130*/  @!P0 BRA `(.L_x_1626) ;  /* 0xfffffffc00f08947 */ /* 0x004fea000383ffff */
[----:B------:R-:W-:Y:S05]  /*26140*/  BRA `(.L_x_1798) ;  /* 0xffffff8800b47947 */ /* 0x000fea000383ffff */
.L_x_1630:
[----:B--2---:R2:W3:Y:S02]  /*26150*/  SYNCS.PHASECHK.TRANS64.TRYWAIT P0, [R10+URZ+0x2d8a0], R9 ;  /* 0x02d8a0090a0075a7 */ /* 0x0044e4000800017f */
[----:B---3--:R-:W-:Y:S05]  /*26160*/  @!P0 NANOSLEEP.SYNCS 0x989680 ;  /* 0x009896800000895d */ /* 0x008fea0003900000 */
[----:B------:R-:W3:Y:S02]  /*26170*/  @!P0 SYNCS.PHASECHK.TRANS64 P0, [R10+URZ+0x2d8a0], R9 ;  /* 0x02d8a0090a0085a7 */ /* 0x000ee4000800007f */
[----:B---3--:R-:W-:Y:S05]  /*26180*/  @!P0 BRA `(.L_x_1630) ;  /* 0xfffffffc00f08947 */ /* 0x008fea000383ffff */
[----:B------:R-:W-:Y:S05]  /*26190*/  BRA `(.L_x_1799) ;  /* 0xffffff8800d07947 */ /* 0x000fea000383ffff */
.L_x_1637:
[----:B0-----:R0:W3:Y:S02]  /*261a0*/  SYNCS.PHASECHK.TRANS64.TRYWAIT P0, [R10+URZ+0x2d8c0], R9 ;  /* 0x02d8c0090a0075a7 */ /* 0x0010e4000800017f */
[----:B---3--:R-:W-:Y:S05]  /*261b0*/  @!P0 NANOSLEEP.SYNCS 0x989680 ;  /* 0x009896800000895d */ /* 0x008fea0003900000 */
[----:B------:R-:W3:Y:S02]  /*261c0*/  @!P0 SYNCS.PHASECHK.TRANS64 P0, [R10+URZ+0x2d8c0], R9 ;  /* 0x02d8c0090a0085a7 */ /* 0x000ee4000800007f */
[----:B---3--:R-:W-:Y:S05]  /*261d0*/  @!P0 BRA `(.L_x_1637) ;  /* 0xfffffffc00f08947 */ /* 0x008fea000383ffff */
[----:B------:R-:W-:Y:S05]  /*261e0*/  BRA `(.L_x_1800) ;  /* 0xffffff8c00cc7947 */ /* 0x000fea000383ffff */
.L_x_1646:
[----:B0-----:R0:W2:Y:S02]  /*261f0*/  SYNCS.PHASECHK.TRANS64.TRYWAIT P1, [R9+URZ+0x2d8a0], R8 ;  /* 0x02d8a008090075a7 */ /* 0x0010a4000802017f */
[----:B--2---:R-:W-:Y:S05]  /*26200*/  @!P1 NANOSLEEP.SYNCS 0x989680 ;  /* 0x009896800000995d */ /* 0x004fea0003900000 */
[----:B------:R-:W2:Y:S02]  /*26210*/  @!P1 SYNCS.PHASECHK.TRANS64 P1, [R9+URZ+0x2d8a0], R8 ;  /* 0x02d8a008090095a7 */ /* 0x000ea4000802007f */
[----:B--2---:R-:W-:Y:S05]  /*26220*/  @!P1 BRA `(.L_x_1646) ;  /* 0xfffffffc00f09947 */ /* 0x004fea000383ffff */
[----:B------:R-:W-:Y:S05]  /*26230*/  BRA `(.L_x_1801) ;  /* 0xffffff94000c7947 */ /* 0x000fea000383ffff */
.L_x_1653:
[----:B--2---:R2:W3:Y:S02]  /*26240*/  SYNCS.PHASECHK.TRANS64.TRYWAIT P1, [R9+URZ+0x2d8c0], R8 ;  /* 0x02d8c008090075a7 */ /* 0x0044e4000802017f */
[----:B---3--:R-:W-:Y:S05]  /*26250*/  @!P1 NANOSLEEP.SYNCS 0x989680 ;  /* 0x009896800000995d */ /* 0x008fea0003900000 */
[----:B------:R-:W3:Y:S02]  /*26260*/  @!P1 SYNCS.PHASECHK.TRANS64 P1, [R9+URZ+0x2d8c0], R8 ;  /* 0x02d8c008090095a7 */ /* 0x000ee4000802007f */
[----:B---3--:R-:W-:Y:S05]  /*26270*/  @!P1 BRA `(.L_x_1653) ;  /* 0xfffffffc00f09947 */ /* 0x008fea000383ffff */
[----:B------:R-:W-:Y:S05]  /*26280*/  BRA `(.L_x_1802) ;  /* 0xffffff9800047947 */ /* 0x000fea000383ffff */
.L_x_1678:
        /* <DEDUP_REMOVED lines=11> */
.L_x_1804:
[----:B------:R-:W-:Y:S05]  /*26340*/  BSYNC B0 ;  /* 0x0000000000007941 */ /* 0x000fea0003800000 */
.L_x_1803:
[----:B------:R-:W-:Y:S05]  /*26350*/  BRA `(.L_x_1805) ;  /* 0xffffffa800cc7947 */ /* 0x000fea000383ffff */
.L_x_1681:
[----:B0-----:R0:W1:Y:S02]  /*26360*/  SYNCS.PHASECHK.TRANS64.TRYWAIT P0, [R2+URZ+0x2d840], R3 ;  /* 0x02d84003020075a7 */ /* 0x001064000800017f */
[----:B-1----:R-:W-:Y:S05]  /*26370*/  @!P0 NANOSLEEP.SYNCS 0x989680 ;  /* 0x009896800000895d */ /* 0x002fea0003900000 */
[----:B------:R-:W1:Y:S02]  /*26380*/  @!P0 SYNCS.PHASECHK.TRANS64 P0, [R2+URZ+0x2d840], R3 ;  /* 0x02d84003020085a7 */ /* 0x000e64000800007f */
[----:B-1----:R-:W-:Y:S05]  /*26390*/  @!P0 BRA `(.L_x_1681) ;  /* 0xfffffffc00f08947 */ /* 0x002fea000383ffff */
[----:B------:R-:W-:Y:S05]  /*263a0*/  BRA `(.L_x_1806) ;  /* 0xffffffac00207947 */ /* 0x000fea000383ffff */
.L_x_1682:
        /* <DEDUP_REMOVED lines=8> */
.L_x_1808:
[----:B------:R-:W-:Y:S05]  /*26430*/  BSYNC B0 ;  /* 0x0000000000007941 */ /* 0x000fea0003800000 */
.L_x_1807:
        /* <DEDUP_REMOVED lines=9> */
.L_x_1809:
[----:B------:R-:W-:Y:S02]  /*264d0*/  IMAD.MOV.U32 R13, RZ, RZ, R7 ;  /* 0x000000ffff0d7224 */ /* 0x000fe400078e0007 */
[----:B------:R-:W-:Y:S02]  /*264e0*/  IMAD.MOV.U32 R12, RZ, RZ, 0x1 ;  /* 0x00000001ff0c7424 */ /* 0x000fe400078e00ff */
[----:B------:R-:W-:-:S07]  /*264f0*/  IMAD.MOV.U32 R5, RZ, RZ, R14 ;  /* 0x000000ffff057224 */ /* 0x000fce00078e000e */
[----:B------:R-:W-:Y:S05]  /*26500*/  WARPSYNC.COLLECTIVE R15, `(.L_x_1810) ;  /* 0x000000000f087348 */ /* 0x000fea0003c00000 */
[----:B------:R0:W1:Y:S02]  /*26510*/  SHFL.IDX P6, R14, R13, R12, R11 ;  /* 0x0000000c0d0e7389 */ /* 0x00006400000c000b */
[----:B01----:R-:W-:Y:S01]  /*26520*/  ENDCOLLECTIVE ;  /* 0x000000000000791b */ /* 0x003fe20003800000 */
.L_x_1810:
        /* <DEDUP_REMOVED lines=17> */
.L_x_1811:
[----:B------:R-:W-:Y:S02]  /*26640*/  @P1 IMAD R6, R8, 0x2, R18 ;  /* 0x0000000208061824 */ /* 0x000fe400078e0212 */
[----:B------:R-:W-:Y:S02]  /*26650*/  IMAD.MOV.U32 R13, RZ, RZ, R7 ;  /* 0x000000ffff0d7224 */ /* 0x000fe400078e0007 */
[----:B------:R-:W-:Y:S02]  /*26660*/  IMAD.MOV.U32 R12, RZ, RZ, 0x2 ;  /* 0x00000002ff0c7424 */ /* 0x000fe400078e00ff */
[----:B------:R-:W-:-:S07]  /*26670*/  IMAD.MOV.U32 R5, RZ, RZ, R14 ;  /* 0x000000ffff057224 */ /* 0x000fce00078e000e */
[----:B------:R-:W-:Y:S05]  /*26680*/  WARPSYNC.COLLECTIVE R15, `(.L_x_1812) ;  /* 0x000000000f087348 */ /* 0x000fea0003c00000 */
[----:B------:R0:W1:Y:S02]  /*26690*/  SHFL.IDX P6, R14, R13, R12, R11 ;  /* 0x0000000c0d0e7389 */ /* 0x00006400000c000b */
[----:B01----:R-:W-:Y:S01]  /*266a0*/  ENDCOLLECTIVE ;  /* 0x000000000000791b */ /* 0x003fe20003800000 */
.L_x_1812:
        /* <DEDUP_REMOVED lines=17> */
.L_x_1813:
[----:B------:R-:W-:Y:S02]  /*267c0*/  @P1 IMAD R6, R8, 0x2, R18 ;  /* 0x0000000208061824 */ /* 0x000fe400078e0212 */
[----:B------:R-:W-:Y:S02]  /*267d0*/  IMAD.MOV.U32 R13, RZ, RZ, R7 ;  /* 0x000000ffff0d7224 */ /* 0x000fe400078e0007 */
[----:B------:R-:W-:Y:S02]  /*267e0*/  IMAD.MOV.U32 R12, RZ, RZ, 0x3 ;  /* 0x00000003ff0c7424 */ /* 0x000fe400078e00ff */
[----:B------:R-:W-:-:S07]  /*267f0*/  IMAD.MOV.U32 R5, RZ, RZ, R14 ;  /* 0x000000ffff057224 */ /* 0x000fce00078e000e */
[----:B------:R-:W-:Y:S05]  /*26800*/  WARPSYNC.COLLECTIVE R15, `(.L_x_1814) ;  /* 0x000000000f087348 */ /* 0x000fea0003c00000 */
[----:B------:R0:W1:Y:S02]  /*26810*/  SHFL.IDX P6, R14, R13, R12, R11 ;  /* 0x0000000c0d0e7389 */ /* 0x00006400000c000b */
[----:B01----:R-:W-:Y:S01]  /*26820*/  ENDCOLLECTIVE ;  /* 0x000000000000791b */ /* 0x003fe20003800000 */
.L_x_1814:
        /* <DEDUP_REMOVED lines=10> */
.L_x_1815:
        /* <DEDUP_REMOVED lines=8> */
.L_x_1687:
[----:B------:R-:W-:Y:S02]  /*26950*/  IMAD.MOV.U32 R13, RZ, RZ, R4 ;  /* 0x000000ffff0d7224 */ /* 0x000fe400078e0004 */
[----:B------:R-:W-:Y:S02]  /*26960*/  IMAD.MOV.U32 R12, RZ, RZ, RZ ;  /* 0x000000ffff0c7224 */ /* 0x000fe400078e00ff */
[----:B------:R-:W-:Y:S02]  /*26970*/  IMAD.MOV.U32 R11, RZ, RZ, 0x1c1f ;  /* 0x00001c1fff0b7424 */ /* 0x000fe400078e00ff */
[----:B------:R-:W-:Y:S02]  /*26980*/  IMAD.MOV.U32 R15, RZ, RZ, -0x1 ;  /* 0xffffffffff0f7424 */ /* 0x000fe400078e00ff */
[----:B-----5:R-:W-:Y:S02]  /*26990*/  IMAD R0, R21, R9, RZ ;  /* 0x0000000915007224 */ /* 0x020fe400078e02ff */
[----:B------:R-:W-:-:S07]  /*269a0*/  IMAD.IADD R25, R20, 0x1, R25 ;  /* 0x0000000114197824 */ /* 0x000fce00078e0219 */
[----:B------:R-:W-:Y:S05]  /*269b0*/  WARPSYNC.COLLECTIVE R15, `(.L_x_1817) ;  /* 0x000000000f087348 */ /* 0x000fea0003c00000 */
[----:B------:R0:W1:Y:S02]  /*269c0*/  SHFL.IDX P6, R14, R13, R12, R11 ;  /* 0x0000000c0d0e7389 */ /* 0x00006400000c000b */
[----:B01----:R-:W-:Y:S01]  /*269d0*/  ENDCOLLECTIVE ;  /* 0x000000000000791b */ /* 0x003fe20003800000 */
.L_x_1817:
[C---:B------:R-:W-:Y:S01]  /*269e0*/  VIADD R9, R25.reuse, 0x20 ;  /* 0x0000002019097836 */ /* 0x040fe20000000000 */
[----:B------:R-:W-:Y:S01]  /*269f0*/  ISETP.GE.AND P3, PT, R25, R0, PT ;  /* 0x000000001900720c */ /* 0x000fe20003f66270 */
[----:B------:R-:W-:Y:S02]  /*26a00*/  IMAD.MOV.U32 R13, RZ, RZ, R5 ;  /* 0x000000ffff0d7224 */ /* 0x000fe400078e0005 */
[----:B------:R-:W-:-:S10]  /*26a10*/  IMAD.MOV.U32 R2, RZ, RZ, R14 ;  /* 0x000000ffff027224 */ /* 0x000fd400078e000e */
[----:B------:R-:W-:Y:S05]  /*26a20*/  WARPSYNC.COLLECTIVE R15, `(.L_x_1818) ;  /* 0x000000000f087348 */ /* 0x000fea0003c00000 */
[----:B------:R0:W1:Y:S02]  /*26a30*/  SHFL.IDX P6, R14, R13, R12, R11 ;  /* 0x0000000c0d0e7389 */ /* 0x00006400000c000b */
[----:B01----:R-:W-:Y:S01]  /*26a40*/  ENDCOLLECTIVE ;  /* 0x000000000000791b */ /* 0x003fe20003800000 */
.L_x_1818:
[----:B------:R-:W-:Y:S02]  /*26a50*/  IMAD.MOV.U32 R13, RZ, RZ, R4 ;  /* 0x000000ffff0d7224 */ /* 0x000fe400078e0004 */
[----:B------:R-:W-:Y:S02]  /*26a60*/  IMAD.MOV.U32 R12, RZ, RZ, 0x1 ;  /* 0x00000001ff0c7424 */ /* 0x000fe400078e00ff */
[----:B------:R-:W-:-:S07]  /*26a70*/  IMAD.MOV.U32 R3, RZ, RZ, R14 ;  /* 0x000000ffff037224 */ /* 0x000fce00078e000e */
[----:B------:R-:W-:Y:S05]  /*26a80*/  WARPSYNC.COLLECTIVE R15, `(.L_x_1819) ;  /* 0x000000000f087348 */ /* 0x000fea0003c00000 */
[----:B------:R0:W1:Y:S02]  /*26a90*/  SHFL.IDX P6, R14, R13, R12, R11 ;  /* 0x0000000c0d0e7389 */ /* 0x00006400000c000b */
[----:B01----:R-:W-:Y:S01]  /*26aa0*/  ENDCOLLECTIVE ;  /* 0x000000000000791b */ /* 0x003fe20003800000 */
.L_x_1819:
        /* <DEDUP_REMOVED lines=17> */
.L_x_1820:
[----:B------:R-:W-:Y:S02]  /*26bc0*/  IMAD.MOV.U32 R13, RZ, RZ, R4 ;  /* 0x000000ffff0d7224 */ /* 0x000fe400078e0004 */
[----:B------:R-:W-:Y:S02]  /*26bd0*/  IMAD.MOV.U32 R12, RZ, RZ, 0x2 ;  /* 0x00000002ff0c7424 */ /* 0x000fe400078e00ff */
[----:B------:R-:W-:-:S07]  /*26be0*/  IMAD.MOV.U32 R3, RZ, RZ, R14 ;  /* 0x000000ffff037224 */ /* 0x000fce00078e000e */
[----:B------:R-:W-:Y:S05]  /*26bf0*/  WARPSYNC.COLLECTIVE R15, `(.L_x_1821) ;  /* 0x000000000f087348 */ /* 0x000fea0003c00000 */
[----:B------:R0:W1:Y:S02]  /*26c00*/  SHFL.IDX P6, R14, R13, R12, R11 ;  /* 0x0000000c0d0e7389 */ /* 0x00006400000c000b */
[----:B01----:R-:W-:Y:S01]  /*26c10*/  ENDCOLLECTIVE ;  /* 0x000000000000791b */ /* 0x003fe20003800000 */
.L_x_1821:
        /* <DEDUP_REMOVED lines=18> */
.L_x_1822:
[----:B------:R-:W-:Y:S02]  /*26d40*/  IMAD.MOV.U32 R13, RZ, RZ, R4 ;  /* 0x000000ffff0d7224 */ /* 0x000fe400078e0004 */
[----:B------:R-:W-:Y:S02]  /*26d50*/  IMAD.MOV.U32 R12, RZ, RZ, 0x3 ;  /* 0x00000003ff0c7424 */ /* 0x000fe400078e00ff */
[----:B------:R-:W-:-:S07]  /*26d60*/  IMAD.MOV.U32 R3, RZ, RZ, R14 ;  /* 0x000000ffff037224 */ /* 0x000fce00078e000e */
[----:B------:R-:W-:Y:S05]  /*26d70*/  WARPSYNC.COLLECTIVE R15, `(.L_x_1823) ;  /* 0x000000000f087348 */ /* 0x000fea0003c00000 */
[----:B------:R0:W1:Y:S02]  /*26d80*/  SHFL.IDX P6, R14, R13, R12, R11 ;  /* 0x0000000c0d0e7389 */ /* 0x00006400000c000b */
[----:B01----:R-:W-:Y:S01]  /*26d90*/  ENDCOLLECTIVE ;  /* 0x000000000000791b */ /* 0x003fe20003800000 */
.L_x_1823:
        /* <DEDUP_REMOVED lines=10> */
.L_x_1824:
        /* <DEDUP_REMOVED lines=13> */
.L_x_1825:
        /* <DEDUP_REMOVED lines=16> */
.L_x_1826:
[----:B------:R-:W-:Y:S02]  /*27010*/  IMAD.MOV.U32 R13, RZ, RZ, R6 ;  /* 0x000000ffff0d7224 */ /* 0x000fe400078e0006 */
[----:B------:R-:W-:Y:S02]  /*27020*/  IMAD.MOV.U32 R12, RZ, RZ, 0x1 ;  /* 0x00000001ff0c7424 */ /* 0x000fe400078e00ff */
[----:B------:R-:W-:-:S07]  /*27030*/  IMAD.MOV.U32 R3, RZ, RZ, R14 ;  /* 0x000000ffff037224 */ /* 0x000fce00078e000e */
[----:B------:R-:W-:Y:S05]  /*27040*/  WARPSYNC.COLLECTIVE R15, `(.L_x_1827) ;  /* 0x000000000f087348 */ /* 0x000fea0003c00000 */
[----:B------:R0:W1:Y:S02]  /*27050*/  SHFL.IDX P6, R14, R13, R12, R11 ;  /* 0x0000000c0d0e7389 */ /* 0x00006400000c000b */
[----:B01----:R-:W-:Y:S01]  /*27060*/  ENDCOLLECTIVE ;  /* 0x000000000000791b */ /* 0x003fe20003800000 */
.L_x_1827:
        /* <DEDUP_REMOVED lines=10> */
.L_x_1828:
        /* <DEDUP_REMOVED lines=8> */
.L_x_1690:
[----:B-1----:R1:W2:Y:S02]  /*27190*/  SYNCS.PHASECHK.TRANS64.TRYWAIT P0, [R18+URZ+0x2d820], R0 ;  /* 0x02d82000120075a7 */ /* 0x0022a4000800017f */
[----:B--2---:R-:W-:Y:S05]  /*271a0*/  @!P0 NANOSLEEP.SYNCS 0x989680 ;  /* 0x009896800000895d */ /* 0x004fea0003900000 */
[----:B------:R-:W2:Y:S02]  /*271b0*/  @!P0 SYNCS.PHASECHK.TRANS64 P0, [R18+URZ+0x2d820], R0 ;  /* 0x02d82000120085a7 */ /* 0x000ea4000800007f */
[----:B--2---:R-:W-:Y:S05]  /*271c0*/  @!P0 BRA `(.L_x_1690) ;  /* 0xfffffffc00f08947 */ /* 0x004fea000383ffff */
[----:B------:R-:W-:Y:S05]  /*271d0*/  BRA `(.L_x_1830) ;  /* 0xffffffb000607947 */ /* 0x000fea000383ffff */
.L_x_1695:
[----:B0-----:R0:W1:Y:S02]  /*271e0*/  SYNCS.PHASECHK.TRANS64.TRYWAIT P0, [R5+URZ+0x2d840], R0 ;  /* 0x02d84000050075a7 */ /* 0x001064000800017f */
[----:B-1----:R-:W-:Y:S05]  /*271f0*/  @!P0 NANOSLEEP.SYNCS 0x989680 ;  /* 0x009896800000895d */ /* 0x002fea0003900000 */
[----:B------:R-:W1:Y:S02]  /*27200*/  @!P0 SYNCS.PHASECHK.TRANS64 P0, [R5+URZ+0x2d840], R0 ;  /* 0x02d84000050085a7 */ /* 0x000e64000800007f */
[----:B-1----:R-:W-:Y:S05]  /*27210*/  @!P0 BRA `(.L_x_1695) ;  /* 0xfffffffc00f08947 */ /* 0x002fea000383ffff */
[----:B------:R-:W-:Y:S05]  /*27220*/  BRA `(.L_x_1831) ;  /* 0xffffffb400547947 */ /* 0x000fea000383ffff */
.L_x_1696:
        /* <DEDUP_REMOVED lines=8> */
.L_x_1833:
[----:B------:R-:W-:Y:S05]  /*272b0*/  BSYNC B1 ;  /* 0x0000000000017941 */ /* 0x000fea0003800000 */
.L_x_1832:
        /* <DEDUP_REMOVED lines=13> */
.L_x_1834:
        /* <DEDUP_REMOVED lines=8> */
.L_x_1835:
        /* <DEDUP_REMOVED lines=14> */
.L_x_1836:
[----:B------:R-:W-:Y:S02]  /*274f0*/  IMAD.MOV.U32 R13, RZ, RZ, R7 ;  /* 0x000000ffff0d7224 */ /* 0x000fe400078e0007 */
[----:B------:R-:W-:Y:S02]  /*27500*/  IMAD.MOV.U32 R12, RZ, RZ, 0x2 ;  /* 0x00000002ff0c7424 */ /* 0x000fe400078e00ff */
[----:B------:R-:W-:-:S07]  /*27510*/  IMAD.MOV.U32 R2, RZ, RZ, R14 ;  /* 0x000000ffff027224 */ /* 0x000fce00078e000e */
[----:B------:R-:W-:Y:S05]  /*27520*/  WARPSYNC.COLLECTIVE R15, `(.L_x_1837) ;  /* 0x000000000f087348 */ /* 0x000fea0003c00000 */
[----:B------:R0:W1:Y:S02]  /*27530*/  SHFL.IDX P6, R14, R13, R12, R11 ;  /* 0x0000000c0d0e7389 */ /* 0x00006400000c000b */
[----:B01----:R-:W-:Y:S01]  /*27540*/  ENDCOLLECTIVE ;  /* 0x000000000000791b */ /* 0x003fe20003800000 */
.L_x_1837:
        /* <DEDUP_REMOVED lines=13> */
.L_x_1838:
[----:B------:R-:W-:Y:S02]  /*27620*/  IMAD.MOV.U32 R13, RZ, RZ, R7 ;  /* 0x000000ffff0d7224 */ /* 0x000fe400078e0007 */
[----:B------:R-:W-:Y:S02]  /*27630*/  IMAD.MOV.U32 R12, RZ, RZ, 0x3 ;  /* 0x00000003ff0c7424 */ /* 0x000fe400078e00ff */
[----:B------:R-:W-:-:S07]  /*27640*/  IMAD.MOV.U32 R2, RZ, RZ, R14 ;  /* 0x000000ffff027224 */ /* 0x000fce00078e000e */
[----:B------:R-:W-:Y:S05]  /*27650*/  WARPSYNC.COLLECTIVE R15, `(.L_x_1839) ;  /* 0x000000000f087348 */ /* 0x000fea0003c00000 */
[----:B------:R0:W1:Y:S02]  /*27660*/  SHFL.IDX P6, R14, R13, R12, R11 ;  /* 0x0000000c0d0e7389 */ /* 0x00006400000c000b */
[----:B01----:R-:W-:Y:S01]  /*27670*/  ENDCOLLECTIVE ;  /* 0x000000000000791b */ /* 0x003fe20003800000 */
.L_x_1839:
        /* <DEDUP_REMOVED lines=14> */
.L_x_1840:
[----:B------:R-:W-:Y:S01]  /*27760*/  IMAD.MOV.U32 R2, RZ, RZ, R14 ;  /* 0x000000ffff027224 */ /* 0x000fe200078e000e */
[----:B------:R-:W-:Y:S06]  /*27770*/  BRA `(.L_x_1841) ;  /* 0xffffffb000d47947 */ /* 0x000fec000383ffff */
.L_x_1701:
[----:B-1----:R1:W2:Y:S02]  /*27780*/  SYNCS.PHASECHK.TRANS64.TRYWAIT P0, [R5+URZ+0x2d860], R2 ;  /* 0x02d86002050075a7 */ /* 0x0022a4000800017f */
[----:B--2---:R-:W-:Y:S05]  /*27790*/  @!P0 NANOSLEEP.SYNCS 0x989680 ;  /* 0x009896800000895d */ /* 0x004fea0003900000 */
[----:B------:R-:W2:Y:S02]  /*277a0*/  @!P0 SYNCS.PHASECHK.TRANS64 P0, [R5+URZ+0x2d860], R2 ;  /* 0x02d86002050085a7 */ /* 0x000ea4000800007f */
[----:B--2---:R-:W-:Y:S05]  /*277b0*/  @!P0 BRA `(.L_x_1701) ;  /* 0xfffffffc00f08947 */ /* 0x004fea000383ffff */
[----:B------:R-:W-:Y:S05]  /*277c0*/  BRA `(.L_x_1842) ;  /* 0xffffffb400387947 */ /* 0x000fea000383ffff */
.L_x_1702:
        /* <DEDUP_REMOVED lines=8> */
.L_x_1844:
[----:B------:R-:W-:Y:S05]  /*27850*/  BSYNC B1 ;  /* 0x0000000000017941 */ /* 0x000fea0003800000 */
.L_x_1843:
        /* <DEDUP_REMOVED lines=9> */
.L_x_1845:
[----:B------:R-:W-:Y:S02]  /*278f0*/  IMAD.MOV.U32 R13, RZ, RZ, R22 ;  /* 0x000000ffff0d7224 */ /* 0x000fe400078e0016 */
[----:B------:R-:W-:Y:S02]  /*27900*/  IMAD.MOV.U32 R12, RZ, RZ, 0x1 ;  /* 0x00000001ff0c7424 */ /* 0x000fe400078e00ff */
[----:B------:R-:W-:-:S07]  /*27910*/  IMAD.MOV.U32 R2, RZ, RZ, R14 ;  /* 0x000000ffff027224 */ /* 0x000fce00078e000e */
[----:B------:R-:W-:Y:S05]  /*27920*/  WARPSYNC.COLLECTIVE R15, `(.L_x_1846) ;  /* 0x000000000f087348 */ /* 0x000fea0003c00000 */
[----:B------:R0:W1:Y:S02]  /*27930*/  SHFL.IDX P6, R14, R13, R12, R11 ;  /* 0x0000000c0d0e7389 */ /* 0x00006400000c000b */
[----:B01----:R-:W-:Y:S01]  /*27940*/  ENDCOLLECTIVE ;  /* 0x000000000000791b */ /* 0x003fe20003800000 */
.L_x_1846:
        /* <DEDUP_REMOVED lines=16> */
.L_x_1847:
[----:B------:R-:W-:Y:S02]  /*27a50*/  IMAD.MOV.U32 R13, RZ, RZ, R22 ;  /* 0x000000ffff0d7224 */ /* 0x000fe400078e0016 */
[----:B------:R-:W-:Y:S02]  /*27a60*/  IMAD.MOV.U32 R12, RZ, RZ, 0x2 ;  /* 0x00000002ff0c7424 */ /* 0x000fe400078e00ff */
[----:B------:R-:W-:-:S07]  /*27a70*/  IMAD.MOV.U32 R2, RZ, RZ, R14 ;  /* 0x000000ffff027224 */ /* 0x000fce00078e000e */
[----:B------:R-:W-:Y:S05]  /*27a80*/  WARPSYNC.COLLECTIVE R15, `(.L_x_1848) ;  /* 0x000000000f087348 */ /* 0x000fea0003c00000 */
[----:B------:R0:W1:Y:S02]  /*27a90*/  SHFL.IDX P6, R14, R13, R12, R11 ;  /* 0x0000000c0d0e7389 */ /* 0x00006400000c000b */
[----:B01----:R-:W-:Y:S01]  /*27aa0*/  ENDCOLLECTIVE ;  /* 0x000000000000791b */ /* 0x003fe20003800000 */
.L_x_1848:
        /* <DEDUP_REMOVED lines=16> */
.L_x_1849:
[----:B------:R-:W-:Y:S02]  /*27bb0*/  IMAD.MOV.U32 R13, RZ, RZ, R22 ;  /* 0x000000ffff0d7224 */ /* 0x000fe400078e0016 */
[----:B------:R-:W-:Y:S02]  /*27bc0*/  IMAD.MOV.U32 R12, RZ, RZ, 0x3 ;  /* 0x00000003ff0c7424 */ /* 0x000fe400078e00ff */
[----:B------:R-:W-:-:S07]  /*27bd0*/  IMAD.MOV.U32 R2, RZ, RZ, R14 ;  /* 0x000000ffff027224 */ /* 0x000fce00078e000e */
[----:B------:R-:W-:Y:S05]  /*27be0*/  WARPSYNC.COLLECTIVE R15, `(.L_x_1850) ;  /* 0x000000000f087348 */ /* 0x000fea0003c00000 */
[----:B------:R0:W1:Y:S02]  /*27bf0*/  SHFL.IDX P6, R14, R13, R12, R11 ;  /* 0x0000000c0d0e7389 */ /* 0x00006400000c000b */
[----:B01----:R-:W-:Y:S01]  /*27c00*/  ENDCOLLECTIVE ;  /* 0x000000000000791b */ /* 0x003fe20003800000 */
.L_x_1850:
        /* <DEDUP_REMOVED lines=13> */
.L_x_1851:
        /* <DEDUP_REMOVED lines=8> */
.L_x_1710:
[----:B-1----:R1:W2:Y:S02]  /*27d60*/  SYNCS.PHASECHK.TRANS64.TRYWAIT P0, [R0+URZ+0x2d860], R3 ;  /* 0x02d86003000075a7 */ /* 0x0022a4000800017f */
[----:B--2---:R-:W-:Y:S05]  /*27d70*/  @!P0 NANOSLEEP.SYNCS 0x989680 ;  /* 0x009896800000895d */ /* 0x004fea0003900000 */
[----:B------:R-:W2:Y:S02]  /*27d80*/  @!P0 SYNCS.PHASECHK.TRANS64 P0, [R0+URZ+0x2d860], R3 ;  /* 0x02d86003000085a7 */ /* 0x000ea4000800007f */
[----:B--2---:R-:W-:Y:S05]  /*27d90*/  @!P0 BRA `(.L_x_1710) ;  /* 0xfffffffc00f08947 */ /* 0x004fea000383ffff */
[----:B------:R-:W-:Y:S05]  /*27da0*/  BRA `(.L_x_1853) ;  /* 0xffffffb400b87947 */ /* 0x000fea000383ffff */
.L_x_1711:
        /* <DEDUP_REMOVED lines=8> */
.L_x_1855:
[----:B------:R-:W-:Y:S05]  /*27e30*/  BSYNC B0 ;  /* 0x0000000000007941 */ /* 0x000fea0003800000 */
.L_x_1854:
        /* <DEDUP_REMOVED lines=10> */
.L_x_1856:
        /* <DEDUP_REMOVED lines=17> */
.L_x_1857:
        /* <DEDUP_REMOVED lines=14> */
.L_x_1858:
[----:B------:R-:W-:Y:S02]  /*280d0*/  IMAD.MOV.U32 R13, RZ, RZ, R22 ;  /* 0x000000ffff0d7224 */ /* 0x000fe400078e0016 */
[----:B------:R-:W-:Y:S01]  /*280e0*/  IMAD.MOV.U32 R12, RZ, RZ, 0x2 ;  /* 0x00000002ff0c7424 */ /* 0x000fe200078e00ff */
[----:B------:R-:W-:-:S13]  /*280f0*/  IADD3 R2, P4, R14, R5, RZ ;  /* 0x000000050e027210 */ /* 0x000fda0007f9e0ff */
[----:B------:R-:W-:Y:S05]  /*28100*/  WARPSYNC.COLLECTIVE R15, `(.L_x_1859) ;  /* 0x000000000f087348 */ /* 0x000fea0003c00000 */
[----:B------:R0:W1:Y:S02]  /*28110*/  SHFL.IDX P6, R14, R13, R12, R11 ;  /* 0x0000000c0d0e7389 */ /* 0x00006400000c000b */
[----:B01----:R-:W-:Y:S01]  /*28120*/  ENDCOLLECTIVE ;  /* 0x000000000000791b */ /* 0x003fe20003800000 */
.L_x_1859:
        /* <DEDUP_REMOVED lines=15> */
.L_x_1860:
[----:B------:R-:W-:Y:S02]  /*28220*/  IMAD.MOV.U32 R13, RZ, RZ, R22 ;  /* 0x000000ffff0d7224 */ /* 0x000fe400078e0016 */
[----:B------:R-:W-:Y:S01]  /*28230*/  IMAD.MOV.U32 R12, RZ, RZ, 0x3 ;  /* 0x00000003ff0c7424 */ /* 0x000fe200078e00ff */
[----:B------:R-:W-:-:S13]  /*28240*/  IADD3 R2, P4, R14, R5, RZ ;  /* 0x000000050e027210 */ /* 0x000fda0007f9e0ff */
[----:B------:R-:W-:Y:S05]  /*28250*/  WARPSYNC.COLLECTIVE R15, `(.L_x_1861) ;  /* 0x000000000f087348 */ /* 0x000fea0003c00000 */
[----:B------:R0:W1:Y:S02]  /*28260*/  SHFL.IDX P6, R14, R13, R12, R11 ;  /* 0x0000000c0d0e7389 */ /* 0x00006400000c000b */
[----:B01----:R-:W-:Y:S01]  /*28270*/  ENDCOLLECTIVE ;  /* 0x000000000000791b */ /* 0x003fe20003800000 */
.L_x_1861:
        /* <DEDUP_REMOVED lines=14> */
.L_x_1862:
[----:B------:R-:W-:Y:S05]  /*28360*/  BRA `(.L_x_1863) ;  /* 0xffffffb400187947 */ /* 0x000fea000383ffff */
.L_x_1716:
[----:B------:R-:W-:Y:S01]  /*28370*/  BSSY B0, `(.L_x_1864) ;  /* 0x0000008000007945 */ /* 0x000fe20003800000 */
[----:B------:R-:W-:Y:S02]  /*28380*/  IMAD.MOV.U32 R13, RZ, RZ, R24 ;  /* 0x000000ffff0d7224 */ /* 0x000fe400078e0018 */
[----:B-1----:R-:W-:Y:S02]  /*28390*/  IMAD.MOV.U32 R12, RZ, RZ, RZ ;  /* 0x000000ffff0c7224 */ /* 0x002fe400078e00ff */
[----:B------:R-:W-:Y:S02]  /*283a0*/  IMAD.MOV.U32 R11, RZ, RZ, 0x1f ;  /* 0x0000001fff0b7424 */ /* 0x000fe400078e00ff */
[----:B------:R-:W-:-:S07]  /*283b0*/  IMAD.MOV.U32 R15, RZ, RZ, -0x1 ;  /* 0xffffffffff0f7424 */ /* 0x000fce00078e00ff */
[----:B0----5:R-:W-:Y:S05]  /*283c0*/  WARPSYNC.COLLECTIVE R15, `(.L_x_1865) ;  /* 0x000000000f087348 */ /* 0x021fea0003c00000 */
[----:B------:R1:W2:Y:S02]  /*283d0*/  SHFL.IDX P6, R14, R13, R12, R11 ;  /* 0x0000000c0d0e7389 */ /* 0x0002a400000c000b */
[----:B012--5:R-:W-:Y:S01]  /*283e0*/  ENDCOLLECTIVE ;  /* 0x000000000000791b */ /* 0x027fe20003800000 */
.L_x_1865:
[----:B------:R-:W-:Y:S05]  /*283f0*/  BSYNC B0 ;  /* 0x0000000000007941 */ /* 0x000fea0003800000 */
.L_x_1864:
        /* <DEDUP_REMOVED lines=9> */
.L_x_1866:
        /* <DEDUP_REMOVED lines=23> */
.L_x_1867:
[----:B------:R-:W-:Y:S01]  /*28600*/  IMAD.MOV.U32 R12, RZ, RZ, 0x2 ;  /* 0x00000002ff0c7424 */ /* 0x000fe200078e00ff */
[----:B------:R-:W-:-:S05]  /*28610*/  SEL R4, R14, RZ, P1 ;  /* 0x000000ff0e047207 */ /* 0x000fca0000800000 */
[----:B------:R-:W-:-:S04]  /*28620*/  IMAD.IADD R4, R13, 0x1, R4 ;  /* 0x000000010d047824 */ /* 0x000fc800078e0204 */
[----:B------:R-:W-:-:S07]  /*28630*/  IMAD.MOV.U32 R13, RZ, RZ, R4 ;  /* 0x000000ffff0d7224 */ /* 0x000fce00078e0004 */
[----:B------:R-:W-:Y:S05]  /*28640*/  WARPSYNC.COLLECTIVE R15, `(.L_x_1868) ;  /* 0x000000000f087348 */ /* 0x000fea0003c00000 */
[----:B------:R0:W1:Y:S02]  /*28650*/  SHFL.UP P6, R14, R13, R12, R11 ;  /* 0x0400000c0d0e7389 */ /* 0x00006400000c000b */
[----:B01----:R-:W-:Y:S01]  /*28660*/  ENDCOLLECTIVE ;  /* 0x000000000000791b */ /* 0x003fe20003800000 */
.L_x_1868:
[----:B------:R-:W-:Y:S01]  /*28670*/  IMAD.MOV.U32 R12, RZ, RZ, 0x4 ;  /* 0x00000004ff0c7424 */ /* 0x000fe200078e00ff */
[----:B------:R-:W-:-:S05]  /*28680*/  SEL R3, R14, RZ, P2 ;  /* 0x000000ff0e037207 */ /* 0x000fca0001000000 */
[----:B------:R-:W-:-:S04]  /*28690*/  IMAD.IADD R2, R4, 0x1, R3 ;  /* 0x0000000104027824 */ /* 0x000fc800078e0203 */
[----:B------:R-:W-:-:S07]  /*286a0*/  IMAD.MOV.U32 R13, RZ, RZ, R2 ;  /* 0x000000ffff0d7224 */ /* 0x000fce00078e0002 */
[----:B------:R-:W-:Y:S05]  /*286b0*/  WARPSYNC.COLLECTIVE R15, `(.L_x_1869) ;  /* 0x000000000f087348 */ /* 0x000fea0003c00000 */
[----:B------:R0:W1:Y:S02]  /*286c0*/  SHFL.UP P6, R14, R13, R12, R11 ;  /* 0x0400000c0d0e7389 */ /* 0x00006400000c000b */
[----:B01----:R-:W-:Y:S01]  /*286d0*/  ENDCOLLECTIVE ;  /* 0x000000000000791b */ /* 0x003fe20003800000 */
.L_x_1869:
[----:B------:R-:W-:Y:S01]  /*286e0*/  IMAD.MOV.U32 R12, RZ, RZ, 0x8 ;  /* 0x00000008ff0c7424 */ /* 0x000fe200078e00ff */
[----:B------:R-:W-:-:S05]  /*286f0*/  SEL R3, R14, RZ, P3 ;  /* 0x000000ff0e037207 */ /* 0x000fca0001800000 */
[----:B------:R-:W-:-:S04]  /*28700*/  IMAD.IADD R3, R2, 0x1, R3 ;  /* 0x0000000102037824 */ /* 0x000fc800078e0203 */
[----:B------:R-:W-:-:S07]  /*28710*/  IMAD.MOV.U32 R13, RZ, RZ, R3 ;  /* 0x000000ffff0d7224 */ /* 0x000fce00078e0003 */
[----:B------:R-:W-:Y:S05]  /*28720*/  WARPSYNC.COLLECTIVE R15, `(.L_x_1870) ;  /* 0x000000000f087348 */ /* 0x000fea0003c00000 */
[----:B------:R0:W1:Y:S02]  /*28730*/  SHFL.UP P6, R14, R13, R12, R11 ;  /* 0x0400000c0d0e7389 */ /* 0x00006400000c000b */
[----:B01----:R-:W-:Y:S01]  /*28740*/  ENDCOLLECTIVE ;  /* 0x000000000000791b */ /* 0x003fe20003800000 */
.L_x_1870:
[----:B------:R-:W-:Y:S01]  /*28750*/  IMAD.MOV.U32 R12, RZ, RZ, 0x10 ;  /* 0x00000010ff0c7424 */ /* 0x000fe200078e00ff */
[----:B------:R-:W-:-:S05]  /*28760*/  SEL R4, R14, RZ, P4 ;  /* 0x000000ff0e047207 */ /* 0x000fca0002000000 */
[----:B------:R-:W-:-:S04]  /*28770*/  IMAD.IADD R4, R3, 0x1, R4 ;  /* 0x0000000103047824 */ /* 0x000fc800078e0204 */
[----:B------:R-:W-:-:S07]  /*28780*/  IMAD.MOV.U32 R13, RZ, RZ, R4 ;  /* 0x000000ffff0d7224 */ /* 0x000fce00078e0004 */
[----:B------:R-:W-:Y:S05]  /*28790*/  WARPSYNC.COLLECTIVE R15, `(.L_x_1871) ;  /* 0x000000000f087348 */ /* 0x000fea0003c00000 */
[----:B------:R0:W1:Y:S02]  /*287a0*/  SHFL.UP P6, R14, R13, R12, R11 ;  /* 0x0400000c0d0e7389 */ /* 0x00006400000c000b */
[----:B01----:R-:W-:Y:S01]  /*287b0*/  ENDCOLLECTIVE ;  /* 0x000000000000791b */ /* 0x003fe20003800000 */
.L_x_1871:
        /* <DEDUP_REMOVED lines=8> */
.L_x_1872:
[----:B------:R-:W-:Y:S05]  /*28840*/  BRA `(.L_x_1873) ;  /* 0xffffffb4003c7947 */ /* 0x000fea000383ffff */
.L_x_1719:
[----:B------:R-:W-:Y:S01]  /*28850*/  BSSY B0, `(.L_x_1874) ;  /* 0x0000007000007945 */ /* 0x000fe20003800000 */
[----:B-1----:R-:W-:Y:S02]  /*28860*/  IMAD.MOV.U32 R12, RZ, RZ, 0x1 ;  /* 0x00000001ff0c7424 */ /* 0x002fe400078e00ff */
[----:B------:R-:W-:Y:S02]  /*28870*/  IMAD.MOV.U32 R11, RZ, RZ, RZ ;  /* 0x000000ffff0b7224 */ /* 0x000fe400078e00ff */
[----:B------:R-:W-:-:S07]  /*28880*/  IMAD.MOV.U32 R15, RZ, RZ, -0x1 ;  /* 0xffffffffff0f7424 */ /* 0x000fce00078e00ff */
[----:B-----5:R-:W-:Y:S05]  /*28890*/  WARPSYNC.COLLECTIVE R15, `(.L_x_1875) ;  /* 0x000000000f087348 */ /* 0x020fea0003c00000 */
[----:B------:R0:W1:Y:S02]  /*288a0*/  SHFL.UP P6, R14, R13, R12, R11 ;  /* 0x0400000c0d0e7389 */ /* 0x00006400000c000b */
[----:B01---5:R-:W-:Y:S01]  /*288b0*/  ENDCOLLECTIVE ;  /* 0x000000000000791b */ /* 0x023fe20003800000 */
.L_x_1875:
[----:B------:R-:W-:Y:S05]  /*288c0*/  BSYNC B0 ;  /* 0x0000000000007941 */ /* 0x000fea0003800000 */
.L_x_1874:
        /* <DEDUP_REMOVED lines=8> */
.L_x_1876:
[----:B------:R-:W-:Y:S01]  /*28950*/  IMAD.MOV.U32 R12, RZ, RZ, 0x4 ;  /* 0x00000004ff0c7424 */ /* 0x000fe200078e00ff */
[----:B------:R-:W-:-:S05]  /*28960*/  SEL R14, R14, RZ, P2 ;  /* 0x000000ff0e0e7207 */ /* 0x000fca0001000000 */
[----:B------:R-:W-:-:S04]  /*28970*/  IMAD.IADD R3, R13, 0x1, R14 ;  /* 0x000000010d037824 */ /* 0x000fc800078e020e */
[----:B------:R-:W-:-:S07]  /*28980*/  IMAD.MOV.U32 R13, RZ, RZ, R3 ;  /* 0x000000ffff0d7224 */ /* 0x000fce00078e0003 */
[----:B------:R-:W-:Y:S05]  /*28990*/  WARPSYNC.COLLECTIVE R15, `(.L_x_1877) ;  /* 0x000000000f087348 */ /* 0x000fea0003c00000 */
[----:B------:R0:W1:Y:S02]  /*289a0*/  SHFL.UP P6, R14, R13, R12, R11 ;  /* 0x0400000c0d0e7389 */ /* 0x00006400000c000b */
[----:B01----:R-:W-:Y:S01]  /*289b0*/  ENDCOLLECTIVE ;  /* 0x000000000000791b */ /* 0x003fe20003800000 */
.L_x_1877:
[----:B------:R-:W-:Y:S01]  /*289c0*/  IMAD.MOV.U32 R12, RZ, RZ, 0x8 ;  /* 0x00000008ff0c7424 */ /* 0x000fe200078e00ff */
[----:B------:R-:W-:-:S05]  /*289d0*/  SEL R4, R14, RZ, P3 ;  /* 0x000000ff0e047207 */ /* 0x000fca0001800000 */
[----:B------:R-:W-:-:S04]  /*289e0*/  IMAD.IADD R4, R3, 0x1, R4 ;  /* 0x0000000103047824 */ /* 0x000fc800078e0204 */
[----:B------:R-:W-:-:S07]  /*289f0*/  IMAD.MOV.U32 R13, RZ, RZ, R4 ;  /* 0x000000ffff0d7224 */ /* 0x000fce00078e0004 */
[----:B------:R-:W-:Y:S05]  /*28a00*/  WARPSYNC.COLLECTIVE R15, `(.L_x_1878) ;  /* 0x000000000f087348 */ /* 0x000fea0003c00000 */
[----:B------:R0:W1:Y:S02]  /*28a10*/  SHFL.UP P6, R14, R13, R12, R11 ;  /* 0x0400000c0d0e7389 */ /* 0x00006400000c000b */
[----:B01----:R-:W-:Y:S01]  /*28a20*/  ENDCOLLECTIVE ;  /* 0x000000000000791b */ /* 0x003fe20003800000 */
.L_x_1878:
[----:B------:R-:W-:Y:S01]  /*28a30*/  IMAD.MOV.U32 R12, RZ, RZ, 0x10 ;  /* 0x00000010ff0c7424 */ /* 0x000fe200078e00ff */
[----:B------:R-:W-:-:S05]  /*28a40*/  SEL R7, R14, RZ, P4 ;  /* 0x000000ff0e077207 */ /* 0x000fca0002000000 */
[----:B------:R-:W-:-:S04]  /*28a50*/  IMAD.IADD R7, R4, 0x1, R7 ;  /* 0x0000000104077824 */ /* 0x000fc800078e0207 */
[----:B------:R-:W-:-:S07]  /*28a60*/  IMAD.MOV.U32 R13, RZ, RZ, R7 ;  /* 0x000000ffff0d7224 */ /* 0x000fce00078e0007 */
[----:B------:R-:W-:Y:S05]  /*28a70*/  WARPSYNC.COLLECTIVE R15, `(.L_x_1879) ;  /* 0x000000000f087348 */ /* 0x000fea0003c00000 */
[----:B------:R0:W1:Y:S02]  /*28a80*/  SHFL.UP P6, R14, R13, R12, R11 ;  /* 0x0400000c0d0e7389 */ /* 0x00006400000c000b */
[----:B01----:R-:W-:Y:S01]  /*28a90*/  ENDCOLLECTIVE ;  /* 0x000000000000791b */ /* 0x003fe20003800000 */
.L_x_1879:
        /* <DEDUP_REMOVED lines=8> */
.L_x_1880:
[----:B------:R-:W-:Y:S05]  /*28b20*/  BRA `(.L_x_1881) ;  /* 0xffffffb400287947 */ /* 0x000fea000383ffff */
.L_x_1721:
[----:B------:R-:W-:Y:S01]  /*28b30*/  BSSY B0, `(.L_x_1882) ;  /* 0x0000006000007945 */ /* 0x000fe20003800000 */
[----:B------:R-:W-:Y:S01]  /*28b40*/  PLOP3.LUT P6, PT, P6, PT, PT, 0x8, 0x0 ;  /* 0x000000000000781c */ /* 0x000fe200037ce170 */
[----:B------:R-:W-:-:S12]  /*28b50*/  IMAD.MOV.U32 R15, RZ, RZ, -0x1 ;  /* 0xffffffffff0f7424 */ /* 0x000fd800078e00ff */
[----:B01---5:R-:W-:Y:S05]  /*28b60*/  WARPSYNC.COLLECTIVE R15, `(.L_x_1883) ;  /* 0x000000000f087348 */ /* 0x023fea0003c00000 */
[----:B------:R-:W-:Y:S01]  /*28b70*/  VOTE.ANY R14, PT, P6 ;  /* 0x00000000000e7806 */ /* 0x000fe200030e0100 */
[----:B01---5:R-:W-:Y:S06]  /*28b80*/  ENDCOLLECTIVE ;  /* 0x000000000000791b */ /* 0x023fec0003800000 */
.L_x_1883:
[----:B------:R-:W-:Y:S05]  /*28b90*/  BSYNC B0 ;  /* 0x0000000000007941 */ /* 0x000fea0003800000 */
.L_x_1882:
        /* <DEDUP_REMOVED lines=10> */
.L_x_1884:
[----:B------:R-:W-:Y:S02]  /*28c40*/  IMAD.MOV.U32 R13, RZ, RZ, R5 ;  /* 0x000000ffff0d7224 */ /* 0x000fe400078e0005 */
[----:B------:R-:W-:-:S07]  /*28c50*/  IMAD.MOV.U32 R25, RZ, RZ, R14 ;  /* 0x000000ffff197224 */ /* 0x000fce00078e000e */
[----:B------:R-:W-:Y:S05]  /*28c60*/  WARPSYNC.COLLECTIVE R15, `(.L_x_1885) ;  /* 0x000000000f087348 */ /* 0x000fea0003c00000 */
[----:B------:R0:W1:Y:S02]  /*28c70*/  SHFL.IDX P6, R14, R13, R12, R11 ;  /* 0x0000000c0d0e7389 */ /* 0x00006400000c000b */
[----:B01----:R-:W-:Y:S01]  /*28c80*/  ENDCOLLECTIVE ;  /* 0x000000000000791b */ /* 0x003fe20003800000 */
.L_x_1885:
[----:B------:R-:W-:Y:S01]  /*28c90*/  IMAD.MOV.U32 R5, RZ, RZ, R14 ;  /* 0x000000ffff057224 */ /* 0x000fe200078e000e */
[----:B------:R-:W-:Y:S06]  /*28ca0*/  BRA `(.L_x_1886) ;  /* 0xffffffb400087947 */ /* 0x000fec000383ffff */
.L_x_1723:
[----:B------:R-:W-:Y:S01]  /*28cb0*/  BSSY B0, `(.L_x_1887) ;  /* 0x0000007000007945 */ /* 0x000fe20003800000 */
[----:B------:R-:W-:Y:S02]  /*28cc0*/  IMAD.MOV.U32 R13, RZ, RZ, R2 ;  /* 0x000000ffff0d7224 */ /* 0x000fe400078e0002 */
[----:B------:R-:W-:Y:S02]  /*28cd0*/  IMAD.MOV.U32 R11, RZ, RZ, 0x1f ;  /* 0x0000001fff0b7424 */ /* 0x000fe400078e00ff */
[----:B------:R-:W-:-:S07]  /*28ce0*/  IMAD.MOV.U32 R15, RZ, RZ, -0x1 ;  /* 0xffffffffff0f7424 */ /* 0x000fce00078e00ff */
[----:B0-2345:R-:W-:Y:S05]  /*28cf0*/  WARPSYNC.COLLECTIVE R15, `(.L_x_1888) ;  /* 0x000000000f087348 */ /* 0x03dfea0003c00000 */
[----:B------:R1:W0:Y:S02]  /*28d00*/  SHFL.IDX P6, R14, R13, R12, R11 ;  /* 0x0000000c0d0e7389 */ /* 0x00022400000c000b */
[----:B012345:R-:W-:Y:S01]  /*28d10*/  ENDCOLLECTIVE ;  /* 0x000000000000791b */ /* 0x03ffe20003800000 */
.L_x_1888:
[----:B------:R-:W-:Y:S05]  /*28d20*/  BSYNC B0 ;  /* 0x0000000000007941 */ /* 0x000fea0003800000 */
.L_x_1887:
[----:B------:R-:W-:Y:S01]  /*28d30*/  IMAD.MOV.U32 R24, RZ, RZ, R14 ;  /* 0x000000ffff187224 */ /* 0x000fe200078e000e */
[----:B------:R-:W-:Y:S06]  /*28d40*/  BRA `(.L_x_1722) ;  /* 0xffffffb000f87947 */ /* 0x000fec000383ffff */
.L_x_1729:
[----:B0-----:R0:W4:Y:S02]  /*28d50*/  SYNCS.PHASECHK.TRANS64.TRYWAIT P0, [R5+URZ+0x2d820], R0 ;  /* 0x02d82000050075a7 */ /* 0x001124000800017f */
[----:B----4-:R-:W-:Y:S05]  /*28d60*/  @!P0 NANOSLEEP.SYNCS 0x989680 ;  /* 0x009896800000895d */ /* 0x010fea0003900000 */
[----:B------:R-:W4:Y:S02]  /*28d70*/  @!P0 SYNCS.PHASECHK.TRANS64 P0, [R5+URZ+0x2d820], R0 ;  /* 0x02d82000050085a7 */ /* 0x000f24000800007f */
[----:B----4-:R-:W-:Y:S05]  /*28d80*/  @!P0 BRA `(.L_x_1729) ;  /* 0xfffffffc00f08947 */ /* 0x010fea000383ffff */
[----:B------:R-:W-:Y:S05]  /*28d90*/  BRA `(.L_x_1889) ;  /* 0xffffffbc00547947 */ /* 0x000fea000383ffff */
.L_x_1730:
[----:B------:R-:W4:Y:S01]  /*28da0*/  S2R R2, SR_TID.X ;  /* 0x0000000000027919 */ /* 0x000f220000002100 */
[----:B------:R-:W-:Y:S01]  /*28db0*/  BSSY B0, `(.L_x_1890) ;  /* 0x000000a000007945 */ /* 0x000fe20003800000 */
[----:B-1----:R-:W-:Y:S02]  /*28dc0*/  IMAD.MOV.U32 R12, RZ, RZ, RZ ;  /* 0x000000ffff0c7224 */ /* 0x002fe400078e00ff */
[----:B------:R-:W-:Y:S02]  /*28dd0*/  IMAD.MOV.U32 R11, RZ, RZ, 0x1f ;  /* 0x0000001fff0b7424 */ /* 0x000fe400078e00ff */
[----:B------:R-:W-:Y:S01]  /*28de0*/  IMAD.MOV.U32 R15, RZ, RZ, -0x1 ;  /* 0xffffffffff0f7424 */ /* 0x000fe200078e00ff */
[----:B----4-:R-:W-:-:S04]  /*28df0*/  SHF.R.U32.HI R2, RZ, 0x5, R2 ;  /* 0x00000005ff027819 */ /* 0x010fc80000011602 */
[----:B------:R-:W-:-:S05]  /*28e00*/  LOP3.LUT R2, R2, 0x3, RZ, 0xc0, !PT ;  /* 0x0000000302027812 */ /* 0x000fca00078ec0ff */
[----:B------:R-:W-:-:S07]  /*28e10*/  IMAD.MOV.U32 R13, RZ, RZ, R2 ;  /* 0x000000ffff0d7224 */ /* 0x000fce00078e0002 */
[----:B0-23-5:R-:W-:Y:S05]  /*28e20*/  WARPSYNC.COLLECTIVE R15, `(.L_x_1891) ;  /* 0x000000000f087348 */ /* 0x02dfea0003c00000 */
[----:B------:R1:W4:Y:S02]  /*28e30*/  SHFL.IDX P6, R14, R13, R12, R11 ;  /* 0x0000000c0d0e7389 */ /* 0x00032400000c000b */
[----:B012345:R-:W-:Y:S01]  /*28e40*/  ENDCOLLECTIVE ;  /* 0x000000000000791b */ /* 0x03ffe20003800000 */
.L_x_1891:
[----:B------:R-:W-:Y:S05]  /*28e50*/  BSYNC B0 ;  /* 0x0000000000007941 */ /* 0x000fea0003800000 */
.L_x_1890:
[----:B------:R-:W-:Y:S05]  /*28e60*/  BRA `(.L_x_1892) ;  /* 0xffffffbc003c7947 */ /* 0x000fea000383ffff */
.L_x_1731:
[----:B------:R-:W-:Y:S01]  /*28e70*/  BSSY B0, `(.L_x_1893) ;  /* 0x0000006000007945 */ /* 0x000fe20003800000 */
[----:B------:R-:W-:-:S07]  /*28e80*/  IMAD.MOV.U32 R15, RZ, RZ, -0x1 ;  /* 0xffffffffff0f7424 */ /* 0x000fce00078e00ff */
[----:B0123-5:R-:W-:Y:S05]  /*28e90*/  WARPSYNC.COLLECTIVE R15, `(.L_x_1894) ;  /* 0x000000000f0c7348 */ /* 0x02ffea0003c00000 */
[----:B------:R-:W-:Y:S02]  /*28ea0*/  ELECT P6, UR62, PT ;  /* 0x00000000003e782f */ /* 0x000fe400038c0000 */
[----:B------:R-:W-:Y:S01]  /*28eb0*/  MOV R14, UR62 ;  /* 0x0000003e000e7c02 */ /* 0x000fe20008000f00 */
[----:B0123-5:R-:W-:Y:S10]  /*28ec0*/  ENDCOLLECTIVE ;  /* 0x000000000000791b */ /* 0x02fff40003800000 */
.L_x_1894:
[----:B------:R-:W-:Y:S05]  /*28ed0*/  BSYNC B0 ;  /* 0x0000000000007941 */ /* 0x000fea0003800000 */
.L_x_1893:
[----:B------:R-:W-:Y:S05]  /*28ee0*/  BRA `(.L_x_1895) ;  /* 0xffffffbc00307947 */ /* 0x000fea000383ffff */
.L_x_1733:
[----:B0-----:R0:W4:Y:S02]  /*28ef0*/  SYNCS.PHASECHK.TRANS64.TRYWAIT P1, [R3+URZ+0x2d840], R2 ;  /* 0x02d84002030075a7 */ /* 0x001124000802017f */
[----:B----4-:R-:W-:Y:S05]  /*28f00*/  @!P1 NANOSLEEP.SYNCS 0x989680 ;  /* 0x009896800000995d */ /* 0x010fea0003900000 */
[----:B------:R-:W4:Y:S02]  /*28f10*/  @!P1 SYNCS.PHASECHK.TRANS64 P1, [R3+URZ+0x2d840], R2 ;  /* 0x02d84002030095a7 */ /* 0x000f24000802007f */
[----:B----4-:R-:W-:Y:S05]  /*28f20*/  @!P1 BRA `(.L_x_1733) ;  /* 0xfffffffc00f09947 */ /* 0x010fea000383ffff */
[----:B------:R-:W-:Y:S05]  /*28f30*/  BRA `(.L_x_1896) ;  /* 0xffffffbc00547947 */ /* 0x000fea000383ffff */
.L_x_1735:
[----:B----4-:R4:W0:Y:S02]  /*28f40*/  SYNCS.PHASECHK.TRANS64.TRYWAIT P1, [R5+URZ+0x2d840], R0 ;  /* 0x02d84000050075a7 */ /* 0x010824000802017f */
[----:B0-----:R-:W-:Y:S05]  /*28f50*/  @!P1 NANOSLEEP.SYNCS 0x989680 ;  /* 0x009896800000995d */ /* 0x001fea0003900000 */
[----:B------:R-:W0:Y:S02]  /*28f60*/  @!P1 SYNCS.PHASECHK.TRANS64 P1, [R5+URZ+0x2d840], R0 ;  /* 0x02d84000050095a7 */ /* 0x000e24000802007f */
[----:B0-----:R-:W-:Y:S05]  /*28f70*/  @!P1 BRA `(.L_x_1735) ;  /* 0xfffffffc00f09947 */ /* 0x001fea000383ffff */
[----:B------:R-:W-:Y:S05]  /*28f80*/  BRA `(.L_x_1897) ;  /* 0xffffffbc00647947 */ /* 0x000fea000383ffff */
.L_x_1737:
[----:B------:R0:W0:Y:S02]  /*28f90*/  SYNCS.PHASECHK.TRANS64.TRYWAIT P1, [R3+URZ+0x2d860], R2 ;  /* 0x02d86002030075a7 */ /* 0x000024000802017f */
[----:B0-----:R-:W-:Y:S05]  /*28fa0*/  @!P1 NANOSLEEP.SYNCS 0x989680 ;  /* 0x009896800000995d */ /* 0x001fea0003900000 */
[----:B------:R-:W0:Y:S02]  /*28fb0*/  @!P1 SYNCS.PHASECHK.TRANS64 P1, [R3+URZ+0x2d860], R2 ;  /* 0x02d86002030095a7 */ /* 0x000e24000802007f */
[----:B0-----:R-:W-:Y:S05]  /*28fc0*/  @!P1 BRA `(.L_x_1737) ;  /* 0xfffffffc00f09947 */ /* 0x001fea000383ffff */
[----:B------:R-:W-:Y:S05]  /*28fd0*/  BRA `(.L_x_1898) ;  /* 0xffffffbc00607947 */ /* 0x000fea000383ffff */
.L_x_1899:
        /* <DEDUP_REMOVED lines=10> */
.L_x_2785:


//--------------------- .text._ZN7cutlass13device_kernelIN5flash11enable_sm90INS1_16FlashAttnFwdSm90INS1_25CollectiveMainloopFwdSm90ILi2EN4cute5tupleIJNS5_1CILi1EEES8_S8_EEENS6_IJNS7_ILi192EEENS7_ILi128EEENS7_ILi96EEEEEELi96ENS_10bfloat16_tEfNS_4arch4Sm90ELb1ELb0ELb0ELb0ELb1ELb0ELb0ELb0ELb1ELb1ELb1ELb0EEENS1_21CollectiveEpilogueFwdINS6_IJSA_SC_SB_EEES9_SE_SG_Li384ELb0ELb1ELb1ELb0EEENS1_19SingleTileSchedulerILb0ELb1ELb1ELi192EEEEEEEEEvNT_6ParamsE --------------------------
	.section	.text._ZN7cutlass13device_kernelIN5flash11enable_sm90INS1_16FlashAttnFwdSm90INS1_25CollectiveMainloopFwdSm90ILi2EN4cute5tupleIJNS5_1CILi1EEES8_S8_EEENS6_IJNS7_ILi192EEENS7_ILi128EEENS7_ILi96EEEEEELi96ENS_10bfloat16_tEfNS_4arch4Sm90ELb1ELb0ELb0ELb0ELb1ELb0ELb0ELb0ELb1ELb1ELb1ELb0EEENS1_21CollectiveEpilogueFwdINS6_IJSA_SC_SB_EEES9_SE_SG_Li384ELb0ELb1ELb1ELb0EEENS1_19SingleTileSchedulerILb0ELb1ELb1ELi192EEEEEEEEEvNT_6ParamsE,"ax",@progbits
	.align	128
.text._ZN7cutlass13device_kernelIN5flash11enable_sm90INS1_16FlashAttnFwdSm90INS1_25CollectiveMainloopFwdSm90ILi2EN4cute5tupleIJNS5_1CILi1EEES8_S8_EEENS6_IJNS7_ILi192EEENS7_ILi128EEENS7_ILi96EEEEEELi96ENS_10bfloat16_tEfNS_4arch4Sm90ELb1ELb0ELb0ELb0ELb1ELb0ELb0ELb0ELb1ELb1ELb1ELb0EEENS1_21CollectiveEpilogueFwdINS6_IJSA_SC_SB_EEES9_SE_SG_Li384ELb0ELb1ELb1ELb0EEENS1_19SingleTileSchedulerILb0ELb1ELb1ELi192EEEEEEEEEvNT_6ParamsE:
        .type           _ZN7cutlass13device_kernelIN5flash11enable_sm90INS1_16FlashAttnFwdSm90INS1_25CollectiveMainloopFwdSm90ILi2EN4cute5tupleIJNS5_1CILi1EEES8_S8_EEENS6_IJNS7_ILi192EEENS7_ILi128EEENS7_ILi96EEEEEELi96ENS_10bfloat16_tEfNS_4arch4Sm90ELb1ELb0ELb0ELb0ELb1ELb0ELb0ELb0ELb1ELb1ELb1ELb0EEENS1_21CollectiveEpilogueFwdINS6_IJSA_SC_SB_EEES9_SE_SG_Li384ELb0ELb1ELb1ELb0EEENS1_19SingleTileSchedulerILb0ELb1ELb1ELi192EEEEEEEEEvNT_6ParamsE,@function
        .size           _ZN7cutlass13device_kernelIN5flash11enable_sm90INS1_16FlashAttnFwdSm90INS1_25CollectiveMainloopFwdSm90ILi2EN4cute5tupleIJNS5_1CILi1EEES8_S8_EEENS6_IJNS7_ILi192EEENS7_ILi128EEENS7_ILi96EEEEEELi96ENS_10bfloat16_tEfNS_4arch4Sm90ELb1ELb0ELb0ELb0ELb1ELb0ELb0ELb0ELb1ELb1ELb1ELb0EEENS1_21CollectiveEpilogueFwdINS6_IJSA_SC_SB_EEES9_SE_SG_Li384ELb0ELb1ELb1ELb0EEENS1_19SingleTileSchedulerILb0ELb1ELb1ELi192EEEEEEEEEvNT_6ParamsE,(.L_x_2786 - _ZN7cutlass13device_kernelIN5flash11enable_sm90INS1_16FlashAttnFwdSm90INS1_25CollectiveMainloopFwdSm90ILi2EN4cute5tupleIJNS5_1CILi1EEES8_S8_EEENS6_IJNS7_ILi192EEENS7_ILi128EEENS7_ILi96EEEEEELi96ENS_10bfloat16_tEfNS_4arch4Sm90ELb1ELb0ELb0ELb0ELb1ELb0ELb0ELb0ELb1ELb1ELb1ELb0EEENS1_21CollectiveEpilogueFwdINS6_IJSA_SC_SB_EEES9_SE_SG_Li384ELb0ELb1ELb1ELb0EEENS1_19SingleTileSchedulerILb0ELb1ELb1ELi192EEEEEEEEEvNT_6ParamsE)
        .other          _ZN7cutlass13device_kernelIN5flash11enable_sm90INS1_16FlashAttnFwdSm90INS1_25CollectiveMainloopFwdSm90ILi2EN4cute5tupleIJNS5_1CILi1EEES8_S8_EEENS6_IJNS7_ILi192EEENS7_ILi128EEENS7_ILi96EEEEEELi96ENS_10bfloat16_tEfNS_4arch4Sm90ELb1ELb0ELb0ELb0ELb1ELb0ELb0ELb0ELb1ELb1ELb1ELb0EEENS1_21CollectiveEpilogueFwdINS6_IJSA_SC_SB_EEES9_SE_SG_Li384ELb0ELb1ELb1ELb0EEENS1_19SingleTileSchedulerILb0ELb1ELb1ELi192EEEEEEEEEvNT_6ParamsE,@"STO_CUDA_ENTRY STV_DEFAULT"
_ZN7cutlass13device_kernelIN5flash11enable_sm90INS1_16FlashAttnFwdSm90INS1_25CollectiveMainloopFwdSm90ILi2EN4cute5tupleIJNS5_1CILi1EEES8_S8_EEENS6_IJNS7_ILi192EEENS7_ILi128EEENS7_ILi96EEEEEELi96ENS_10bfloat16_tEfNS_4arch4Sm90ELb1ELb0ELb0ELb0ELb1ELb0ELb0ELb0ELb1ELb1ELb1ELb0EEENS1_21CollectiveEpilogueFwdINS6_IJSA_SC_SB_EEES9_SE_SG_Li384ELb0ELb1ELb1ELb0EEENS1_19SingleTileSchedulerILb0ELb1ELb1ELi192EEEEEEEEEvNT_6ParamsE:
        /* <DEDUP_REMOVED lines=45> */
.L_x_1900:
        /* <DEDUP_REMOVED lines=22> */
.L_x_1901:
        /* <DEDUP_REMOVED lines=18> */
.L_x_1902:
        /* <DEDUP_REMOVED lines=22> */
.L_x_1903:
        /* <DEDUP_REMOVED lines=23> */
.L_x_1904:
        /* <DEDUP_REMOVED lines=11> */
.L_x_1907:
        /* <DEDUP_REMOVED lines=20> */
[----:B------:R1:W-:Y:S07]  /*0a10*/  STL [R1], R0 ;  /* 0x0000000001007387 */ /* 0x0003ee0000100800 */
[----:B------:R-:W-:Y:S06]  /*0a20*/  @!P0 BAR.ARV 0x9, 0x100 ;  /* 0x0244000000008b1d */ /* 0x000fec0000002000 */
[----:B---3--:R-:W-:-:S13]  /*0a30*/  ISETP.LE.AND P0, PT, RZ, UR8, PT ;  /* 0x00000008ff007c0c */ /* 0x008fda000bf03270 */
[----:B-1----:R-:W-:Y:S05]  /*0a40*/  @!P0 BRA `(.L_x_1908) ;  /* 0x000000d800948947 */ /* 0x002fea0003800000 */
[----:B------:R-:W1:Y:S01]  /*0a50*/  S2UR UR38, SR_CTAID.X ;  /* 0x00000000002679c3 */ /* 0x000e620000002500 */
[----:B------:R-:W-:Y:S01]  /*0a60*/  ULDC UR4, c[0x0][0x448] ;  /* 0x0001120000047ab9 */ /* 0x000fe20000000800 */
[----:B------:R-:W-:Y:S01]  /*0a70*/  ULDC UR36, c[0x0][0x424] ;  /* 0x0001090000247ab9 */ /* 0x000fe20000000800 */
[----:B------:R-:W-:Y:S01]  /*0a80*/  UISETP.NE.AND UP1, UPT, UR4, 0x1, UPT ;  /* 0x000000010400788c */ /* 0x000fe2000bf25270 */
[----:B------:R-:W-:Y:S02]  /*0a90*/  ULDC UR7, c[0x0][0x288] ;  /* 0x0000a20000077ab9 */ /* 0x000fe40000000800 */
[----:B------:R-:W-:Y:S01]  /*0aa0*/  ULDC.64 UR4, c[0x0][0x418] ;  /* 0x0001060000047ab9 */ /* 0x000fe20000000a00 */
[----:B------:R-:W-:Y:S02]  /*0ab0*/  UIADD3 UR7, -UR7, 0x80, URZ ;  /* 0x0000008007077890 */ /* 0x000fe4000fffe13f */
[----:B------:R-:W-:Y:S01]  /*0ac0*/  UISETP.NE.U32.AND UP0, UPT, UR4, URZ, UPT ;  /* 0x0000003f0400728c */ /* 0x000fe2000bf05070 */
[----:B------:R-:W-:Y:S01]  /*0ad0*/  ULDC UR8, c[0x0][0x2f0] ;  /* 0x0000bc0000087ab9 */ /* 0x000fe20000000800 */
[----:B------:R-:W-:-:S02]  /*0ae0*/  UP2UR UR37, UPR, URZ, 0x2 ;  /* 0x000000023f257883 */ /* 0x000fc40008000000 */
[----:B------:R-:W-:Y:S01]  /*0af0*/  UISETP.NE.AND.EX UP0, UPT, UR5, URZ, UPT, UP0 ;  /* 0x0000003f0500728c */ /* 0x000fe2000bf05300 */
[----:B------:R-:W-:Y:S02]  /*0b00*/  @UP1 ULDC UR10, c[0x0][0x450] ;  /* 0x00011400000a1ab9 */ /* 0x000fe40000000800 */
[----:B------:R-:W-:Y:S01]  /*0b10*/  @UP1 ULDC UR5, c[0x0][0x44c] ;  /* 0x0001130000051ab9 */ /* 0x000fe20000000800 */
[----:B------:R-:W-:Y:S02]  /*0b20*/  USEL UR36, UR36, 0x1, UP0 ;  /* 0x0000000124247887 */ /* 0x000fe40008000000 */
[----:B------:R-:W-:Y:S02]  /*0b30*/  USHF.R.U32.HI UR11, URZ, 0x10, UR9 ;  /* 0x000000103f0b7899 */ /* 0x000fe40008011609 */
[----:B------:R-:W-:Y:S02]  /*0b40*/  UIMAD UR7, UR36, UR8, UR7 ;  /* 0x00000008240772a4 */ /* 0x000fe4000f8e0207 */
[----:B-1----:R-:W-:-:S04]  /*0b50*/  UIMAD UR38, UR38, 0xc0, URZ ;  /* 0x000000c0262678a4 */ /* 0x002fc8000f8e023f */
[----:B------:R-:W-:Y:S02]  /*0b60*/  @UP1 UIADD3 UR4, UR38, 0xbf, URZ ;  /* 0x000000bf26041890 */ /* 0x000fe4000fffe03f */
[----:B------:R-:W-:Y:S02]  /*0b70*/  UIADD3 UR6, UR38, 0xbf, URZ ;  /* 0x000000bf26067890 */ /* 0x000fe4000fffe03f */
[----:B------:R-:W-:Y:S02]  /*0b80*/  UIMAD.WIDE.U32 UR4, UR4, UR5, URZ ;  /* 0x00000005040472a5 */ /* 0x000fe4000f8e003f */
[----:B------:R-:W-:Y:S02]  /*0b90*/  UIMAD UR4, UR36, UR8, 0x7f ;  /* 0x0000007f240474a4 */ /* 0x000fe4000f8e0208 */
[----:B------:R-:W-:Y:S02]  /*0ba0*/  @UP1 USHF.R.U32.HI UR6, URZ, UR10, UR5 ;  /* 0x0000000a3f061299 */ /* 0x000fe40008011605 */
[----:B------:R-:W-:-:S02]  /*0bb0*/  USHF.R.S32.HI UR5, URZ, 0x1f, UR4 ;  /* 0x0000001f3f057899 */ /* 0x000fc40008011404 */
[----:B------:R-:W-:Y:S02]  /*0bc0*/  UIADD3 UR6, UR7, UR6, URZ ;  /* 0x0000000607067290 */ /* 0x000fe4000fffe03f */
[----:B------:R-:W-:Y:S02]  /*0bd0*/  ULEA.HI UR5, UR5, UR4, URZ, 0x7 ;  /* 0x0000000405057291 */ /* 0x000fe4000f8f383f */
[----:B------:R-:W-:Y:S02]  /*0be0*/  USHF.R.S32.HI UR7, URZ, 0x1f, UR6 ;  /* 0x0000001f3f077899 */ /* 0x000fe40008011406 */
[----:B------:R-:W-:Y:S02]  /*0bf0*/  USHF.R.S32.HI UR5, URZ, 0x7, UR5 ;  /* 0x000000073f057899 */ /* 0x000fe40008011405 */
[----:B------:R-:W-:Y:S01]  /*0c00*/  ULEA.HI UR7, UR7, UR6, URZ, 0x7 ;  /* 0x0000000607077291 */ /* 0x000fe2000f8f383f */
[----:B------:R-:W-:-:S03]  /*0c10*/  UMOV UR4, URZ ;  /* 0x0000003f00047c82 */ /* 0x000fc60008000000 */
[----:B------:R-:W-:-:S04]  /*0c20*/  USHF.R.S32.HI UR7, URZ, 0x7, UR7 ;  /* 0x000000073f077899 */ /* 0x000fc80008011407 */
[----:B------:R-:W-:-:S04]  /*0c30*/  UISETP.LT.AND UP0, UPT, UR5, UR7, UPT ;  /* 0x000000070500728c */ /* 0x000fc8000bf01270 */
[----:B------:R-:W-:Y:S02]  /*0c40*/  USEL UR10, UR5, UR7, UP0 ;  /* 0x00000007050a7287 */ /* 0x000fe40008000000 */
[----:B------:R-:W-:Y:S02]  /*0c50*/  UISETP.NE.AND UP0, UPT, UR11, URZ, UPT ;  /* 0x0000003f0b00728c */ /* 0x000fe4000bf05270 */
[----:B------:R-:W-:Y:S02]  /*0c60*/  UISETP.GE.AND UP1, UPT, UR10, 0x1, UPT ;  /* 0x000000010a00788c */ /* 0x000fe4000bf26270 */
[----:B------:R-:W-:-:S04]  /*0c70*/  ULOP3.LUT UR7, UR9, 0xffff, URZ, 0xc0, !UPT ;  /* 0x0000ffff09077892 */ /* 0x000fc8000f8ec03f */
[----:B------:R-:W-:-:S03]  /*0c80*/  PLOP3.LUT P0, PT, PT, PT, UP1, 0x80, 0x0 ;  /* 0x000000000000781c */ /* 0x000fc60003f0f018 */
[----:B------:R-:W-:-:S10]  /*0c90*/  @!UP0 ULDC UR11, c[0x0][0x9f0] ;  /* 0x00027c00000b8ab9 */ /* 0x000fd40000000800 */
[----:B------:R-:W-:Y:S05]  /*0ca0*/  @!P0 BRA `(.L_x_1909) ;  /* 0x0000000000848947 */ /* 0x000fea0003800000 */
[----:B------:R-:W-:Y:S01]  /*0cb0*/  IMAD.U32 R3, RZ, RZ, UR11 ;  /* 0x0000000bff037e24 */ /* 0x000fe2000f8e00ff */
[----:B------:R-:W-:Y:S01]  /*0cc0*/  UIADD3 UR6, UR11, -0x1, UR10 ;  /* 0xffffffff0b067890 */ /* 0x000fe2000fffe00a */
[----:B------:R-:W-:-:S03]  /*0cd0*/  UMOV UR4, URZ ;  /* 0x0000003f00047c82 */ /* 0x000fc60008000000 */
[-C--:B------:R-:W-:Y:S02]  /*0ce0*/  IABS R0, R3.reuse ;  /* 0x0000000300007213 */ /* 0x080fe40000000000 */
[----:B------:R-:W-:Y:S01]  /*0cf0*/  IMAD.U32 R4, RZ, RZ, UR6 ;  /* 0x00000006ff047e24 */ /* 0x000fe2000f8e00ff */
[----:B------:R-:W-:Y:S01]  /*0d00*/  IABS R5, R3 ;  /* 0x0000000300057213 */ /* 0x000fe20000000000 */
[----:B------:R-:W-:Y:S01]  /*0d10*/  ULOP3.LUT UR6, UR6, UR11, URZ, 0x3c, !UPT ;  /* 0x0000000b06067292 */ /* 0x000fe2000f8e3c3f */
[----:B------:R-:W-:Y:S02]  /*0d20*/  R2UR UR12, R0 ;  /* 0x00000000000c72ca */ /* 0x000fe400000e0000 */
[----:B------:R-:W-:-:S05]  /*0d30*/  IABS R4, R4 ;  /* 0x0000000400047213 */ /* 0x000fca0000000000 */
[----:B------:R-:W-:-:S05]  /*0d40*/  IMAD.MOV.U32 R3, RZ, RZ, R4 ;  /* 0x000000ffff037224 */ /* 0x000fca00078e0004 */
[----:B------:R-:W-:Y:S01]  /*0d50*/  R2UR UR9, R3 ;  /* 0x00000000030972ca */ /* 0x000fe200000e0000 */
[----:B------:R-:W1:Y:S08]  /*0d60*/  I2F.RP R0, UR12 ;  /* 0x0000000c00007d06 */ /* 0x000e700008209400 */
[----:B-1----:R-:W0:Y:S02]  /*0d70*/  MUFU.RCP R0, R0 ;  /* 0x0000000000007308 */ /* 0x002e240000001000 */
        /* <DEDUP_REMOVED lines=20> */
.L_x_1909:
[----:B------:R-:W-:Y:S01]  /*0ec0*/  UIMAD UR5, UR7, UR4, URZ ;  /* 0x00000004070572a4 */ /* 0x000fe2000f8e023f */
[----:B------:R-:W-:Y:S01]  /*0ed0*/  IMAD.U32 R0, RZ, RZ, UR10 ;  /* 0x0000000aff007e24 */ /* 0x000fe2000f8e00ff */
[----:B------:R-:W-:Y:S01]  /*0ee0*/  PLOP3.LUT P0, PT, PT, PT, PT, 0x80, 0x0 ;  /* 0x000000000000781c */ /* 0x000fe20003f0f070 */
[----:B------:R-:W-:Y:S01]  /*0ef0*/  IMAD.U32 R3, RZ, RZ, UR4 ;  /* 0x00000004ff037e24 */ /* 0x000fe2000f8e00ff */
[----:B------:R-:W-:Y:S01]  /*0f00*/  CS2R R134, SRZ ;  /* 0x0000000000867805 */ /* 0x000fe2000001ff00 */
[----:B------:R-:W-:Y:S01]  /*0f10*/  VIADD R17, R6, 0xffffff80 ;  /* 0xffffff8006117836 */ /* 0x000fe20000000000 */
[----:B------:R-:W-:Y:S01]  /*0f20*/  CS2R R132, SRZ ;  /* 0x0000000000847805 */ /* 0x000fe2000001ff00 */
[----:B------:R-:W-:Y:S01]  /*0f30*/  IMAD.U32 R141, RZ, RZ, UR5 ;  /* 0x00000005ff8d7e24 */ /* 0x000fe2000f8e00ff */
[----:B------:R-:W-:Y:S02]  /*0f40*/  VIADDMNMX R0, R3, UR5, R0, PT ;  /* 0x0000000503007c46 */ /* 0x000fe4000b800100 */
[----:B0-----:R-:W-:-:S02]  /*0f50*/  CS2R R2, SRZ ;  /* 0x0000000000027805 */ /* 0x001fc4000001ff00 */
[----:B------:R-:W-:Y:S02]  /*0f60*/  CS2R R130, SRZ ;  /* 0x0000000000827805 */ /* 0x000fe4000001ff00 */
[----:B------:R-:W-:Y:S02]  /*0f70*/  CS2R R128, SRZ ;  /* 0x0000000000807805 */ /* 0x000fe4000001ff00 */
[----:B------:R-:W-:Y:S02]  /*0f80*/  R2UR UR39, R0 ;  /* 0x00000000002772ca */ /* 0x000fe400000e0000 */
        /* <DEDUP_REMOVED lines=11> */
[----:B------:R-:W-:Y:S01]  /*1040*/  CS2R R104, SRZ ;  /* 0x0000000000687805 */ /* 0x000fe2000001ff00 */
[----:B------:R-:W-:Y:S01]  /*1050*/  UISETP.GT.AND UP0, UPT, UR39, UR5, UPT ;  /* 0x000000052700728c */ /* 0x000fe2000bf04270 */
[----:B------:R-:W-:Y:S02]  /*1060*/  CS2R R102, SRZ ;  /* 0x0000000000667805 */ /* 0x000fe4000001ff00 */
[----:B------:R-:W-:Y:S02]  /*1070*/  CS2R R100, SRZ ;  /* 0x0000000000647805 */ /* 0x000fe4000001ff00 */
[----:B------:R-:W-:-:S02]  /*1080*/  CS2R R98, SRZ ;  /* 0x0000000000627805 */ /* 0x000fc4000001ff00 */
[----:B------:R-:W-:Y:S02]  /*1090*/  CS2R R96, SRZ ;  /* 0x0000000000607805 */ /* 0x000fe4000001ff00 */
[----:B------:R-:W-:Y:S02]  /*10a0*/  CS2R R94, SRZ ;  /* 0x00000000005e7805 */ /* 0x000fe4000001ff00 */
[----:B------:R-:W-:Y:S02]  /*10b0*/  PLOP3.LUT P1, PT, PT, PT, UP0, 0x80, 0x0 ;  /* 0x000000000000781c */ /* 0x000fe40003f2f008 */
[----:B------:R-:W-:Y:S02]  /*10c0*/  CS2R R92, SRZ ;  /* 0x00000000005c7805 */ /* 0x000fe4000001ff00 */
[----:B------:R-:W-:Y:S02]  /*10d0*/  CS2R R90, SRZ ;  /* 0x00000000005a7805 */ /* 0x000fe4000001ff00 */
[----:B------:R-:W-:-:S07]  /*10e0*/  CS2R R88, SRZ ;  /* 0x0000000000587805 */ /* 0x000fce000001ff00 */
[----:B------:R-:W-:Y:S05]  /*10f0*/  @!P1 BRA `(.L_x_1910) ;  /* 0x0000008000989947 */ /* 0x000fea0003800000 */
[----:B------:R-:W-:Y:S01]  /*1100*/  SHF.R.S32.HI R18, RZ, 0x1f, R17 ;  /* 0x0000001fff127819 */ /* 0x000fe20000011411 */
[----:B------:R-:W0:Y:S01]  /*1110*/  S2UR UR7, SR_CgaCtaId ;  /* 0x00000000000779c3 */ /* 0x000e220000008800 */
[----:B------:R-:W-:Y:S02]  /*1120*/  UMOV UR6, 0x400 ;  /* 0x0000040000067882 */ /* 0x000fe40000000000 */
[----:B------:R-:W-:-:S04]  /*1130*/  LEA.HI R19, R18, R17, RZ, 0x7 ;  /* 0x0000001112137211 */ /* 0x000fc800078f38ff */
[----:B------:R-:W-:-:S05]  /*1140*/  SHF.R.S32.HI R22, RZ, 0x7, R19 ;  /* 0x00000007ff167819 */ /* 0x000fca0000011413 */
[----:B------:R-:W1:Y:S01]  /*1150*/  SHFL.IDX PT, R0, R22, RZ, 0x1f ;  /* 0x00001fff16007589 */ /* 0x000e6200000e0000 */
[----:B0-----:R-:W-:-:S04]  /*1160*/  ULEA UR8, UR7, UR6, 0x18 ;  /* 0x0000000607087291 */ /* 0x001fc8000f8ec03f */
[----:B------:R-:W-:Y:S02]  /*1170*/  UIADD3 UR6, UR8, 0x21800, URZ ;  /* 0x0002180008067890 */ /* 0x000fe4000fffe03f */
[----:B------:R-:W-:Y:S02]  /*1180*/  IMAD.U32 R2, RZ, RZ, UR8 ;  /* 0x00000008ff027e24 */ /* 0x000fe4000f8e00ff */
[----:B------:R-:W-:Y:S01]  /*1190*/  ULOP3.LUT UP0, URZ, UR6, 0x3ff, URZ, 0xc0, !UPT ;  /* 0x000003ff063f7892 */ /* 0x000fe2000f80c03f */
[----:B-1----:R-:W-:-:S05]  /*11a0*/  R2UR UR9, R0 ;  /* 0x00000000000972ca */ /* 0x002fca00000e0000 */
[----:B------:R-:W-:-:S08]  /*11b0*/  PLOP3.LUT P0, PT, PT, PT, UP0, 0x80, 0x0 ;  /* 0x000000000000781c */ /* 0x000fd00003f0f008 */
[----:B------:R-:W-:Y:S02]  /*11c0*/  UIMAD.WIDE UR4, UR9, 0x55555556, URZ ;  /* 0x55555556090478a5 */ /* 0x000fe4000f8e023f */
[----:B------:R-:W-:Y:S02]  /*11d0*/  IMAD.U32 R16, RZ, RZ, UR9 ;  /* 0x00000009ff107e24 */ /* 0x000fe4000f8e00ff */
        /* <DEDUP_REMOVED lines=27> */
.L_x_1911:
[----:B------:R-:W-:Y:S02]  /*1390*/  R2UR UR4, R2 ;  /* 0x00000000020472ca */ /* 0x000fe400000e0000 */
[----:B------:R-:W-:Y:S02]  /*13a0*/  SHF.L.U32 R8, RZ, 0x1f, RZ ;  /* 0x0000001fff087819 */ /* 0x000fe400000006ff */
[----:B------:R-:W-:-:S04]  /*13b0*/  LEA.HI R6, R18, R17, RZ, 0x4 ;  /* 0x0000001112067211 */ /* 0x000fc800078f20ff */
[----:B------:R-:W-:-:S05]  /*13c0*/  LOP3.LUT R0, R6, 0xfffffff0, RZ, 0xc0, !PT ;  /* 0xfffffff006007812 */ /* 0x000fca00078ec0ff */
[----:B------:R-:W0:Y:S01]  /*13d0*/  SYNCS.PHASECHK.TRANS64.TRYWAIT P0, [UR4+0x2d800], R8 ;  /* 0x02d80008ff0075a7 */ /* 0x000e220008000144 */
[----:B------:R-:W-:-:S05]  /*13e0*/  IMAD.IADD R0, R17, 0x1, -R0 ;  /* 0x0000000111007824 */ /* 0x000fca00078e0a00 */
[----:B------:R-:W-:-:S04]  /*13f0*/  SHF.R.S32.HI R3, RZ, 0x1f, R0 ;  /* 0x0000001fff037819 */ /* 0x000fc80000011400 */
[----:B------:R-:W-:Y:S01]  /*1400*/  LEA.HI R3, R3, R0, RZ, 0x3 ;  /* 0x0000000003037211 */ /* 0x000fe200078f18ff */
[----:B0-----:R-:W-:Y:S06]  /*1410*/  @!P0 BRA `(.L_x_1912) ;  /* 0x000000d000288947 */ /* 0x001fec0003800000 */
.L_x_1997:
[----:B------:R-:W2:Y:S01]  /*1420*/  LDL R4, [R1+0x8] ;  /* 0x0000080001047983 */ /* 0x000ea20000100800 */
[----:B0-----:R-:W-:-:S05]  /*1430*/  LOP3.LUT R5, R3, 0xfffffff8, RZ, 0xc0, !PT ;  /* 0xfffffff803057812 */ /* 0x001fca00078ec0ff */
[----:B------:R-:W-:-:S05]  /*1440*/  IMAD.IADD R5, R0, 0x1, -R5 ;  /* 0x0000000100057824 */ /* 0x000fca00078e0a05 */
[----:B------:R-:W-:Y:S02]  /*1450*/  LOP3.LUT P1, RZ, R5, 0x4, RZ, 0xc0, !PT ;  /* 0x0000000405ff7812 */ /* 0x000fe4000782c0ff */
[----:B--2---:R-:W-:-:S13]  /*1460*/  R2UR UR4, R4 ;  /* 0x00000000040472ca */ /* 0x004fda00000e0000 */
[----:B------:R-:W-:-:S06]  /*1470*/  ULOP3.LUT UR4, UR4, 0x1, URZ, 0xfc, !UPT ;  /* 0x0000000104047892 */ /* 0x000fcc000f8efc3f */
[----:B------:R-:W-:-:S05]  /*1480*/  IMAD.U32 R4, RZ, RZ, UR4 ;  /* 0x00000004ff047e24 */ /* 0x000fca000f8e00ff */
[----:B------:R-:W-:Y:S01]  /*1490*/  ISETP.NE.AND P0, PT, R4, 0x3, PT ;  /* 0x000000030400780c */ /* 0x000fe20003f05270 */
[----:B------:R-:W-:-:S05]  /*14a0*/  IMAD.MOV.U32 R4, RZ, RZ, 0x20 ;  /* 0x00000020ff047424 */ /* 0x000fca00078e00ff */
[----:B------:R-:W-:-:S07]  /*14b0*/  SEL R7, R4, 0xffffffe0, !P1 ;  /* 0xffffffe004077807 */ /* 0x000fce0004800000 */
[----:B------:R-:W-:Y:S05]  /*14c0*/  @!P0 BRA `(.L_x_1913) ;  /* 0x0000000000048947 */ /* 0x000fea0003800000 */
[----:B------:R-:W-:Y:S01]  /*14d0*/  BPT.TRAP 0x1 ;  /* 0x000000040000795c */ /* 0x000fe20000300000 */
.L_x_1913:
[----:B------:R-:W-:-:S13]  /*14e0*/  R2UR UR4, R2 ;  /* 0x00000000020472ca */ /* 0x000fda00000e0000 */
[----:B------:R0:W1:Y:S01]  /*14f0*/  SYNCS.PHASECHK.TRANS64.TRYWAIT P1, [UR4+0x2d830], R8 ;  /* 0x02d83008ff0075a7 */ /* 0x0000620008020144 */
[----:B------:R-:W-:Y:S05]  /*1500*/  @!P0 BRA `(.L_x_1914) ;  /* 0x0000000000048947 */ /* 0x000fea0003800000 */
[----:B------:R-:W-:Y:S01]  /*1510*/  BPT.TRAP 0x1 ;  /* 0x000000040000795c */ /* 0x000fe20000300000 */
.L_x_1914:
[----:B------:R-:W-:-:S05]  /*1520*/  IMAD.U32 R10, RZ, RZ, UR40 ;  /* 0x00000028ff0a7e24 */ /* 0x000fca000f8e00ff */
[----:B------:R-:W-:Y:S01]  /*1530*/  LOP3.LUT R10, R10, 0x10000, RZ, 0xfc, !PT ;  /* 0x000100000a0a7812 */ /* 0x000fe200078efcff */
[----:B-1----:R-:W-:Y:S06]  /*1540*/  @P1 BRA `(.L_x_1915) ;  /* 0x00000000000c1947 */ /* 0x002fec0003800000 */
[----:B------:R-:W-:-:S13]  /*1550*/  R2UR UR4, R2 ;  /* 0x00000000020472ca */ /* 0x000fda00000e0000 */
[----:B------:R-:W1:Y:S02]  /*1560*/  SYNCS.PHASECHK.TRANS64.TRYWAIT P1, [UR4+0x2d830], R8 ;  /* 0x02d83008ff0075a7 */ /* 0x000e640008020144 */
[----:B-1----:R-:W-:Y:S05]  /*1570*/  @!P1 BRA `(.L_x_1916) ;  /* 0x000000cc00ec9947 */ /* 0x002fea0003800000 */
.L_x_1915:
[----:B------:R-:W-:Y:S05]  /*1580*/  WARPSYNC.ALL ;  /* 0x0000000000007948 */ /* 0x000fea0003800000 */
[----:B------:R-:W-:Y:S01]  /*1590*/  IMAD.MOV.U32 R11, RZ, RZ, -0x7fffffe0 ;  /* 0x80000020ff0b7424 */ /* 0x000fe200078e00ff */
[----:B------:R-:W-:Y:S01]  /*15a0*/  R2UR UR4, R2 ;  /* 0x00000000020472ca */ /* 0x000fe200000e0000 */
[----:B------:R-:W-:Y:S01]  /*15b0*/  WARPGROUP.ARRIVE ;  /* 0x00000000000079c5 */ /* 0x000fe20000000000 */
[C---:B------:R-:W-:Y:S01]  /*15c0*/  R2UR UR8, R10.reuse ;  /* 0x000000000a0872ca */ /* 0x040fe200000e0000 */
[----:B------:R-:W-:Y:S01]  /*15d0*/  UMOV UR11, 0x80000020 ;  /* 0x80000020000b7882 */ /* 0x000fe20000000000 */
[----:B------:R-:W-:Y:S01]  /*15e0*/  R2UR UR9, R11 ;  /* 0x000000000b0972ca */ /* 0x000fe200000e0000 */
[----:B------:R-:W-:Y:S01]  /*15f0*/  UMOV UR13, 0x80000020 ;  /* 0x80000020000d7882 */ /* 0x000fe20000000000 */
[----:B------:R-:W-:Y:S01]  /*1600*/  R2UR UR24, R10 ;  /* 0x000000000a1872ca */ /* 0x000fe200000e0000 */
[----:B------:R-:W-:Y:S01]  /*1610*/  UMOV UR15, 0x80000020 ;  /* 0x80000020000f7882 */ /* 0x000fe20000000000 */
[----:B------:R-:W-:Y:S01]  /*1620*/  UMOV UR17, 0x80000020 ;  /* 0x8000002000117882 */ /* 0x000fe20000000000 */
[----:B------:R-:W-:Y:S01]  /*1630*/  UMOV UR7, 0x80000020 ;  /* 0x8000002000077882 */ /* 0x000fe20000000000 */
[----:B------:R-:W-:Y:S01]  /*1640*/  UMOV UR5, UR17 ;  /* 0x0000001100057c82 */ /* 0x000fe20008000000 */
[----:B------:R-:W-:Y:S01]  /*1650*/  UMOV UR21, 0x80000020 ;  /* 0x8000002000157882 */ /* 0x000fe20000000000 */
[----:B------:R-:W-:Y:S01]  /*1660*/  UMOV UR25, 0x80000020 ;  /* 0x8000002000197882 */ /* 0x000fe20000000000 */
[----:B------:R-:W-:-:S04]  /*1670*/  UIADD3 UR4, UR4, 0x15400, URZ ;  /* 0x0001540004047890 */ /* 0x000fc8000fffe03f */
[----:B------:R-:W-:Y:S02]  /*1680*/  USHF.R.U32.HI UR4, URZ, 0x4, UR4 ;  /* 0x000000043f047899 */ /* 0x000fe40008011604 */
[----:B------:R-:W-:Y:S02]  /*1690*/  UIADD3 UR12, UR24, 0x300, URZ ;  /* 0x00000300180c7890 */ /* 0x000fe4000fffe03f */
[----:B------:R-:W-:Y:S02]  /*16a0*/  ULOP3.LUT UR4, UR4, 0x3fff, URZ, 0xc0, !UPT ;  /* 0x00003fff04047892 */ /* 0x000fe4000f8ec03f */
[----:B------:R-:W-:Y:S02]  /*16b0*/  UIADD3 UR16, UR24, 0x302, URZ ;  /* 0x0000030218107890 */ /* 0x000fe4000fffe03f */
[----:B------:R-:W-:Y:S02]  /*16c0*/  ULOP3.LUT UR18, UR4, 0x10000, URZ, 0xfc, !UPT ;  /* 0x0001000004127892 */ /* 0x000fe4000f8efc3f */
[----:B------:R-:W-:-:S02]  /*16d0*/  UIADD3 UR20, UR24, 0x600, URZ ;  /* 0x0000060018147890 */ /* 0x000fc4000fffe03f */
[----:B------:R-:W-:Y:S02]  /*16e0*/  UIADD3 UR14, UR18, 0x200, URZ ;  /* 0x00000200120e7890 */ /* 0x000fe4000fffe03f */
[----:B------:R-:W-:Y:S02]  /*16f0*/  UIADD3 UR6, UR18, 0x202, URZ ;  /* 0x0000020212067890 */ /* 0x000fe4000fffe03f */
[----:B------:R-:W-:Y:S01]  /*1700*/  IMAD.U32 R12, RZ, RZ, UR18 ;  /* 0x00000012ff0c7e24 */ /* 0x000fe2000f8e00ff */
[----:B------:R-:W-:Y:S01]  /*1710*/  UMOV UR10, UR18 ;  /* 0x00000012000a7c82 */ /* 0x000fe20008000000 */
[----:B------:R-:W-:Y:S01]  /*1720*/  UMOV UR4, UR16 ;  /* 0x0000001000047c82 */ /* 0x000fe20008000000 */
[----:B------:R-:W-:Y:S01]  /*1730*/  HGMMA.64x128x16.F32.BF16 R24, gdesc[UR8], RZ, !UPT, gsb0 ;  /* 0x01e00000081879f0 */ /* 0x000fe2000c0018ff */
[----:B------:R-:W-:Y:S02]  /*1740*/  UIADD3 UR8, UR24, 0x2, URZ ;  /* 0x0000000218087890 */ /* 0x000fe4000fffe03f */
[----:B------:R-:W-:Y:S01]  /*1750*/  UIADD3 UR10, UR18, 0x2, URZ ;  /* 0x00000002120a7890 */ /* 0x000fe2000fffe03f */
[----:B------:R-:W-:Y:S01]  /*1760*/  UMOV UR9, 0x80000020 ;  /* 0x8000002000097882 */ /* 0x000fe20000000000 */
[----:B------:R-:W-:Y:S01]  /*1770*/  UMOV UR11, 0x80000020 ;  /* 0x80000020000b7882 */ /* 0x000fe20000000000 */
[----:B------:R-:W-:Y:S01]  /*1780*/  UIADD3 UR24, UR24, 0x602, URZ ;  /* 0x0000060218187890 */ /* 0x000fe2000fffe03f */
        /* <DEDUP_REMOVED lines=8> */
[----:B------:R-:W-:Y:S01]  /*1810*/  HGMMA.64x128x16.F32.BF16 R24, gdesc[UR4], R24, gsb0 ;  /* 0x01e00000041879f0 */ /* 0x000fe20008001818 */
[----:B------:R-:W-:Y:S01]  /*1820*/  UIADD3 UR6, UR18, 0x400, URZ ;  /* 0x0000040012067890 */ /* 0x000fe2000fffe03f */
[----:B------:R-:W-:Y:S01]  /*1830*/  UMOV UR4, UR20 ;  /* 0x0000001400047c82 */ /* 0x000fe20008000000 */
[----:B------:R-:W-:Y:S01]  /*1840*/  UMOV UR5, UR21 ;  /* 0x0000001500057c82 */ /* 0x000fe20008000000 */
[----:B------:R-:W-:Y:S01]  /*1850*/  UMOV UR7, 0x80000020 ;  /* 0x8000002000077882 */ /* 0x000fe20000000000 */
[----:B------:R-:W-:Y:S02]  /*1860*/  WARPGROUP.DEPBAR.LE gsb0, 0x0 ;  /* 0x00008000000079c5 */ /* 0x000fe40000010000 */
[----:B------:R-:W-:-:S06]  /*1870*/  WARPGROUP.ARRIVE ;  /* 0x00000000000079c5 */ /* 0x000fcc0000000000 */
[----:B------:R-:W-:Y:S01]  /*1880*/  HGMMA.64x128x16.F32.BF16 R24, gdesc[UR4], R24, gsb0 ;  /* 0x01e00000041879f0 */ /* 0x000fe20008001818 */
[----:B------:R-:W-:Y:S01]  /*1890*/  UIADD3 UR6, UR18, 0x402, URZ ;  /* 0x0000040212067890 */ /* 0x000fe2000fffe03f */
[----:B------:R-:W-:Y:S01]  /*18a0*/  UMOV UR4, UR24 ;  /* 0x0000001800047c82 */ /* 0x000fe20008000000 */
[----:B------:R-:W-:Y:S01]  /*18b0*/  UMOV UR5, UR25 ;  /* 0x0000001900057c82 */ /* 0x000fe20008000000 */
[----:B------:R-:W-:Y:S01]  /*18c0*/  UMOV UR7, 0x80000020 ;  /* 0x8000002000077882 */ /* 0x000fe20000000000 */
[----:B------:R-:W-:Y:S02]  /*18d0*/  WARPGROUP.DEPBAR.LE gsb0, 0x0 ;  /* 0x00008000000079c5 */ /* 0x000fe40000010000 */
[----:B------:R-:W-:-:S06]  /*18e0*/  WARPGROUP.ARRIVE ;  /* 0x00000000000079c5 */ /* 0x000fcc0000000000 */
[----:B------:R-:W-:Y:S03]  /*18f0*/  HGMMA.64x128x16.F32.BF16 R24, gdesc[UR4], R24, gsb0 ;  /* 0x01e00000041879f0 */ /* 0x000fe60008001818 */
[----:B------:R-:W-:Y:S02]  /*1900*/  WARPGROUP.DEPBAR.LE gsb0, 0x0 ;  /* 0x00008000000079c5 */ /* 0x000fe40000010000 */
[----:B------:R-:W-:Y:S05]  /*1910*/  @!P0 BRA `(.L_x_1917) ;  /* 0x0000000000048947 */ /* 0x000fea0003800000 */
[----:B------:R-:W-:Y:S01]  /*1920*/  BPT.TRAP 0x1 ;  /* 0x000000040000795c */ /* 0x000fe20000300000 */
.L_x_1917:
[----:B------:R-:W-:Y:S01]  /*1930*/  LOP3.LUT R0, R19, 0xffffff80, RZ, 0xc0, !PT ;  /* 0xffffff8013007812 */ /* 0x000fe200078ec0ff */
[----:B------:R-:W-:Y:S01]  /*1940*/  IMAD.HI R15, R22, 0x55555556, RZ ;  /* 0x55555556160f7827 */ /* 0x000fe200078e02ff */
[----:B------:R-:W-:Y:S01]  /*1950*/  LEA.HI R13, R18, R17, RZ, 0x2 ;  /* 0x00000011120d7211 */ /* 0x000fe200078f10ff */
[----:B------:R-:W-:Y:S01]  /*1960*/  UISETP.NE.AND UP0, UPT, UR37, URZ, UPT ;  /* 0x0000003f2500728c */ /* 0x000fe2000bf05270 */
[----:B------:R-:W-:Y:S01]  /*1970*/  R2UR UR7, R2 ;  /* 0x00000000020772ca */ /* 0x000fe200000e0000 */
[----:B------:R-:W-:Y:S01]  /*1980*/  IMAD.IADD R0, R17, 0x1, -R0 ;  /* 0x0000000111007824 */ /* 0x000fe200078e0a00 */
[----:B------:R-:W-:Y:S01]  /*1990*/  LOP3.LUT R20, R13, 0xfffffffc, RZ, 0xc0, !PT ;  /* 0xfffffffc0d147812 */ /* 0x000fe200078ec0ff */
[----:B------:R-:W-:Y:S01]  /*19a0*/  ULDC UR6, c[0x0][0x2f0] ;  /* 0x0000bc0000067ab9 */ /* 0x000fe20000000800 */
[----:B------:R-:W-:Y:S01]  /*19b0*/  LEA.HI R15, R15, R15, RZ, 0x1 ;  /* 0x0000000f0f0f7211 */ /* 0x000fe200078f08ff */
[----:B------:R-:W-:Y:S01]  /*19c0*/  ULDC UR14, c[0x0][0x288] ;  /* 0x0000a200000e7ab9 */ /* 0x000fe20000000800 */
[----:B-1----:R-:W-:Y:S01]  /*19d0*/  SHF.R.S32.HI R9, RZ, 0x1f, R0 ;  /* 0x0000001fff097819 */ /* 0x002fe20000011400 */
[----:B------:R-:W-:Y:S01]  /*19e0*/  IMAD.IADD R20, R17, 0x1, -R20 ;  /* 0x0000000111147824 */ /* 0x000fe200078e0a14 */
[----:B------:R-:W-:Y:S01]  /*19f0*/  PLOP3.LUT P1, PT, PT, PT, UP0, 0x80, 0x0 ;  /* 0x000000000000781c */ /* 0x000fe20003f2f008 */
[----:B------:R-:W-:Y:S01]  /*1a00*/  IMAD R15, R15, -0x3, R22 ;  /* 0xfffffffd0f0f7824 */ /* 0x000fe200078e0216 */
[CC--:B0-----:R-:W-:Y:S01]  /*1a10*/  LEA.HI R8, R9.reuse, R0.reuse, RZ, 0x2 ;  /* 0x0000000009087211 */ /* 0x0c1fe200078f10ff */
[----:B------:R-:W-:Y:S01]  /*1a20*/  @UP0 ULDC UR4, c[0x0][0x44c] ;  /* 0x0001130000040ab9 */ /* 0x000fe20000000800 */
[----:B------:R-:W-:Y:S01]  /*1a30*/  LEA.HI R13, R9, R0, RZ, 0x5 ;  /* 0x00000000090d7211 */ /* 0x000fe200078f28ff */
[----:B------:R-:W-:Y:S01]  /*1a40*/  @UP0 ULDC UR5, c[0x0][0x450] ;  /* 0x0001140000050ab9 */ /* 0x000fe20000000800 */
[--C-:B------:R-:W-:Y:S01]  /*1a50*/  SHF.R.S32.HI R9, RZ, 0x2, R8.reuse ;  /* 0x00000002ff097819 */ /* 0x100fe20000011408 */
[----:B------:R-:W-:Y:S01]  /*1a60*/  ULDC UR31, c[0x0][0x988] ;  /* 0x00026200001f7ab9 */ /* 0x000fe20000000800 */
[----:B------:R-:W-:Y:S01]  /*1a70*/  SHF.R.S32.HI R14, RZ, 0x1f, R8 ;  /* 0x0000001fff0e7819 */ /* 0x000fe20000011408 */
[----:B------:R-:W-:Y:S01]  /*1a80*/  IMAD.SHL.U32 R3, R3, 0x40, RZ ;  /* 0x0000004003037824 */ /* 0x000fe200078e00ff */
[----:B------:R-:W-:Y:S01]  /*1a90*/  SHF.R.S32.HI R13, RZ, 0x5, R13 ;  /* 0x00000005ff0d7819 */ /* 0x000fe2000001140d */
[----:B------:R-:W0:Y:S01]  /*1aa0*/  S2UR UR10, SR_CgaCtaId ;  /* 0x00000000000a79c3 */ /* 0x000e220000008800 */
[----:B------:R-:W-:Y:S01]  /*1ab0*/  LEA.HI R14, R14, R9, RZ, 0x3 ;  /* 0x000000090e0e7211 */ /* 0x000fe200078f18ff */
[----:B------:R-:W-:Y:S01]  /*1ac0*/  @UP0 ULDC UR15, c[0x0][0x450] ;  /* 0x00011400000f0ab9 */ /* 0x000fe20000000800 */
[----:B------:R-:W-:-:S02]  /*1ad0*/  LEA.HI R19, R20, R20, RZ, 0x1 ;  /* 0x0000001414137211 */ /* 0x000fc400078f08ff */
[----:B------:R-:W-:Y:S02]  /*1ae0*/  CS2R R134, SRZ ;  /* 0x0000000000867805 */ /* 0x000fe4000001ff00 */
[----:B------:R-:W-:Y:S02]  /*1af0*/  LEA R13, R13, UR38, 0x4 ;  /* 0x000000260d0d7c11 */ /* 0x000fe4000f8e20ff */
[----:B------:R-:W-:Y:S02]  /*1b00*/  CS2R R132, SRZ ;  /* 0x0000000000847805 */ /* 0x000fe4000001ff00 */
[----:B------:R-:W-:Y:S02]  /*1b10*/  LOP3.LUT R14, R14, 0xfffffff8, RZ, 0xc0, !PT ;  /* 0xfffffff80e0e7812 */ /* 0x000fe400078ec0ff */
[----:B------:R-:W-:Y:S02]  /*1b20*/  CS2R R130, SRZ ;  /* 0x0000000000827805 */ /* 0x000fe4000001ff00 */
[----:B------:R-:W-:-:S02]  /*1b30*/  LOP3.LUT R19, R19, 0x1ffffffe, RZ, 0xc0, !PT ;  /* 0x1ffffffe13137812 */ /* 0x000fc400078ec0ff */
[----:B------:R-:W-:Y:S02]  /*1b40*/  CS2R R128, SRZ ;  /* 0x0000000000807805 */ /* 0x000fe4000001ff00 */
[----:B------:R-:W-:Y:S02]  /*1b50*/  IADD3 R14, R13, R9, -R14 ;  /* 0x000000090d0e7210 */ /* 0x000fe40007ffe80e */
[----:B------:R-:W-:Y:S02]  /*1b60*/  CS2R R126, SRZ ;  /* 0x00000000007e7805 */ /* 0x000fe4000001ff00 */
[----:B------:R-:W-:Y:S01]  /*1b70*/  PLOP3.LUT P2, PT, PT, PT, UP0, 0x80, 0x0 ;  /* 0x000000000000781c */ /* 0x000fe20003f4f008 */
[----:B------:R-:W-:Y:S01]  /*1b80*/  IMAD.IADD R9, R20, 0x1, -R19 ;  /* 0x0000000114097824 */ /* 0x000fe200078e0a13 */
[----:B------:R-:W-:Y:S01]  /*1b90*/  LOP3.LUT R139, R8, 0x7ffffffc, RZ, 0xc0, !PT ;  /* 0x7ffffffc088b7812 */ /* 0x000fe200078ec0ff */
[----:B------:R-:W-:Y:S01]  /*1ba0*/  IMAD R14, R15, 0x40, R14 ;  /* 0x000000400f0e7824 */ /* 0x000fe200078e020e */
[----:B------:R-:W-:-:S02]  /*1bb0*/  R2UR UR18, R141 ;  /* 0x000000008d1272ca */ /* 0x000fc400000e0000 */
[----:B------:R-:W-:Y:S02]  /*1bc0*/  CS2R R124, SRZ ;  /* 0x00000000007c7805 */ /* 0x000fe4000001ff00 */
[----:B------:R-:W-:Y:S01]  /*1bd0*/  CS2R R122, SRZ ;  /* 0x00000000007a7805 */ /* 0x000fe2000001ff00 */
[----:B------:R-:W-:Y:S01]  /*1be0*/  IMAD R9, R9, 0x8, R14 ;  /* 0x0000000809097824 */ /* 0x000fe200078e020e */
[----:B------:R-:W-:Y:S01]  /*1bf0*/  CS2R R120, SRZ ;  /* 0x0000000000787805 */ /* 0x000fe2000001ff00 */
[----:B------:R-:W-:Y:S01]  /*1c00*/  IMAD.IADD R139, R0, 0x1, -R139 ;  /* 0x00000001008b7824 */ /* 0x000fe200078e0a8b */
[----:B------:R-:W-:Y:S01]  /*1c10*/  CS2R R118, SRZ ;  /* 0x0000000000767805 */ /* 0x000fe2000001ff00 */
[----:B------:R-:W-:Y:S01]  /*1c20*/  @P1 IMAD.HI.U32 R13, R9, UR4, RZ ;  /* 0x00000004090d1c27 */ /* 0x000fe2000f8e00ff */
[----:B------:R-:W-:Y:S01]  /*1c30*/  UMOV UR4, 0xffffff80 ;  /* 0xffffff8000047882 */ /* 0x000fe20000000000 */
[----:B------:R-:W-:Y:S01]  /*1c40*/  CS2R R116, SRZ ;  /* 0x0000000000747805 */ /* 0x000fe2000001ff00 */
[----:B------:R-:W-:Y:S01]  /*1c50*/  UIMAD UR4, UR39, UR4, 0x80 ;  /* 0x00000080270474a4 */ /* 0x000fe2000f8e0204 */
[----:B------:R-:W-:Y:S01]  /*1c60*/  IMAD.MOV.U32 R15, RZ, RZ, R9 ;  /* 0x000000ffff0f7224 */ /* 0x000fe200078e0009 */
[----:B------:R-:W-:Y:S01]  /*1c70*/  @P2 SHF.R.U32.HI R15, RZ, UR5, R13 ;  /* 0x00000005ff0f2c19 */ /* 0x000fe2000801160d */
[----:B------:R-:W-:Y:S01]  /*1c80*/  IMAD.U32 R13, RZ, RZ, UR6 ;  /* 0x00000006ff0d7e24 */ /* 0x000fe2000f8e00ff */
[----:B------:R-:W-:Y:S01]  /*1c90*/  UIADD3 UR5, UR4, 0x1, URZ ;  /* 0x0000000104057890 */ /* 0x000fe2000fffe03f */
[----:B------:R-:W-:Y:S01]  /*1ca0*/  CS2R R114, SRZ ;  /* 0x0000000000727805 */ /* 0x000fe2000001ff00 */
[----:B------:R-:W-:Y:S01]  /*1cb0*/  UIMAD UR4, UR36, UR6, UR4 ;  /* 0x00000006240472a4 */ /* 0x000fe2000f8e0204 */
[----:B------:R-:W1:Y:S01]  /*1cc0*/  SHFL.IDX PT, R8, R15, RZ, 0x1c1f ;  /* 0x001c1fff0f087589 */ /* 0x000e6200000e0000 */
[----:B------:R-:W-:Y:S01]  /*1cd0*/  UIMAD UR6, UR36, UR6, -UR14 ;  /* 0x00000006240672a4 */ /* 0x000fe2000f8e0a0e */
[----:B------:R-:W-:Y:S01]  /*1ce0*/  CS2R R112, SRZ ;  /* 0x0000000000707805 */ /* 0x000fe2000001ff00 */
[----:B------:R-:W-:Y:S01]  /*1cf0*/  IMAD.U32 R22, RZ, RZ, UR5 ;  /* 0x00000005ff167e24 */ /* 0x000fe2000f8e00ff */
[----:B------:R-:W-:Y:S01]  /*1d00*/  SHFL.IDX PT, R15, R15, 0x1, 0x1c1f ;  /* 0x003c1f000f0f7f89 */ /* 0x000fe200000e0000 */
[----:B------:R-:W-:Y:S01]  /*1d10*/  IMAD.U32 R14, RZ, RZ, UR4 ;  /* 0x00000004ff0e7e24 */ /* 0x000fe2000f8e00ff */
[----:B------:R-:W-:Y:S01]  /*1d20*/  UIADD3 UR4, UR7, 0x2d840, URZ ;  /* 0x0002d84007047890 */ /* 0x000fe2000fffe03f */
[C---:B------:R-:W-:Y:S01]  /*1d30*/  IMAD R22, R139.reuse, -0x2, R22 ;  /* 0xfffffffe8b167824 */ /* 0x040fe200078e0216 */
[----:B------:R-:W-:Y:S01]  /*1d40*/  UMOV UR5, URZ ;  /* 0x0000003f00057c82 */ /* 0x000fe20008000000 */
[----:B------:R-:W-:Y:S01]  /*1d50*/  IMAD R14, R139, -0x2, R14 ;  /* 0xfffffffe8b0e7824 */ /* 0x000fe200078e020e */
[----:B0-----:R-:W-:Y:S01]  /*1d60*/  UPRMT UR4, UR10, 0x654, UR4 ;  /* 0x000006540a047896 */ /* 0x001fe20008000004 */
[----:B------:R-:W-:Y:S01]  /*1d70*/  IMAD R22, R13, UR36, R22 ;  /* 0x000000240d167c24 */ /* 0x000fe2000f8e0216 */
[----:B------:R-:W-:Y:S01]  /*1d80*/  CS2R R110, SRZ ;  /* 0x00000000006e7805 */ /* 0x000fe2000001ff00 */
[----:B------:R-:W-:Y:S01]  /*1d90*/  @UP0 ULDC UR10, c[0x0][0x44c] ;  /* 0x00011300000a0ab9 */ /* 0x000fe20000000800 */
[----:B------:R-:W-:Y:S01]  /*1da0*/  CS2R R108, SRZ ;  /* 0x00000000006c7805 */ /* 0x000fe2000001ff00 */
[----:B------:R-:W-:Y:S01]  /*1db0*/  VIADD R13, R22, -UR14 ;  /* 0x8000000e160d7c36 */ /* 0x000fe20008000000 */
[----:B------:R-:W-:Y:S01]  /*1dc0*/  UIMAD.WIDE.U32 UR10, UR38, UR10, URZ ;  /* 0x0000000a260a72a5 */ /* 0x000fe2000f8e003f */
[----:B------:R-:W-:-:S02]  /*1dd0*/  CS2R R106, SRZ ;  /* 0x00000000006a7805 */ /* 0x000fc4000001ff00 */
[----:B------:R-:W-:Y:S01]  /*1de0*/  CS2R R104, SRZ ;  /* 0x0000000000687805 */ /* 0x000fe2000001ff00 */
[----:B------:R-:W-:Y:S01]  /*1df0*/  SYNCS.ARRIVE.TRANS64.RED.A1T0 RZ, [UR4], RZ ;  /* 0x000000ffffff79a7 */ /* 0x000fe20008100404 */
[----:B------:R-:W-:Y:S01]  /*1e00*/  @UP0 USHF.R.U32.HI UR38, URZ, UR15, UR11 ;  /* 0x0000000f3f260299 */ /* 0x000fe2000801160b */
[----:B------:R-:W-:Y:S01]  /*1e10*/  CS2R R102, SRZ ;  /* 0x0000000000667805 */ /* 0x000fe2000001ff00 */
[----:B------:R-:W-:Y:S01]  /*1e20*/  UMOV UR4, URZ ;  /* 0x0000003f00047c82 */ /* 0x000fe20008000000 */
[----:B------:R-:W-:Y:S02]  /*1e30*/  CS2R R100, SRZ ;  /* 0x0000000000647805 */ /* 0x000fe4000001ff00 */
[----:B-1----:R-:W-:Y:S01]  /*1e40*/  VIADDMNMX R8, R8, R13, R14, PT ;  /* 0x0000000d08087246 */ /* 0x002fe2000380010e */
[----:B------:R-:W-:-:S03]  /*1e50*/  UIADD3 UR6, UR6, UR38, URZ ;  /* 0x0000002606067290 */ /* 0x000fc6000fffe03f */
[C---:B------:R-:W-:Y:S01]  /*1e60*/  ISETP.GT.AND P1, PT, R8.reuse, RZ, PT ;  /* 0x000000ff0800720c */ /* 0x040fe20003f24270 */
[----:B------:R-:W-:Y:S01]  /*1e70*/  USHF.R.S32.HI UR10, URZ, 0x1f, UR6 ;  /* 0x0000001f3f0a7899 */ /* 0x000fe20008011406 */
[C---:B------:R-:W-:Y:S02]  /*1e80*/  ISETP.GT.AND P2, PT, R8.reuse, 0x1, PT ;  /* 0x000000010800780c */ /* 0x040fe40003f44270 */
[----:B------:R-:W-:Y:S01]  /*1e90*/  ISETP.GT.AND P3, PT, R8, 0x8, PT ;  /* 0x000000080800780c */ /* 0x000fe20003f64270 */
[----:B------:R-:W-:Y:S01]  /*1ea0*/  ULEA.HI UR10, UR10, UR6, URZ, 0x7 ;  /* 0x000000060a0a7291 */ /* 0x000fe2000f8f383f */
[----:B------:R-:W-:Y:S02]  /*1eb0*/  FSEL R97, R24, -INF , P1 ;  /* 0xff80000018617808 */ /* 0x000fe40000800000 */
[----:B------:R-:W-:Y:S01]  /*1ec0*/  FSEL R95, R25, -INF , P2 ;  /* 0xff800000195f7808 */ /* 0x000fe20001000000 */
[----:B------:R-:W-:Y:S01]  /*1ed0*/  USHF.R.S32.HI UR10, URZ, 0x7, UR10 ;  /* 0x000000073f0a7899 */ /* 0x000fe2000801140a */
[----:B------:R-:W-:-:S02]  /*1ee0*/  ISETP.GT.AND P1, PT, R8, 0x9, PT ;  /* 0x000000090800780c */ /* 0x000fc40003f24270 */
[----:B------:R-:W-:Y:S01]  /*1ef0*/  FSEL R23, R28, -INF , P3 ;  /* 0xff8000001c177808 */ /* 0x000fe20001800000 */
[----:B------:R-:W-:Y:S01]  /*1f00*/  UISETP.LT.AND UP0, UPT, UR18, UR10, UPT ;  /* 0x0000000a1200728c */ /* 0x000fe2000bf01270 */
[----:B------:R-:W-:Y:S02]  /*1f10*/  FMNMX.FTZ R0, R97, R95, !PT ;  /* 0x0000005f61007209 */ /* 0x000fe40007810000 */
[C---:B------:R-:W-:Y:S01]  /*1f20*/  ISETP.GT.AND P2, PT, R8.reuse, 0x10, PT ;  /* 0x000000100800780c */ /* 0x040fe20003f44270 */
[----:B------:R-:W-:Y:S01]  /*1f30*/  USEL UR28, UR18, UR10, !UP0 ;  /* 0x0000000a121c7287 */ /* 0x000fe2000c000000 */
[----:B------:R-:W-:Y:S02]  /*1f40*/  FSEL R19, R29, -INF , P1 ;  /* 0xff8000001d137808 */ /* 0x000fe40000800000 */
[----:B------:R-:W-:Y:S02]  /*1f50*/  FMNMX.FTZ R0, R23, R0, !PT ;  /* 0x0000000017007209 */ /* 0x000fe40007810000 */
[----:B------:R-:W-:-:S02]  /*1f60*/  ISETP.GT.AND P1, PT, R8, 0x11, PT ;  /* 0x000000110800780c */ /* 0x000fc40003f24270 */
[----:B------:R-:W-:Y:S02]  /*1f70*/  FSEL R93, R32, -INF , P2 ;  /* 0xff800000205d7808 */ /* 0x000fe40001000000 */
[----:B------:R-:W-:Y:S02]  /*1f80*/  FMNMX.FTZ R0, R19, R0, !PT ;  /* 0x0000000013007209 */ /* 0x000fe40007810000 */
[C---:B------:R-:W-:Y:S02]  /*1f90*/  ISETP.GT.AND P2, PT, R8.reuse, 0x18, PT ;  /* 0x000000180800780c */ /* 0x040fe40003f44270 */
        /* <DEDUP_REMOVED lines=41> */
[----:B------:R-:W-:Y:S02]  /*2230*/  ISETP.GT.AND P2, PT, R8, 0x50, PT ;  /* 0x000000500800780c */ /* 0x000fe40003f44270 */
        /* <DEDUP_REMOVED lines=35> */
[----:B------:R-:W-:Y:S02]  /*2470*/  FSEL R85, R85, -INF , P1 ;  /* 0xff80000055557808 */ /* 0x000fe40000800000 */
[----:B------:R-:W-:-:S04]  /*2480*/  FMNMX.FTZ R0, R84, R99, !PT ;  /* 0x0000006354007209 */ /* 0x000fc80007810000 */
[----:B------:R-:W-:-:S05]  /*2490*/  FMNMX.FTZ R24, R85, R0, !PT ;  /* 0x0000000055187209 */ /* 0x000fca0007810000 */
[----:B------:R-:W0:Y:S02]  /*24a0*/  SHFL.BFLY PT, R99, R24, 0x2, 0x1f ;  /* 0x0c401f0018637f89 */ /* 0x000e2400000e0000 */
[----:B0-----:R-:W-:-:S05]  /*24b0*/  FMNMX.FTZ R99, R24, R99, !PT ;  /* 0x0000006318637209 */ /* 0x001fca0007810000 */
[----:B------:R-:W0:Y:S02]  /*24c0*/  SHFL.BFLY PT, R0, R99, 0x1, 0x1f ;  /* 0x0c201f0063007f89 */ /* 0x000e2400000e0000 */
[----:B0-----:R-:W-:Y:S02]  /*24d0*/  FMNMX.FTZ R0, R99, R0, !PT ;  /* 0x0000000063007209 */ /* 0x001fe40007810000 */
[----:B------:R-:W-:Y:S02]  /*24e0*/  CS2R R98, SRZ ;  /* 0x0000000000627805 */ /* 0x000fe4000001ff00 */
[C---:B------:R-:W-:Y:S01]  /*24f0*/  FSETP.NEU.FTZ.AND P1, PT, R0.reuse, -INF , PT ;  /* 0xff8000000000780b */ /* 0x040fe20003f3d000 */
[----:B------:R-:W-:-:S05]  /*2500*/  FMUL.FTZ R8, R0, UR31 ;  /* 0x0000001f00087c20 */ /* 0x000fca0008410000 */
[----:B------:R-:W-:-:S05]  /*2510*/  FSEL R8, R8, RZ, P1 ;  /* 0x000000ff08087208 */ /* 0x000fca0000800000 */
[----:B------:R-:W-:Y:S01]  /*2520*/  FFMA.FTZ R20, R97, UR31, -R8 ;  /* 0x0000001f61147c23 */ /* 0x000fe20008010808 */
[----:B------:R-:W-:Y:S01]  /*2530*/  IADD3 R97, R15, -UR14, R22 ;  /* 0x8000000e0f617c10 */ /* 0x000fe2000fffe016 */
[--C-:B------:R-:W-:Y:S01]  /*2540*/  FFMA.FTZ R22, R23, UR31, -R8.reuse ;  /* 0x0000001f17167c23 */ /* 0x100fe20008010808 */
[--C-:B------:R-:W-:Y:S01]  /*2550*/  FFMA.FTZ R40, R37, UR31, -R8.reuse ;  /* 0x0000001f25287c23 */ /* 0x100fe20008010808 */
[--C-:B------:R-:W-:Y:S01]  /*2560*/  FFMA.FTZ R53, R53, UR31, -R8.reuse ;  /* 0x0000001f35357c23 */ /* 0x100fe20008010808 */
[----:B------:R-:W-:Y:S01]  /*2570*/  VIMNMX R44, R14, R97, PT ;  /* 0x000000610e2c7248 */ /* 0x000fe20003fe0100 */
[--C-:B------:R-:W-:Y:S01]  /*2580*/  FFMA.FTZ R56, R60, UR31, -R8.reuse ;  /* 0x0000001f3c387c23 */ /* 0x100fe20008010808 */
[--C-:B------:R-:W-:Y:S01]  /*2590*/  FFMA.FTZ R95, R95, UR31, -R8.reuse ;  /* 0x0000001f5f5f7c23 */ /* 0x100fe20008010808 */
[--C-:B------:R-:W-:Y:S01]  /*25a0*/  FFMA.FTZ R60, R69, UR31, -R8.reuse ;  /* 0x0000001f453c7c23 */ /* 0x100fe20008010808 */
[C---:B------:R-:W-:Y:S01]  /*25b0*/  ISETP.GT.AND P1, PT, R44.reuse, RZ, PT ;  /* 0x000000ff2c00720c */ /* 0x040fe20003f24270 */
[--C-:B------:R-:W-:Y:S01]  /*25c0*/  FFMA.FTZ R19, R19, UR31, -R8.reuse ;  /* 0x0000001f13137c23 */ /* 0x100fe20008010808 */
[C---:B------:R-:W-:Y:S01]  /*25d0*/  ISETP.GT.AND P2, PT, R44.reuse, 0x1, PT ;  /* 0x000000012c00780c */ /* 0x040fe20003f44270 */
[--C-:B------:R-:W-:Y:S01]  /*25e0*/  FFMA.FTZ R93, R93, UR31, -R8.reuse ;  /* 0x0000001f5d5d7c23 */ /* 0x100fe20008010808 */
[----:B------:R-:W-:Y:S01]  /*25f0*/  ISETP.GT.AND P3, PT, R44, 0x8, PT ;  /* 0x000000082c00780c */ /* 0x000fe20003f64270 */
[--C-:B------:R-:W-:Y:S01]  /*2600*/  FFMA.FTZ R25, R25, UR31, -R8.reuse ;  /* 0x0000001f19197c23 */ /* 0x100fe20008010808 */
[----:B------:R-:W-:Y:S01]  /*2610*/  FSEL R14, R26, -INF , P1 ;  /* 0xff8000001a0e7808 */ /* 0x000fe20000800000 */
[--C-:B------:R-:W-:Y:S01]  /*2620*/  FFMA.FTZ R91, R91, UR31, -R8.reuse ;  /* 0x0000001f5b5b7c23 */ /* 0x100fe20008010808 */
[----:B------:R-:W-:Y:S01]  /*2630*/  FSEL R23, R27, -INF , P2 ;  /* 0xff8000001b177808 */ /* 0x000fe20001000000 */
[--C-:B------:R-:W-:Y:S01]  /*2640*/  FFMA.FTZ R33, R33, UR31, -R8.reuse ;  /* 0x0000001f21217c23 */ /* 0x100fe20008010808 */
[----:B------:R-:W-:Y:S01]  /*2650*/  ISETP.GT.AND P1, PT, R44, 0x9, PT ;  /* 0x000000092c00780c */ /* 0x000fe20003f24270 */
[----:B------:R-:W-:Y:S01]  /*2660*/  FFMA.FTZ R69, R80, UR31, -R8 ;  /* 0x0000001f50457c23 */ /* 0x000fe20008010808 */
[----:B------:R-:W-:Y:S01]  /*2670*/  FSEL R30, R30, -INF , P3 ;  /* 0xff8000001e1e7808 */ /* 0x000fe20001800000 */
[----:B------:R-:W-:Y:S01]  /*2680*/  MUFU.EX2 R20, R20 ;  /* 0x0000001400147308 */ /* 0x000fe20000000800 */
[----:B------:R-:W-:-:S02]  /*2690*/  FMNMX.FTZ R27, R14, R23, !PT ;  /* 0x000000170e1b7209 */ /* 0x000fc40007810000 */
[----:B------:R-:W-:Y:S02]  /*26a0*/  CS2R R96, SRZ ;  /* 0x0000000000607805 */ /* 0x000fe4000001ff00 */
[----:B------:R-:W-:Y:S02]  /*26b0*/  ISETP.GT.AND P2, PT, R44, 0x10, PT ;  /* 0x000000102c00780c */ /* 0x000fe40003f44270 */
[----:B------:R-:W-:Y:S02]  /*26c0*/  FSEL R31, R31, -INF , P1 ;  /* 0xff8000001f1f7808 */ /* 0x000fe40000800000 */
[----:B------:R-:W-:Y:S01]  /*26d0*/  FMNMX.FTZ R24, R30, R27, !PT ;  /* 0x0000001b1e187209 */ /* 0x000fe20007810000 */
[----:B------:R0:W1:Y:S01]  /*26e0*/  MUFU.EX2 R15, R95 ;  /* 0x0000005f000f7308 */ /* 0x0000620000000800 */
[----:B------:R-:W-:Y:S02]  /*26f0*/  ISETP.GT.AND P1, PT, R44, 0x11, PT ;  /* 0x000000112c00780c */ /* 0x000fe40003f24270 */
[----:B------:R-:W-:-:S02]  /*2700*/  FSEL R34, R34, -INF , P2 ;  /* 0xff80000022227808 */ /* 0x000fc40001000000 */
[----:B------:R-:W-:Y:S02]  /*2710*/  FMNMX.FTZ R27, R31, R24, !PT ;  /* 0x000000181f1b7209 */ /* 0x000fe40007810000 */
[----:B------:R-:W-:Y:S01]  /*2720*/  ISETP.GT.AND P2, PT, R44, 0x18, PT ;  /* 0x000000182c00780c */ /* 0x000fe20003f44270 */
[----:B------:R-:W2:Y:S01]  /*2730*/  MUFU.EX2 R22, R22 ;  /* 0x0000001600167308 */ /* 0x000ea20000000800 */
[----:B------:R-:W-:Y:S02]  /*2740*/  FSEL R32, R35, -INF , P1 ;  /* 0xff80000023207808 */ /* 0x000fe40000800000 */
[----:B0-----:R-:W-:Y:S02]  /*2750*/  CS2R R94, SRZ ;  /* 0x00000000005e7805 */ /* 0x001fe4000001ff00 */
[----:B------:R-:W-:Y:S02]  /*2760*/  FMNMX.FTZ R27, R34, R27, !PT ;  /* 0x0000001b221b7209 */ /* 0x000fe40007810000 */
[----:B------:R-:W-:-:S02]  /*2770*/  ISETP.GT.AND P1, PT, R44, 0x19, PT ;  /* 0x000000192c00780c */ /* 0x000fc40003f24270 */
[----:B------:R-:W-:Y:S01]  /*2780*/  FSEL R38, R38, -INF , P2 ;  /* 0xff80000026267808 */ /* 0x000fe20001000000 */
[----:B------:R-:W-:Y:S01]  /*2790*/  MUFU.EX2 R19, R19 ;  /* 0x0000001300137308 */ /* 0x000fe20000000800 */
[----:B------:R-:W-:Y:S02]  /*27a0*/  FMNMX.FTZ R27, R32, R27, !PT ;  /* 0x0000001b201b7209 */ /* 0x000fe40007810000 */
[----:B------:R-:W-:Y:S02]  /*27b0*/  ISETP.GT.AND P2, PT, R44, 0x20, PT ;  /* 0x000000202c00780c */ /* 0x000fe40003f44270 */
[----:B------:R-:W-:Y:S02]  /*27c0*/  FSEL R39, R39, -INF , P1 ;  /* 0xff80000027277808 */ /* 0x000fe40000800000 */
[----:B------:R-:W-:Y:S01]  /*27d0*/  FMNMX.FTZ R26, R38, R27, !PT ;  /* 0x0000001b261a7209 */ /* 0x000fe20007810000 */
[----:B------:R0:W-:Y:S01]  /*27e0*/  MUFU.EX2 R24, R93 ;  /* 0x0000005d00187308 */ /* 0x0001e20000000800 */
[----:B------:R-:W-:-:S02]  /*27f0*/  ISETP.GT.AND P1, PT, R44, 0x21, PT ;  /* 0x000000212c00780c */ /* 0x000fc40003f24270 */
[----:B------:R-:W-:Y:S02]  /*2800*/  FSEL R42, R42, -INF , P2 ;  /* 0xff8000002a2a7808 */ /* 0x000fe40001000000 */
[----:B------:R-:W-:Y:S02]  /*2810*/  FMNMX.FTZ R27, R39, R26, !PT ;  /* 0x0000001a271b7209 */ /* 0x000fe40007810000 */
[----:B------:R-:W-:Y:S01]  /*2820*/  ISETP.GT.AND P2, PT, R44, 0x28, PT ;  /* 0x000000282c00780c */ /* 0x000fe20003f44270 */
[----:B------:R-:W-:Y:S01]  /*2830*/  MUFU.EX2 R25, R25 ;  /* 0x0000001900197308 */ /* 0x000fe20000000800 */
[----:B------:R-:W-:Y:S02]  /*2840*/  FSEL R43, R43, -INF , P1 ;  /* 0xff8000002b2b7808 */ /* 0x000fe40000800000 */
[----:B0-----:R-:W-:Y:S02]  /*2850*/  CS2R R92, SRZ ;  /* 0x00000000005c7805 */ /* 0x001fe4000001ff00 */
[----:B------:R-:W-:Y:S01]  /*2860*/  FMNMX.FTZ R28, R42, R27, !PT ;  /* 0x0000001b2a1c7209 */ /* 0x000fe20007810000 */
[----:B------:R-:W-:Y:S01]  /*2870*/  FFMA.FTZ R27, R89, UR31, -R8 ;  /* 0x0000001f591b7c23 */ /* 0x000fe20008010808 */
[----:B------:R-:W-:-:S02]  /*2880*/  ISETP.GT.AND P1, PT, R44, 0x29, PT ;  /* 0x000000292c00780c */ /* 0x000fc40003f24270 */
[----:B------:R-:W-:Y:S01]  /*2890*/  FSEL R46, R46, -INF , P2 ;  /* 0xff8000002e2e7808 */ /* 0x000fe20001000000 */
[----:B------:R0:W-:Y:S01]  /*28a0*/  MUFU.EX2 R26, R91 ;  /* 0x0000005b001a7308 */ /* 0x0001e20000000800 */
[----:B------:R-:W-:Y:S02]  /*28b0*/  FMNMX.FTZ R35, R43, R28, !PT ;  /* 0x0000001c2b237209 */ /* 0x000fe40007810000 */
[----:B------:R-:W-:Y:S02]  /*28c0*/  ISETP.GT.AND P2, PT, R44, 0x30, PT ;  /* 0x000000302c00780c */ /* 0x000fe40003f44270 */
[----:B------:R-:W-:Y:S02]  /*28d0*/  FSEL R47, R47, -INF , P1 ;  /* 0xff8000002f2f7808 */ /* 0x000fe40000800000 */
[----:B------:R-:W-:Y:S01]  /*28e0*/  FMNMX.FTZ R28, R46, R35, !PT ;  /* 0x000000232e1c7209 */ /* 0x000fe20007810000 */
[----:B------:R-:W-:Y:S01]  /*28f0*/  MUFU.EX2 R27, R27 ;  /* 0x0000001b001b7308 */ /* 0x000fe20000000800 */
[----:B------:R-:W-:-:S02]  /*2900*/  ISETP.GT.AND P1, PT, R44, 0x31, PT ;  /* 0x000000312c00780c */ /* 0x000fc40003f24270 */
[----:B0-----:R-:W-:Y:S02]  /*2910*/  CS2R R90, SRZ ;  /* 0x00000000005a7805 */ /* 0x001fe4000001ff00 */
[----:B------:R-:W-:Y:S02]  /*2920*/  FSEL R50, R50, -INF , P2 ;  /* 0xff80000032327808 */ /* 0x000fe40001000000 */
[----:B------:R-:W-:Y:S02]  /*2930*/  FMNMX.FTZ R35, R47, R28, !PT ;  /* 0x0000001c2f237209 */ /* 0x000fe40007810000 */
[----:B------:R-:W-:Y:S01]  /*2940*/  ISETP.GT.AND P2, PT, R44, 0x38, PT ;  /* 0x000000382c00780c */ /* 0x000fe20003f44270 */
[----:B------:R0:W-:Y:S01]  /*2950*/  MUFU.EX2 R28, R40 ;  /* 0x00000028001c7308 */ /* 0x0001e20000000800 */
[----:B------:R-:W-:Y:S02]  /*2960*/  FSEL R51, R51, -INF , P1 ;  /* 0xff80000033337808 */ /* 0x000fe40000800000 */
[----:B------:R-:W-:Y:S01]  /*2970*/  FMNMX.FTZ R36, R50, R35, !PT ;  /* 0x0000002332247209 */ /* 0x000fe20007810000 */
[--C-:B------:R-:W-:Y:S01]  /*2980*/  FFMA.FTZ R35, R41, UR31, -R8.reuse ;  /* 0x0000001f29237c23 */ /* 0x100fe20008010808 */
[----:B------:R-:W-:Y:S01]  /*2990*/  ISETP.GT.AND P1, PT, R44, 0x39, PT ;  /* 0x000000392c00780c */ /* 0x000fe20003f24270 */
[--C-:B------:R-:W-:Y:S01]  /*29a0*/  FFMA.FTZ R41, R29, UR31, -R8.reuse ;  /* 0x0000001f1d297c23 */ /* 0x100fe20008010808 */
[----:B------:R-:W-:Y:S01]  /*29b0*/  FSEL R54, R54, -INF , P2 ;  /* 0xff80000036367808 */ /* 0x000fe20001000000 */
[----:B------:R-:W-:Y:S01]  /*29c0*/  MUFU.EX2 R33, R33 ;  /* 0x0000002100217308 */ /* 0x000fe20000000800 */
[----:B------:R-:W-:Y:S01]  /*29d0*/  FMNMX.FTZ R37, R51, R36, !PT ;  /* 0x0000002433257209 */ /* 0x000fe20007810000 */
[--C-:B0-----:R-:W-:Y:S01]  /*29e0*/  FFMA.FTZ R40, R45, UR31, -R8.reuse ;  /* 0x0000001f2d287c23 */ /* 0x101fe20008010808 */
[----:B------:R-:W-:Y:S01]  /*29f0*/  ISETP.GT.AND P2, PT, R44, 0x40, PT ;  /* 0x000000402c00780c */ /* 0x000fe20003f44270 */
[----:B------:R-:W-:Y:S01]  /*2a00*/  FFMA.FTZ R45, R13, UR31, -R8 ;  /* 0x0000001f0d2d7c23 */ /* 0x000fe20008010808 */
[----:B------:R-:W-:-:S02]  /*2a10*/  FSEL R55, R55, -INF , P1 ;  /* 0xff80000037377808 */ /* 0x000fc40000800000 */
[----:B------:R-:W-:Y:S01]  /*2a20*/  FMNMX.FTZ R36, R54, R37, !PT ;  /* 0x0000002536247209 */ /* 0x000fe20007810000 */
[----:B------:R-:W-:Y:S01]  /*2a30*/  MUFU.EX2 R35, R35 ;  /* 0x0000002300237308 */ /* 0x000fe20000000800 */
[----:B------:R-:W-:Y:S02]  /*2a40*/  ISETP.GT.AND P1, PT, R44, 0x41, PT ;  /* 0x000000412c00780c */ /* 0x000fe40003f24270 */
[----:B------:R-:W-:Y:S02]  /*2a50*/  FSEL R58, R58, -INF , P2 ;  /* 0xff8000003a3a7808 */ /* 0x000fe40001000000 */
[----:B------:R-:W-:Y:S02]  /*2a60*/  FMNMX.FTZ R37, R55, R36, !PT ;  /* 0x0000002437257209 */ /* 0x000fe40007810000 */
[----:B------:R-:W-:Y:S01]  /*2a70*/  ISETP.GT.AND P2, PT, R44, 0x48, PT ;  /* 0x000000482c00780c */ /* 0x000fe20003f44270 */
[----:B------:R-:W-:Y:S01]  /*2a80*/  MUFU.EX2 R40, R40 ;  /* 0x0000002800287308 */ /* 0x000fe20000000800 */
[----:B------:R-:W-:-:S02]  /*2a90*/  FSEL R59, R59, -INF , P1 ;  /* 0xff8000003b3b7808 */ /* 0x000fc40000800000 */
[----:B------:R-:W-:Y:S02]  /*2aa0*/  FMNMX.FTZ R36, R58, R37, !PT ;  /* 0x000000253a247209 */ /* 0x000fe40007810000 */
[----:B------:R-:W-:Y:S02]  /*2ab0*/  ISETP.GT.AND P1, PT, R44, 0x49, PT ;  /* 0x000000492c00780c */ /* 0x000fe40003f24270 */
[----:B------:R-:W-:Y:S01]  /*2ac0*/  FSEL R62, R62, -INF , P2 ;  /* 0xff8000003e3e7808 */ /* 0x000fe20001000000 */
[----:B------:R-:W-:Y:S01]  /*2ad0*/  MUFU.EX2 R45, R45 ;  /* 0x0000002d002d7308 */ /* 0x000fe20000000800 */
[----:B------:R-:W-:Y:S02]  /*2ae0*/  FMNMX.FTZ R37, R59, R36, !PT ;  /* 0x000000243b257209 */ /* 0x000fe40007810000 */
[----:B------:R-:W-:Y:S02]  /*2af0*/  ISETP.GT.AND P2, PT, R44, 0x50, PT ;  /* 0x000000502c00780c */ /* 0x000fe40003f44270 */
[----:B------:R-:W-:-:S02]  /*2b00*/  FSEL R63, R63, -INF , P1 ;  /* 0xff8000003f3f7808 */ /* 0x000fc40000800000 */
[----:B------:R-:W-:Y:S01]  /*2b10*/  FMNMX.FTZ R36, R62, R37, !PT ;  /* 0x000000253e247209 */ /* 0x000fe20007810000 */
[--C-:B------:R-:W-:Y:S01]  /*2b20*/  FFMA.FTZ R37, R49, UR31, -R8.reuse ;  /* 0x0000001f31257c23 */ /* 0x100fe20008010808 */
[----:B------:R-:W-:Y:S01]  /*2b30*/  ISETP.GT.AND P1, PT, R44, 0x51, PT ;  /* 0x000000512c00780c */ /* 0x000fe20003f24270 */
[--C-:B------:R-:W-:Y:S01]  /*2b40*/  FFMA.FTZ R49, R65, UR31, -R8.reuse ;  /* 0x0000001f41317c23 */ /* 0x100fe20008010808 */
[----:B------:R-:W-:Y:S01]  /*2b50*/  FSEL R66, R66, -INF , P2 ;  /* 0xff80000042427808 */ /* 0x000fe20001000000 */
[--C-:B------:R-:W-:Y:S01]  /*2b60*/  FFMA.FTZ R65, R76, UR31, -R8.reuse ;  /* 0x0000001f4c417c23 */ /* 0x100fe20008010808 */
[----:B------:R-:W-:Y:S01]  /*2b70*/  FMNMX.FTZ R29, R63, R36, !PT ;  /* 0x000000243f1d7209 */ /* 0x000fe20007810000 */
[----:B------:R-:W-:Y:S01]  /*2b80*/  FFMA.FTZ R76, R81, UR31, -R8 ;  /* 0x0000001f514c7c23 */ /* 0x000fe20008010808 */
[----:B------:R-:W-:Y:S01]  /*2b90*/  ISETP.GT.AND P2, PT, R44, 0x58, PT ;  /* 0x000000582c00780c */ /* 0x000fe20003f44270 */
[----:B------:R0:W-:Y:S01]  /*2ba0*/  MUFU.EX2 R36, R41 ;  /* 0x0000002900247308 */ /* 0x0001e20000000800 */
[----:B------:R-:W-:-:S02]  /*2bb0*/  FSEL R67, R67, -INF , P1 ;  /* 0xff80000043437808 */ /* 0x000fc40000800000 */
[----:B------:R-:W-:Y:S02]  /*2bc0*/  FMNMX.FTZ R48, R66, R29, !PT ;  /* 0x0000001d42307209 */ /* 0x000fe40007810000 */
[----:B------:R-:W-:Y:S02]  /*2bd0*/  ISETP.GT.AND P1, PT, R44, 0x59, PT ;  /* 0x000000592c00780c */ /* 0x000fe40003f24270 */
[----:B------:R-:W-:Y:S01]  /*2be0*/  FSEL R70, R70, -INF , P2 ;  /* 0xff80000046467808 */ /* 0x000fe20001000000 */
[----:B------:R-:W-:Y:S01]  /*2bf0*/  MUFU.EX2 R37, R37 ;  /* 0x0000002500257308 */ /* 0x000fe20000000800 */
[----:B------:R-:W-:Y:S01]  /*2c00*/  FMNMX.FTZ R29, R67, R48, !PT ;  /* 0x00000030431d7209 */ /* 0x000fe20007810000 */
[----:B0-----:R-:W-:Y:S01]  /*2c10*/  FFMA.FTZ R41, R21, UR31, -R8 ;  /* 0x0000001f15297c23 */ /* 0x001fe20008010808 */
[----:B------:R-:W-:Y:S02]  /*2c20*/  ISETP.GT.AND P2, PT, R44, 0x60, PT ;  /* 0x000000602c00780c */ /* 0x000fe40003f44270 */
        /* <DEDUP_REMOVED lines=19> */
[----:B------:R0:W-:Y:S01]  /*2d60*/  MUFU.EX2 R48, R53 ;  /* 0x0000003500307308 */ /* 0x0001e20000000800 */
[----:B------:R-:W-:Y:S01]  /*2d70*/  FSEL R82, R82, -INF , P2 ;  /* 0xff80000052527808 */ /* 0x000fe20001000000 */
[--C-:B------:R-:W-:Y:S01]  /*2d80*/  FFMA.FTZ R57, R61, UR31, -R8.reuse ;  /* 0x0000001f3d397c23 */ /* 0x100fe20008010808 */
        /* <DEDUP_REMOVED lines=13> */
[----:B------:R-:W-:Y:S02]  /*2e60*/  FSEL R87, R87, -INF , P1 ;  /* 0xff80000057577808 */ /* 0x000fe40000800000 */
[----:B------:R-:W-:-:S04]  /*2e70*/  FMNMX.FTZ R44, R86, R13, !PT ;  /* 0x0000000d562c7209 */ /* 0x000fc80007810000 */
[----:B------:R-:W-:Y:S01]  /*2e80*/  FMNMX.FTZ R13, R87, R44, !PT ;  /* 0x0000002c570d7209 */ /* 0x000fe20007810000 */
[----:B------:R0:W-:Y:S01]  /*2e90*/  MUFU.EX2 R52, R21 ;  /* 0x0000001500347308 */ /* 0x0001e20000000800 */
[--C-:B------:R-:W-:Y:S01]  /*2ea0*/  FFMA.FTZ R44, R64, UR31, -R8.reuse ;  /* 0x0000001f402c7c23 */ /* 0x100fe20008010808 */
[--C-:B------:R-:W-:Y:S01]  /*2eb0*/  FFMA.FTZ R64, R73, UR31, -R8.reuse ;  /* 0x0000001f49407c23 */ /* 0x100fe20008010808 */
[----:B------:R-:W-:Y:S01]  /*2ec0*/  FFMA.FTZ R73, R85, UR31, -R8 ;  /* 0x0000001f55497c23 */ /* 0x000fe20008010808 */
[----:B------:R-:W3:Y:S04]  /*2ed0*/  SHFL.BFLY PT, R88, R13, 0x2, 0x1f ;  /* 0x0c401f000d587f89 */ /* 0x000ee800000e0000 */
[----:B------:R-:W-:Y:S08]  /*2ee0*/  MUFU.EX2 R44, R44 ;  /* 0x0000002c002c7308 */ /* 0x000ff00000000800 */
[----:B------:R-:W-:Y:S08]  /*2ef0*/  MUFU.EX2 R60, R60 ;  /* 0x0000003c003c7308 */ /* 0x000ff00000000800 */
[----:B------:R-:W-:Y:S01]  /*2f00*/  MUFU.EX2 R61, R61 ;  /* 0x0000003d003d7308 */ /* 0x000fe20000000800 */
[----:B---3--:R-:W-:-:S07]  /*2f10*/  FMNMX.FTZ R88, R13, R88, !PT ;  /* 0x000000580d587209 */ /* 0x008fce0007810000 */
[----:B------:R-:W-:Y:S01]  /*2f20*/  MUFU.EX2 R64, R64 ;  /* 0x0000004000407308 */ /* 0x000fe20000000800 */
[----:B------:R-:W3:Y:S07]  /*2f30*/  SHFL.BFLY PT, R13, R88, 0x1, 0x1f ;  /* 0x0c201f00580d7f89 */ /* 0x000eee00000e0000 */
[----:B------:R-:W-:Y:S08]  /*2f40*/  MUFU.EX2 R65, R65 ;  /* 0x0000004100417308 */ /* 0x000ff00000000800 */
[----:B------:R-:W-:Y:S08]  /*2f50*/  MUFU.EX2 R72, R72 ;  /* 0x0000004800487308 */ /* 0x000ff00000000800 */
[----:B------:R-:W-:Y:S01]  /*2f60*/  MUFU.EX2 R69, R69 ;  /* 0x0000004500457308 */ /* 0x000fe20000000800 */
[----:B---3--:R-:W-:-:S02]  /*2f70*/  FMNMX.FTZ R13, R88, R13, !PT ;  /* 0x0000000d580d7209 */ /* 0x008fc40007810000 */
[----:B------:R-:W-:Y:S02]  /*2f80*/  CS2R R88, SRZ ;  /* 0x0000000000587805 */ /* 0x000fe4000001ff00 */
[C---:B------:R-:W-:Y:S01]  /*2f90*/  FSETP.NEU.FTZ.AND P1, PT, R13.reuse, -INF , PT ;  /* 0xff8000000d00780b */ /* 0x040fe20003f3d000 */
[----:B------:R-:W-:Y:S02]  /*2fa0*/  FMUL.FTZ R29, R13, UR31 ;  /* 0x0000001f0d1d7c20 */ /* 0x000fe40008410000 */
[----:B------:R-:W-:Y:S03]  /*2fb0*/  MUFU.EX2 R76, R76 ;  /* 0x0000004c004c7308 */ /* 0x000fe60000000800 */
[----:B------:R-:W-:Y:S02]  /*2fc0*/  FSEL R29, R29, RZ, P1 ;  /* 0x000000ff1d1d7208 */ /* 0x000fe40000800000 */
[----:B------:R-:W-:-:S03]  /*2fd0*/  LOP3.LUT P1, RZ, R5, 0x2, RZ, 0xc0, !PT ;  /* 0x0000000205ff7812 */ /* 0x000fc6000782c0ff */
[--C-:B0-----:R-:W-:Y:S01]  /*2fe0*/  FFMA.FTZ R21, R31, UR31, -R29.reuse ;  /* 0x0000001f1f157c23 */ /* 0x101fe2000801081d */
[--C-:B------:R-:W-:Y:S01]  /*2ff0*/  FFMA.FTZ R8, R34, UR31, -R29.reuse ;  /* 0x0000001f22087c23 */ /* 0x100fe2000801081d */
[--C-:B------:R-:W-:Y:S01]  /*3000*/  FFMA.FTZ R23, R23, UR31, -R29.reuse ;  /* 0x0000001f17177c23 */ /* 0x100fe2000801081d */
[--C-:B------:R-:W-:Y:S01]  /*3010*/  FFMA.FTZ R34, R42, UR31, -R29.reuse ;  /* 0x0000001f2a227c23 */ /* 0x100fe2000801081d */
[----:B------:R0:W-:Y:S01]  /*3020*/  MUFU.EX2 R81, R21 ;  /* 0x0000001500517308 */ /* 0x0001e20000000800 */
[----:B------:R-:W-:Y:S01]  /*3030*/  SHF.R.S32.HI R42, RZ, 0x4, R6 ;  /* 0x00000004ff2a7819 */ /* 0x000fe20000011406 */
[--C-:B------:R-:W-:Y:S01]  /*3040*/  FFMA.FTZ R14, R14, UR31, -R29.reuse ;  /* 0x0000001f0e0e7c23 */ /* 0x100fe2000801081d */
[--C-:B------:R-:W-:Y:S01]  /*3050*/  FFMA.FTZ R30, R30, UR31, -R29.reuse ;  /* 0x0000001f1e1e7c23 */ /* 0x100fe2000801081d */
[--C-:B------:R-:W-:Y:S01]  /*3060*/  FFMA.FTZ R31, R32, UR31, -R29.reuse ;  /* 0x0000001f201f7c23 */ /* 0x100fe2000801081d */
[--C-:B------:R-:W-:Y:S01]  /*3070*/  FFMA.FTZ R32, R38, UR31, -R29.reuse ;  /* 0x0000001f26207c23 */ /* 0x100fe2000801081d */
[--C-:B------:R-:W-:Y:S01]  /*3080*/  FFMA.FTZ R38, R46, UR31, -R29.reuse ;  /* 0x0000001f2e267c23 */ /* 0x100fe2000801081d */
[----:B------:R-:W-:Y:S01]  /*3090*/  IMAD.SHL.U32 R42, R42, 0x8, RZ ;  /* 0x000000082a2a7824 */ /* 0x000fe200078e00ff */
[----:B------:R3:W-:Y:S01]  /*30a0*/  MUFU.EX2 R80, R14 ;  /* 0x0000000e00507308 */ /* 0x0007e20000000800 */
[----:B0-----:R-:W-:Y:S01]  /*30b0*/  IMAD.SHL.U32 R21, R5, 0x40, RZ ;  /* 0x0000004005157824 */ /* 0x001fe200078e00ff */
[----:B------:R-:W-:Y:S01]  /*30c0*/  LEA.HI R46, R18, R17, RZ, 0x5 ;  /* 0x00000011122e7211 */ /* 0x000fe200078f28ff */
[--C-:B------:R-:W-:Y:S01]  /*30d0*/  FFMA.FTZ R77, R39, UR31, -R29.reuse ;  /* 0x0000001f274d7c23 */ /* 0x100fe2000801081d */
[--C-:B------:R-:W-:Y:S01]  /*30e0*/  FFMA.FTZ R39, R51, UR31, -R29.reuse ;  /* 0x0000001f33277c23 */ /* 0x100fe2000801081d */
[--C-:B------:R-:W-:Y:S01]  /*30f0*/  FFMA.FTZ R55, R55, UR31, -R29.reuse ;  /* 0x0000001f37377c23 */ /* 0x100fe2000801081d */
[----:B------:R-:W-:Y:S01]  /*3100*/  LOP3.LUT R21, R21, 0x1c0, RZ, 0xc0, !PT ;  /* 0x000001c015157812 */ /* 0x000fe200078ec0ff */
[----:B------:R-:W-:Y:S01]  /*3110*/  IMAD.SHL.U32 R46, R46, 0x20, RZ ;  /* 0x000000202e2e7824 */ /* 0x000fe200078e00ff */
[----:B------:R-:W0:Y:S01]  /*3120*/  MUFU.EX2 R23, R23 ;  /* 0x0000001700177308 */ /* 0x000e220000000800 */
[--C-:B------:R-:W-:Y:S01]  /*3130*/  FFMA.FTZ R43, R43, UR31, -R29.reuse ;  /* 0x0000001f2b2b7c23 */ /* 0x100fe2000801081d */
[----:B------:R-:W-:Y:S01]  /*3140*/  LOP3.LUT R42, R21, 0x8, R42, 0xf8, !PT ;  /* 0x00000008152a7812 */ /* 0x000fe200078ef82a */
[----:B------:R-:W-:Y:S01]  /*3150*/  FFMA.FTZ R47, R47, UR31, -R29 ;  /* 0x0000001f2f2f7c23 */ /* 0x000fe2000801081d */
[----:B------:R-:W-:Y:S01]  /*3160*/  SHF.R.U32.HI R21, RZ, 0x3, R21 ;  /* 0x00000003ff157819 */ /* 0x000fe20000011615 */
[--C-:B---3--:R-:W-:Y:S01]  /*3170*/  FFMA.FTZ R14, R50, UR31, -R29.reuse ;  /* 0x0000001f320e7c23 */ /* 0x108fe2000801081d */
[----:B------:R-:W-:Y:S01]  /*3180*/  LOP3.LUT R46, R46, 0x7ffffc00, RZ, 0xc0, !PT ;  /* 0x7ffffc002e2e7812 */ /* 0x000fe200078ec0ff */
[--C-:B------:R-:W-:Y:S01]  /*3190*/  FFMA.FTZ R54, R54, UR31, -R29.reuse ;  /* 0x0000001f36367c23 */ /* 0x100fe2000801081d */
[----:B------:R-:W3:Y:S01]  /*31a0*/  MUFU.EX2 R30, R30 ;  /* 0x0000001e001e7308 */ /* 0x000ee20000000800 */
[----:B------:R-:W-:Y:S01]  /*31b0*/  LOP3.LUT R21, R42, R21, RZ, 0x3c, !PT ;  /* 0x000000152a157212 */ /* 0x000fe200078e3cff */
[----:B------:R-:W-:Y:S01]  /*31c0*/  FFMA.FTZ R18, R58, UR31, -R29 ;  /* 0x0000001f3a127c23 */ /* 0x000fe2000801081d */
[----:B------:R-:W-:Y:S01]  /*31d0*/  LOP3.LUT R42, R3, 0x7ffffe00, RZ, 0xc0, !PT ;  /* 0x7ffffe00032a7812 */ /* 0x000fe200078ec0ff */
[----:B-1----:R-:W-:Y:S01]  /*31e0*/  FADD.FTZ R3, R20, R15 ;  /* 0x0000000f14037221 */ /* 0x002fe20000010000 */
[----:B------:R-:W-:Y:S01]  /*31f0*/  F2FP.BF16.F32.PACK_AB R20, R15, R20 ;  /* 0x000000140f14723e */ /* 0x000fe200000010ff */
[----:B------:R-:W-:Y:S01]  /*3200*/  FFMA.FTZ R5, R59, UR31, -R29 ;  /* 0x0000001f3b057c23 */ /* 0x000fe2000801081d */
[----:B------:R-:W-:Y:S01]  /*3210*/  IADD3 R46, R21, R42, R46 ;  /* 0x0000002a152e7210 */ /* 0x000fe20007ffe02e */
[----:B------:R-:W1:Y:S01]  /*3220*/  MUFU.EX2 R8, R8 ;  /* 0x0000000800087308 */ /* 0x000e620000000800 */
[----:B--2---:R-:W-:Y:S01]  /*3230*/  FADD.FTZ R42, R22, R3 ;  /* 0x00000003162a7221 */ /* 0x004fe20000010000 */
[----:B0-----:R-:W-:Y:S01]  /*3240*/  FADD.FTZ R3, R80, R23 ;  /* 0x0000001750037221 */ /* 0x001fe20000010000 */
[----:B------:R-:W-:Y:S01]  /*3250*/  F2FP.BF16.F32.PACK_AB R21, R23, R80 ;  /* 0x000000501715723e */ /* 0x000fe200000010ff */
[--C-:B------:R-:W-:Y:S01]  /*3260*/  FFMA.FTZ R15, R62, UR31, -R29.reuse ;  /* 0x0000001f3e0f7c23 */ /* 0x100fe2000801081d */
[C---:B------:R-:W-:Y:S01]  /*3270*/  FADD.FTZ R51, R19.reuse, R42 ;  /* 0x0000002a13337221 */ /* 0x040fe20000010000 */
[----:B------:R-:W-:Y:S01]  /*3280*/  F2FP.BF16.F32.PACK_AB R22, R19, R22 ;  /* 0x000000161316723e */ /* 0x000fe200000010ff */
[----:B------:R-:W-:Y:S01]  /*3290*/  FFMA.FTZ R19, R66, UR31, -R29 ;  /* 0x0000001f42137c23 */ /* 0x000fe2000801081d */
[----:B------:R-:W-:Y:S01]  /*32a0*/  MUFU.EX2 R31, R31 ;  /* 0x0000001f001f7308 */ /* 0x000fe20000000800 */
[----:B---3--:R-:W-:Y:S01]  /*32b0*/  FADD.FTZ R42, R30, R3 ;  /* 0x000000031e2a7221 */ /* 0x008fe20000010000 */
[----:B------:R-:W-:Y:S01]  /*32c0*/  F2FP.BF16.F32.PACK_AB R23, R81, R30 ;  /* 0x0000001e5117723e */ /* 0x000fe200000010ff */
[----:B------:R-:W-:Y:S01]  /*32d0*/  FADD.FTZ R30, R24, R51 ;  /* 0x00000033181e7221 */ /* 0x000fe20000010000 */
[----:B------:R-:W-:Y:S01]  /*32e0*/  LEA R3, R46, UR7, 0x1 ;  /* 0x000000072e037c11 */ /* 0x000fe2000f8e08ff */
[--C-:B------:R-:W-:Y:S01]  /*32f0*/  FFMA.FTZ R50, R67, UR31, -R29.reuse ;  /* 0x0000001f43327c23 */ /* 0x100fe2000801081d */
[--C-:B------:R-:W-:Y:S01]  /*3300*/  FFMA.FTZ R70, R70, UR31, -R29.reuse ;  /* 0x0000001f46467c23 */ /* 0x100fe2000801081d */
[----:B------:R-:W-:Y:S01]  /*3310*/  FADD.FTZ R51, R25, R30 ;  /* 0x0000001e19337221 */ /* 0x000fe20000010000 */
[----:B------:R-:W-:Y:S01]  /*3320*/  MUFU.EX2 R32, R32 ;  /* 0x0000002000207308 */ /* 0x000fe20000000800 */
[--C-:B------:R-:W-:Y:S01]  /*3330*/  FFMA.FTZ R71, R71, UR31, -R29.reuse ;  /* 0x0000001f47477c23 */ /* 0x100fe2000801081d */
[----:B------:R-:W-:Y:S01]  /*3340*/  FFMA.FTZ R74, R74, UR31, -R29 ;  /* 0x0000001f4a4a7c23 */ /* 0x000fe2000801081d */
[----:B------:R-:W-:Y:S01]  /*3350*/  FADD.FTZ R46, R26, R51 ;  /* 0x000000331a2e7221 */ /* 0x000fe20000010000 */
[--C-:B------:R-:W-:Y:S01]  /*3360*/  FFMA.FTZ R75, R75, UR31, -R29.reuse ;  /* 0x0000001f4b4b7c23 */ /* 0x100fe2000801081d */
[--C-:B------:R-:W-:Y:S01]  /*3370*/  FFMA.FTZ R78, R78, UR31, -R29.reuse ;  /* 0x0000001f4e4e7c23 */ /* 0x100fe2000801081d */
[--C-:B------:R-:W-:Y:S01]  /*3380*/  FFMA.FTZ R79, R79, UR31, -R29.reuse ;  /* 0x0000001f4f4f7c23 */ /* 0x100fe2000801081d */
[--C-:B------:R-:W-:Y:S01]  /*3390*/  FFMA.FTZ R82, R82, UR31, -R29.reuse ;  /* 0x0000001f52527c23 */ /* 0x100fe2000801081d */
[----:B------:R-:W0:Y:S01]  /*33a0*/  MUFU.EX2 R77, R77 ;  /* 0x0000004d004d7308 */ /* 0x000e220000000800 */
[--C-:B------:R-:W-:Y:S01]  /*33b0*/  FFMA.FTZ R83, R83, UR31, -R29.reuse ;  /* 0x0000001f53537c23 */ /* 0x100fe2000801081d */
[--C-:B------:R-:W-:Y:S01]  /*33c0*/  FFMA.FTZ R86, R86, UR31, -R29.reuse ;  /* 0x0000001f56567c23 */ /* 0x100fe2000801081d */
[----:B------:R-:W-:Y:S01]  /*33d0*/  FFMA.FTZ R87, R87, UR31, -R29 ;  /* 0x0000001f57577c23 */ /* 0x000fe2000801081d */
[----:B------:R-:W-:Y:S01]  /*33e0*/  F2FP.BF16.F32.PACK_AB R24, R25, R24 ;  /* 0x000000181918723e */ /* 0x000fe200000010ff */
[----:B------:R2:W-:Y:S01]  /*33f0*/  STSM.16.M88.4 [R3+0x21800], R20 ;  /* 0x0218001403007844 */ /* 0x0005e20000000200 */
[----:B------:R-:W-:Y:S01]  /*3400*/  F2FP.BF16.F32.PACK_AB R26, R27, R26 ;  /* 0x0000001a1b1a723e */ /* 0x000fe200000010ff */
[----:B------:R-:W-:Y:S01]  /*3410*/  UIADD3 UR7, UR39, -0x2, URZ ;  /* 0xfffffffe27077890 */ /* 0x000fe2000fffe03f */
[----:B------:R3:W-:Y:S01]  /*3420*/  MUFU.EX2 R17, R55 ;  /* 0x0000003700117308 */ /* 0x0007e20000000800 */
[----:B------:R-:W-:-:S02]  /*3430*/  F2FP.BF16.F32.PACK_AB R66, R72, R65 ;  /* 0x000000414842723e */ /* 0x000fc400000010ff */
[----:B------:R-:W-:-:S05]  /*3440*/  UISETP.GE.AND UP0, UPT, UR7, UR28, UPT ;  /* 0x0000001c0700728c */ /* 0x000fca000bf06270 */
[----:B------:R-:W4:Y:S01]  /*3450*/  MUFU.EX2 R34, R34 ;  /* 0x0000002200227308 */ /* 0x000f220000000800 */
[----:B---3--:R-:W-:Y:S01]  /*3460*/  FADD.FTZ R55, R81, R42 ;  /* 0x0000002a51377221 */ /* 0x008fe20000010000 */
[----:B------:R-:W-:-:S03]  /*3470*/  FFMA.FTZ R42, R63, UR31, -R29 ;  /* 0x0000001f3f2a7c23 */ /* 0x000fc6000801081d */
[----:B-1----:R-:W-:Y:S01]  /*3480*/  FADD.FTZ R30, R8, R55 ;  /* 0x00000037081e7221 */ /* 0x002fe20000010000 */
[----:B------:R-:W-:Y:S01]  /*3490*/  FADD.FTZ R55, R27, R46 ;  /* 0x0000002e1b377221 */ /* 0x000fe20000010000 */
[----:B0-----:R-:W-:Y:S01]  /*34a0*/  F2FP.BF16.F32.PACK_AB R27, R77, R32 ;  /* 0x000000204d1b723e */ /* 0x001fe200000010ff */
[----:B------:R-:W0:Y:S01]  /*34b0*/  MUFU.EX2 R43, R43 ;  /* 0x0000002b002b7308 */ /* 0x000e220000000800 */
[----:B------:R-:W-:Y:S01]  /*34c0*/  FADD.FTZ R51, R31, R30 ;  /* 0x0000001e1f337221 */ /* 0x000fe20000010000 */
[----:B------:R-:W-:Y:S01]  /*34d0*/  FADD.FTZ R46, R28, R55 ;  /* 0x000000371c2e7221 */ /* 0x000fe20000010000 */
[C---:B------:R-:W-:Y:S02]  /*34e0*/  F2FP.BF16.F32.PACK_AB R28, R35.reuse, R28 ;  /* 0x0000001c231c723e */ /* 0x040fe400000010ff */
[----:B------:R-:W-:Y:S01]  /*34f0*/  FADD.FTZ R30, R32, R51 ;  /* 0x00000033201e7221 */ /* 0x000fe20000010000 */
[----:B------:R-:W-:Y:S02]  /*3500*/  FADD.FTZ R46, R35, R46 ;  /* 0x0000002e232e7221 */ /* 0x000fe40000010000 */
[----:B------:R-:W1:Y:S01]  /*3510*/  MUFU.EX2 R38, R38 ;  /* 0x0000002600267308 */ /* 0x000e620000000800 */
[----:B------:R-:W-:-:S04]  /*3520*/  FADD.FTZ R29, R77, R30 ;  /* 0x0000001e4d1d7221 */ /* 0x000fc80000010000 */
[----:B----4-:R-:W-:Y:S01]  /*3530*/  FADD.FTZ R30, R34, R29 ;  /* 0x0000001d221e7221 */ /* 0x010fe20000010000 */
[----:B------:R-:W-:Y:S01]  /*3540*/  FADD.FTZ R29, R33, R46 ;  /* 0x0000002e211d7221 */ /* 0x000fe20000010000 */
[----:B------:R-:W-:Y:S01]  /*3550*/  F2FP.BF16.F32.PACK_AB R46, R60, R53 ;  /* 0x000000353c2e723e */ /* 0x000fe200000010ff */
[----:B------:R-:W3:Y:S01]  /*3560*/  MUFU.EX2 R47, R47 ;  /* 0x0000002f002f7308 */ /* 0x000ee20000000800 */
[----:B0-----:R-:W-:Y:S01]  /*3570*/  FADD.FTZ R25, R43, R30 ;  /* 0x0000001e2b197221 */ /* 0x001fe20000010000 */
[C---:B------:R-:W-:Y:S01]  /*3580*/  FADD.FTZ R29, R40.reuse, R29 ;  /* 0x0000001d281d7221 */ /* 0x040fe20000010000 */
[----:B------:R-:W-:Y:S01]  /*3590*/  F2FP.BF16.F32.PACK_AB R30, R40, R33 ;  /* 0x00000021281e723e */ /* 0x000fe200000010ff */
[----:B------:R-:W-:Y:S01]  /*35a0*/  VIADD R40, R3, 0x21800 ;  /* 0x0002180003287836 */ /* 0x000fe20000000000 */
[----:B------:R-:W-:Y:S01]  /*35b0*/  SEL R33, R4, 0xffffffe0, !P1 ;  /* 0xffffffe004217807 */ /* 0x000fe20004800000 */
[----:B--2---:R-:W-:Y:S01]  /*35c0*/  FADD.FTZ R22, R36, R29 ;  /* 0x0000001d24167221 */ /* 0x004fe20000010000 */
[----:B------:R-:W-:Y:S01]  /*35d0*/  F2FP.BF16.F32.PACK_AB R29, R43, R34 ;  /* 0x000000222b1d723e */ /* 0x000fe200000010ff */
[----:B------:R-:W0:Y:S01]  /*35e0*/  MUFU.EX2 R14, R14 ;  /* 0x0000000e000e7308 */ /* 0x000e220000000800 */
[----:B-1----:R-:W-:Y:S01]  /*35f0*/  FADD.FTZ R20, R38, R25 ;  /* 0x0000001926147221 */ /* 0x002fe20000010000 */
[----:B------:R-:W-:Y:S01]  /*3600*/  F2FP.BF16.F32.PACK_AB R25, R31, R8 ;  /* 0x000000081f19723e */ /* 0x000fe200000010ff */
[----:B------:R-:W-:Y:S01]  /*3610*/  FADD.FTZ R22, R37, R22 ;  /* 0x0000001625167221 */ /* 0x000fe20000010000 */
[----:B------:R-:W-:-:S03]  /*3620*/  PLOP3.LUT P1, PT, PT, PT, UP0, 0x80, 0x0 ;  /* 0x000000000000781c */ /* 0x000fc60003f2f008 */
[----:B------:R-:W-:Y:S01]  /*3630*/  FADD.FTZ R23, R41, R22 ;  /* 0x0000001629177221 */ /* 0x000fe20000010000 */
[----:B------:R-:W1:Y:S01]  /*3640*/  MUFU.EX2 R39, R39 ;  /* 0x0000002700277308 */ /* 0x000e620000000800 */
[C---:B---3--:R-:W-:Y:S01]  /*3650*/  FADD.FTZ R21, R47.reuse, R20 ;  /* 0x000000142f157221 */ /* 0x048fe20000010000 */
[----:B------:R-:W-:Y:S01]  /*3660*/  F2FP.BF16.F32.PACK_AB R31, R47, R38 ;  /* 0x000000262f1f723e */ /* 0x000fe200000010ff */
[----:B------:R-:W-:Y:S01]  /*3670*/  FADD.FTZ R4, R48, R23 ;  /* 0x0000001730047221 */ /* 0x000fe20000010000 */
[----:B------:R-:W-:-:S03]  /*3680*/  F2FP.BF16.F32.PACK_AB R20, R37, R36 ;  /* 0x000000242514723e */ /* 0x000fc600000010ff */
[----:B------:R-:W-:Y:S01]  /*3690*/  FADD.FTZ R23, R45, R4 ;  /* 0x000000042d177221 */ /* 0x000fe20000010000 */
[----:B------:R-:W2:Y:S01]  /*36a0*/  MUFU.EX2 R6, R54 ;  /* 0x0000003600067308 */ /* 0x000ea20000000800 */
[----:B0-----:R-:W-:Y:S01]  /*36b0*/  FADD.FTZ R8, R14, R21 ;  /* 0x000000150e087221 */ /* 0x001fe20000010000 */
[----:B------:R-:W-:Y:S02]  /*36c0*/  IMAD.IADD R4, R40, 0x1, R33 ;  /* 0x0000000128047824 */ /* 0x000fe400078e0221 */
[----:B------:R-:W-:Y:S01]  /*36d0*/  FADD.FTZ R23, R52, R23 ;  /* 0x0000001734177221 */ /* 0x000fe20000010000 */
[----:B------:R-:W-:-:S03]  /*36e0*/  IMAD R33, R7, 0x2, R3 ;  /* 0x0000000207217824 */ /* 0x000fc600078e0203 */
[----:B------:R-:W-:Y:S01]  /*36f0*/  FADD.FTZ R22, R56, R23 ;  /* 0x0000001738167221 */ /* 0x000fe20000010000 */
[----:B------:R-:W0:Y:S01]  /*3700*/  MUFU.EX2 R18, R18 ;  /* 0x0000001200127308 */ /* 0x000e220000000800 */
[----:B-1----:R-:W-:Y:S01]  /*3710*/  FADD.FTZ R21, R39, R8 ;  /* 0x0000000827157221 */ /* 0x002fe20000010000 */
[----:B------:R1:W-:Y:S01]  /*3720*/  STSM.16.M88.4 [R4], R24 ;  /* 0x0000001804007844 */ /* 0x0003e20000000200 */
[----:B------:R-:W-:Y:S01]  /*3730*/  FADD.FTZ R23, R57, R22 ;  /* 0x0000001639177221 */ /* 0x000fe20000010000 */
[----:B------:R-:W-:Y:S02]  /*3740*/  F2FP.BF16.F32.PACK_AB R22, R48, R41 ;  /* 0x000000293016723e */ /* 0x000fe400000010ff */
[----:B------:R3:W-:Y:S01]  /*3750*/  STSM.16.M88.4 [R33+0x21800], R28 ;  /* 0x0218001c21007844 */ /* 0x0007e20000000200 */
[----:B------:R-:W-:Y:S01]  /*3760*/  FADD.FTZ R34, R44, R23 ;  /* 0x000000172c227221 */ /* 0x000fe20000010000 */
[----:B------:R-:W4:Y:S01]  /*3770*/  MUFU.EX2 R5, R5 ;  /* 0x0000000500057308 */ /* 0x000f220000000800 */
[----:B--2---:R-:W-:Y:S01]  /*3780*/  FADD.FTZ R8, R6, R21 ;  /* 0x0000001506087221 */ /* 0x004fe20000010000 */
[----:B------:R-:W-:Y:S01]  /*3790*/  F2FP.BF16.F32.PACK_AB R23, R17, R6 ;  /* 0x000000061117723e */ /* 0x000fe200000010ff */
[C---:B------:R-:W-:Y:S01]  /*37a0*/  FADD.FTZ R34, R49.reuse, R34 ;  /* 0x0000002231227221 */ /* 0x040fe20000010000 */
[----:B------:R-:W-:Y:S01]  /*37b0*/  F2FP.BF16.F32.PACK_AB R44, R49, R44 ;  /* 0x0000002c312c723e */ /* 0x000fe200000010ff */
[----:B------:R-:W-:-:S03]  /*37c0*/  FADD.FTZ R21, R17, R8 ;  /* 0x0000000811157221 */ /* 0x000fc60000010000 */
[----:B------:R-:W2:Y:S01]  /*37d0*/  MUFU.EX2 R15, R15 ;  /* 0x0000000f000f7308 */ /* 0x000ea20000000800 */
[----:B0-----:R-:W-:Y:S01]  /*37e0*/  FADD.FTZ R8, R18, R21 ;  /* 0x0000001512087221 */ /* 0x001fe20000010000 */
[----:B-1----:R-:W-:Y:S02]  /*37f0*/  F2FP.BF16.F32.PACK_AB R24, R52, R45 ;  /* 0x0000002d3418723e */ /* 0x002fe400000010ff */
[----:B------:R-:W-:Y:S01]  /*3800*/  F2FP.BF16.F32.PACK_AB R26, R57, R56 ;  /* 0x00000038391a723e */ /* 0x000fe200000010ff */
[----:B---3--:R-:W-:-:S03]  /*3810*/  FADD.FTZ R29, R53, R34 ;  /* 0x00000022351d7221 */ /* 0x008fc60000010000 */
[----:B------:R-:W0:Y:S01]  /*3820*/  MUFU.EX2 R42, R42 ;  /* 0x0000002a002a7308 */ /* 0x000e220000000800 */
[C---:B----4-:R-:W-:Y:S01]  /*3830*/  FADD.FTZ R8, R5.reuse, R8 ;  /* 0x0000000805087221 */ /* 0x050fe20000010000 */
[----:B------:R-:W-:Y:S01]  /*3840*/  F2FP.BF16.F32.PACK_AB R25, R5, R18 ;  /* 0x000000120519723e */ /* 0x000fe200000010ff */
[----:B------:R-:W-:-:S04]  /*3850*/  FADD.FTZ R18, R60, R29 ;  /* 0x0000001d3c127221 */ /* 0x000fc80000010000 */
[----:B------:R-:W-:Y:S01]  /*3860*/  FADD.FTZ R17, R61, R18 ;  /* 0x000000123d117221 */ /* 0x000fe20000010000 */
[----:B------:R-:W1:Y:S01]  /*3870*/  MUFU.EX2 R19, R19 ;  /* 0x0000001300137308 */ /* 0x000e620000000800 */
[----:B--2---:R-:W-:Y:S02]  /*3880*/  FADD.FTZ R21, R15, R8 ;  /* 0x000000080f157221 */ /* 0x004fe40000010000 */
[C---:B------:R-:W-:Y:S01]  /*3890*/  FADD.FTZ R18, R64.reuse, R17 ;  /* 0x0000001140127221 */ /* 0x040fe20000010000 */
[----:B------:R-:W-:-:S04]  /*38a0*/  F2FP.BF16.F32.PACK_AB R64, R64, R61 ;  /* 0x0000003d4040723e */ /* 0x000fc800000010ff */
[----:B------:R-:W2:Y:S01]  /*38b0*/  MUFU.EX2 R50, R50 ;  /* 0x0000003200327308 */ /* 0x000ea20000000800 */
[----:B0-----:R-:W-:Y:S01]  /*38c0*/  FADD.FTZ R8, R42, R21 ;  /* 0x000000152a087221 */ /* 0x001fe20000010000 */
[----:B------:R-:W-:-:S06]  /*38d0*/  F2FP.BF16.F32.PACK_AB R21, R39, R14 ;  /* 0x0000000e2715723e */ /* 0x000fcc00000010ff */
[----:B------:R-:W0:Y:S01]  /*38e0*/  MUFU.EX2 R70, R70 ;  /* 0x0000004600467308 */ /* 0x000e220000000800 */
[----:B-1----:R-:W-:Y:S01]  /*38f0*/  FADD.FTZ R27, R19, R8 ;  /* 0x00000008131b7221 */ /* 0x002fe20000010000 */
[C---:B------:R-:W-:Y:S02]  /*3900*/  IMAD R8, R7.reuse, 0x2, R40 ;  /* 0x0000000207087824 */ /* 0x040fe400078e0228 */
[----:B------:R-:W-:-:S04]  /*3910*/  IMAD R7, R7, 0x2, R4 ;  /* 0x0000000207077824 */ /* 0x000fc800078e0204 */
[----:B------:R-:W1:Y:S01]  /*3920*/  MUFU.EX2 R71, R71 ;  /* 0x0000004700477308 */ /* 0x000e620000000800 */
[C---:B--2---:R-:W-:Y:S01]  /*3930*/  FADD.FTZ R27, R50.reuse, R27 ;  /* 0x0000001b321b7221 */ /* 0x044fe20000010000 */
[----:B------:R-:W-:Y:S01]  /*3940*/  F2FP.BF16.F32.PACK_AB R45, R50, R19 ;  /* 0x00000013322d723e */ /* 0x000fe200000010ff */
[----:B------:R2:W-:Y:S05]  /*3950*/  STSM.16.M88.4 [R7], R20 ;  /* 0x0000001407007844 */ /* 0x0005ea0000000200 */
[----:B------:R-:W3:Y:S01]  /*3960*/  MUFU.EX2 R74, R74 ;  /* 0x0000004a004a7308 */ /* 0x000ee20000000800 */
[----:B0-----:R-:W-:Y:S01]  /*3970*/  FADD.FTZ R14, R70, R27 ;  /* 0x0000001b460e7221 */ /* 0x001fe20000010000 */
[----:B------:R-:W-:-:S05]  /*3980*/  F2FP.BF16.F32.PACK_AB R27, R42, R15 ;  /* 0x0000000f2a1b723e */ /* 0x000fca00000010ff */
[----:B------:R2:W-:Y:S01]  /*3990*/  STSM.16.M88.4 [R3+0x27800], R24 ;  /* 0x0278001803007844 */ /* 0x0005e20000000200 */
[----:B------:R-:W0:Y:S01]  /*39a0*/  MUFU.EX2 R75, R75 ;  /* 0x0000004b004b7308 */ /* 0x000e220000000800 */
[C---:B-1----:R-:W-:Y:S01]  /*39b0*/  FADD.FTZ R5, R71.reuse, R14 ;  /* 0x0000000e47057221 */ /* 0x042fe20000010000 */
[----:B------:R-:W-:-:S05]  /*39c0*/  F2FP.BF16.F32.PACK_AB R47, R71, R70 ;  /* 0x00000046472f723e */ /* 0x000fca00000010ff */
[----:B------:R2:W-:Y:S01]  /*39d0*/  STSM.16.M88.4 [R4+0x6000], R44 ;  /* 0x0060002c04007844 */ /* 0x0005e20000000200 */
[----:B------:R-:W1:Y:S01]  /*39e0*/  MUFU.EX2 R67, R78 ;  /* 0x0000004e00437308 */ /* 0x000e620000000800 */
[----:B---3--:R-:W-:Y:S01]  /*39f0*/  FADD.FTZ R14, R74, R5 ;  /* 0x000000054a0e7221 */ /* 0x008fe20000010000 */
[----:B------:R-:W-:-:S04]  /*3a00*/  FADD.FTZ R5, R65, R18 ;  /* 0x0000001241057221 */ /* 0x000fc80000010000 */
[----:B------:R-:W-:Y:S02]  /*3a10*/  FADD.FTZ R18, R72, R5 ;  /* 0x0000000548127221 */ /* 0x000fe40000010000 */
[----:B------:R-:W3:Y:S01]  /*3a20*/  MUFU.EX2 R32, R79 ;  /* 0x0000004f00207308 */ /* 0x000ee20000000800 */
[----:B0-----:R-:W-:Y:S01]  /*3a30*/  FADD.FTZ R14, R75, R14 ;  /* 0x0000000e4b0e7221 */ /* 0x001fe20000010000 */
[----:B------:R-:W-:Y:S01]  /*3a40*/  FADD.FTZ R15, R69, R18 ;  /* 0x00000012450f7221 */ /* 0x000fe20000010000 */
[----:B------:R-:W-:-:S03]  /*3a50*/  F2FP.BF16.F32.PACK_AB R65, R75, R74 ;  /* 0x0000004a4b41723e */ /* 0x000fc600000010ff */
[C---:B------:R-:W-:Y:S01]  /*3a60*/  FADD.FTZ R15, R76.reuse, R15 ;  /* 0x0000000f4c0f7221 */ /* 0x040fe20000010000 */
[----:B------:R-:W-:Y:S01]  /*3a70*/  F2FP.BF16.F32.PACK_AB R76, R76, R69 ;  /* 0x000000454c4c723e */ /* 0x000fe200000010ff */
[----:B------:R-:W0:Y:S01]  /*3a80*/  MUFU.EX2 R77, R82 ;  /* 0x00000052004d7308 */ /* 0x000e220000000800 */
[----:B-1----:R-:W-:-:S07]  /*3a90*/  FADD.FTZ R5, R67, R14 ;  /* 0x0000000e43057221 */ /* 0x002fce0000010000 */
[----:B------:R-:W-:Y:S01]  /*3aa0*/  MUFU.EX2 R68, R68 ;  /* 0x0000004400447308 */ /* 0x000fe20000000800 */
[C---:B---3--:R-:W-:Y:S01]  /*3ab0*/  FADD.FTZ R14, R32.reuse, R5 ;  /* 0x00000005200e7221 */ /* 0x048fe20000010000 */
[----:B------:R-:W-:-:S05]  /*3ac0*/  F2FP.BF16.F32.PACK_AB R67, R32, R67 ;  /* 0x000000432043723e */ /* 0x000fca00000010ff */
[----:B------:R2:W-:Y:S01]  /*3ad0*/  STSM.16.M88.4 [R33+0x27800], R64 ;  /* 0x0278004021007844 */ /* 0x0005e20000000200 */
[----:B------:R-:W1:Y:S01]  /*3ae0*/  MUFU.EX2 R73, R73 ;  /* 0x0000004900497308 */ /* 0x000e620000000800 */
[----:B0-----:R-:W-:-:S07]  /*3af0*/  FADD.FTZ R5, R77, R14 ;  /* 0x0000000e4d057221 */ /* 0x001fce0000010000 */
[----:B------:R-:W0:Y:S08]  /*3b00*/  MUFU.EX2 R6, R83 ;  /* 0x0000005300067308 */ /* 0x000e300000000800 */
[----:B------:R-:W-:Y:S01]  /*3b10*/  MUFU.EX2 R86, R86 ;  /* 0x0000005600567308 */ /* 0x000fe20000000800 */
[----:B-1----:R-:W-:-:S07]  /*3b20*/  F2FP.BF16.F32.PACK_AB R78, R73, R68 ;  /* 0x00000044494e723e */ /* 0x002fce00000010ff */
[----:B------:R-:W1:Y:S01]  /*3b30*/  MUFU.EX2 R87, R87 ;  /* 0x0000005700577308 */ /* 0x000e620000000800 */
[C---:B0-----:R-:W-:Y:S01]  /*3b40*/  F2FP.BF16.F32.PACK_AB R77, R6.reuse, R77 ;  /* 0x0000004d064d723e */ /* 0x041fe200000010ff */
[----:B------:R-:W-:Y:S01]  /*3b50*/  FADD.FTZ R5, R6, R5 ;  /* 0x0000000506057221 */ /* 0x000fe20000010000 */
[----:B------:R-:W-:-:S04]  /*3b60*/  FADD.FTZ R6, R68, R15 ;  /* 0x0000000f44067221 */ /* 0x000fc80000010000 */
[----:B------:R-:W-:Y:S01]  /*3b70*/  FADD.FTZ R6, R73, R6 ;  /* 0x0000000649067221 */ /* 0x000fe20000010000 */
[----:B-1----:R-:W-:Y:S01]  /*3b80*/  F2FP.BF16.F32.PACK_AB R79, R87, R86 ;  /* 0x00000056574f723e */ /* 0x002fe200000010ff */
[----:B------:R-:W-:-:S04]  /*3b90*/  FADD.FTZ R86, R86, R5 ;  /* 0x0000000556567221 */ /* 0x000fc80000010000 */
[----:B------:R2:W-:Y:S01]  /*3ba0*/  STSM.16.M88.4 [R7+0x6000], R76 ;  /* 0x0060004c07007844 */ /* 0x0005e20000000200 */
[----:B------:R-:W-:Y:S01]  /*3bb0*/  FADD.FTZ R5, R87, R86 ;  /* 0x0000005657057221 */ /* 0x000fe20000010000 */
[----:B------:R0:W-:Y:S06]  /*3bc0*/  MEMBAR.ALL.CTA ;  /* 0x0000000000007992 */ /* 0x0001ec0000008000 */
[----:B0-----:R-:W0:Y:S02]  /*3bd0*/  FENCE.VIEW.ASYNC.S ;  /* 0x00000000000073c6 */ /* 0x001e240000000000 */
[----:B0-----:R-:W-:Y:S01]  /*3be0*/  NOP ;  /* 0x0000000000007918 */ /* 0x001fe20000000000 */
[----:B------:R-:W-:Y:S05]  /*3bf0*/  @!P1 BRA `(.L_x_1918) ;  /* 0x0000002800e49947 */ /* 0x000fea0003800000 */
[----:B------:R-:W-:Y:S01]  /*3c00*/  IMAD.MOV.U32 R15, RZ, RZ, R13 ;  /* 0x000000ffff0f7224 */ /* 0x000fe200078e000d */
[----:B------:R-:W-:Y:S01]  /*3c10*/  UMOV UR38, URZ ;  /* 0x0000003f00267c82 */ /* 0x000fe20008000000 */
[----:B------:R-:W-:Y:S01]  /*3c20*/  IMAD.MOV.U32 R14, RZ, RZ, R0 ;  /* 0x000000ffff0e7224 */ /* 0x000fe200078e0000 */
[----:B------:R-:W-:Y:S01]  /*3c30*/  UMOV UR6, URZ ;  /* 0x0000003f00067c82 */ /* 0x000fe20008000000 */
[----:B------:R-:W-:Y:S01]  /*3c40*/  IMAD.MOV.U32 R135, RZ, RZ, RZ ;  /* 0x000000ffff877224 */ /* 0x000fe200078e00ff */
[----:B------:R-:W-:Y:S01]  /*3c50*/  ULDC UR30, c[0x0][0x288] ;  /* 0x0000a200001e7ab9 */ /* 0x000fe20000000800 */
[----:B------:R-:W-:Y:S01]  /*3c60*/  ULDC UR29, c[0x0][0x2f0] ;  /* 0x0000bc00001d7ab9 */ /* 0x000fe20000000800 */
[----:B------:R-:W-:-:S05]  /*3c70*/  ULDC UR31, c[0x0][0x988] ;  /* 0x00026200001f7ab9 */ /* 0x000fca0000000800 */
.L_x_1929:
[----:B------:R-:W-:Y:S01]  /*3c80*/  R2UR UR4, R16 ;  /* 0x00000000100472ca */ /* 0x000fe200000e0000 */
[----:B------:R-:W-:-:S04]  /*3c90*/  UISETP.NE.AND UP0, UPT, UR6, 0x1, UPT ;  /* 0x000000010600788c */ /* 0x000fc8000bf05270 */
[----:B------:R-:W-:-:S04]  /*3ca0*/  USEL UR5, URZ, 0x1, UP0 ;  /* 0x000000013f057887 */ /* 0x000fc80008000000 */
[----:B------:R-:W-:-:S04]  /*3cb0*/  ULOP3.LUT UR5, UR38, UR5, URZ, 0x3c, !UPT ;  /* 0x0000000526057292 */ /* 0x000fc8000f8e3c3f */
[----:B------:R-:W-:-:S13]  /*3cc0*/  ISETP.NE.AND P2, PT, RZ, UR4, PT ;  /* 0x00000004ff007c0c */ /* 0x000fda000bf45270 */
[----:B------:R-:W-:Y:S05]  /*3cd0*/  @P2 BRA `(.L_x_1919) ;  /* 0x00000000003c2947 */ /* 0x000fea0003800000 */
[----:B------:R-:W-:Y:S05]  /*3ce0*/  @!P0 BRA `(.L_x_1920) ;  /* 0x0000000000048947 */ /* 0x000fea0003800000 */
[----:B------:R-:W-:Y:S01]  /*3cf0*/  BPT.TRAP 0x1 ;  /* 0x000000040000795c */ /* 0x000fe20000300000 */
.L_x_1920:
[----:B------:R-:W-:Y:S01]  /*3d00*/  R2UR UR10, R2 ;  /* 0x00000000020a72ca */ /* 0x000fe200000e0000 */
        /* <DEDUP_REMOVED lines=9> */
.L_x_1921:
[----:B-1----:R-:W-:Y:S05]  /*3da0*/  @P1 BRA `(.L_x_1919) ;  /* 0x0000000000081947 */ /* 0x002fea0003800000 */
[----:B------:R-:W1:Y:S02]  /*3db0*/  SYNCS.PHASECHK.TRANS64.TRYWAIT P1, [UR4+0x2d830], R0 ;  /* 0x02d83000ff0075a7 */ /* 0x000e640008020144 */
[----:B-1----:R-:W-:Y:S05]  /*3dc0*/  @!P1 BRA `(.L_x_1922) ;  /* 0x000000a400f49947 */ /* 0x002fea0003800000 */
.L_x_1919:
[----:B-1----:R-:W1:Y:S01]  /*3dd0*/  S2R R13, SR_TID.X ;  /* 0x00000000000d7919 */ /* 0x002e620000002100 */
[----:B------:R-:W-:Y:S01]  /*3de0*/  R2UR UR10, R12 ;  /* 0x000000000c0a72ca */ /* 0x000fe200000e0000 */
        /* <DEDUP_REMOVED lines=17> */
[----:B-1----:R-:W-:-:S05]  /*3f00*/  SHF.R.U32.HI R13, RZ, 0x7, R13 ;  /* 0x00000007ff0d7819 */ /* 0x002fca000001160d */
[----:B0-----:R-:W-:-:S05]  /*3f10*/  VIADD R0, R13, 0x8 ;  /* 0x000000080d007836 */ /* 0x001fca0000000000 */
[----:B------:R0:W-:Y:S06]  /*3f20*/  BAR.SYNC.DEFER_BLOCKING R0, 0x100 ;  /* 0x000400000000751d */ /* 0x0001ec0000010000 */
[----:B--2---:R-:W-:-:S06]  /*3f30*/  WARPGROUP.ARRIVE ;  /* 0x00000000000079c5 */ /* 0x004fcc0000000000 */
        /* <DEDUP_REMOVED lines=20> */
.L_x_1924:
[----:B------:R-:W-:Y:S01]  /*4080*/  R2UR UR10, R2 ;  /* 0x00000000020a72ca */ /* 0x000fe200000e0000 */
[----:B------:R-:W-:-:S05]  /*4090*/  IMAD.U32 R0, RZ, RZ, UR38 ;  /* 0x00000026ff007e24 */ /* 0x000fca000f8e00ff */
[----:B------:R-:W-:-:S07]  /*40a0*/  SHF.L.U32 R0, R0, 0x1f, RZ ;  /* 0x0000001f00007819 */ /* 0x000fce00000006ff */
[----:B------:R-:W-:-:S09]  /*40b0*/  ULEA UR10, UR6, UR10, 0x3 ;  /* 0x0000000a060a7291 */ /* 0x000fd2000f8e183f */
[----:B------:R0:W1:Y:S01]  /*40c0*/  SYNCS.PHASECHK.TRANS64.TRYWAIT P1, [UR10+0x2d850], R0 ;  /* 0x02d85000ff0075a7 */ /* 0x000062000802014a */
[----:B------:R-:W-:Y:S05]  /*40d0*/  @!P0 BRA `(.L_x_1925) ;  /* 0x0000000000048947 */ /* 0x000fea0003800000 */
[----:B------:R-:W-:Y:S01]  /*40e0*/  BPT.TRAP 0x1 ;  /* 0x000000040000795c */ /* 0x000fe20000300000 */
.L_x_1925:
[----:B-1----:R-:W-:Y:S05]  /*40f0*/  @P1 BRA `(.L_x_1923) ;  /* 0x0000000000081947 */ /* 0x002fea0003800000 */
[----:B------:R-:W1:Y:S02]  /*4100*/  SYNCS.PHASECHK.TRANS64.TRYWAIT P1, [UR10+0x2d850], R0 ;  /* 0x02d85000ff0075a7 */ /* 0x000e64000802014a */
[----:B-1----:R-:W-:Y:S05]  /*4110*/  @!P1 BRA `(.L_x_1926) ;  /* 0x000000a400389947 */ /* 0x002fea0003800000 */
.L_x_1923:
[----:B------:R-:W-:Y:S01]  /*4120*/  R2UR UR10, R2 ;  /* 0x00000000020a72ca */ /* 0x000fe200000e0000 */
[----:B------:R-:W-:Y:S01]  /*4130*/  WARPGROUP.ARRIVE ;  /* 0x00000000000079c5 */ /* 0x000fe20000000000 */
[----:B------:R-:W-:Y:S01]  /*4140*/  R2UR UR14, R140 ;  /* 0x000000008c0e72ca */ /* 0x000fe200000e0000 */
[----:B------:R-:W-:Y:S01]  /*4150*/  UMOV UR33, 0x40000040 ;  /* 0x4000004000217882 */ /* 0x000fe20000000000 */
[----:B------:R-:W-:-:S03]  /*4160*/  UMOV UR35, 0x80000020 ;  /* 0x8000002000237882 */ /* 0x000fc60000000000 */
[----:B------:R-:W1:Y:S06]  /*4170*/  S2R R17, SR_TID.X ;  /* 0x0000000000117919 */ /* 0x000e6c0000002100 */
[----:B------:R-:W-:-:S04]  /*4180*/  UIADD3 UR10, UR10, 0x400, URZ ;  /* 0x000004000a0a7890 */ /* 0x000fc8000fffe03f */
[----:B------:R-:W-:-:S04]  /*4190*/  USHF.R.U32.HI UR10, URZ, 0x4, UR10 ;  /* 0x000000043f0a7899 */ /* 0x000fc8000801160a */
[----:B------:R-:W-:-:S04]  /*41a0*/  ULOP3.LUT UR10, UR10, 0x3fff, URZ, 0xc0, !UPT ;  /* 0x00003fff0a0a7892 */ /* 0x000fc8000f8ec03f */
[----:B------:R-:W-:Y:S02]  /*41b0*/  ULOP3.LUT UR11, UR10, 0x2000000, URZ, 0xfc, !UPT ;  /* 0x020000000a0b7892 */ /* 0x000fe4000f8efc3f */
[----:B------:R-:W-:Y:S02]  /*41c0*/  ULOP3.LUT UR10, UR14, 0x10000, URZ, 0xfc, !UPT ;  /* 0x000100000e0a7892 */ /* 0x000fe4000f8efc3f */
[----:B------:R-:W-:-:S05]  /*41d0*/  UIMAD UR11, UR6, 0x600, UR11 ;  /* 0x00000600060b78a4 */ /* 0x000fca000f8e020b */
[----:B------:R-:W-:Y:S02]  /*41e0*/  UMOV UR32, UR10 ;  /* 0x0000000a00207c82 */ /* 0x000fe40008000000 */
[----:B------:R-:W-:Y:S01]  /*41f0*/  UMOV UR34, UR11 ;  /* 0x0000000b00227c82 */ /* 0x000fe20008000000 */
[----:B-1----:R-:W-:Y:S01]  /*4200*/  SHF.R.U32.HI R13, RZ, 0x7, R17 ;  /* 0x00000007ff0d7819 */ /* 0x002fe20000011611 */
[----:B------:R-:W-:Y:S01]  /*4210*/  HGMMA.64x96x16.F32.BF16 R88, gdesc[UR32].tnspB, R88, gsb0 ;  /* 0x41600000205879f0 */ /* 0x000fe20008001858 */
[----:B------:R-:W-:Y:S01]  /*4220*/  UIADD3 UR32, UR10, 0x2, URZ ;  /* 0x000000020a207890 */ /* 0x000fe2000fffe03f */
[----:B------:R-:W-:Y:S01]  /*4230*/  ISETP.GE.U32.AND P1, PT, R17, 0x180, PT ;  /* 0x000001801100780c */ /* 0x000fe20003f26070 */
[----:B------:R-:W-:Y:S01]  /*4240*/  UIADD3 UR34, UR11, 0x40, URZ ;  /* 0x000000400b227890 */ /* 0x000fe2000fffe03f */
[----:B0-----:R-:W-:Y:S01]  /*4250*/  VIADD R0, R13, 0x9 ;  /* 0x000000090d007836 */ /* 0x001fe20000000000 */
[----:B------:R-:W-:Y:S01]  /*4260*/  UMOV UR33, 0x40000040 ;  /* 0x4000004000217882 */ /* 0x000fe20000000000 */
[----:B------:R-:W-:-:S03]  /*4270*/  UMOV UR35, 0x80000020 ;  /* 0x8000002000237882 */ /* 0x000fc60000000000 */
        /* <DEDUP_REMOVED lines=50> */
.L_x_1927:
[----:B------:R-:W-:Y:S01]  /*45a0*/  UISETP.NE.AND UP0, UPT, UR37, URZ, UPT ;  /* 0x0000003f2500728c */ /* 0x000fe2000bf05270 */
[----:B0-----:R-:W-:Y:S01]  /*45b0*/  IMAD.MOV.U32 R0, RZ, RZ, R9 ;  /* 0x000000ffff007224 */ /* 0x001fe200078e0009 */
[----:B------:R-:W-:Y:S01]  /*45c0*/  R2UR UR11, R2 ;  /* 0x00000000020b72ca */ /* 0x000fe200000e0000 */
[----:B------:R-:W-:Y:S02]  /*45d0*/  IMAD.MOV.U32 R22, RZ, RZ, -0x2 ;  /* 0xfffffffeff167424 */ /* 0x000fe400078e00ff */
[----:B------:R-:W-:Y:S01]  /*45e0*/  IMAD.U32 R20, RZ, RZ, UR29 ;  /* 0x0000001dff147e24 */ /* 0x000fe2000f8e00ff */
[----:B------:R-:W-:Y:S02]  /*45f0*/  PLOP3.LUT P1, PT, PT, PT, UP0, 0x80, 0x0 ;  /* 0x000000000000781c */ /* 0x000fe40003f2f008 */
[----:B------:R-:W-:-:S03]  /*4600*/  PLOP3.LUT P2, PT, PT, PT, UP0, 0x80, 0x0 ;  /* 0x000000000000781c */ /* 0x000fc60003f4f008 */
[----:B------:R-:W-:-:S08]  /*4610*/  @UP0 ULDC UR10, c[0x0][0x44c] ;  /* 0x00011300000a0ab9 */ /* 0x000fd00000000800 */
[----:B------:R-:W-:Y:S01]  /*4620*/  @P1 IMAD.HI.U32 R13, R9, UR10, RZ ;  /* 0x0000000a090d1c27 */ /* 0x000fe2000f8e00ff */
[----:B------:R-:W-:-:S04]  /*4630*/  @UP0 ULDC UR10, c[0x0][0x450] ;  /* 0x00011400000a0ab9 */ /* 0x000fc80000000800 */
[----:B------:R-:W-:Y:S01]  /*4640*/  @P2 SHF.R.U32.HI R0, RZ, UR10, R13 ;  /* 0x0000000aff002c19 */ /* 0x000fe2000801160d */
[----:B------:R-:W-:Y:S02]  /*4650*/  UMOV UR10, 0xffffff80 ;  /* 0xffffff80000a7882 */ /* 0x000fe40000000000 */
[----:B------:R-:W-:Y:S02]  /*4660*/  UIMAD UR10, UR7, UR10, 0x1 ;  /* 0x00000001070a74a4 */ /* 0x000fe4000f8e020a */
[----:B------:R-:W0:Y:S04]  /*4670*/  SHFL.IDX PT, R18, R0, RZ, 0x1c1f ;  /* 0x001c1fff00127589 */ /* 0x000e2800000e0000 */
[----:B------:R-:W-:Y:S01]  /*4680*/  IMAD R13, R139, R22, UR10 ;  /* 0x0000000a8b0d7e24 */ /* 0x000fe2000f8e0216 */
[----:B------:R-:W-:Y:S01]  /*4690*/  ULEA UR10, UR4, UR11, 0x3 ;  /* 0x0000000b040a7291 */ /* 0x000fe2000f8e183f */
[----:B------:R-:W1:Y:S02]  /*46a0*/  S2UR UR11, SR_CgaCtaId ;  /* 0x00000000000b79c3 */ /* 0x000e640000008800 */
[----:B------:R-:W-:Y:S01]  /*46b0*/  IMAD R13, R20, UR36, R13 ;  /* 0x00000024140d7c24 */ /* 0x000fe2000f8e020d */
[----:B------:R-:W-:Y:S01]  /*46c0*/  UIADD3 UR10, UR10, 0x2d840, URZ ;  /* 0x0002d8400a0a7890 */ /* 0x000fe2000fffe03f */
[----:B------:R-:W2:Y:S03]  /*46d0*/  SHFL.IDX PT, R20, R0, 0x1, 0x1c1f ;  /* 0x003c1f0000147f89 */ /* 0x000ea600000e0000 */
[----:B0-----:R-:W-:-:S04]  /*46e0*/  IADD3 R17, R18, -UR30, R13 ;  /* 0x8000001e12117c10 */ /* 0x001fc8000fffe00d */
[C---:B------:R-:W-:Y:S02]  /*46f0*/  ISETP.GT.AND P1, PT, R17.reuse, RZ, PT ;  /* 0x000000ff1100720c */ /* 0x040fe40003f24270 */
[C---:B------:R-:W-:Y:S01]  /*4700*/  ISETP.GT.AND P2, PT, R17.reuse, 0x1, PT ;  /* 0x000000011100780c */ /* 0x040fe20003f44270 */
[----:B-1----:R-:W-:Y:S01]  /*4710*/  UPRMT UR10, UR11, 0x654, UR10 ;  /* 0x000006540b0a7896 */ /* 0x002fe2000800000a */
[----:B------:R-:W-:Y:S02]  /*4720*/  FSEL R24, R24, -INF , P1 ;  /* 0xff80000018187808 */ /* 0x000fe40000800000 */
[----:B------:R-:W-:Y:S02]  /*4730*/  ISETP.GT.AND P1, PT, R17, 0x8, PT ;  /* 0x000000081100780c */ /* 0x000fe40003f24270 */
[----:B------:R-:W-:Y:S02]  /*4740*/  FSEL R25, R25, -INF , P2 ;  /* 0xff80000019197808 */ /* 0x000fe40001000000 */
[----:B------:R-:W-:-:S02]  /*4750*/  FMNMX.FTZ R18, R24, R14, !PT ;  /* 0x0000000e18127209 */ /* 0x000fc40007810000 */
[----:B------:R-:W-:Y:S01]  /*4760*/  ISETP.GT.AND P2, PT, R17, 0x9, PT ;  /* 0x000000091100780c */ /* 0x000fe20003f44270 */
[----:B------:R-:W-:Y:S01]  /*4770*/  SYNCS.ARRIVE.TRANS64.RED.A1T0 RZ, [UR10], RZ ;  /* 0x000000ffffff79a7 */ /* 0x000fe2000810040a */
[----:B------:R-:W-:Y:S02]  /*4780*/  FSEL R28, R28, -INF , P1 ;  /* 0xff8000001c1c7808 */ /* 0x000fe40000800000 */
[----:B------:R-:W-:Y:S02]  /*4790*/  FMNMX.FTZ R19, R25, R18, !PT ;  /* 0x0000001219137209 */ /* 0x000fe40007810000 */
[----:B------:R-:W-:Y:S02]  /*47a0*/  ISETP.GT.AND P1, PT, R17, 0x10, PT ;  /* 0x000000101100780c */ /* 0x000fe40003f24270 */
[----:B------:R-:W-:Y:S02]  /*47b0*/  FSEL R29, R29, -INF , P2 ;  /* 0xff8000001d1d7808 */ /* 0x000fe40001000000 */
[----:B------:R-:W-:-:S02]  /*47c0*/  FMNMX.FTZ R18, R28, R19, !PT ;  /* 0x000000131c127209 */ /* 0x000fc40007810000 */
[----:B------:R-:W-:Y:S02]  /*47d0*/  ISETP.GT.AND P2, PT, R17, 0x11, PT ;  /* 0x000000111100780c */ /* 0x000fe40003f44270 */
        /* <DEDUP_REMOVED lines=80> */
[----:B------:R-:W-:Y:S02]  /*4ce0*/  FSEL R85, R85, -INF , P2 ;  /* 0xff80000055557808 */ /* 0x000fe40001000000 */
[----:B------:R-:W-:Y:S02]  /*4cf0*/  FMNMX.FTZ R18, R84, R17, !PT ;  /* 0x0000001154127209 */ /* 0x000fe40007810000 */
[----:B--2---:R-:W-:-:S02]  /*4d00*/  IADD3 R13, R20, -UR30, R13 ;  /* 0x8000001e140d7c10 */ /* 0x004fc4000fffe00d */
[----:B------:R-:W-:Y:S02]  /*4d10*/  FMNMX.FTZ R19, R85, R18, !PT ;  /* 0x0000001255137209 */ /* 0x000fe40007810000 */
[C---:B------:R-:W-:Y:S02]  /*4d20*/  ISETP.GT.AND P2, PT, R13.reuse, RZ, PT ;  /* 0x000000ff0d00720c */ /* 0x040fe40003f44270 */
[C---:B------:R-:W-:Y:S01]  /*4d30*/  ISETP.GT.AND P3, PT, R13.reuse, 0x1, PT ;  /* 0x000000010d00780c */ /* 0x040fe20003f64270 */
[----:B------:R-:W0:Y:S01]  /*4d40*/  SHFL.BFLY PT, R18, R19, 0x2, 0x1f ;  /* 0x0c401f0013127f89 */ /* 0x000e2200000e0000 */
[----:B------:R-:W-:Y:S02]  /*4d50*/  FSEL R26, R26, -INF , P2 ;  /* 0xff8000001a1a7808 */ /* 0x000fe40001000000 */
[----:B------:R-:W-:Y:S02]  /*4d60*/  ISETP.GT.AND P2, PT, R13, 0x8, PT ;  /* 0x000000080d00780c */ /* 0x000fe40003f44270 */
[----:B------:R-:W-:-:S02]  /*4d70*/  FSEL R27, R27, -INF , P3 ;  /* 0xff8000001b1b7808 */ /* 0x000fc40001800000 */
[----:B------:R-:W-:Y:S02]  /*4d80*/  FMNMX.FTZ R22, R26, R15, !PT ;  /* 0x0000000f1a167209 */ /* 0x000fe40007810000 */
[----:B------:R-:W-:Y:S02]  /*4d90*/  ISETP.GT.AND P3, PT, R13, 0x9, PT ;  /* 0x000000090d00780c */ /* 0x000fe40003f64270 */
[----:B------:R-:W-:Y:S02]  /*4da0*/  FSEL R30, R30, -INF , P2 ;  /* 0xff8000001e1e7808 */ /* 0x000fe40001000000 */
[----:B------:R-:W-:Y:S02]  /*4db0*/  FMNMX.FTZ R23, R27, R22, !PT ;  /* 0x000000161b177209 */ /* 0x000fe40007810000 */
[----:B------:R-:W-:Y:S02]  /*4dc0*/  ISETP.GT.AND P2, PT, R13, 0x10, PT ;  /* 0x000000100d00780c */ /* 0x000fe40003f44270 */
[----:B------:R-:W-:-:S02]  /*4dd0*/  FSEL R31, R31, -INF , P3 ;  /* 0xff8000001f1f7808 */ /* 0x000fc40001800000 */
[----:B------:R-:W-:Y:S02]  /*4de0*/  FMNMX.FTZ R22, R30, R23, !PT ;  /* 0x000000171e167209 */ /* 0x000fe40007810000 */
[----:B------:R-:W-:Y:S02]  /*4df0*/  ISETP.GT.AND P3, PT, R13, 0x11, PT ;  /* 0x000000110d00780c */ /* 0x000fe40003f64270 */
[----:B------:R-:W-:Y:S02]  /*4e00*/  FSEL R34, R34, -INF , P2 ;  /* 0xff80000022227808 */ /* 0x000fe40001000000 */
[----:B0-----:R-:W-:Y:S02]  /*4e10*/  FMNMX.FTZ R21, R19, R18, !PT ;  /* 0x0000001213157209 */ /* 0x001fe40007810000 */
[----:B------:R-:W-:Y:S02]  /*4e20*/  FMNMX.FTZ R23, R31, R22, !PT ;  /* 0x000000161f177209 */ /* 0x000fe40007810000 */
[----:B------:R-:W-:Y:S01]  /*4e30*/  ISETP.GT.AND P2, PT, R13, 0x18, PT ;  /* 0x000000180d00780c */ /* 0x000fe20003f44270 */
[----:B------:R-:W0:Y:S01]  /*4e40*/  SHFL.BFLY PT, R18, R21, 0x1, 0x1f ;  /* 0x0c201f0015127f89 */ /* 0x000e2200000e0000 */
[----:B------:R-:W-:-:S02]  /*4e50*/  FSEL R35, R35, -INF , P3 ;  /* 0xff80000023237808 */ /* 0x000fc40001800000 */
[C---:B------:R-:W-:Y:S02]  /*4e60*/  ISETP.GT.AND P3, PT, R13.reuse, 0x19, PT ;  /* 0x000000190d00780c */ /* 0x040fe40003f64270 */
[----:B------:R-:W-:Y:S02]  /*4e70*/  FSEL R38, R38, -INF , P2 ;  /* 0xff80000026267808 */ /* 0x000fe40001000000 */
[----:B------:R-:W-:Y:S02]  /*4e80*/  ISETP.GT.AND P2, PT, R13, 0x20, PT ;  /* 0x000000200d00780c */ /* 0x000fe40003f44270 */
[----:B------:R-:W-:Y:S02]  /*4e90*/  FSEL R39, R39, -INF , P3 ;  /* 0xff80000027277808 */ /* 0x000fe40001800000 */
[----:B------:R-:W-:Y:S02]  /*4ea0*/  ISETP.GT.AND P3, PT, R13, 0x21, PT ;  /* 0x000000210d00780c */ /* 0x000fe40003f64270 */
[----:B------:R-:W-:-:S02]  /*4eb0*/  FSEL R42, R42, -INF , P2 ;  /* 0xff8000002a2a7808 */ /* 0x000fc40001000000 */
[----:B------:R-:W-:Y:S02]  /*4ec0*/  ISETP.GT.AND P2, PT, R13, 0x28, PT ;  /* 0x000000280d00780c */ /* 0x000fe40003f44270 */
[----:B------:R-:W-:Y:S02]  /*4ed0*/  FSEL R43, R43, -INF , P3 ;  /* 0xff8000002b2b7808 */ /* 0x000fe40001800000 */
[C---:B------:R-:W-:Y:S02]  /*4ee0*/  ISETP.GT.AND P3, PT, R13.reuse, 0x29, PT ;  /* 0x000000290d00780c */ /* 0x040fe40003f64270 */
[----:B------:R-:W-:Y:S02]  /*4ef0*/  FSEL R46, R46, -INF , P2 ;  /* 0xff8000002e2e7808 */ /* 0x000fe40001000000 */
[----:B------:R-:W-:Y:S02]  /*4f00*/  ISETP.GT.AND P2, PT, R13, 0x30, PT ;  /* 0x000000300d00780c */ /* 0x000fe40003f44270 */
[----:B0-----:R-:W-:-:S02]  /*4f10*/  FMNMX.FTZ R0, R21, R18, !PT ;  /* 0x0000001215007209 */ /* 0x001fc40007810000 */
[----:B------:R-:W-:Y:S02]  /*4f20*/  FSEL R47, R47, -INF , P3 ;  /* 0xff8000002f2f7808 */ /* 0x000fe40001800000 */
[C---:B------:R-:W-:Y:S01]  /*4f30*/  FSETP.NEU.FTZ.AND P1, PT, R0.reuse, -INF , PT ;  /* 0xff8000000000780b */ /* 0x040fe20003f3d000 */
[----:B------:R-:W-:Y:S01]  /*4f40*/  FMUL.FTZ R17, R0, UR31 ;  /* 0x0000001f00117c20 */ /* 0x000fe20008410000 */
[----:B------:R-:W-:Y:S02]  /*4f50*/  ISETP.GT.AND P3, PT, R13, 0x31, PT ;  /* 0x000000310d00780c */ /* 0x000fe40003f64270 */
[----:B------:R-:W-:Y:S02]  /*4f60*/  FSEL R50, R50, -INF , P2 ;  /* 0xff80000032327808 */ /* 0x000fe40001000000 */
[----:B------:R-:W-:Y:S02]  /*4f70*/  FSEL R17, R17, RZ, P1 ;  /* 0x000000ff11117208 */ /* 0x000fe40000800000 */
[----:B------:R-:W-:-:S02]  /*4f80*/  ISETP.GT.AND P2, PT, R13, 0x38, PT ;  /* 0x000000380d00780c */ /* 0x000fc40003f44270 */
        /* <DEDUP_REMOVED lines=9> */
[----:B------:R-:W-:Y:S01]  /*5020*/  ISETP.GT.AND P3, PT, R13, 0x39, PT ;  /* 0x000000390d00780c */ /* 0x000fe20003f64270 */
[--C-:B------:R-:W-:Y:S01]  /*5030*/  FFMA.FTZ R36, R36, UR31, -R17.reuse ;  /* 0x0000001f24247c23 */ /* 0x100fe20008010811 */
[----:B------:R-:W-:Y:S01]  /*5040*/  FMNMX.FTZ R24, R38, R25, !PT ;  /* 0x0000001926187209 */ /* 0x000fe20007810000 */
[----:B------:R0:W-:Y:S01]  /*5050*/  MUFU.EX2 R22, R32 ;  /* 0x0000002000167308 */ /* 0x0001e20000000800 */
[----:B------:R-:W-:Y:S01]  /*5060*/  FSEL R54, R54, -INF , P2 ;  /* 0xff80000036367808 */ /* 0x000fe20001000000 */
[--C-:B------:R-:W-:Y:S01]  /*5070*/  FFMA.FTZ R40, R40, UR31, -R17.reuse ;  /* 0x0000001f28287c23 */ /* 0x100fe20008010811 */
[----:B------:R-:W-:Y:S01]  /*5080*/  FMNMX.FTZ R25, R39, R24, !PT ;  /* 0x0000001827197209 */ /* 0x000fe20007810000 */
[--C-:B------:R-:W-:Y:S01]  /*5090*/  FFMA.FTZ R44, R44, UR31, -R17.reuse ;  /* 0x0000001f2c2c7c23 */ /* 0x100fe20008010811 */
[----:B------:R-:W-:Y:S01]  /*50a0*/  ISETP.GT.AND P2, PT, R13, 0x40, PT ;  /* 0x000000400d00780c */ /* 0x000fe20003f44270 */
[--C-:B------:R-:W-:Y:S01]  /*50b0*/  FFMA.FTZ R48, R48, UR31, -R17.reuse ;  /* 0x0000001f30307c23 */ /* 0x100fe20008010811 */
[----:B------:R-:W-:Y:S01]  /*50c0*/  FMNMX.FTZ R28, R42, R25, !PT ;  /* 0x000000192a1c7209 */ /* 0x000fe20007810000 */
[----:B------:R1:W-:Y:S01]  /*50d0*/  MUFU.EX2 R24, R36 ;  /* 0x0000002400187308 */ /* 0x0003e20000000800 */
[----:B------:R-:W-:Y:S01]  /*50e0*/  FSEL R55, R55, -INF , P3 ;  /* 0xff80000037377808 */ /* 0x000fe20001800000 */
[----:B------:R-:W-:Y:S01]  /*50f0*/  FFMA.FTZ R25, R37, UR31, -R17 ;  /* 0x0000001f25197c23 */ /* 0x000fe20008010811 */
[----:B------:R-:W-:-:S02]  /*5100*/  FMNMX.FTZ R29, R43, R28, !PT ;  /* 0x0000001c2b1d7209 */ /* 0x000fc40007810000 */
[----:B------:R-:W-:Y:S02]  /*5110*/  ISETP.GT.AND P3, PT, R13, 0x41, PT ;  /* 0x000000410d00780c */ /* 0x000fe40003f64270 */
[----:B------:R-:W-:Y:S01]  /*5120*/  FMNMX.FTZ R28, R46, R29, !PT ;  /* 0x0000001d2e1c7209 */ /* 0x000fe20007810000 */
[----:B------:R-:W-:Y:S01]  /*5130*/  MUFU.EX2 R18, R18 ;  /* 0x0000001200127308 */ /* 0x000fe20000000800 */
[----:B------:R-:W-:Y:S02]  /*5140*/  FSEL R58, R58, -INF , P2 ;  /* 0xff8000003a3a7808 */ /* 0x000fe40001000000 */
[----:B------:R-:W-:Y:S02]  /*5150*/  FMNMX.FTZ R29, R47, R28, !PT ;  /* 0x0000001c2f1d7209 */ /* 0x000fe40007810000 */
[----:B------:R-:W-:Y:S02]  /*5160*/  ISETP.GT.AND P2, PT, R13, 0x48, PT ;  /* 0x000000480d00780c */ /* 0x000fe40003f44270 */
[----:B0-----:R-:W-:Y:S01]  /*5170*/  FMNMX.FTZ R32, R50, R29, !PT ;  /* 0x0000001d32207209 */ /* 0x001fe20007810000 */
[----:B------:R-:W-:Y:S01]  /*5180*/  MUFU.EX2 R28, R40 ;  /* 0x00000028001c7308 */ /* 0x000fe20000000800 */
        /* <DEDUP_REMOVED lines=9> */
[----:B-1----:R-:W-:Y:S01]  /*5220*/  FMNMX.FTZ R36, R58, R33, !PT ;  /* 0x000000213a247209 */ /* 0x002fe20007810000 */
        /* <DEDUP_REMOVED lines=8> */
[--C-:B------:R-:W-:Y:S01]  /*52b0*/  FFMA.FTZ R61, R69, UR31, -R17.reuse ;  /* 0x0000001f453d7c23 */ /* 0x100fe20008010811 */
[----:B------:R-:W-:Y:S01]  /*52c0*/  FSEL R66, R66, -INF , P2 ;  /* 0xff80000042427808 */ /* 0x000fe20001000000 */
[--C-:B0-----:R-:W-:Y:S01]  /*52d0*/  FFMA.FTZ R44, R52, UR31, -R17.reuse ;  /* 0x0000001f342c7c23 */ /* 0x101fe20008010811 */
        /* <DEDUP_REMOVED lines=11> */
[--C-:B------:R-:W-:Y:S01]  /*5390*/  FFMA.FTZ R57, R65, UR31, -R17.reuse ;  /* 0x0000001f41397c23 */ /* 0x100fe20008010811 */
[----:B------:R-:W-:Y:S01]  /*53a0*/  FMNMX.FTZ R41, R67, R40, !PT ;  /* 0x0000002843297209 */ /* 0x000fe20007810000 */
[--C-:B0-----:R-:W-:Y:S01]  /*53b0*/  FFMA.FTZ R48, R56, UR31, -R17.reuse ;  /* 0x0000001f38307c23 */ /* 0x101fe20008010811 */
[----:B------:R-:W-:Y:S01]  /*53c0*/  ISETP.GT.AND P2, PT, R13, 0x60, PT ;  /* 0x000000600d00780c */ /* 0x000fe20003f44270 */
[--C-:B------:R-:W-:Y:S01]  /*53d0*/  FFMA.FTZ R56, R64, UR31, -R17.reuse ;  /* 0x0000001f40387c23 */ /* 0x100fe20008010811 */
        /* <DEDUP_REMOVED lines=35> */
[----:B------:R-:W-:Y:S02]  /*5610*/  FSEL R87, R87, -INF , P3 ;  /* 0xff80000057577808 */ /* 0x000fe40001800000 */
        /* <DEDUP_REMOVED lines=22> */
[----:B------:R-:W-:Y:S01]  /*5780*/  FSEL R39, R0, RZ, P1 ;  /* 0x000000ff00277208 */ /* 0x000fe20000800000 */
[--C-:B------:R-:W-:Y:S01]  /*5790*/  FFMA.FTZ R136, R27, UR31, -R40.reuse ;  /* 0x0000001f1b887c23 */ /* 0x100fe20008010828 */
[----:B------:R-:W-:Y:S01]  /*57a0*/  FSEL R46, R13, RZ, P2 ;  /* 0x000000ff0d2e7208 */ /* 0x000fe20001000000 */
[--C-:B------:R-:W-:Y:S01]  /*57b0*/  FFMA.FTZ R27, R42, UR31, -R40.reuse ;  /* 0x0000001f2a1b7c23 */ /* 0x100fe20008010828 */
[----:B------:R-:W-:Y:S01]  /*57c0*/  FFMA.FTZ R41, R26, UR31, -R40 ;  /* 0x0000001f1a297c23 */ /* 0x000fe20008010828 */
[----:B------:R-:W-:Y:S01]  /*57d0*/  FADD.FTZ R14, -R39, R14 ;  /* 0x0000000e270e7221 */ /* 0x000fe20000010100 */
[--C-:B------:R-:W-:Y:S01]  /*57e0*/  FFMA.FTZ R77, R30, UR31, -R40.reuse ;  /* 0x0000001f1e4d7c23 */ /* 0x100fe20008010828 */
[----:B------:R-:W-:Y:S01]  /*57f0*/  FADD.FTZ R46, -R46, R15 ;  /* 0x0000000f2e2e7221 */ /* 0x000fe20000010100 */
[----:B------:R-:W-:Y:S01]  /*5800*/  MUFU.EX2 R136, R136 ;  /* 0x0000008800887308 */ /* 0x000fe20000000800 */
[----:B------:R-:W-:Y:S01]  /*5810*/  FMUL.FTZ R42, R14, UR31 ;  /* 0x0000001f0e2a7c20 */ /* 0x000fe20008410000 */
[--C-:B------:R-:W-:Y:S01]  /*5820*/  FFMA.FTZ R34, R34, UR31, -R40.reuse ;  /* 0x0000001f22227c23 */ /* 0x100fe20008010828 */
[----:B------:R-:W-:Y:S01]  /*5830*/  FMUL.FTZ R14, R46, UR31 ;  /* 0x0000001f2e0e7c20 */ /* 0x000fe20008410000 */
        /* <DEDUP_REMOVED lines=24> */
[----:B------:R-:W-:Y:S01]  /*59c0*/  FFMA.FTZ R62, R82, UR31, -R40 ;  /* 0x0000001f523e7c23 */ /* 0x000fe20008010828 */
[----:B------:R-:W-:Y:S01]  /*59d0*/  FADD.FTZ R43, R19, R6 ;  /* 0x00000006132b7221 */ /* 0x000fe20000010000 */
[--C-:B------:R-:W-:Y:S01]  /*59e0*/  FFMA.FTZ R70, R83, UR31, -R40.reuse ;  /* 0x0000001f53467c23 */ /* 0x100fe20008010828 */
[--C-:B------:R-:W-:Y:S01]  /*59f0*/  FFMA.FTZ R71, R86, UR31, -R40.reuse ;  /* 0x0000001f56477c23 */ /* 0x100fe20008010828 */
[----:B------:R-:W0:Y:S01]  /*5a00*/  MUFU.EX2 R77, R77 ;  /* 0x0000004d004d7308 */ /* 0x000e220000000800 */
[----:B------:R-:W-:Y:S01]  /*5a10*/  FADD.FTZ R42, R20, R43 ;  /* 0x0000002b142a7221 */ /* 0x000fe20000010000 */
[----:B------:R-:W-:-:S06]  /*5a20*/  FFMA.FTZ R74, R87, UR31, -R40 ;  /* 0x0000001f574a7c23 */ /* 0x000fcc0008010828 */
[----:B------:R-:W2:Y:S01]  /*5a30*/  MUFU.EX2 R85, R85 ;  /* 0x0000005500557308 */ /* 0x000ea20000000800 */
[----:B-1----:R-:W-:-:S04]  /*5a40*/  FFMA.FTZ R5, R14, R5, R41 ;  /* 0x000000050e057223 */ /* 0x002fc80000010029 */
[----:B------:R-:W-:Y:S01]  /*5a50*/  FADD.FTZ R6, R136, R5 ;  /* 0x0000000588067221 */ /* 0x000fe20000010000 */
[----:B------:R-:W-:Y:S02]  /*5a60*/  FADD.FTZ R5, R21, R42 ;  /* 0x0000002a15057221 */ /* 0x000fe40000010000 */
[----:B------:R-:W1:Y:S01]  /*5a70*/  MUFU.EX2 R34, R34 ;  /* 0x0000002200227308 */ /* 0x000e620000000800 */
[----:B0-----:R-:W-:-:S07]  /*5a80*/  FADD.FTZ R6, R77, R6 ;  /* 0x000000064d067221 */ /* 0x001fce0000010000 */
[----:B------:R-:W0:Y:S01]  /*5a90*/  MUFU.EX2 R84, R84 ;  /* 0x0000005400547308 */ /* 0x000e220000000800 */
[----:B--2---:R-:W-:Y:S01]  /*5aa0*/  FADD.FTZ R43, R85, R6 ;  /* 0x00000006552b7221 */ /* 0x004fe20000010000 */
[----:B------:R-:W-:-:S04]  /*5ab0*/  FADD.FTZ R6, R22, R5 ;  /* 0x0000000516067221 */ /* 0x000fc80000010000 */
[----:B------:R-:W-:Y:S02]  /*5ac0*/  FADD.FTZ R5, R23, R6 ;  /* 0x0000000617057221 */ /* 0x000fe40000010000 */
[----:B------:R-:W2:Y:S01]  /*5ad0*/  MUFU.EX2 R30, R30 ;  /* 0x0000001e001e7308 */ /* 0x000ea20000000800 */
[----:B-1----:R-:W-:Y:S01]  /*5ae0*/  FADD.FTZ R43, R34, R43 ;  /* 0x0000002b222b7221 */ /* 0x002fe20000010000 */
[----:B------:R-:W-:-:S04]  /*5af0*/  FADD.FTZ R6, R24, R5 ;  /* 0x0000000518067221 */ /* 0x000fc80000010000 */
[----:B------:R-:W-:Y:S02]  /*5b00*/  FADD.FTZ R5, R25, R6 ;  /* 0x0000000619057221 */ /* 0x000fe40000010000 */
[----:B------:R-:W1:Y:S01]  /*5b10*/  MUFU.EX2 R81, R81 ;  /* 0x0000005100517308 */ /* 0x000e620000000800 */
[----:B0-----:R-:W-:Y:S01]  /*5b20*/  FADD.FTZ R43, R84, R43 ;  /* 0x0000002b542b7221 */ /* 0x001fe20000010000 */
[----:B------:R-:W-:-:S06]  /*5b30*/  FADD.FTZ R6, R28, R5 ;  /* 0x000000051c067221 */ /* 0x000fcc0000010000 */
[----:B------:R-:W0:Y:S01]  /*5b40*/  MUFU.EX2 R27, R27 ;  /* 0x0000001b001b7308 */ /* 0x000e220000000800 */
[----:B--2---:R-:W-:Y:S01]  /*5b50*/  FADD.FTZ R42, R30, R43 ;  /* 0x0000002b1e2a7221 */ /* 0x004fe20000010000 */
[----:B------:R-:W-:-:S06]  /*5b60*/  FADD.FTZ R43, R29, R6 ;  /* 0x000000061d2b7221 */ /* 0x000fcc0000010000 */
[----:B------:R-:W2:Y:S01]  /*5b70*/  MUFU.EX2 R80, R80 ;  /* 0x0000005000507308 */ /* 0x000ea20000000800 */
[----:B-1----:R-:W-:-:S07]  /*5b80*/  FADD.FTZ R42, R81, R42 ;  /* 0x0000002a512a7221 */ /* 0x002fce0000010000 */
[----:B------:R-:W1:Y:S01]  /*5b90*/  MUFU.EX2 R31, R31 ;  /* 0x0000001f001f7308 */ /* 0x000e620000000800 */
[----:B0-----:R-:W-:Y:S01]  /*5ba0*/  FADD.FTZ R5, R27, R42 ;  /* 0x0000002a1b057221 */ /* 0x001fe20000010000 */
[----:B------:R-:W-:-:S04]  /*5bb0*/  FADD.FTZ R42, R32, R43 ;  /* 0x0000002b202a7221 */ /* 0x000fc80000010000 */
[----:B------:R-:W-:Y:S02]  /*5bc0*/  FADD.FTZ R43, R33, R42 ;  /* 0x0000002a212b7221 */ /* 0x000fe40000010000 */
[----:B------:R-:W0:Y:S01]  /*5bd0*/  MUFU.EX2 R38, R38 ;  /* 0x0000002600267308 */ /* 0x000e220000000800 */
[----:B--2---:R-:W-:-:S07]  /*5be0*/  FADD.FTZ R6, R80, R5 ;  /* 0x0000000550067221 */ /* 0x004fce0000010000 */
[----:B------:R-:W2:Y:S01]  /*5bf0*/  MUFU.EX2 R26, R26 ;  /* 0x0000001a001a7308 */ /* 0x000ea20000000800 */
[----:B-1----:R-:W-:Y:S01]  /*5c00*/  FADD.FTZ R5, R31, R6 ;  /* 0x000000061f057221 */ /* 0x002fe20000010000 */
[----:B------:R-:W-:-:S06]  /*5c10*/  FADD.FTZ R6, R36, R43 ;  /* 0x0000002b24067221 */ /* 0x000fcc0000010000 */
        /* <DEDUP_REMOVED lines=12> */
[----:B------:R-:W-:-:S04]  /*5ce0*/  FADD.FTZ R43, R49, R6 ;  /* 0x00000006312b7221 */ /* 0x000fc80000010000 */
[----:B------:R-:W-:Y:S02]  /*5cf0*/  FADD.FTZ R42, R52, R43 ;  /* 0x0000002b342a7221 */ /* 0x000fe40000010000 */
[----:B------:R-:W0:Y:S01]  /*5d00*/  MUFU.EX2 R50, R50 ;  /* 0x0000003200327308 */ /* 0x000e220000000800 */
[----:B--2---:R-:W-:-:S07]  /*5d10*/  FADD.FTZ R5, R138, R5 ;  /* 0x000000058a057221 */ /* 0x004fce0000010000 */
        /* <DEDUP_REMOVED lines=56> */
.L_x_1928:
[----:B------:R-:W0:Y:S01]  /*60a0*/  S2UR UR10, SR_CgaCtaId ;  /* 0x00000000000a79c3 */ /* 0x000e220000008800 */
[----:B------:R-:W-:Y:S01]  /*60b0*/  R2UR UR11, R2 ;  /* 0x00000000020b72ca */ /* 0x000fe200000e0000 */
[----:B------:R-:W-:Y:S01]  /*60c0*/  UISETP.GT.AND UP0, UPT, UR7, UR28, UPT ;  /* 0x0000001c0700728c */ /* 0x000fe2000bf04270 */
[----:B------:R-:W-:Y:S01]  /*60d0*/  F2FP.BF16.F32.PACK_AB R42, R21, R20 ;  /* 0x00000014152a723e */ /* 0x000fe200000010ff */
[----:B------:R-:W-:Y:S01]  /*60e0*/  UMOV UR38, UR5 ;  /* 0x0000000500267c82 */ /* 0x000fe20008000000 */
[----:B------:R-:W-:Y:S01]  /*60f0*/  F2FP.BF16.F32.PACK_AB R40, R19, R18 ;  /* 0x000000121328723e */ /* 0x000fe200000010ff */
[----:B------:R-:W-:Y:S01]  /*6100*/  FMUL.FTZ R88, R88, R15 ;  /* 0x0000000f58587220 */ /* 0x000fe20000410000 */
[----:B------:R-:W-:Y:S01]  /*6110*/  F2FP.BF16.F32.PACK_AB R41, R136, R41 ;  /* 0x000000298829723e */ /* 0x000fe200000010ff */
[----:B------:R-:W-:Y:S01]  /*6120*/  FMUL.FTZ R89, R89, R15 ;  /* 0x0000000f59597220 */ /* 0x000fe20000410000 */
[----:B------:R-:W-:Y:S01]  /*6130*/  F2FP.BF16.F32.PACK_AB R43, R85, R77 ;  /* 0x0000004d552b723e */ /* 0x000fe200000010ff */
[-C--:B------:R-:W-:Y:S01]  /*6140*/  FMUL.FTZ R92, R92, R15.reuse ;  /* 0x0000000f5c5c7220 */ /* 0x080fe20000410000 */
[----:B------:R-:W-:Y:S01]  /*6150*/  F2FP.BF16.F32.PACK_AB R20, R23, R22 ;  /* 0x000000161714723e */ /* 0x000fe200000010ff */
[-C--:B------:R-:W-:Y:S01]  /*6160*/  FMUL.FTZ R93, R93, R15.reuse ;  /* 0x0000000f5d5d7220 */ /* 0x080fe20000410000 */
[----:B------:R-:W-:Y:S01]  /*6170*/  F2FP.BF16.F32.PACK_AB R21, R84, R34 ;  /* 0x000000225415723e */ /* 0x000fe200000010ff */
[----:B------:R-:W-:Y:S01]  /*6180*/  ULEA UR6, UR6, UR11, 0x3 ;  /* 0x0000000b06067291 */ /* 0x000fe2000f8e183f */
[----:B------:R-:W-:Y:S01]  /*6190*/  F2FP.BF16.F32.PACK_AB R22, R25, R24 ;  /* 0x000000181916723e */ /* 0x000fe200000010ff */
[-C--:B------:R-:W-:Y:S01]  /*61a0*/  FMUL.FTZ R96, R96, R15.reuse ;  /* 0x0000000f60607220 */ /* 0x080fe20000410000 */
[----:B------:R-:W-:Y:S01]  /*61b0*/  F2FP.BF16.F32.PACK_AB R23, R81, R30 ;  /* 0x0000001e5117723e */ /* 0x000fe200000010ff */
[----:B------:R-:W-:Y:S01]  /*61c0*/  UIADD3 UR6, UR6, 0x2d860, URZ ;  /* 0x0002d86006067890 */ /* 0x000fe2000fffe03f */
[----:B------:R-:W-:Y:S01]  /*61d0*/  F2FP.BF16.F32.PACK_AB R28, R29, R28 ;  /* 0x0000001c1d1c723e */ /* 0x000fe200000010ff */
[-C--:B------:R-:W-:Y:S01]  /*61e0*/  FMUL.FTZ R97, R97, R15.reuse ;  /* 0x0000000f61617220 */ /* 0x080fe20000410000 */
[----:B------:R-:W-:Y:S01]  /*61f0*/  F2FP.BF16.F32.PACK_AB R48, R49, R48 ;  /* 0x000000303130723e */ /* 0x000fe200000010ff */
[----:B------:R-:W-:Y:S01]  /*6200*/  FMUL.FTZ R100, R100, R15 ;  /* 0x0000000f64647220 */ /* 0x000fe20000410000 */
[----:B------:R-:W-:Y:S01]  /*6210*/  F2FP.BF16.F32.PACK_AB R29, R80, R27 ;  /* 0x0000001b501d723e */ /* 0x000fe200000010ff */
[----:B0-----:R-:W-:Y:S01]  /*6220*/  UPRMT UR6, UR10, 0x654, UR6 ;  /* 0x000006540a067896 */ /* 0x001fe20008000006 */
[----:B------:R-:W-:Y:S01]  /*6230*/  F2FP.BF16.F32.PACK_AB R30, R33, R32 ;  /* 0x00000020211e723e */ /* 0x000fe200000010ff */
[----:B------:R-:W-:Y:S01]  /*6240*/  UIADD3 UR10, UR7, -0x1, URZ ;  /* 0xffffffff070a7890 */ /* 0x000fe2000fffe03f */
        /* <DEDUP_REMOVED lines=40> */
[----:B------:R-:W-:Y:S01]  /*64d0*/  PLOP3.LUT P1, PT, PT, PT, UP0, 0x80, 0x0 ;  /* 0x000000000000781c */ /* 0x000fe20003f2f008 */
        /* <DEDUP_REMOVED lines=39> */
[----:B------:R-:W-:Y:S01]  /*6750*/  IMAD.MOV.U32 R14, RZ, RZ, R0 ;  /* 0x000000ffff0e7224 */ /* 0x000fe200078e0000 */
[----:B-1----:R-:W-:Y:S01]  /*6760*/  NOP ;  /* 0x0000000000007918 */ /* 0x002fe20000000000 */
[----:B0-----:R-:W-:Y:S05]  /*6770*/  @P1 BRA `(.L_x_1929) ;  /* 0xffffffd400401947 */ /* 0x001fea000383ffff */
[----:B------:R-:W-:-:S05]  /*6780*/  UMOV UR7, UR10 ;  /* 0x0000000a00077c82 */ /* 0x000fca0008000000 */
.L_x_1918:
[----:B------:R-:W-:-:S13]  /*6790*/  R2UR UR6, R141 ;  /* 0x000000008d0672ca */ /* 0x000fda00000e0000 */
[----:B------:R-:W-:-:S06]  /*67a0*/  UISETP.GE.AND UP0, UPT, UR7, UR6, UPT ;  /* 0x000000060700728c */ /* 0x000fcc000bf06270 */
[----:B------:R-:W-:-:S13]  /*67b0*/  PLOP3.LUT P1, PT, PT, PT, UP0, 0x80, 0x0 ;  /* 0x000000000000781c */ /* 0x000fda0003f2f008 */
[----:B------:R-:W-:Y:S05]  /*67c0*/  @!P1 BRA `(.L_x_1930) ;  /* 0x00000020006c9947 */ /* 0x000fea0003800000 */
[----:B------:R-:W0:Y:S01]  /*67d0*/  S2R R9, SR_TID.X ;  /* 0x0000000000097919 */ /* 0x000e220000002100 */
[----:B------:R-:W-:Y:S01]  /*67e0*/  R2UR UR6, R140 ;  /* 0x000000008c0672ca */ /* 0x000fe200000e0000 */
[----:B------:R-:W-:Y:S01]  /*67f0*/  IMAD.MOV.U32 R14, RZ, RZ, R13 ;  /* 0x000000ffff0e7224 */ /* 0x000fe200078e000d */
[----:B------:R-:W-:Y:S01]  /*6800*/  UMOV UR30, UR5 ;  /* 0x00000005001e7c82 */ /* 0x000fe20008000000 */
[----:B------:R-:W-:Y:S01]  /*6810*/  IMAD.MOV.U32 R15, RZ, RZ, R0 ;  /* 0x000000ffff0f7224 */ /* 0x000fe200078e0000 */
[----:B------:R-:W-:Y:S01]  /*6820*/  UMOV UR29, 0x40000040 ;  /* 0x40000040001d7882 */ /* 0x000fe20000000000 */
[----:B------:R-:W-:Y:S01]  /*6830*/  UMOV UR33, 0x40000040 ;  /* 0x4000004000217882 */ /* 0x000fe20000000000 */
[----:B------:R-:W-:Y:S01]  /*6840*/  UMOV UR37, 0x40000040 ;  /* 0x4000004000257882 */ /* 0x000fe20000000000 */
[----:B------:R-:W-:Y:S01]  /*6850*/  UMOV UR41, 0x40000040 ;  /* 0x4000004000297882 */ /* 0x000fe20000000000 */
[----:B------:R-:W-:Y:S01]  /*6860*/  UMOV UR45, 0x40000040 ;  /* 0x40000040002d7882 */ /* 0x000fe20000000000 */
[----:B------:R-:W-:Y:S01]  /*6870*/  UMOV UR49, 0x40000040 ;  /* 0x4000004000317882 */ /* 0x000fe20000000000 */
[----:B------:R-:W-:-:S03]  /*6880*/  UMOV UR53, 0x40000040 ;  /* 0x4000004000357882 */ /* 0x000fc60000000000 */
[----:B------:R-:W-:-:S04]  /*6890*/  ULOP3.LUT UR6, UR6, 0x10000, URZ, 0xfc, !UPT ;  /* 0x0001000006067892 */ /* 0x000fc8000f8efc3f */
[----:B------:R-:W-:Y:S02]  /*68a0*/  UIADD3 UR28, UR6, 0x2, URZ ;  /* 0x00000002061c7890 */ /* 0x000fe4000fffe03f */
[----:B------:R-:W-:Y:S01]  /*68b0*/  IMAD.U32 R139, RZ, RZ, UR6 ;  /* 0x00000006ff8b7e24 */ /* 0x000fe2000f8e00ff */
[----:B------:R-:W-:Y:S02]  /*68c0*/  UIADD3 UR32, UR6, 0x4, URZ ;  /* 0x0000000406207890 */ /* 0x000fe4000fffe03f */
[----:B------:R-:W-:Y:S02]  /*68d0*/  UIADD3 UR36, UR6, 0x6, URZ ;  /* 0x0000000606247890 */ /* 0x000fe4000fffe03f */
[----:B------:R-:W-:Y:S02]  /*68e0*/  UIADD3 UR40, UR6, 0x600, URZ ;  /* 0x0000060006287890 */ /* 0x000fe4000fffe03f */
[----:B------:R-:W-:Y:S02]  /*68f0*/  UIADD3 UR44, UR6, 0x602, URZ ;  /* 0x00000602062c7890 */ /* 0x000fe4000fffe03f */
[----:B------:R-:W-:-:S02]  /*6900*/  UIADD3 UR48, UR6, 0x604, URZ ;  /* 0x0000060406307890 */ /* 0x000fc4000fffe03f */
[----:B------:R-:W-:Y:S01]  /*6910*/  UIADD3 UR52, UR6, 0x606, URZ ;  /* 0x0000060606347890 */ /* 0x000fe2000fffe03f */
[----:B0-----:R-:W-:Y:S02]  /*6920*/  SHF.R.U32.HI R17, RZ, 0x7, R9 ;  /* 0x00000007ff117819 */ /* 0x001fe40000011609 */
[----:B------:R-:W-:Y:S01]  /*6930*/  ISETP.GE.U32.AND P1, PT, R9, 0x180, PT ;  /* 0x000001800900780c */ /* 0x000fe20003f26070 */
[----:B------:R-:W-:Y:S02]  /*6940*/  UMOV UR6, UR4 ;  /* 0x0000000400067c82 */ /* 0x000fe40008000000 */
[C---:B------:R-:W-:Y:S02]  /*6950*/  VIADD R9, R17.reuse, 0x9 ;  /* 0x0000000911097836 */ /* 0x040fe40000000000 */
[----:B------:R-:W-:-:S03]  /*6960*/  VIADD R142, R17, 0x8 ;  /* 0x00000008118e7836 */ /* 0x000fc60000000000 */
[----:B------:R-:W-:-:S07]  /*6970*/  SEL R9, R9, 0x9, !P1 ;  /* 0x0000000909097807 */ /* 0x000fce0004800000 */
.L_x_1941:
[----:B------:R-:W-:Y:S01]  /*6980*/  R2UR UR10, R16 ;  /* 0x00000000100a72ca */ /* 0x000fe200000e0000 */
[----:B------:R-:W-:-:S04]  /*6990*/  UIADD3 UR4, UR6, 0x1, URZ ;  /* 0x0000000106047890 */ /* 0x000fc8000fffe03f */
[----:B------:R-:W-:-:S04]  /*69a0*/  UISETP.NE.AND UP0, UPT, UR4, 0x2, UPT ;  /* 0x000000020400788c */ /* 0x000fc8000bf05270 */
[----:B------:R-:W-:Y:S02]  /*69b0*/  USEL UR5, URZ, 0x1, UP0 ;  /* 0x000000013f057887 */ /* 0x000fe40008000000 */
[----:B------:R-:W-:Y:S02]  /*69c0*/  USEL UR4, UR4, URZ, UP0 ;  /* 0x0000003f04047287 */ /* 0x000fe40008000000 */
[----:B------:R-:W-:Y:S01]  /*69d0*/  ISETP.NE.AND P2, PT, RZ, UR10, PT ;  /* 0x0000000aff007c0c */ /* 0x000fe2000bf45270 */
[----:B------:R-:W-:-:S12]  /*69e0*/  ULOP3.LUT UR5, UR30, UR5, URZ, 0x3c, !UPT ;  /* 0x000000051e057292 */ /* 0x000fd8000f8e3c3f */
[----:B--2---:R-:W-:Y:S05]  /*69f0*/  @P2 BRA `(.L_x_1931) ;  /* 0x0000000000302947 */ /* 0x004fea0003800000 */
[----:B------:R-:W-:Y:S05]  /*6a00*/  @!P0 BRA `(.L_x_1932) ;  /* 0x0000000000048947 */ /* 0x000fea0003800000 */
[----:B------:R-:W-:Y:S01]  /*6a10*/  BPT.TRAP 0x1 ;  /* 0x000000040000795c */ /* 0x000fe20000300000 */
.L_x_1932:
[----:B------:R-:W-:Y:S01]  /*6a20*/  R2UR UR10, R2 ;  /* 0x00000000020a72ca */ /* 0x000fe200000e0000 */
[----:B------:R-:W-:-:S05]  /*6a30*/  IMAD.U32 R0, RZ, RZ, UR5 ;  /* 0x00000005ff007e24 */ /* 0x000fca000f8e00ff */
[----:B------:R-:W-:-:S07]  /*6a40*/  SHF.L.U32 R0, R0, 0x1f, RZ ;  /* 0x0000001f00007819 */ /* 0x000fce00000006ff */
[----:B------:R-:W-:-:S09]  /*6a50*/  ULEA UR10, UR4, UR10, 0x3 ;  /* 0x0000000a040a7291 */ /* 0x000fd2000f8e183f */
[----:B------:R0:W1:Y:S01]  /*6a60*/  SYNCS.PHASECHK.TRANS64.TRYWAIT P1, [UR10+0x2d830], R0 ;  /* 0x02d83000ff0075a7 */ /* 0x000062000802014a */
[----:B------:R-:W-:Y:S05]  /*6a70*/  @!P0 BRA `(.L_x_1933) ;  /* 0x0000000000048947 */ /* 0x000fea0003800000 */
[----:B------:R-:W-:Y:S01]  /*6a80*/  BPT.TRAP 0x1 ;  /* 0x000000040000795c */ /* 0x000fe20000300000 */
.L_x_1933:
[----:B-1----:R-:W-:Y:S05]  /*6a90*/  @P1 BRA `(.L_x_1931) ;  /* 0x0000000000081947 */ /* 0x002fea0003800000 */
[----:B------:R-:W1:Y:S02]  /*6aa0*/  SYNCS.PHASECHK.TRANS64.TRYWAIT P1, [UR10+0x2d830], R0 ;  /* 0x02d83000ff0075a7 */ /* 0x000e64000802014a */
[----:B-1----:R-:W-:Y:S05]  /*6ab0*/  @!P1 BRA `(.L_x_1934) ;  /* 0x0000007800e89947 */ /* 0x002fea0003800000 */
.L_x_1931:
[----:B------:R3:W-:Y:S01]  /*6ac0*/  BAR.SYNC.DEFER_BLOCKING R142, 0x100 ;  /* 0x0004008e0000751d */ /* 0x0007e20000010000 */
[----:B------:R-:W-:Y:S02]  /*6ad0*/  R2UR UR10, R12 ;  /* 0x000000000c0a72ca */ /* 0x000fe400000e0000 */
[----:B------:R-:W-:Y:S02]  /*6ae0*/  R2UR UR56, R10 ;  /* 0x000000000a3872ca */ /* 0x000fe400000e0000 */
[----:B------:R-:W-:Y:S01]  /*6af0*/  R2UR UR57, R11 ;  /* 0x000000000b3972ca */ /* 0x000fe200000e0000 */
[----:B------:R-:W-:Y:S01]  /*6b00*/  UMOV UR59, 0x80000020 ;  /* 0x80000020003b7882 */ /* 0x000fe20000000000 */
[----:B------:R-:W-:Y:S01]  /*6b10*/  UMOV UR11, 0x80000020 ;  /* 0x80000020000b7882 */ /* 0x000fe20000000000 */
[----:B------:R-:W-:Y:S01]  /*6b20*/  UMOV UR15, 0x80000020 ;  /* 0x80000020000f7882 */ /* 0x000fe20000000000 */
[----:B------:R-:W-:Y:S01]  /*6b30*/  UMOV UR19, 0x80000020 ;  /* 0x8000002000137882 */ /* 0x000fe20000000000 */
[----:B------:R-:W-:Y:S01]  /*6b40*/  UMOV UR23, 0x80000020 ;  /* 0x8000002000177882 */ /* 0x000fe20000000000 */
[----:B------:R-:W-:-:S03]  /*6b50*/  UMOV UR27, 0x80000020 ;  /* 0x80000020001b7882 */ /* 0x000fc60000000000 */
[----:B------:R-:W-:-:S04]  /*6b60*/  UIMAD UR26, UR4, 0x600, UR10 ;  /* 0x00000600041a78a4 */ /* 0x000fc8000f8e020a */
[----:B------:R-:W-:Y:S02]  /*6b70*/  UIADD3 UR10, UR26, 0x2, URZ ;  /* 0x000000021a0a7890 */ /* 0x000fe4000fffe03f */
[----:B------:R-:W-:Y:S02]  /*6b80*/  UIADD3 UR14, UR26, 0x200, URZ ;  /* 0x000002001a0e7890 */ /* 0x000fe4000fffe03f */
[----:B------:R-:W-:Y:S01]  /*6b90*/  UMOV UR58, UR26 ;  /* 0x0000001a003a7c82 */ /* 0x000fe20008000000 */
[----:B------:R-:W-:Y:S01]  /*6ba0*/  UIADD3 UR18, UR26, 0x202, URZ ;  /* 0x000002021a127890 */ /* 0x000fe2000fffe03f */
[----:B--2---:R-:W-:Y:S01]  /*6bb0*/  WARPGROUP.ARRIVE ;  /* 0x00000000000079c5 */ /* 0x004fe20000000000 */
[----:B------:R-:W-:Y:S02]  /*6bc0*/  UIADD3 UR22, UR26, 0x400, URZ ;  /* 0x000004001a167890 */ /* 0x000fe4000fffe03f */
[----:B------:R-:W-:-:S03]  /*6bd0*/  UIADD3 UR26, UR26, 0x402, URZ ;  /* 0x000004021a1a7890 */ /* 0x000fc6000fffe03f */
        /* <DEDUP_REMOVED lines=20> */
.L_x_1936:
[----:B------:R-:W-:Y:S01]  /*6d20*/  R2UR UR10, R2 ;  /* 0x00000000020a72ca */ /* 0x000fe200000e0000 */
[----:B01----:R-:W-:-:S05]  /*6d30*/  IMAD.U32 R0, RZ, RZ, UR30 ;  /* 0x0000001eff007e24 */ /* 0x003fca000f8e00ff */
[----:B------:R-:W-:-:S07]  /*6d40*/  SHF.L.U32 R0, R0, 0x1f, RZ ;  /* 0x0000001f00007819 */ /* 0x000fce00000006ff */
[----:B------:R-:W-:-:S09]  /*6d50*/  ULEA UR10, UR6, UR10, 0x3 ;  /* 0x0000000a060a7291 */ /* 0x000fd2000f8e183f */
[----:B------:R0:W1:Y:S01]  /*6d60*/  SYNCS.PHASECHK.TRANS64.TRYWAIT P1, [UR10+0x2d850], R0 ;  /* 0x02d85000ff0075a7 */ /* 0x000062000802014a */
[----:B------:R-:W-:Y:S05]  /*6d70*/  @!P0 BRA `(.L_x_1937) ;  /* 0x0000000000048947 */ /* 0x000fea0003800000 */
[----:B------:R-:W-:Y:S01]  /*6d80*/  BPT.TRAP 0x1 ;  /* 0x000000040000795c */ /* 0x000fe20000300000 */
.L_x_1937:
[----:B-1----:R-:W-:Y:S05]  /*6d90*/  @P1 BRA `(.L_x_1935) ;  /* 0x0000000000081947 */ /* 0x002fea0003800000 */
[----:B------:R-:W1:Y:S02]  /*6da0*/  SYNCS.PHASECHK.TRANS64.TRYWAIT P1, [UR10+0x2d850], R0 ;  /* 0x02d85000ff0075a7 */ /* 0x000e64000802014a */
[----:B-1----:R-:W-:Y:S05]  /*6db0*/  @!P1 BRA `(.L_x_1938) ;  /* 0x0000007800409947 */ /* 0x002fea0003800000 */
.L_x_1935:
[----:B------:R-:W-:Y:S01]  /*6dc0*/  R2UR UR10, R2 ;  /* 0x00000000020a72ca */ /* 0x000fe200000e0000 */
[----:B------:R-:W-:Y:S01]  /*6dd0*/  WARPGROUP.ARRIVE ;  /* 0x00000000000079c5 */ /* 0x000fe20000000000 */
[----:B------:R-:W-:Y:S01]  /*6de0*/  R2UR UR11, R139 ;  /* 0x000000008b0b72ca */ /* 0x000fe200000e0000 */
[----:B------:R-:W-:Y:S01]  /*6df0*/  UMOV UR57, 0x40000040 ;  /* 0x4000004000397882 */ /* 0x000fe20000000000 */
[----:B------:R-:W-:Y:S01]  /*6e00*/  UMOV UR59, 0x80000020 ;  /* 0x80000020003b7882 */ /* 0x000fe20000000000 */
[----:B------:R-:W-:Y:S01]  /*6e10*/  UMOV UR31, 0x80000020 ;  /* 0x80000020001f7882 */ /* 0x000fe20000000000 */
[----:B------:R-:W-:Y:S01]  /*6e20*/  UMOV UR35, 0x80000020 ;  /* 0x8000002000237882 */ /* 0x000fe20000000000 */
[----:B------:R-:W-:Y:S01]  /*6e30*/  UMOV UR39, 0x80000020 ;  /* 0x8000002000277882 */ /* 0x000fe20000000000 */
[----:B------:R-:W-:Y:S01]  /*6e40*/  UMOV UR43, 0x80000020 ;  /* 0x80000020002b7882 */ /* 0x000fe20000000000 */
[----:B------:R-:W-:Y:S01]  /*6e50*/  UMOV UR47, 0x80000020 ;  /* 0x80000020002f7882 */ /* 0x000fe20000000000 */
[----:B------:R-:W-:Y:S01]  /*6e60*/  UMOV UR51, 0x80000020 ;  /* 0x8000002000337882 */ /* 0x000fe20000000000 */
[----:B------:R-:W-:-:S02]  /*6e70*/  UMOV UR55, 0x80000020 ;  /* 0x8000002000377882 */ /* 0x000fc40000000000 */
[----:B------:R-:W-:Y:S02]  /*6e80*/  UIADD3 UR10, UR10, 0x400, URZ ;  /* 0x000004000a0a7890 */ /* 0x000fe4000fffe03f */
[----:B------:R-:W-:Y:S02]  /*6e90*/  UMOV UR56, UR11 ;  /* 0x0000000b00387c82 */ /* 0x000fe40008000000 */
[----:B------:R-:W-:-:S04]  /*6ea0*/  USHF.R.U32.HI UR10, URZ, 0x4, UR10 ;  /* 0x000000043f0a7899 */ /* 0x000fc8000801160a */
[----:B------:R-:W-:-:S04]  /*6eb0*/  ULOP3.LUT UR10, UR10, 0x3fff, URZ, 0xc0, !UPT ;  /* 0x00003fff0a0a7892 */ /* 0x000fc8000f8ec03f */
[----:B------:R-:W-:-:S04]  /*6ec0*/  ULOP3.LUT UR10, UR10, 0x2000000, URZ, 0xfc, !UPT ;  /* 0x020000000a0a7892 */ /* 0x000fc8000f8efc3f */
[----:B------:R-:W-:-:S04]  /*6ed0*/  UIMAD UR58, UR6, 0x600, UR10 ;  /* 0x00000600063a78a4 */ /* 0x000fc8000f8e020a */
        /* <DEDUP_REMOVED lines=33> */
.L_x_1939:
[----:B01----:R-:W-:Y:S01]  /*70f0*/  FMNMX.FTZ R0, R24, R15, !PT ;  /* 0x0000000f18007209 */ /* 0x003fe20007810000 */
[----:B------:R-:W-:Y:S01]  /*7100*/  ULDC UR10, c[0x0][0x988] ;  /* 0x00026200000a7ab9 */ /* 0x000fe20000000800 */
[----:B------:R-:W-:Y:S01]  /*7110*/  FMNMX.FTZ R18, R26, R14, !PT ;  /* 0x0000000e1a127209 */ /* 0x000fe20007810000 */
[----:B------:R-:W-:Y:S01]  /*7120*/  UMOV UR31, UR10 ;  /* 0x0000000a001f7c82 */ /* 0x000fe20008000000 */
[----:B------:R-:W-:Y:S01]  /*7130*/  FMNMX.FTZ R13, R25, R0, !PT ;  /* 0x00000000190d7209 */ /* 0x000fe20007810000 */
[----:B------:R-:W0:Y:S01]  /*7140*/  S2UR UR11, SR_CgaCtaId ;  /* 0x00000000000b79c3 */ /* 0x000e220000008800 */
        /* <DEDUP_REMOVED lines=62> */
[----:B------:R-:W1:Y:S04]  /*7530*/  SHFL.BFLY PT, R0, R17, 0x2, 0x1f ;  /* 0x0c401f0011007f89 */ /* 0x000e6800000e0000 */
[----:B------:R-:W3:Y:S08]  /*7540*/  SHFL.BFLY PT, R13, R18, 0x2, 0x1f ;  /* 0x0c401f00120d7f89 */ /* 0x000ef000000e0000 */
[----:B------:R-:W-:-:S04]  /*7550*/  ULEA UR10, UR4, UR10, 0x3 ;  /* 0x0000000a040a7291 */ /* 0x000fc8000f8e183f */
[----:B------:R-:W-:-:S04]  /*7560*/  UIADD3 UR10, UR10, 0x2d840, URZ ;  /* 0x0002d8400a0a7890 */ /* 0x000fc8000fffe03f */
[----:B0-----:R-:W-:Y:S01]  /*7570*/  UPRMT UR10, UR11, 0x654, UR10 ;  /* 0x000006540b0a7896 */ /* 0x001fe2000800000a */
[----:B-1----:R-:W-:Y:S02]  /*7580*/  FMNMX.FTZ R19, R17, R0, !PT ;  /* 0x0000000011137209 */ /* 0x002fe40007810000 */
[----:B---3--:R-:W-:-:S03]  /*7590*/  FMNMX.FTZ R20, R18, R13, !PT ;  /* 0x0000000d12147209 */ /* 0x008fc60007810000 */
[----:B------:R-:W0:Y:S03]  /*75a0*/  SHFL.BFLY PT, R0, R19, 0x1, 0x1f ;  /* 0x0c201f0013007f89 */ /* 0x000e2600000e0000 */
[----:B------:R-:W-:Y:S01]  /*75b0*/  SYNCS.ARRIVE.TRANS64.RED.A1T0 RZ, [UR10], RZ ;  /* 0x000000ffffff79a7 */ /* 0x000fe2000810040a */
[----:B------:R-:W1:Y:S01]  /*75c0*/  SHFL.BFLY PT, R13, R20, 0x1, 0x1f ;  /* 0x0c201f00140d7f89 */ /* 0x000e6200000e0000 */
[----:B0-----:R-:W-:Y:S02]  /*75d0*/  FMNMX.FTZ R0, R19, R0, !PT ;  /* 0x0000000013007209 */ /* 0x001fe40007810000 */
[----:B-1----:R-:W-:-:S03]  /*75e0*/  FMNMX.FTZ R13, R20, R13, !PT ;  /* 0x0000000d140d7209 */ /* 0x002fc60007810000 */
[C---:B------:R-:W-:Y:S01]  /*75f0*/  FMUL.FTZ R17, R0.reuse, UR31 ;  /* 0x0000001f00117c20 */ /* 0x040fe20008410000 */
[----:B------:R-:W-:-:S03]  /*7600*/  FADD.FTZ R15, -R0, R15 ;  /* 0x0000000f000f7221 */ /* 0x000fc60000010100 */
[--C-:B------:R-:W-:Y:S01]  /*7610*/  FFMA.FTZ R18, R24, UR31, -R17.reuse ;  /* 0x0000001f18127c23 */ /* 0x100fe20008010811 */
[--C-:B------:R-:W-:Y:S01]  /*7620*/  FFMA.FTZ R24, R36, UR31, -R17.reuse ;  /* 0x0000001f24187c23 */ /* 0x100fe20008010811 */
[C---:B------:R-:W-:Y:S01]  /*7630*/  FADD.FTZ R14, -R13.reuse, R14 ;  /* 0x0000000e0d0e7221 */ /* 0x040fe20000010100 */
[----:B------:R-:W-:Y:S01]  /*7640*/  FMUL.FTZ R36, R13, UR31 ;  /* 0x0000001f0d247c20 */ /* 0x000fe20008410000 */
[--C-:B------:R-:W-:Y:S01]  /*7650*/  FFMA.FTZ R19, R25, UR31, -R17.reuse ;  /* 0x0000001f19137c23 */ /* 0x100fe20008010811 */
        /* <DEDUP_REMOVED lines=26> */
[----:B------:R-:W-:Y:S01]  /*7800*/  FFMA.FTZ R136, R35, UR31, -R36 ;  /* 0x0000001f23887c23 */ /* 0x000fe20008010824 */
        /* <DEDUP_REMOVED lines=9> */
[----:B0-----:R-:W-:Y:S01]  /*78a0*/  FFMA.FTZ R6, R15, R6, R18 ;  /* 0x000000060f067223 */ /* 0x001fe20000010012 */
[----:B------:R-:W0:Y:S01]  /*78b0*/  MUFU.EX2 R19, R19 ;  /* 0x0000001300137308 */ /* 0x000e220000000800 */
[--C-:B------:R-:W-:Y:S01]  /*78c0*/  FFMA.FTZ R69, R77, UR31, -R17.reuse ;  /* 0x0000001f4d457c23 */ /* 0x100fe20008010811 */
[--C-:B------:R-:W-:Y:S01]  /*78d0*/  FFMA.FTZ R72, R80, UR31, -R17.reuse ;  /* 0x0000001f50487c23 */ /* 0x100fe20008010811 */
[--C-:B------:R-:W-:Y:S01]  /*78e0*/  FFMA.FTZ R73, R81, UR31, -R17.reuse ;  /* 0x0000001f51497c23 */ /* 0x100fe20008010811 */
[--C-:B------:R-:W-:Y:S01]  /*78f0*/  FFMA.FTZ R76, R84, UR31, -R17.reuse ;  /* 0x0000001f544c7c23 */ /* 0x100fe20008010811 */
[----:B------:R-:W-:Y:S01]  /*7900*/  FFMA.FTZ R17, R85, UR31, -R17 ;  /* 0x0000001f55117c23 */ /* 0x000fe20008010811 */
[--C-:B------:R-:W-:Y:S01]  /*7910*/  FFMA.FTZ R30, R38, UR31, -R36.reuse ;  /* 0x0000001f261e7c23 */ /* 0x100fe20008010824 */
[--C-:B------:R-:W-:Y:S01]  /*7920*/  FFMA.FTZ R85, R39, UR31, -R36.reuse ;  /* 0x0000001f27557c23 */ /* 0x100fe20008010824 */
[----:B------:R-:W3:Y:S01]  /*7930*/  MUFU.EX2 R138, R138 ;  /* 0x0000008a008a7308 */ /* 0x000ee20000000800 */
        /* <DEDUP_REMOVED lines=32> */
[----:B0-----:R-:W-:-:S07]  /*7b40*/  FADD.FTZ R38, R26, R5 ;  /* 0x000000051a267221 */ /* 0x001fce0000010000 */
[----:B------:R-:W0:Y:S01]  /*7b50*/  MUFU.EX2 R22, R22 ;  /* 0x0000001600167308 */ /* 0x000e220000000800 */
[----:B---3--:R-:W-:-:S07]  /*7b60*/  FADD.FTZ R5, R21, R6 ;  /* 0x0000000615057221 */ /* 0x008fce0000010000 */
[----:B------:R-:W3:Y:S01]  /*7b70*/  MUFU.EX2 R27, R27 ;  /* 0x0000001b001b7308 */ /* 0x000ee20000000800 */
[----:B-1----:R-:W-:-:S07]  /*7b80*/  FADD.FTZ R38, R137, R38 ;  /* 0x0000002689267221 */ /* 0x002fce0000010000 */
        /* <DEDUP_REMOVED lines=107> */
[----:B-1----:R-:W-:Y:S01]  /*8240*/  FADD.FTZ R5, R71, R6 ;  /* 0x0000000647057221 */ /* 0x002fe20000010000 */
[----:B0-----:R-:W-:-:S03]  /*8250*/  FADD.FTZ R6, R17, R36 ;  /* 0x0000002411067221 */ /* 0x001fc60000010000 */
[----:B---3--:R-:W-:Y:S01]  /*8260*/  FADD.FTZ R5, R74, R5 ;  /* 0x000000054a057221 */ /* 0x008fe20000010000 */
[----:B------:R-:W-:Y:S06]  /*8270*/  @!P0 BRA `(.L_x_1940) ;  /* 0x0000000000048947 */ /* 0x000fec0003800000 */
[----:B------:R-:W-:Y:S01]  /*8280*/  BPT.TRAP 0x1 ;  /* 0x000000040000795c */ /* 0x000fe20000300000 */
.L_x_1940:
[----:B------:R-:W0:Y:S01]  /*8290*/  S2UR UR10, SR_CgaCtaId ;  /* 0x00000000000a79c3 */ /* 0x000e220000008800 */
[----:B------:R-:W-:Y:S01]  /*82a0*/  R2UR UR11, R2 ;  /* 0x00000000020b72ca */ /* 0x000fe200000e0000 */
[----:B------:R-:W-:Y:S01]  /*82b0*/  UMOV UR30, UR5 ;  /* 0x00000005001e7c82 */ /* 0x000fe20008000000 */
        /* <DEDUP_REMOVED lines=19> */
[-C--:B------:R-:W-:Y:S01]  /*83f0*/  FMUL.FTZ R101, R101, R15.reuse ;  /* 0x0000000f65657220 */ /* 0x080fe20000410000 */
[----:B------:R-:W-:Y:S01]  /*8400*/  F2FP.BF16.F32.PACK_AB R40, R41, R40 ;  /* 0x000000282928723e */ /* 0x000fe200000010ff */
[----:B0-----:R-:W-:Y:S01]  /*8410*/  UPRMT UR6, UR10, 0x654, UR6 ;  /* 0x000006540a067896 */ /* 0x001fe20008000006 */
        /* <DEDUP_REMOVED lines=13> */
[----:B------:R-:W-:Y:S01]  /*84f0*/  UIADD3 UR6, UR7, -0x1, URZ ;  /* 0xffffffff07067890 */ /* 0x000fe2000fffe03f */
        /* <DEDUP_REMOVED lines=15> */
[-C--:B------:R-:W-:Y:S01]  /*85f0*/  FMUL.FTZ R117, R117, R15.reuse ;  /* 0x0000000f75757220 */ /* 0x080fe20000410000 */
[----:B------:R-:W-:Y:S01]  /*8600*/  R2UR UR10, R141 ;  /* 0x000000008d0a72ca */ /* 0x000fe200000e0000 */
        /* <DEDUP_REMOVED lines=12> */
[----:B------:R-:W-:Y:S01]  /*86d0*/  UISETP.GT.AND UP0, UPT, UR7, UR10, UPT ;  /* 0x0000000a0700728c */ /* 0x000fe2000bf04270 */
[-C--:B------:R-:W-:Y:S01]  /*86e0*/  FMUL.FTZ R128, R128, R15.reuse ;  /* 0x0000000f80807220 */ /* 0x080fe20000410000 */
[-C--:B------:R-:W-:Y:S01]  /*86f0*/  FMUL.FTZ R129, R129, R15.reuse ;  /* 0x0000000f81817220 */ /* 0x080fe20000410000 */
[----:B------:R-:W-:Y:S01]  /*8700*/  UMOV UR7, UR6 ;  /* 0x0000000600077c82 */ /* 0x000fe20008000000 */
[----:B------:R0:W-:Y:S01]  /*8710*/  STSM.16.M88.4 [R7+0x6000], R68 ;  /* 0x0060004407007844 */ /* 0x0001e20000000200 */
[----:B------:R-:W-:Y:S01]  /*8720*/  UMOV UR6, UR4 ;  /* 0x0000000400067c82 */ /* 0x000fe20008000000 */
[----:B------:R-:W-:Y:S01]  /*8730*/  PLOP3.LUT P1, PT, PT, PT, UP0, 0x80, 0x0 ;  /* 0x000000000000781c */ /* 0x000fe20003f2f008 */
[-C--:B------:R-:W-:Y:S01]  /*8740*/  FMUL.FTZ R132, R132, R15.reuse ;  /* 0x0000000f84847220 */ /* 0x080fe20000410000 */
[----:B------:R-:W-:Y:S01]  /*8750*/  @!PT LDS RZ, [RZ] ;  /* 0x00000000fffff984 */ /* 0x000fe20000000800 */
[----:B------:R-:W-:Y:S01]  /*8760*/  @!PT LDS RZ, [RZ] ;  /* 0x00000000fffff984 */ /* 0x000fe20000000800 */
[----:B------:R-:W-:Y:S01]  /*8770*/  @!PT LDS RZ, [RZ] ;  /* 0x00000000fffff984 */ /* 0x000fe20000000800 */
[----:B------:R-:W-:Y:S01]  /*8780*/  @!PT LDS RZ, [RZ] ;  /* 0x00000000fffff984 */ /* 0x000fe20000000800 */
[----:B------:R1:W-:Y:S06]  /*8790*/  MEMBAR.ALL.CTA ;  /* 0x0000000000007992 */ /* 0x0003ec0000008000 */
[----:B-1----:R-:W1:Y:S01]  /*87a0*/  FENCE.VIEW.ASYNC.S ;  /* 0x00000000000073c6 */ /* 0x002e620000000000 */
        /* <DEDUP_REMOVED lines=29> */
.L_x_1930:
[----:B------:R-:W-:Y:S06]  /*8980*/  BAR.ARV 0x8, 0x200 ;  /* 0x0208000000007b1d */ /* 0x000fec0000002000 */
[----:B------:R-:W-:Y:S05]  /*8990*/  @!P0 BRA `(.L_x_1942) ;  /* 0x0000000000048947 */ /* 0x000fea0003800000 */
[----:B------:R-:W-:Y:S01]  /*89a0*/  BPT.TRAP 0x1 ;  /* 0x000000040000795c */ /* 0x000fe20000300000 */
.L_x_1942:
[----:B------:R-:W-:Y:S01]  /*89b0*/  R2UR UR6, R2 ;  /* 0x00000000020672ca */ /* 0x000fe200000e0000 */
[----:B--2---:R-:W-:-:S05]  /*89c0*/  IMAD.U32 R3, RZ, RZ, UR5 ;  /* 0x00000005ff037e24 */ /* 0x004fca000f8e00ff */
[----:B------:R-:W-:-:S07]  /*89d0*/  SHF.L.U32 R3, R3, 0x1f, RZ ;  /* 0x0000001f03037819 */ /* 0x000fce00000006ff */
[----:B------:R-:W-:-:S09]  /*89e0*/  ULEA UR6, UR4, UR6, 0x3 ;  /* 0x0000000604067291 */ /* 0x000fd2000f8e183f */
[----:B------:R0:W1:Y:S01]  /*89f0*/  SYNCS.PHASECHK.TRANS64.TRYWAIT P1, [UR6+0x2d850], R3 ;  /* 0x02d85003ff0075a7 */ /* 0x0000620008020146 */
[----:B------:R-:W-:Y:S05]  /*8a00*/  @!P0 BRA `(.L_x_1943) ;  /* 0x0000000000048947 */ /* 0x000fea0003800000 */
[----:B------:R-:W-:Y:S01]  /*8a10*/  BPT.TRAP 0x1 ;  /* 0x000000040000795c */ /* 0x000fe20000300000 */
.L_x_1943:
[----:B-1----:R-:W-:Y:S05]  /*8a20*/  @P1 BRA `(.L_x_1944) ;  /* 0x0000000000081947 */ /* 0x002fea0003800000 */
[----:B------:R-:W1:Y:S02]  /*8a30*/  SYNCS.PHASECHK.TRANS64.TRYWAIT P1, [UR6+0x2d850], R3 ;  /* 0x02d85003ff0075a7 */ /* 0x000e640008020146 */
[----:B-1----:R-:W-:Y:S05]  /*8a40*/  @!P1 BRA `(.L_x_1945) ;  /* 0x0000005c00349947 */ /* 0x002fea0003800000 */
.L_x_1944:
[----:B------:R-:W-:Y:S01]  /*8a50*/  R2UR UR5, R2 ;  /* 0x00000000020572ca */ /* 0x000fe200000e0000 */
[----:B------:R-:W-:Y:S01]  /*8a60*/  WARPGROUP.ARRIVE ;  /* 0x00000000000079c5 */ /* 0x000fe20000000000 */
[----:B------:R-:W-:Y:S01]  /*8a70*/  R2UR UR7, R140 ;  /* 0x000000008c0772ca */ /* 0x000fe200000e0000 */
[----:B------:R-:W-:Y:S01]  /*8a80*/  UMOV UR9, 0x40000040 ;  /* 0x4000004000097882 */ /* 0x000fe20000000000 */
[----:B------:R-:W-:Y:S01]  /*8a90*/  UMOV UR11, 0x80000020 ;  /* 0x80000020000b7882 */ /* 0x000fe20000000000 */
[----:B01----:R-:W0:Y:S01]  /*8aa0*/  SHFL.BFLY PT, R3, R6, 0x2, 0x1f ;  /* 0x0c401f0006037f89 */ /* 0x003e2200000e0000 */
[----:B------:R-:W-:Y:S02]  /*8ab0*/  IMAD.MOV.U32 R8, RZ, RZ, RZ ;  /* 0x000000ffff087224 */ /* 0x000fe400078e00ff */
[----:B------:R-:W-:Y:S01]  /*8ac0*/  IMAD.U32 R15, RZ, RZ, UR31 ;  /* 0x0000001fff0f7e24 */ /* 0x000fe2000f8e00ff */
[----:B------:R-:W1:Y:S04]  /*8ad0*/  SHFL.BFLY PT, R2, R5, 0x2, 0x1f ;  /* 0x0c401f0005027f89 */ /* 0x000e6800000e0000 */
[----:B------:R-:W-:-:S02]  /*8ae0*/  UIADD3 UR5, UR5, 0x400, URZ ;  /* 0x0000040005057890 */ /* 0x000fc4000fffe03f */
[----:B------:R-:W-:Y:S02]  /*8af0*/  ULOP3.LUT UR7, UR7, 0x10000, URZ, 0xfc, !UPT ;  /* 0x0001000007077892 */ /* 0x000fe4000f8efc3f */
[----:B------:R-:W-:-:S04]  /*8b00*/  USHF.R.U32.HI UR5, URZ, 0x4, UR5 ;  /* 0x000000043f057899 */ /* 0x000fc80008011605 */
[----:B------:R-:W-:Y:S01]  /*8b10*/  ULOP3.LUT UR5, UR5, 0x3fff, URZ, 0xc0, !UPT ;  /* 0x00003fff05057892 */ /* 0x000fe2000f8ec03f */
[----:B------:R-:W-:-:S03]  /*8b20*/  UMOV UR8, UR7 ;  /* 0x0000000700087c82 */ /* 0x000fc60008000000 */
[----:B------:R-:W-:-:S04]  /*8b30*/  ULOP3.LUT UR5, UR5, 0x2000000, URZ, 0xfc, !UPT ;  /* 0x0200000005057892 */ /* 0x000fc8000f8efc3f */
[----:B------:R-:W-:Y:S01]  /*8b40*/  UIMAD UR4, UR4, 0x600, UR5 ;  /* 0x00000600040478a4 */ /* 0x000fe2000f8e0205 */
[----:B0-----:R-:W-:Y:S01]  /*8b50*/  FADD.FTZ R3, R3, R6 ;  /* 0x0000000603037221 */ /* 0x001fe20000010000 */
[----:B-1----:R-:W-:Y:S01]  /*8b60*/  FADD.FTZ R4, R2, R5 ;  /* 0x0000000502047221 */ /* 0x002fe20000010000 */
[----:B------:R-:W-:-:S03]  /*8b70*/  IMAD.MOV.U32 R5, RZ, RZ, RZ ;  /* 0x000000ffff057224 */ /* 0x000fc600078e00ff */
[----:B------:R-:W0:Y:S01]  /*8b80*/  SHFL.BFLY PT, R2, R3, 0x1, 0x1f ;  /* 0x0c201f0003027f89 */ /* 0x000e2200000e0000 */
[----:B------:R-:W-:Y:S02]  /*8b90*/  UMOV UR10, UR4 ;  /* 0x00000004000a7c82 */ /* 0x000fe40008000000 */
[----:B------:R-:W-:Y:S01]  /*8ba0*/  HGMMA.64x96x16.F32.BF16 R88, gdesc[UR8].tnspB, R88, gsb0 ;  /* 0x41600000085879f0 */ /* 0x000fe20008001858 */
[----:B------:R-:W-:Y:S01]  /*8bb0*/  UIADD3 UR8, UR7, 0x2, URZ ;  /* 0x0000000207087890 */ /* 0x000fe2000fffe03f */
[----:B------:R-:W1:Y:S01]  /*8bc0*/  SHFL.BFLY PT, R7, R4, 0x1, 0x1f ;  /* 0x0c201f0004077f89 */ /* 0x000e6200000e0000 */
[----:B------:R-:W-:Y:S01]  /*8bd0*/  UIADD3 UR10, UR4, 0x40, URZ ;  /* 0x00000040040a7890 */ /* 0x000fe2000fffe03f */
[----:B------:R-:W-:Y:S01]  /*8be0*/  UMOV UR9, 0x40000040 ;  /* 0x4000004000097882 */ /* 0x000fe20000000000 */
[----:B------:R-:W-:Y:S01]  /*8bf0*/  UMOV UR11, 0x80000020 ;  /* 0x80000020000b7882 */ /* 0x000fe20000000000 */
[----:B0-----:R-:W-:Y:S01]  /*8c00*/  FADD.FTZ R10, R3, R2 ;  /* 0x00000002030a7221 */ /* 0x001fe20000010000 */
[----:B------:R-:W-:-:S02]  /*8c10*/  IMAD.MOV.U32 R3, RZ, RZ, -0x800000 ;  /* 0xff800000ff037424 */ /* 0x000fc400078e00ff */
[----:B------:R-:W-:Y:S02]  /*8c20*/  IMAD.MOV.U32 R2, RZ, RZ, -0x800000 ;  /* 0xff800000ff027424 */ /* 0x000fe400078e00ff */
[----:B-1----:R-:W-:Y:S01]  /*8c30*/  FADD.FTZ R11, R4, R7 ;  /* 0x00000007040b7221 */ /* 0x002fe20000010000 */
[----:B------:R-:W-:Y:S01]  /*8c40*/  FSETP.NE.FTZ.AND P1, PT, R10, RZ, PT ;  /* 0x000000ff0a00720b */ /* 0x000fe20003f35000 */
[----:B------:R-:W-:-:S03]  /*8c50*/  IMAD.U32 R7, RZ, RZ, UR31 ;  /* 0x0000001fff077e24 */ /* 0x000fc6000f8e00ff */
[----:B------:R-:W-:-:S09]  /*8c60*/  FSETP.NE.FTZ.AND P2, PT, R11, RZ, PT ;  /* 0x000000ff0b00720b */ /* 0x000fd20003f55000 */
[----:B------:R-:W0:Y:S01]  /*8c70*/  @P1 MUFU.LG2 R6, R10 ;  /* 0x0000000a00061308 */ /* 0x000e220000000c00 */
[----:B------:R-:W-:-:S03]  /*8c80*/  @P1 FMUL.FTZ R7, R7, 0.69314718246459960938 ;  /* 0x3f31721807071820 */ /* 0x000fc60000410000 */
[----:B------:R-:W-:-:S04]  /*8c90*/  @P2 FMUL.FTZ R15, R15, 0.69314718246459960938 ;  /* 0x3f3172180f0f2820 */ /* 0x000fc80000410000 */
        /* <DEDUP_REMOVED lines=55> */
.L_x_1946:
        /* <DEDUP_REMOVED lines=53> */
.L_x_1910:
[----:B------:R-:W-:Y:S05]  /*9360*/  @P0 BRA `(.L_x_1947) ;  /* 0x0000001000940947 */ /* 0x000fea0003800000 */
[----:B------:R-:W2:Y:S01]  /*9370*/  LDL R4, [R1] ;  /* 0x0000000001047983 */ /* 0x000ea20000100800 */
[----:B------:R-:W0:Y:S01]  /*9380*/  S2UR UR12, SR_CTAID.Z ;  /* 0x00000000000c79c3 */ /* 0x000e220000002700 */
[----:B------:R-:W-:Y:S01]  /*9390*/  ULDC.64 UR8, c[0x0][0xbd0] ;  /* 0x0002f40000087ab9 */ /* 0x000fe20000000a00 */
[----:B------:R-:W-:Y:S01]  /*93a0*/  BSSY B0, `(.L_x_1948) ;  /* 0x00000d5000007945 */ /* 0x000fe20003800000 */
[----:B------:R-:W1:Y:S01]  /*93b0*/  S2R R0, SR_TID.X ;  /* 0x0000000000007919 */ /* 0x000e620000002100 */
[----:B------:R-:W3:Y:S04]  /*93c0*/  S2R R21, SR_CTAID.X ;  /* 0x0000000000157919 */ /* 0x000ee80000002500 */
[----:B------:R-:W4:Y:S08]  /*93d0*/  S2UR UR11, SR_CTAID.Y ;  /* 0x00000000000b79c3 */ /* 0x000f300000002600 */
[----:B------:R-:W4:Y:S08]  /*93e0*/  LDC R20, c[0x0][0xc50] ;  /* 0x00031400ff147b82 */ /* 0x000f300000000800 */
[----:B------:R-:W5:Y:S01]  /*93f0*/  LDC.64 R18, c[0x0][0xb40] ;  /* 0x0002d000ff127b82 */ /* 0x000f620000000a00 */
        /* <DEDUP_REMOVED lines=50> */
[----:B---3--:R-:W-:Y:S01]  /*9720*/  IMAD R12, R21, 0xc0, R8 ;  /* 0x000000c0150c7824 */ /* 0x008fe200078e0208 */
[----:B------:R-:W-:Y:S01]  /*9730*/  ULDC.64 UR8, c[0x0][0xb28] ;  /* 0x0002ca0000087ab9 */ /* 0x000fe20000000a00 */
[----:B------:R-:W-:Y:S02]  /*9740*/  IMAD R17, RZ, RZ, -UR13 ;  /* 0x8000000dff117e24 */ /* 0x000fe4000f8e02ff */
[----:B------:R-:W-:Y:S01]  /*9750*/  IMAD.WIDE.U32 R4, R14, UR12, R4 ;  /* 0x0000000c0e047c25 */ /* 0x000fe2000f8e0004 */
[----:B------:R-:W2:Y:S03]  /*9760*/  @P0 LDC R25, c[0x0][0xbec] ;  /* 0x0002fb00ff190b82 */ /* 0x000ea60000000800 */
[----:B------:R-:W-:-:S02]  /*9770*/  IMAD.U32 R9, RZ, RZ, UR5 ;  /* 0x00000005ff097e24 */ /* 0x000fc4000f8e00ff */
[----:B----4-:R-:W-:Y:S02]  /*9780*/  IMAD R23, R20, R17, UR11 ;  /* 0x0000000b14177e24 */ /* 0x010fe4000f8e0211 */
[----:B------:R-:W-:Y:S01]  /*9790*/  IMAD.U32 R8, RZ, RZ, UR4 ;  /* 0x00000004ff087e24 */ /* 0x000fe2000f8e00ff */
[----:B------:R-:W3:Y:S01]  /*97a0*/  @P0 LDC R22, c[0x0][0xbf0] ;  /* 0x0002fc00ff160b82 */ /* 0x000ee20000000800 */
[----:B0-----:R-:W-:Y:S01]  /*97b0*/  @P0 IMAD.HI.U32 R13, R12, R13, RZ ;  /* 0x0000000d0c0d0227 */ /* 0x001fe200078e00ff */
[----:B------:R-:W-:-:S03]  /*97c0*/  ULDC.64 UR4, c[0x0][0xbe0] ;  /* 0x0002f80000047ab9 */ /* 0x000fc60000000a00 */
[----:B------:R-:W-:Y:S01]  /*97d0*/  IMAD.U32 R9, RZ, RZ, UR6 ;  /* 0x00000006ff097e24 */ /* 0x000fe2000f8e00ff */
[----:B------:R-:W-:Y:S01]  /*97e0*/  ULDC.64 UR6, c[0x0][0xb48] ;  /* 0x0002d20000067ab9 */ /* 0x000fe20000000a00 */
[C---:B-----5:R-:W-:Y:S02]  /*97f0*/  IMAD R14, R18.reuse, UR10, RZ ;  /* 0x0000000a120e7c24 */ /* 0x060fe4000f8e02ff */
        /* <DEDUP_REMOVED lines=11> */
[----:B---3--:R-:W-:Y:S01]  /*98b0*/  @P0 SHF.R.U32.HI R13, RZ, R22, R25 ;  /* 0x00000016ff0d0219 */ /* 0x008fe20000011619 */
        /* <DEDUP_REMOVED lines=131> */
.L_x_1949:
[----:B------:R-:W-:Y:S05]  /*a0f0*/  BSYNC B0 ;  /* 0x0000000000007941 */ /* 0x000fea0003800000 */
.L_x_1948:
[----:B------:R-:W-:Y:S01]  /*a100*/  ISETP.GE.AND P0, PT, R18, R19, PT ;  /* 0x000000131200720c */ /* 0x000fe20003f06270 */
[----:B0-----:R0:W1:Y:S04]  /*a110*/  SHFL.IDX PT, R15, R22, 0x1, 0x1c1f ;  /* 0x003c1f00160f7f89 */ /* 0x00106800000e0000 */
[----:B------:R0:W0:Y:S08]  /*a120*/  SHFL.IDX PT, R14, R20, 0x1, 0x1c1f ;  /* 0x003c1f00140e7f89 */ /* 0x00003000000e0000 */
        /* <DEDUP_REMOVED lines=24> */
[--C-:B01----:R-:W-:Y:S01]  /*a2b0*/  @!P2 IMAD.WIDE R2, R7, 0x4, R14.reuse ;  /* 0x000000040702a825 */ /* 0x103fe200078e020e */
        /* <DEDUP_REMOVED lines=44> */
[----:B0-----:R-:W-:-:S05]  /*a580*/  LOP3.LUT R3, R7, 0xfffffffe, RZ, 0xc0, !PT ;  /* 0xfffffffe07037812 */ /* 0x001fca00078ec0ff */
[----:B------:R-:W-:-:S05]  /*a590*/  IMAD.WIDE R2, R3, 0x4, R14 ;  /* 0x0000000403027825 */ /* 0x000fca00078e020e */
[----:B------:R0:W-:Y:S01]  /*a5a0*/  ST.E.64 desc[UR60][R2.64], R134 ;  /* 0x0000008602007985 */ /* 0x0001e2000c101b3c */
[----:B------:R-:W-:Y:S05]  /*a5b0*/  BRA `(.L_x_1908) ;  /* 0x0000003c00b87947 */ /* 0x000fea0003800000 */
.L_x_1947:
        /* <DEDUP_REMOVED lines=12> */
[----:B------:R-:W2:Y:S01]  /*a680*/  LDL R2, [R1] ;  /* 0x0000000001027983 */ /* 0x000ea20000100800 */
[----:B------:R-:W-:Y:S01]  /*a690*/  ISETP.NE.AND P0, PT, R6, 0x1, PT ;  /* 0x000000010600780c */ /* 0x000fe20003f05270 */
[----:B------:R-:W-:Y:S01]  /*a6a0*/  S2UR UR7, SR_CTAID.Z ;  /* 0x00000000000779c3 */ /* 0x000fe20000002700 */
[----:B------:R-:W-:Y:S01]  /*a6b0*/  ULDC.64 UR8, c[0x0][0xbd0] ;  /* 0x0002f40000087ab9 */ /* 0x000fe20000000a00 */
[----:B------:R-:W-:-:S06]  /*a6c0*/  IMAD.MOV.U32 R5, RZ, RZ, R0 ;  /* 0x000000ffff057224 */ /* 0x000fcc00078e0000 */
[----:B------:R-:W0:Y:S08]  /*a6d0*/  LDC.64 R10, c[0x0][0xbd8] ;  /* 0x0002f600ff0a7b82 */ /* 0x000e300000000a00 */
[----:B------:R-:W1:Y:S08]  /*a6e0*/  @P0 LDC R7, c[0x0][0xbec] ;  /* 0x0002fb00ff070b82 */ /* 0x000e700000000800 */
[----:B------:R-:W3:Y:S08]  /*a6f0*/  @P0 LDC R9, c[0x0][0xbf0] ;  /* 0x0002fc00ff090b82 */ /* 0x000ef00000000800 */
[----:B------:R-:W4:Y:S08]  /*a700*/  S2UR UR10, SR_CTAID.Y ;  /* 0x00000000000a79c3 */ /* 0x000f300000002600 */
[----:B------:R-:W4:Y:S01]  /*a710*/  LDC R8, c[0x0][0xc50] ;  /* 0x00031400ff087b82 */ /* 0x000f220000000800 */
[----:B-1----:R-:W-:-:S05]  /*a720*/  @P0 IMAD.HI.U32 R4, R0, R7, RZ ;  /* 0x0000000700040227 */ /* 0x002fca00078e00ff */
[----:B---3--:R-:W-:Y:S02]  /*a730*/  @P0 SHF.R.U32.HI R5, RZ, R9, R4 ;  /* 0x00000009ff050219 */ /* 0x008fe40000011604 */
[----:B--2---:R-:W-:-:S13]  /*a740*/  R2UR UR11, R2 ;  /* 0x00000000020b72ca */ /* 0x004fda00000e0000 */
[----:B------:R-:W-:Y:S02]  /*a750*/  USHF.R.S32.HI UR6, URZ, 0x1f, UR11 ;  /* 0x0000001f3f067899 */ /* 0x000fe4000801140b */
[----:B------:R-:W-:Y:S01]  /*a760*/  IMAD R7, RZ, RZ, -UR11 ;  /* 0x8000000bff077e24 */ /* 0x000fe2000f8e02ff */
[----:B------:R-:W-:Y:S02]  /*a770*/  UIMAD.WIDE.U32 UR4, UR11, UR8, URZ ;  /* 0x000000080b0472a5 */ /* 0x000fe4000f8e003f */
[----:B------:R-:W-:Y:S01]  /*a780*/  UIMAD UR6, UR6, UR8, URZ ;  /* 0x00000008060672a4 */ /* 0x000fe2000f8e023f */
[----:B----4-:R-:W-:Y:S01]  /*a790*/  IMAD R9, R8, R7, UR10 ;  /* 0x0000000a08097e24 */ /* 0x010fe2000f8e0207 */
        /* <DEDUP_REMOVED lines=32> */
.L_x_1906:
        /* <DEDUP_REMOVED lines=18> */
.L_x_1950:
[----:B------:R-:W-:Y:S01]  /*aac0*/  ULDC UR42, c[0x0][0xc50] ;  /* 0x00031400002a7ab9 */ /* 0x000fe20000000800 */
[----:B------:R-:W-:Y:S01]  /*aad0*/  UMOV UR39, UR6 ;  /* 0x0000000600277c82 */ /* 0x000fe20008000000 */
[----:B------:R-:W-:-:S11]  /*aae0*/  UISETP.NE.AND UP0, UPT, UR42, 0x1, UPT ;  /* 0x000000012a00788c */ /* 0x000fd6000bf05270 */
[----:B------:R-:W-:Y:S01]  /*aaf0*/  @UP0 ULDC UR4, c[0x0][0xc54] ;  /* 0x0003150000040ab9 */ /* 0x000fe20000000800 */
[----:B------:R-:W-:Y:S01]  /*ab00*/  @UP0 ULDC UR7, c[0x0][0xc58] ;  /* 0x0003160000070ab9 */ /* 0x000fe20000000800 */
[----:B------:R-:W-:-:S04]  /*ab10*/  UIMAD.WIDE.U32 UR4, UR6, UR4, URZ ;  /* 0x00000004060472a5 */ /* 0x000fc8000f8e003f */
[----:B------:R-:W-:-:S12]  /*ab20*/  @UP0 USHF.R.U32.HI UR39, URZ, UR7, UR5 ;  /* 0x000000073f270299 */ /* 0x000fd80008011605 */
.L_x_1951:
        /* <DEDUP_REMOVED lines=8> */
[----:B------:R-:W-:Y:S01]  /*abb0*/  ULDC UR6, c[0x0][0x448] ;  /* 0x0001120000067ab9 */ /* 0x000fe20000000800 */
[----:B------:R-:W-:Y:S01]  /*abc0*/  ULDC.64 UR4, c[0x0][0x418] ;  /* 0x0001060000047ab9 */ /* 0x000fe20000000a00 */
[----:B------:R-:W-:-:S05]  /*abd0*/  IMAD.MOV.U32 R22, RZ, RZ, RZ ;  /* 0x000000ffff167224 */ /* 0x000fca00078e00ff */
[----:B------:R-:W1:Y:S01]  /*abe0*/  S2UR UR46, SR_CTAID.X ;  /* 0x00000000002e79c3 */ /* 0x000e620000002500 */
[----:B------:R-:W-:Y:S02]  /*abf0*/  UISETP.NE.AND UP1, UPT, UR6, 0x1, UPT ;  /* 0x000000010600788c */ /* 0x000fe4000bf25270 */
[----:B------:R-:W-:Y:S01]  /*ac00*/  UISETP.NE.U32.AND UP0, UPT, UR4, URZ, UPT ;  /* 0x0000003f0400728c */ /* 0x000fe2000bf05070 */
[----:B------:R-:W-:Y:S02]  /*ac10*/  UMOV UR6, 0xc0 ;  /* 0x000000c000067882 */ /* 0x000fe40000000000 */
[----:B------:R-:W-:Y:S01]  /*ac20*/  ULDC UR4, c[0x0][0x424] ;  /* 0x0001090000047ab9 */ /* 0x000fe20000000800 */
[----:B------:R-:W-:Y:S01]  /*ac30*/  UISETP.NE.AND.EX UP0, UPT, UR5, URZ, UPT, UP0 ;  /* 0x0000003f0500728c */ /* 0x000fe2000bf05300 */
[----:B------:R-:W-:Y:S01]  /*ac40*/  ULDC UR7, c[0x0][0x2f0] ;  /* 0x0000bc0000077ab9 */ /* 0x000fe20000000800 */
[----:B------:R-:W-:Y:S02]  /*ac50*/  ULDC UR8, c[0x0][0x288] ;  /* 0x0000a20000087ab9 */ /* 0x000fe40000000800 */
[----:B------:R-:W-:Y:S01]  /*ac60*/  USEL UR40, UR4, 0x1, UP0 ;  /* 0x0000000104287887 */ /* 0x000fe20008000000 */
[----:B------:R-:W-:Y:S01]  /*ac70*/  @UP1 ULDC UR5, c[0x0][0x44c] ;  /* 0x0001130000051ab9 */ /* 0x000fe20000000800 */
[----:B0-----:R-:W-:-:S04]  /*ac80*/  ISETP.NE.U32.AND P0, PT, R2, RZ, PT ;  /* 0x000000ff0200720c */ /* 0x001fc80003f05070 */
[----:B------:R-:W-:Y:S01]  /*ac90*/  ISETP.NE.AND.EX P0, PT, R3, RZ, PT, P0 ;  /* 0x000000ff0300720c */ /* 0x000fe20003f05300 */
[----:B-1----:R-:W-:Y:S02]  /*aca0*/  UIMAD UR6, UR46, UR6, 0xbf ;  /* 0x000000bf2e0674a4 */ /* 0x002fe4000f8e0206 */
[----:B------:R-:W-:Y:S02]  /*acb0*/  UIMAD UR40, UR40, UR7, URZ ;  /* 0x00000007282872a4 */ /* 0x000fe4000f8e023f */
[----:B------:R-:W-:Y:S01]  /*acc0*/  UIMAD.WIDE.U32 UR4, UR6, UR5, URZ ;  /* 0x00000005060472a5 */ /* 0x000fe2000f8e003f */
[----:B------:R-:W-:-:S03]  /*acd0*/  @UP1 ULDC UR7, c[0x0][0x450] ;  /* 0x0001140000071ab9 */ /* 0x000fc60000000800 */
[----:B------:R-:W-:-:S04]  /*ace0*/  @UP1 USHF.R.U32.HI UR6, URZ, UR7, UR5 ;  /* 0x000000073f061299 */ /* 0x000fc80008011605 */
[----:B------:R-:W0:Y:S01]  /*acf0*/  @P0 LDC.64 R2, c[0x0][0xa28] ;  /* 0x00028a00ff020b82 */ /* 0x000e220000000a00 */
[----:B------:R-:W-:Y:S02]  /*ad00*/  UIADD3 UR5, UR40, 0x80, -UR8 ;  /* 0x0000008028057890 */ /* 0x000fe4000fffe808 */
[----:B------:R-:W-:Y:S02]  /*ad10*/  UIADD3 UR4, UR40, 0x7f, URZ ;  /* 0x0000007f28047890 */ /* 0x000fe4000fffe03f */
[----:B------:R-:W-:Y:S02]  /*ad20*/  UIADD3 UR6, UR5, UR6, URZ ;  /* 0x0000000605067290 */ /* 0x000fe4000fffe03f */
[----:B------:R-:W-:Y:S02]  /*ad30*/  USHF.R.S32.HI UR5, URZ, 0x1f, UR4 ;  /* 0x0000001f3f057899 */ /* 0x000fe40008011404 */
[----:B------:R-:W-:Y:S02]  /*ad40*/  USHF.R.S32.HI UR7, URZ, 0x1f, UR6 ;  /* 0x0000001f3f077899 */ /* 0x000fe40008011406 */
[----:B------:R-:W-:-:S02]  /*ad50*/  ULEA.HI UR5, UR5, UR4, URZ, 0x7 ;  /* 0x0000000405057291 */ /* 0x000fc4000f8f383f */
[----:B------:R-:W-:Y:S02]  /*ad60*/  ULEA.HI UR7, UR7, UR6, URZ, 0x7 ;  /* 0x0000000607077291 */ /* 0x000fe4000f8f383f */
[----:B------:R-:W-:Y:S02]  /*ad70*/  USHF.R.S32.HI UR41, URZ, 0x7, UR5 ;  /* 0x000000073f297899 */ /* 0x000fe40008011405 */
[----:B------:R-:W-:-:S04]  /*ad80*/  USHF.R.S32.HI UR43, URZ, 0x7, UR7 ;  /* 0x000000073f2b7899 */ /* 0x000fc80008011407 */
[----:B------:R-:W-:Y:S02]  /*ad90*/  UISETP.LT.AND UP0, UPT, UR41, UR43, UPT ;  /* 0x0000002b2900728c */ /* 0x000fe4000bf01270 */
[----:B------:R-:W-:Y:S01]  /*ada0*/  UP2UR UR47, UPR, URZ, 0x2 ;  /* 0x000000023f2f7883 */ /* 0x000fe20008000000 */
[----:B0-----:R-:W-:Y:S01]  /*adb0*/  @P0 IMAD.WIDE R2, R24, 0x4, R2 ;  /* 0x0000000418020825 */ /* 0x001fe200078e0202 */
[----:B------:R-:W-:-:S04]  /*adc0*/  USEL UR11, UR41, UR43, UP0 ;  /* 0x0000002b290b7287 */ /* 0x000fc80008000000 */
[----:B------:R-:W-:Y:S01]  /*add0*/  UISETP.GE.AND UP1, UPT, UR11, 0x1, UPT ;  /* 0x000000010b00788c */ /* 0x000fe2000bf26270 */
[----:B------:R0:W5:Y:S01]  /*ade0*/  @P0 LDG.E R22, desc[UR60][R2.64] ;  /* 0x0000003c02160981 */ /* 0x000162000c1e1900 */
[----:B------:R-:W-:Y:S02]  /*adf0*/  USHF.R.U32.HI UR9, URZ, 0x10, UR42 ;  /* 0x000000103f097899 */ /* 0x000fe4000801162a */
[----:B------:R-:W-:Y:S02]  /*ae00*/  ULOP3.LUT UR42, UR42, 0xffff, URZ, 0xc0, !UPT ;  /* 0x0000ffff2a2a7892 */ /* 0x000fe4000f8ec03f */
[----:B------:R-:W-:Y:S01]  /*ae10*/  PLOP3.LUT P0, PT, PT, PT, UP1, 0x80, 0x0 ;  /* 0x000000000000781c */ /* 0x000fe20003f0f018 */
[----:B------:R-:W-:Y:S01]  /*ae20*/  UISETP.NE.AND UP0, UPT, UR9, URZ, UPT ;  /* 0x0000003f0900728c */ /* 0x000fe2000bf05270 */
[----:B------:R-:W-:-:S10]  /*ae30*/  UMOV UR38, URZ ;  /* 0x0000003f00267c82 */ /* 0x000fd40008000000 */
[----:B------:R-:W-:Y:S01]  /*ae40*/  @!UP0 ULDC UR9, c[0x0][0x9f0] ;  /* 0x00027c0000098ab9 */ /* 0x000fe20000000800 */
[----:B0-----:R-:W-:Y:S05]  /*ae50*/  @!P0 BRA `(.L_x_1953) ;  /* 0x0000000000788947 */ /* 0x001fea0003800000 */
[----:B------:R-:W-:Y:S01]  /*ae60*/  IABS R2, UR9 ;  /* 0x0000000900027c13 */ /* 0x000fe20008000000 */
[----:B------:R-:W-:Y:S02]  /*ae70*/  UIADD3 UR6, UR9, -0x1, UR11 ;  /* 0xffffffff09067890 */ /* 0x000fe4000fffe00b */
[----:B------:R-:W-:Y:S01]  /*ae80*/  IABS R5, UR9 ;  /* 0x0000000900057c13 */ /* 0x000fe20008000000 */
[----:B------:R-:W-:Y:S01]  /*ae90*/  UMOV UR4, URZ ;  /* 0x0000003f00047c82 */ /* 0x000fe20008000000 */
[----:B------:R-:W-:Y:S02]  /*aea0*/  R2UR UR10, R2 ;  /* 0x00000000020a72ca */ /* 0x000fe400000e0000 */
[----:B------:R-:W-:Y:S01]  /*aeb0*/  IABS R4, UR6 ;  /* 0x0000000600047c13 */ /* 0x000fe20008000000 */
[----:B------:R-:W-:-:S03]  /*aec0*/  ULOP3.LUT UR6, UR6, UR9, URZ, 0x3c, !UPT ;  /* 0x0000000906067292 */ /* 0x000fc6000f8e3c3f */
[----:B------:R-:W-:-:S07]  /*aed0*/  R2UR UR8, R4 ;  /* 0x00000000040872ca */ /* 0x000fce00000e0000 */
        /* <DEDUP_REMOVED lines=22> */
.L_x_1953:
[----:B------:R-:W-:Y:S02]  /*b040*/  UIMAD UR48, UR42, UR38, URZ ;  /* 0x000000262a3072a4 */ /* 0x000fe4000f8e023f */
[----:B------:R-:W-:Y:S02]  /*b050*/  IMAD.U32 R2, RZ, RZ, UR38 ;  /* 0x00000026ff027e24 */ /* 0x000fe4000f8e00ff */
[----:B------:R-:W-:Y:S02]  /*b060*/  IMAD.MOV.U32 R6, RZ, RZ, 0x1 ;  /* 0x00000001ff067424 */ /* 0x000fe400078e00ff */
[----:B------:R-:W-:-:S05]  /*b070*/  IMAD.U32 R19, RZ, RZ, UR48 ;  /* 0x00000030ff137e24 */ /* 0x000fca000f8e00ff */
[----:B------:R-:W-:Y:S01]  /*b080*/  VIADDMNMX R19, R19, R2, UR11, PT ;  /* 0x0000000b13137e46 */ /* 0x000fe2000b800102 */
[----:B------:R-:W-:-:S03]  /*b090*/  IMAD.MOV.U32 R2, RZ, RZ, RZ ;  /* 0x000000ffff027224 */ /* 0x000fc600078e00ff */
        /* <DEDUP_REMOVED lines=25> */
.L_x_1954:
        /* <DEDUP_REMOVED lines=20> */
.L_x_1956:
        /* <DEDUP_REMOVED lines=15> */
.L_x_1955:
        /* <DEDUP_REMOVED lines=57> */
.L_x_1999:
        /* <DEDUP_REMOVED lines=14> */
.L_x_1958:
        /* <DEDUP_REMOVED lines=26> */
.L_x_2000:
        /* <DEDUP_REMOVED lines=76> */
.L_x_2010:
        /* <DEDUP_REMOVED lines=20> */
.L_x_1961:
        /* <DEDUP_REMOVED lines=30> */
.L_x_1962:
[----:B------:R-:W0:Y:S01]  /*c250*/  S2R R13, SR_TID.X ;  /* 0x00000000000d7919 */ /* 0x000e220000002100 */
[----:B------:R-:W-:Y:S01]  /*c260*/  UISETP.NE.AND UP0, UPT, UR47, URZ, UPT ;  /* 0x0000003f2f00728c */ /* 0x000fe2000bf05270 */
[----:B------:R-:W-:Y:S01]  /*c270*/  IMAD.U32 R4, RZ, RZ, UR36 ;  /* 0x00000024ff047e24 */ /* 0x000fe2000f8e00ff */
[----:B------:R-:W-:Y:S01]  /*c280*/  ULDC.64 UR4, c[0x0][0x2e0] ;  /* 0x0000b80000047ab9 */ /* 0x000fe20000000a00 */
[----:B------:R-:W-:Y:S01]  /*c290*/  IMAD.U32 R7, RZ, RZ, UR46 ;  /* 0x0000002eff077e24 */ /* 0x000fe2000f8e00ff */
[----:B------:R-:W1:Y:S01]  /*c2a0*/  LDC R20, c[0x0][0x448] ;  /* 0x00011200ff147b82 */ /* 0x000e620000000800 */
[----:B------:R-:W-:Y:S01]  /*c2b0*/  IMAD.U32 R3, RZ, RZ, UR45 ;  /* 0x0000002dff037e24 */ /* 0x000fe2000f8e00ff */
[----:B------:R-:W-:Y:S01]  /*c2c0*/  PLOP3.LUT P1, PT, PT, PT, UP0, 0x80, 0x0 ;  /* 0x000000000000781c */ /* 0x000fe20003f2f008 */
[----:B------:R-:W-:Y:S01]  /*c2d0*/  IMAD.MOV.U32 R2, RZ, RZ, R4 ;  /* 0x000000ffff027224 */ /* 0x000fe200078e0004 */
[----:B------:R-:W-:Y:S01]  /*c2e0*/  PLOP3.LUT P0, PT, PT, PT, UP0, 0x80, 0x0 ;  /* 0x000000000000781c */ /* 0x000fe20003f0f008 */
[----:B------:R-:W-:-:S02]  /*c2f0*/  IMAD R25, R25, UR4, RZ ;  /* 0x0000000419197c24 */ /* 0x000fc4000f8e02ff */
[----:B------:R-:W-:Y:S01]  /*c300*/  IMAD.WIDE.U32 R2, R24, UR4, R2 ;  /* 0x0000000418027c25 */ /* 0x000fe2000f8e0002 */
[----:B------:R-:W-:-:S03]  /*c310*/  @UP0 ULDC UR4, c[0x0][0x44c] ;  /* 0x0001130000040ab9 */ /* 0x000fc60000000800 */
[----:B------:R-:W-:Y:S02]  /*c320*/  IMAD.U32 R5, RZ, RZ, UR37 ;  /* 0x00000025ff057e24 */ /* 0x000fe4000f8e00ff */
[----:B------:R-:W-:-:S04]  /*c330*/  IMAD R25, R24, UR5, R25 ;  /* 0x0000000518197c24 */ /* 0x000fc8000f8e0219 */
[----:B------:R-:W-:Y:S01]  /*c340*/  IMAD.IADD R3, R3, 0x1, R25 ;  /* 0x0000000103037824 */ /* 0x000fe200078e0219 */
[C---:B0-----:R-:W-:Y:S01]  /*c350*/  LOP3.LUT R21, R13.reuse, 0x7f, RZ, 0xc0, !PT ;  /* 0x0000007f0d157812 */ /* 0x041fe200078ec0ff */
[----:B------:R-:W-:-:S03]  /*c360*/  IMAD.SHL.U32 R13, R13, 0x8, RZ ;  /* 0x000000080d0d7824 */ /* 0x000fc600078e00ff */
[----:B------:R-:W-:Y:S02]  /*c370*/  SHF.R.U32.HI R21, RZ, 0x2, R21 ;  /* 0x00000002ff157819 */ /* 0x000fe40000011615 */
[----:B------:R-:W-:-:S03]  /*c380*/  LOP3.LUT R13, R13, 0x18, RZ, 0xc0, !PT ;  /* 0x000000180d0d7812 */ /* 0x000fc600078ec0ff */
[----:B------:R-:W-:Y:S01]  /*c390*/  IMAD.IADD R0, R23, 0x1, R21 ;  /* 0x0000000117007824 */ /* 0x000fe200078e0215 */
[C---:B------:R-:W-:Y:S02]  /*c3a0*/  LOP3.LUT R14, R13.reuse, 0x20, RZ, 0xfc, !PT ;  /* 0x000000200d0e7812 */ /* 0x040fe400078efcff */
[----:B------:R-:W-:Y:S01]  /*c3b0*/  LOP3.LUT R13, R13, 0x40, RZ, 0xfc, !PT ;  /* 0x000000400d0d7812 */ /* 0x000fe200078efcff */
[----:B------:R-:W-:-:S04]  /*c3c0*/  IMAD R7, R7, 0xc0, R0 ;  /* 0x000000c007077824 */ /* 0x000fc800078e0200 */
[C---:B------:R-:W-:Y:S01]  /*c3d0*/  @P1 IMAD.HI.U32 R0, R7.reuse, UR4, RZ ;  /* 0x0000000407001c27 */ /* 0x040fe2000f8e00ff */
[----:B------:R-:W-:Y:S01]  /*c3e0*/  PLOP3.LUT P1, PT, PT, PT, UP0, 0x80, 0x0 ;  /* 0x000000000000781c */ /* 0x000fe20003f2f008 */
[----:B------:R-:W-:Y:S02]  /*c3f0*/  @UP0 ULDC UR4, c[0x0][0x450] ;  /* 0x0001140000040ab9 */ /* 0x000fe40000000800 */
[----:B------:R-:W-:Y:S01]  /*c400*/  IMAD.MOV.U32 R5, RZ, RZ, R7 ;  /* 0x000000ffff057224 */ /* 0x000fe200078e0007 */
[----:B------:R-:W-:Y:S01]  /*c410*/  @P0 SHF.R.U32.HI R5, RZ, UR4, R0 ;  /* 0x00000004ff050c19 */ /* 0x000fe20008011600 */
[----:B------:R-:W-:Y:S01]  /*c420*/  VIADD R0, R7, 0x80 ;  /* 0x0000008007007836 */ /* 0x000fe20000000000 */
[----:B------:R-:W-:Y:S01]  /*c430*/  PLOP3.LUT P0, PT, PT, PT, UP0, 0x80, 0x0 ;  /* 0x000000000000781c */ /* 0x000fe20003f0f008 */
[----:B------:R-:W-:Y:S02]  /*c440*/  @UP0 ULDC UR4, c[0x0][0x44c] ;  /* 0x0001130000040ab9 */ /* 0x000fe40000000800 */
[----:B------:R-:W-:-:S02]  /*c450*/  IMAD.MOV.U32 R10, RZ, RZ, R0 ;  /* 0x000000ffff0a7224 */ /* 0x000fc400078e0000 */
        /* <DEDUP_REMOVED lines=43> */
[----:B------:R-:W-:Y:S01]  /*c710*/  IMAD.U32 R0, RZ, RZ, UR46 ;  /* 0x0000002eff007e24 */ /* 0x000fe2000f8e00ff */
        /* <DEDUP_REMOVED lines=9> */
[----:B------:R-:W-:Y:S02]  /*c7b0*/  IMAD R0, R0, 0xc0, R3 ;  /* 0x000000c000007824 */ /* 0x000fe400078e0203 */
        /* <DEDUP_REMOVED lines=48> */
.L_x_2023:
        /* <DEDUP_REMOVED lines=14> */
.L_x_1965:
[----:B------:R-:W-:Y:S05]  /*cba0*/  BSYNC B0 ;  /* 0x0000000000007941 */ /* 0x000fea0003800000 */
.L_x_1964:
        /* <DEDUP_REMOVED lines=11> */
.L_x_2024:
[----:B------:R-:W-:Y:S01]  /*cc60*/  IMAD.MOV.U32 R21, RZ, RZ, RZ ;  /* 0x000000ffff157224 */ /* 0x000fe200078e00ff */
[----:B------:R-:W-:Y:S06]  /*cc70*/  @!P0 BRA `(.L_x_1967) ;  /* 0x0000000c00c88947 */ /* 0x000fec0003800000 */
[----:B0-----:R-:W0:Y:S01]  /*cc80*/  S2R R2, SR_TID.X ;  /* 0x0000000000027919 */ /* 0x001e220000002100 */
[----:B------:R-:W-:Y:S01]  /*cc90*/  UIADD3 UR4, UR42, 0x1, URZ ;  /* 0x000000012a047890 */ /* 0x000fe2000fffe03f */
[----:B------:R-:W-:Y:S01]  /*cca0*/  LOP3.LUT R0, RZ, UR41, RZ, 0x33, !PT ;  /* 0x00000029ff007c12 */ /* 0x000fe2000f8e33ff */
[----:B------:R-:W-:Y:S01]  /*ccb0*/  ULOP3.LUT UR5, URZ, UR43, URZ, 0x33, !UPT ;  /* 0x0000002b3f057292 */ /* 0x000fe2000f8e333f */
[----:B------:R-:W1:Y:S01]  /*ccc0*/  S2R R4, SR_TID.X ;  /* 0x0000000000047919 */ /* 0x000e620000002100 */
[----:B------:R-:W-:Y:S01]  /*ccd0*/  UIMAD UR4, UR4, UR38, URZ ;  /* 0x00000026040472a4 */ /* 0x000fe2000f8e023f */
[----:B------:R-:W-:Y:S01]  /*cce0*/  BSSY B0, `(.L_x_1967) ;  /* 0x00000eb000007945 */ /* 0x000fe20003800000 */
[----:B------:R-:W-:-:S04]  /*ccf0*/  IMAD.MOV.U32 R20, RZ, RZ, RZ ;  /* 0x000000ffff147224 */ /* 0x000fc800078e00ff */
[----:B------:R-:W-:Y:S01]  /*cd00*/  LOP3.LUT R3, RZ, UR4, RZ, 0x33, !PT ;  /* 0x00000004ff037c12 */ /* 0x000fe2000f8e33ff */
[----:B------:R-:W-:-:S03]  /*cd10*/  ULDC UR4, c[0x0][0x2f4] ;  /* 0x0000bd0000047ab9 */ /* 0x000fc60000000800 */
[----:B------:R-:W-:-:S04]  /*cd20*/  VIMNMX3 R0, R0, UR5, R3, !PT ;  /* 0x0000000500007c0f */ /* 0x000fc8000f800103 */
        /* <DEDUP_REMOVED lines=19> */
.L_x_1980:
        /* <DEDUP_REMOVED lines=29> */
.L_x_1968:
[----:B------:R-:W-:Y:S01]  /*d030*/  LEA R7, R21, UR44, 0x3 ;  /* 0x0000002c15077c11 */ /* 0x000fe2000f8e18ff */
[----:B------:R-:W-:Y:S01]  /*d040*/  BSSY B1, `(.L_x_1969) ;  /* 0x0000004000017945 */ /* 0x000fe20003800000 */
[----:B------:R-:W-:-:S04]  /*d050*/  SHF.L.U32 R2, R24, 0x1f, RZ ;  /* 0x0000001f18027819 */ /* 0x000fc800000006ff */
[----:B------:R-:W0:Y:S02]  /*d060*/  SYNCS.PHASECHK.TRANS64.TRYWAIT P0, [R7+URZ+0x2d840], R2 ;  /* 0x02d84002070075a7 */ /* 0x000e24000800017f */
[----:B0-----:R-:W-:Y:S05]  /*d070*/  @!P0 BRA `(.L_x_1970) ;  /* 0x00000024006c8947 */ /* 0x001fea0003800000 */
.L_x_2025:
[----:B------:R-:W-:Y:S05]  /*d080*/  BSYNC B1 ;  /* 0x0000000000017941 */ /* 0x000fea0003800000 */
.L_x_1969:
        /* <DEDUP_REMOVED lines=58> */
.L_x_2035:
        /* <DEDUP_REMOVED lines=11> */
.L_x_1972:
        /* <DEDUP_REMOVED lines=10> */
.L_x_1973:
[----:B------:R2:W-:Y:S01]  /*d580*/  SYNCS.ARRIVE.TRANS64.A1T0 RZ, [R7+URZ+0x2d830], RZ ;  /* 0x02d830ff07ff79a7 */ /* 0x0005e2000810003f */
[----:B------:R-:W-:Y:S05]  /*d590*/  @!P5 BRA `(.L_x_1974) ;  /* 0x000000000004d947 */ /* 0x000fea0003800000 */
[----:B------:R-:W-:Y:S01]  /*d5a0*/  BPT.TRAP 0x1 ;  /* 0x000000040000795c */ /* 0x000fe20000300000 */
.L_x_1974:
[----:B-1----:R-:W-:Y:S01]  /*d5b0*/  SHF.L.U32 R2, R22, 0x1f, RZ ;  /* 0x0000001f16027819 */ /* 0x002fe200000006ff */
[----:B------:R-:W-:Y:S01]  /*d5c0*/  BSSY B1, `(.L_x_1975) ;  /* 0x0000004000017945 */ /* 0x000fe20003800000 */
[----:B--2---:R-:W-:-:S04]  /*d5d0*/  LEA R7, R20, UR44, 0x3 ;  /* 0x0000002c14077c11 */ /* 0x004fc8000f8e18ff */
[----:B------:R-:W1:Y:S02]  /*d5e0*/  SYNCS.PHASECHK.TRANS64.TRYWAIT P0, [R7+URZ+0x2d860], R2 ;  /* 0x02d86002070075a7 */ /* 0x000e64000800017f */
[----:B-1----:R-:W-:Y:S05]  /*d5f0*/  @!P0 BRA `(.L_x_1976) ;  /* 0x0000002400748947 */ /* 0x002fea0003800000 */
.L_x_2036:
[----:B------:R-:W-:Y:S05]  /*d600*/  BSYNC B1 ;  /* 0x0000000000017941 */ /* 0x000fea0003800000 */
.L_x_1975:
        /* <DEDUP_REMOVED lines=36> */
.L_x_2046:
        /* <DEDUP_REMOVED lines=23> */
.L_x_1978:
        /* <DEDUP_REMOVED lines=10> */
.L_x_1979:
        /* <DEDUP_REMOVED lines=20> */
.L_x_1967:
[----:B------:R-:W-:-:S13]  /*dba0*/  LOP3.LUT P0, RZ, R16, 0x8, RZ, 0xc0, !PT ;  /* 0x0000000810ff7812 */ /* 0x000fda000780c0ff */
[----:B------:R-:W-:Y:S05]  /*dbb0*/  @!P0 BRA `(.L_x_1981) ;  /* 0x0000000000048947 */ /* 0x000fea0003800000 */
[----:B------:R-:W-:Y:S01]  /*dbc0*/  BPT.TRAP 0x1 ;  /* 0x000000040000795c */ /* 0x000fe20000300000 */
.L_x_1981:
        /* <DEDUP_REMOVED lines=12> */
.L_x_2047:
[----:B------:R-:W-:Y:S05]  /*dc90*/  BSYNC B0 ;  /* 0x0000000000007941 */ /* 0x000fea0003800000 */
.L_x_1982:
        /* <DEDUP_REMOVED lines=48> */
.L_x_2057:
        /* <DEDUP_REMOVED lines=14> */
.L_x_1985:
        /* <DEDUP_REMOVED lines=10> */
.L_x_1986:
[----:B0-----:R-:W-:Y:S01]  /*e120*/  VIADD R2, R21, 0x1 ;  /* 0x0000000115027836 */ /* 0x001fe20000000000 */
[----:B------:R0:W-:Y:S04]  /*e130*/  SYNCS.ARRIVE.TRANS64.A1T0 RZ, [R0+URZ+0x2d850], RZ ;  /* 0x02d850ff00ff79a7 */ /* 0x0001e8000810003f */
[----:B------:R-:W-:-:S04]  /*e140*/  ISETP.NE.AND P0, PT, R2, 0x2, PT ;  /* 0x000000020200780c */ /* 0x000fc80003f05270 */
[----:B------:R-:W-:Y:S02]  /*e150*/  SEL R3, RZ, 0x1, P0 ;  /* 0x00000001ff037807 */ /* 0x000fe40000000000 */
[----:B------:R-:W-:Y:S02]  /*e160*/  SEL R2, R2, RZ, P0 ;  /* 0x000000ff02027207 */ /* 0x000fe40000000000 */
[----:B0-----:R-:W-:-:S07]  /*e170*/  LOP3.LUT R0, R24, R3, RZ, 0x3c, !PT ;  /* 0x0000000318007212 */ /* 0x001fce00078e3cff */
.L_x_1952:
[----:B------:R-:W0:Y:S01]  /*e180*/  S2R R4, SR_CgaCtaId ;  /* 0x0000000000047919 */ /* 0x000e220000008800 */
[----:B------:R-:W-:Y:S02]  /*e190*/  MOV R3, 0x400 ;  /* 0x0000040000037802 */ /* 0x000fe40000000f00 */
[----:B------:R-:W-:Y:S02]  /*e1a0*/  SHF.L.U32 R6, R6, 0x1f, RZ ;  /* 0x0000001f06067819 */ /* 0x000fe400000006ff */
[----:B0-----:R-:W-:-:S04]  /*e1b0*/  LEA R7, R4, R3, 0x18 ;  /* 0x0000000304077211 */ /* 0x001fc800078ec0ff */
[----:B------:R-:W0:Y:S02]  /*e1c0*/  SYNCS.PHASECHK.TRANS64.TRYWAIT P0, [R7+URZ+0x2d820], R6 ;  /* 0x02d82006070075a7 */ /* 0x000e24000800017f */
[----:B0-----:R-:W-:Y:S05]  /*e1d0*/  @!P0 BRA `(.L_x_1987) ;  /* 0x0000002400748947 */ /* 0x001fea0003800000 */
.L_x_2058:
[----:B------:R-:W-:-:S03]  /*e1e0*/  UMOV UR4, 0xffffffff ;  /* 0xffffffff00047882 */ /* 0x000fc60000000000 */
[----:B------:R-:W-:Y:S05]  /*e1f0*/  BRA.DIV UR4, `(.L_x_1988) ;  /* 0x0000002604807947 */ /* 0x000fea000b800000 */
[----:B------:R-:W1:Y:S02]  /*e200*/  S2R R3, SR_TID.X ;  /* 0x0000000000037919 */ /* 0x000e640000002100 */
[----:B-1----:R-:W-:-:S04]  /*e210*/  SHF.R.U32.HI R3, RZ, 0x5, R3 ;  /* 0x00000005ff037819 */ /* 0x002fc80000011603 */
[----:B------:R-:W-:-:S05]  /*e220*/  LOP3.LUT R3, R3, 0x3, RZ, 0xc0, !PT ;  /* 0x0000000303037812 */ /* 0x000fca00078ec0ff */
[----:B------:R1:W2:Y:S02]  /*e230*/  SHFL.IDX PT, R14, R3, RZ, 0x1f ;  /* 0x00001fff030e7589 */ /* 0x0002a400000e0000 */
.L_x_2061:
[----:B--2---:R-:W-:-:S13]  /*e240*/  ISETP.NE.AND P0, PT, R14, RZ, PT ;  /* 0x000000ff0e00720c */ /* 0x004fda0003f05270 */
[----:B------:R-:W-:Y:S05]  /*e250*/  @P0 BRA `(.L_x_1908) ;  /* 0x0000000000900947 */ /* 0x000fea0003800000 */
[----:B------:R-:W-:-:S03]  /*e260*/  UMOV UR4, 0xffffffff ;  /* 0xffffffff00047882 */ /* 0x000fc60000000000 */
[----:B------:R-:W-:Y:S05]  /*e270*/  BRA.DIV UR4, `(.L_x_1989) ;  /* 0x0000002604947947 */ /* 0x000fea000b800000 */
[----:B------:R-:W-:-:S13]  /*e280*/  ELECT P6, URZ, PT ;  /* 0x00000000003f782f */ /* 0x000fda00038c0000 */
.L_x_2064:
        /* <DEDUP_REMOVED lines=8> */
.L_x_1990:
[----:B------:R-:W-:Y:S01]  /*e310*/  IMAD R5, R2, 0x8, R7 ;  /* 0x0000000802057824 */ /* 0x000fe200078e0207 */
[----:B------:R-:W-:Y:S01]  /*e320*/  SHF.L.U32 R4, R0, 0x1f, RZ ;  /* 0x0000001f00047819 */ /* 0x000fe200000006ff */
[----:B------:R-:W-:-:S03]  /*e330*/  VIADD R2, R2, 0x1 ;  /* 0x0000000102027836 */ /* 0x000fc60000000000 */
[----:B------:R-:W1:Y:S02]  /*e340*/  SYNCS.PHASECHK.TRANS64.TRYWAIT P1, [R5+URZ+0x2d840], R4 ;  /* 0x02d84004050075a7 */ /* 0x000e64000802017f */
[----:B------:R-:W-:-:S04]  /*e350*/  ISETP.NE.AND P2, PT, R2, 0x2, PT ;  /* 0x000000020200780c */ /* 0x000fc80003f45270 */
[----:B------:R-:W-:Y:S01]  /*e360*/  SEL R3, RZ, 0x1, P2 ;  /* 0x00000001ff037807 */ /* 0x000fe20001000000 */
[----:B-1----:R-:W-:Y:S08]  /*e370*/  @!P1 BRA `(.L_x_1991) ;  /* 0x0000002400749947 */ /* 0x002ff00003800000 */
.L_x_2065:
[----:B------:R-:W-:Y:S02]  /*e380*/  SEL R2, R2, RZ, P2 ;  /* 0x000000ff02027207 */ /* 0x000fe40001000000 */
[----:B------:R-:W-:Y:S01]  /*e390*/  LOP3.LUT R0, R0, R3, RZ, 0x3c, !PT ;  /* 0x0000000300007212 */ /* 0x000fe200078e3cff */
[----:B------:R-:W-:Y:S06]  /*e3a0*/  @!P0 BRA `(.L_x_1992) ;  /* 0x0000000000048947 */ /* 0x000fec0003800000 */
[----:B------:R-:W-:Y:S01]  /*e3b0*/  BPT.TRAP 0x1 ;  /* 0x000000040000795c */ /* 0x000fe20000300000 */
.L_x_1992:
[----:B------:R-:W-:Y:S01]  /*e3c0*/  IMAD R3, R2, 0x8, R7 ;  /* 0x0000000802037824 */ /* 0x000fe200078e0207 */
[----:B------:R-:W-:-:S04]  /*e3d0*/  SHF.L.U32 R0, R0, 0x1f, RZ ;  /* 0x0000001f00007819 */ /* 0x000fc800000006ff */
[----:B------:R-:W2:Y:S02]  /*e3e0*/  SYNCS.PHASECHK.TRANS64.TRYWAIT P1, [R3+URZ+0x2d840], R0 ;  /* 0x02d84000030075a7 */ /* 0x000ea4000802017f */
[----:B--2---:R-:W-:Y:S05]  /*e3f0*/  @!P1 BRA `(.L_x_1993) ;  /* 0x0000002400689947 */ /* 0x004fea0003800000 */
.L_x_2066:
[----:B------:R-:W-:Y:S05]  /*e400*/  @!P0 BRA `(.L_x_1994) ;  /* 0x0000000000048947 */ /* 0x000fea0003800000 */
[----:B------:R-:W-:Y:S01]  /*e410*/  BPT.TRAP 0x1 ;  /* 0x000000040000795c */ /* 0x000fe20000300000 */
.L_x_1994:
[----:B------:R-:W3:Y:S02]  /*e420*/  SYNCS.PHASECHK.TRANS64.TRYWAIT P1, [R5+URZ+0x2d860], R4 ;  /* 0x02d86004050075a7 */ /* 0x000ee4000802017f */
[----:B---3--:R-:W-:Y:S05]  /*e430*/  @!P1 BRA `(.L_x_1995) ;  /* 0x00000024006c9947 */ /* 0x008fea0003800000 */
.L_x_2067:
[----:B------:R-:W-:Y:S05]  /*e440*/  @!P0 BRA `(.L_x_1996) ;  /* 0x0000000000048947 */ /* 0x000fea0003800000 */
[----:B------:R-:W-:Y:S01]  /*e450*/  BPT.TRAP 0x1 ;  /* 0x000000040000795c */ /* 0x000fe20000300000 */
.L_x_1996:
[----:B----4-:R4:W0:Y:S02]  /*e460*/  SYNCS.PHASECHK.TRANS64.TRYWAIT P0, [R3+URZ+0x2d860], R0 ;  /* 0x02d86000030075a7 */ /* 0x010824000800017f */
[----:B0-----:R-:W-:Y:S05]  /*e470*/  @!P0 NANOSLEEP.SYNCS 0x989680 ;  /* 0x009896800000895d */ /* 0x001fea0003900000 */
[----:B------:R-:W0:Y:S02]  /*e480*/  @!P0 SYNCS.PHASECHK.TRANS64 P0, [R3+URZ+0x2d860], R0 ;  /* 0x02d86000030085a7 */ /* 0x000e24000800007f */
[----:B0-----:R-:W-:Y:S05]  /*e490*/  @!P0 BRA `(.L_x_1996) ;  /* 0xfffffffc00f08947 */ /* 0x001fea000383ffff */
.L_x_1908:
[----:B------:R-:W-:Y:S05]  /*e4a0*/  BSYNC B6 ;  /* 0x0000000000067941 */ /* 0x000fea0003800000 */
.L_x_1905:
[----:B------:R-:W-:Y:S05]  /*e4b0*/  EXIT ;  /* 0x000000000000794d */ /* 0x000fea0003800000 */
.L_x_1912:
[----:B------:R-:W-:-:S13]  /*e4c0*/  R2UR UR4, R2 ;  /* 0x00000000020472ca */ /* 0x000fda00000e0000 */
[----:B0-----:R-:W-:-:S04]  /*e4d0*/  IMAD.U32 R5, RZ, RZ, UR4 ;  /* 0x00000004ff057e24 */ /* 0x001fc8000f8e00ff */
[----:B------:R0:W1:Y:S03]  /*e4e0*/  SYNCS.PHASECHK.TRANS64.TRYWAIT P0, [R5+URZ+0x2d800], R8 ;  /* 0x02d80008050075a7 */ /* 0x000066000800017f */
[----:B-1----:R-:W-:Y:S05]  /*e4f0*/  @!P0 NANOSLEEP.SYNCS 0x989680 ;  /* 0x009896800000895d */ /* 0x002fea0003900000 */
[----:B------:R-:W1:Y:S02]  /*e500*/  @!P0 SYNCS.PHASECHK.TRANS64 P0, [R5+URZ+0x2d800], R8 ;  /* 0x02d80008050085a7 */ /* 0x000e64000800007f */
[----:B-1----:R-:W-:Y:S05]  /*e510*/  @!P0 BRA `(.L_x_1912) ;  /* 0xfffffffc00e88947 */ /* 0x002fea000383ffff */
[----:B------:R-:W-:Y:S05]  /*e520*/  BRA `(.L_x_1997) ;  /* 0xffffff2c00bc7947 */ /* 0x000fea000383ffff */
.L_x_1916:
[----:B------:R-:W-:-:S13]  /*e530*/  R2UR UR4, R2 ;  /* 0x00000000020472ca */ /* 0x000fda00000e0000 */
[----:B-1----:R-:W-:-:S04]  /*e540*/  IMAD.U32 R9, RZ, RZ, UR4 ;  /* 0x00000004ff097e24 */ /* 0x002fc8000f8e00ff */
[----:B------:R1:W2:Y:S03]  /*e550*/  SYNCS.PHASECHK.TRANS64.TRYWAIT P1, [R9+URZ+0x2d830], R8 ;  /* 0x02d83008090075a7 */ /* 0x0002a6000802017f */
[----:B--2---:R-:W-:Y:S05]  /*e560*/  @!P1 NANOSLEEP.SYNCS 0x989680 ;  /* 0x009896800000995d */ /* 0x004fea0003900000 */
[----:B------:R-:W2:Y:S02]  /*e570*/  @!P1 SYNCS.PHASECHK.TRANS64 P1, [R9+URZ+0x2d830], R8 ;  /* 0x02d83008090095a7 */ /* 0x000ea4000802007f */
[----:B--2---:R-:W-:Y:S05]  /*e580*/  @!P1 BRA `(.L_x_1916) ;  /* 0xfffffffc00e89947 */ /* 0x004fea000383ffff */
[----:B------:R-:W-:Y:S05]  /*e590*/  BRA `(.L_x_1915) ;  /* 0xffffff2c00f87947 */ /* 0x000fea000383ffff */
.L_x_1922:
[----:B-1----:R-:W-:-:S04]  /*e5a0*/  IMAD.U32 R13, RZ, RZ, UR4 ;  /* 0x00000004ff0d7e24 */ /* 0x002fc8000f8e00ff */
[----:B------:R1:W3:Y:S03]  /*e5b0*/  SYNCS.PHASECHK.TRANS64.TRYWAIT P1, [R13+URZ+0x2d830], R0 ;  /* 0x02d830000d0075a7 */ /* 0x0002e6000802017f */
[----:B---3--:R-:W-:Y:S05]  /*e5c0*/  @!P1 NANOSLEEP.SYNCS 0x989680 ;  /* 0x009896800000995d */ /* 0x008fea0003900000 */
[----:B------:R-:W3:Y:S02]  /*e5d0*/  @!P1 SYNCS.PHASECHK.TRANS64 P1, [R13+URZ+0x2d830], R0 ;  /* 0x02d830000d0095a7 */ /* 0x000ee4000802007f */
[----:B---3--:R-:W-:Y:S05]  /*e5e0*/  @!P1 BRA `(.L_x_1922) ;  /* 0xfffffffc00ec9947 */ /* 0x008fea000383ffff */
[----:B------:R-:W-:Y:S05]  /*e5f0*/  BRA `(.L_x_1919) ;  /* 0xffffff5400f47947 */ /* 0x000fea000383ffff */
.L_x_1926:
[----:B-1----:R-:W-:-:S04]  /*e600*/  IMAD.U32 R13, RZ, RZ, UR10 ;  /* 0x0000000aff0d7e24 */ /* 0x002fc8000f8e00ff */
[----:B------:R1:W2:Y:S03]  /*e610*/  SYNCS.PHASECHK.TRANS64.TRYWAIT P1, [R13+URZ+0x2d850], R0 ;  /* 0x02d850000d0075a7 */ /* 0x0002a6000802017f */
[----:B--2---:R-:W-:Y:S05]  /*e620*/  @!P1 NANOSLEEP.SYNCS 0x989680 ;  /* 0x009896800000995d */ /* 0x004fea0003900000 */
[----:B------:R-:W2:Y:S02]  /*e630*/  @!P1 SYNCS.PHASECHK.TRANS64 P1, [R13+URZ+0x2d850], R0 ;  /* 0x02d850000d0095a7 */ /* 0x000ea4000802007f */
[----:B--2---:R-:W-:Y:S05]  /*e640*/  @!P1 BRA `(.L_x_1926) ;  /* 0xfffffffc00ec9947 */ /* 0x004fea000383ffff */
[----:B------:R-:W-:Y:S05]  /*e650*/  BRA `(.L_x_1923) ;  /* 0xffffff5800b07947 */ /* 0x000fea000383ffff */
.L_x_1934:
[----:B-1----:R-:W-:-:S04]  /*e660*/  IMAD.U32 R13, RZ, RZ, UR10 ;  /* 0x0000000aff0d7e24 */ /* 0x002fc8000f8e00ff */
[----:B------:R1:W3:Y:S03]  /*e670*/  SYNCS.PHASECHK.TRANS64.TRYWAIT P1, [R13+URZ+0x2d830], R0 ;  /* 0x02d830000d0075a7 */ /* 0x0002e6000802017f */
[----:B---3--:R-:W-:Y:S05]  /*e680*/  @!P1 NANOSLEEP.SYNCS 0x989680 ;  /* 0x009896800000995d */ /* 0x008fea0003900000 */
[----:B------:R-:W3:Y:S02]  /*e690*/  @!P1 SYNCS.PHASECHK.TRANS64 P1, [R13+URZ+0x2d830], R0 ;  /* 0x02d830000d0095a7 */ /* 0x000ee4000802007f */
[----:B---3--:R-:W-:Y:S05]  /*e6a0*/  @!P1 BRA `(.L_x_1934) ;  /* 0xfffffffc00ec9947 */ /* 0x008fea000383ffff */
[----:B------:R-:W-:Y:S05]  /*e6b0*/  BRA `(.L_x_1931) ;  /* 0xffffff8400007947 */ /* 0x000fea000383ffff */
.L_x_1938:
[----:B-1----:R-:W-:-:S04]  /*e6c0*/  IMAD.U32 R13, RZ, RZ, UR10 ;  /* 0x0000000aff0d7e24 */ /* 0x002fc8000f8e00ff */
[----:B------:R1:W2:Y:S03]  /*e6d0*/  SYNCS.PHASECHK.TRANS64.TRYWAIT P1, [R13+URZ+0x2d850], R0 ;  /* 0x02d850000d0075a7 */ /* 0x0002a6000802017f */
[----:B--2---:R-:W-:Y:S05]  /*e6e0*/  @!P1 NANOSLEEP.SYNCS 0x989680 ;  /* 0x009896800000995d */ /* 0x004fea0003900000 */
[----:B------:R-:W2:Y:S02]  /*e6f0*/  @!P1 SYNCS.PHASECHK.TRANS64 P1, [R13+URZ+0x2d850], R0 ;  /* 0x02d850000d0095a7 */ /* 0x000ea4000802007f */
[----:B--2---:R-:W-:Y:S05]  /*e700*/  @!P1 BRA `(.L_x_1938) ;  /* 0xfffffffc00ec9947 */ /* 0x004fea000383ffff */
[----:B------:R-:W-:Y:S05]  /*e710*/  BRA `(.L_x_1935) ;  /* 0xffffff8400a87947 */ /* 0x000fea000383ffff */
.L_x_1945:
[----:B-1----:R-:W-:-:S04]  /*e720*/  IMAD.U32 R4, RZ, RZ, UR6 ;  /* 0x00000006ff047e24 */ /* 0x002fc8000f8e00ff */
[----:B------:R1:W2:Y:S03]  /*e730*/  SYNCS.PHASECHK.TRANS64.TRYWAIT P1, [R4+URZ+0x2d850], R3 ;  /* 0x02d85003040075a7 */ /* 0x0002a6000802017f */
[----:B--2---:R-:W-:Y:S05]  /*e740*/  @!P1 NANOSLEEP.SYNCS 0x989680 ;  /* 0x009896800000995d */ /* 0x004fea0003900000 */
[----:B------:R-:W2:Y:S02]  /*e750*/  @!P1 SYNCS.PHASECHK.TRANS64 P1, [R4+URZ+0x2d850], R3 ;  /* 0x02d85003040095a7 */ /* 0x000ea4000802007f */
[----:B--2---:R-:W-:Y:S05]  /*e760*/  @!P1 BRA `(.L_x_1945) ;  /* 0xfffffffc00ec9947 */ /* 0x004fea000383ffff */
[----:B------:R-:W-:Y:S05]  /*e770*/  BRA `(.L_x_1944) ;  /* 0xffffffa000b47947 */ /* 0x000fea000383ffff */
.L_x_1957:
[----:B------:R-:W-:Y:S02]  /*e780*/  IMAD.MOV.U32 R13, RZ, RZ, R18 ;  /* 0x000000ffff0d7224 */ /* 0x000fe400078e0012 */
[----:B------:R-:W-:Y:S02]  /*e790*/  IMAD.MOV.U32 R12, RZ, RZ, RZ ;  /* 0x000000ffff0c7224 */ /* 0x000fe400078e00ff */
[----:B------:R-:W-:Y:S02]  /*e7a0*/  IMAD.MOV.U32 R11, RZ, RZ, 0x1f ;  /* 0x0000001fff0b7424 */ /* 0x000fe400078e00ff */
[----:B------:R-:W-:-:S07]  /*e7b0*/  IMAD.MOV.U32 R15, RZ, RZ, -0x1 ;  /* 0xffffffffff0f7424 */ /* 0x000fce00078e00ff */
[----:B-----5:R-:W-:Y:S05]  /*e7c0*/  WARPSYNC.COLLECTIVE R15, `(.L_x_1998) ;  /* 0x000000000f087348 */ /* 0x020fea0003c00000 */
[----:B------:R0:W1:Y:S02]  /*e7d0*/  SHFL.IDX P6, R14, R13, R12, R11 ;  /* 0x0000000c0d0e7389 */ /* 0x00006400000c000b */
[----:B01---5:R-:W-:Y:S01]  /*e7e0*/  ENDCOLLECTIVE ;  /* 0x000000000000791b */ /* 0x023fe20003800000 */
.L_x_1998:
[----:B------:R-:W-:Y:S05]  /*e7f0*/  BRA `(.L_x_1999) ;  /* 0xffffffcc00fc7947 */ /* 0x000fea000383ffff */
.L_x_1959:
[----:B0-----:R-:W-:-:S04]  /*e800*/  IMAD.U32 R3, RZ, RZ, UR44 ;  /* 0x0000002cff037e24 */ /* 0x001fc8000f8e00ff */
[----:B------:R0:W1:Y:S03]  /*e810*/  SYNCS.PHASECHK.TRANS64.TRYWAIT P0, [R3+URZ+0x2d840], R10 ;  /* 0x02d8400a030075a7 */ /* 0x000066000800017f */
[----:B-1----:R-:W-:Y:S05]  /*e820*/  @!P0 NANOSLEEP.SYNCS 0x989680 ;  /* 0x009896800000895d */ /* 0x002fea0003900000 */
[----:B------:R-:W1:Y:S02]  /*e830*/  @!P0 SYNCS.PHASECHK.TRANS64 P0, [R3+URZ+0x2d840], R10 ;  /* 0x02d8400a030085a7 */ /* 0x000e64000800007f */
[----:B-1----:R-:W-:Y:S05]  /*e840*/  @!P0 BRA `(.L_x_1959) ;  /* 0xfffffffc00ec8947 */ /* 0x002fea000383ffff */
[----:B------:R-:W-:Y:S05]  /*e850*/  BRA `(.L_x_2000) ;  /* 0xffffffd000847947 */ /* 0x000fea000383ffff */
.L_x_1960:
        /* <DEDUP_REMOVED lines=8> */
.L_x_2002:
[----:B------:R-:W-:Y:S05]  /*e8e0*/  BSYNC B0 ;  /* 0x0000000000007941 */ /* 0x000fea0003800000 */
.L_x_2001:
        /* <DEDUP_REMOVED lines=9> */
.L_x_2003:
        /* <DEDUP_REMOVED lines=9> */
.L_x_2004:
        /* <DEDUP_REMOVED lines=14> */
.L_x_2005:
[----:B------:R-:W-:Y:S01]  /*eaf0*/  @P0 LEA R25, R28, UR44, 0x1 ;  /* 0x0000002c1c190c11 */ /* 0x000fe2000f8e08ff */
[----:B------:R-:W-:Y:S02]  /*eb00*/  IMAD.MOV.U32 R13, RZ, RZ, R9 ;  /* 0x000000ffff0d7224 */ /* 0x000fe400078e0009 */
[----:B------:R-:W-:Y:S02]  /*eb10*/  IMAD.MOV.U32 R12, RZ, RZ, 0x2 ;  /* 0x00000002ff0c7424 */ /* 0x000fe400078e00ff */
[----:B------:R-:W-:-:S07]  /*eb20*/  IMAD.MOV.U32 R5, RZ, RZ, R14 ;  /* 0x000000ffff057224 */ /* 0x000fce00078e000e */
[----:B------:R-:W-:Y:S05]  /*eb30*/  WARPSYNC.COLLECTIVE R15, `(.L_x_2006) ;  /* 0x000000000f087348 */ /* 0x000fea0003c00000 */
[----:B------:R0:W1:Y:S02]  /*eb40*/  SHFL.IDX P6, R14, R13, R12, R11 ;  /* 0x0000000c0d0e7389 */ /* 0x00006400000c000b */
[----:B01----:R-:W-:Y:S01]  /*eb50*/  ENDCOLLECTIVE ;  /* 0x000000000000791b */ /* 0x003fe20003800000 */
.L_x_2006:
        /* <DEDUP_REMOVED lines=14> */
.L_x_2007:
        /* <DEDUP_REMOVED lines=11> */
.L_x_2008:
        /* <DEDUP_REMOVED lines=16> */
.L_x_2009:
[----:B------:R-:W-:Y:S05]  /*edf0*/  BRA `(.L_x_2010) ;  /* 0xffffffd0004c7947 */ /* 0x000fea000383ffff */
.L_x_1963:
[----:B------:R-:W-:Y:S02]  /*ee00*/  IMAD.MOV.U32 R13, RZ, RZ, R9 ;  /* 0x000000ffff0d7224 */ /* 0x000fe400078e0009 */
[----:B------:R-:W-:Y:S02]  /*ee10*/  IMAD.MOV.U32 R12, RZ, RZ, RZ ;  /* 0x000000ffff0c7224 */ /* 0x000fe400078e00ff */
[----:B------:R-:W-:Y:S02]  /*ee20*/  IMAD.MOV.U32 R11, RZ, RZ, 0x1c1f ;  /* 0x00001c1fff0b7424 */ /* 0x000fe400078e00ff */
[----:B------:R-:W-:Y:S02]  /*ee30*/  IMAD.MOV.U32 R15, RZ, RZ, -0x1 ;  /* 0xffffffffff0f7424 */ /* 0x000fe400078e00ff */
[----:B------:R-:W-:Y:S02]  /*ee40*/  IMAD.U32 R0, RZ, RZ, UR46 ;  /* 0x0000002eff007e24 */ /* 0x000fe4000f8e00ff */
[----:B------:R-:W-:-:S07]  /*ee50*/  IMAD.MOV.U32 R24, RZ, RZ, 0x1 ;  /* 0x00000001ff187424 */ /* 0x000fce00078e00ff */
[----:B------:R-:W-:Y:S05]  /*ee60*/  WARPSYNC.COLLECTIVE R15, `(.L_x_2011) ;  /* 0x000000000f087348 */ /* 0x000fea0003c00000 */
[----:B------:R0:W1:Y:S02]  /*ee70*/  SHFL.IDX P6, R14, R13, R12, R11 ;  /* 0x0000000c0d0e7389 */ /* 0x00006400000c000b */
[----:B01----:R-:W-:Y:S01]  /*ee80*/  ENDCOLLECTIVE ;  /* 0x000000000000791b */ /* 0x003fe20003800000 */
.L_x_2011:
[----:B------:R-:W-:-:S04]  /*ee90*/  IMAD R0, R0, 0xc0, R21 ;  /* 0x000000c000007824 */ /* 0x000fc800078e0215 */
[----:B------:R-:W-:Y:S02]  /*eea0*/  VIADD R5, R0, 0x20 ;  /* 0x0000002000057836 */ /* 0x000fe40000000000 */
[----:B------:R-:W-:Y:S02]  /*eeb0*/  IMAD.MOV.U32 R13, RZ, RZ, R7 ;  /* 0x000000ffff0d7224 */ /* 0x000fe400078e0007 */
[----:B------:R-:W-:-:S07]  /*eec0*/  IMAD.MOV.U32 R2, RZ, RZ, R14 ;  /* 0x000000ffff027224 */ /* 0x000fce00078e000e */
[----:B------:R-:W-:Y:S05]  /*eed0*/  WARPSYNC.COLLECTIVE R15, `(.L_x_2012) ;  /* 0x000000000f087348 */ /* 0x000fea0003c00000 */
[----:B------:R0:W1:Y:S02]  /*eee0*/  SHFL.IDX P6, R14, R13, R12, R11 ;  /* 0x0000000c0d0e7389 */ /* 0x00006400000c000b */
[----:B01----:R-:W-:Y:S01]  /*eef0*/  ENDCOLLECTIVE ;  /* 0x000000000000791b */ /* 0x003fe20003800000 */
.L_x_2012:
        /* <DEDUP_REMOVED lines=11> */
.L_x_2013:
        /* <DEDUP_REMOVED lines=13> */
.L_x_2014:
        /* <DEDUP_REMOVED lines=9> */
.L_x_2015:
        /* <DEDUP_REMOVED lines=13> */
.L_x_2016:
        /* <DEDUP_REMOVED lines=8> */
.L_x_2017:
        /* <DEDUP_REMOVED lines=12> */
.L_x_2018:
        /* <DEDUP_REMOVED lines=10> */
.L_x_2019:
        /* <DEDUP_REMOVED lines=13> */
.L_x_2020:
[----:B------:R-:W-:Y:S01]  /*f490*/  @!P2 LEA R7, R28, UR44, 0x1 ;  /* 0x0000002c1c07ac11 */ /* 0x000fe2000f8e08ff */
[----:B------:R-:W-:Y:S02]  /*f4a0*/  IMAD.MOV.U32 R13, RZ, RZ, R8 ;  /* 0x000000ffff0d7224 */ /* 0x000fe400078e0008 */
[----:B------:R-:W-:Y:S02]  /*f4b0*/  IMAD.MOV.U32 R12, RZ, RZ, 0x1 ;  /* 0x00000001ff0c7424 */ /* 0x000fe400078e00ff */
[----:B------:R-:W-:-:S07]  /*f4c0*/  IMAD.MOV.U32 R2, RZ, RZ, R14 ;  /* 0x000000ffff027224 */ /* 0x000fce00078e000e */
[----:B------:R-:W-:Y:S05]  /*f4d0*/  WARPSYNC.COLLECTIVE R15, `(.L_x_2021) ;  /* 0x000000000f087348 */ /* 0x000fea0003c00000 */
[----:B------:R0:W1:Y:S02]  /*f4e0*/  SHFL.IDX P6, R14, R13, R12, R11 ;  /* 0x0000000c0d0e7389 */ /* 0x00006400000c000b */
[----:B01----:R-:W-:Y:S01]  /*f4f0*/  ENDCOLLECTIVE ;  /* 0x000000000000791b */ /* 0x003fe20003800000 */
.L_x_2021:
        /* <DEDUP_REMOVED lines=12> */
.L_x_2022:
[----:B------:R-:W-:Y:S05]  /*f5c0*/  BRA `(.L_x_2023) ;  /* 0xffffffd4003c7947 */ /* 0x000fea000383ffff */
.L_x_1966:
[----:B0-----:R-:W-:-:S04]  /*f5d0*/  IMAD.U32 R3, RZ, RZ, UR44 ;  /* 0x0000002cff037e24 */ /* 0x001fc8000f8e00ff */
[----:B------:R0:W1:Y:S03]  /*f5e0*/  SYNCS.PHASECHK.TRANS64.TRYWAIT P1, [R3+URZ+0x2d820], R0 ;  /* 0x02d82000030075a7 */ /* 0x000066000802017f */
[----:B-1----:R-:W-:Y:S05]  /*f5f0*/  @!P1 NANOSLEEP.SYNCS 0x989680 ;  /* 0x009896800000995d */ /* 0x002fea0003900000 */
[----:B------:R-:W1:Y:S02]  /*f600*/  @!P1 SYNCS.PHASECHK.TRANS64 P1, [R3+URZ+0x2d820], R0 ;  /* 0x02d82000030095a7 */ /* 0x000e64000802007f */
[----:B-1----:R-:W-:Y:S05]  /*f610*/  @!P1 BRA `(.L_x_1966) ;  /* 0xfffffffc00ec9947 */ /* 0x002fea000383ffff */
[----:B------:R-:W-:Y:S05]  /*f620*/  BRA `(.L_x_2024) ;  /* 0xffffffd4008c7947 */ /* 0x000fea000383ffff */
.L_x_1970:
[----:B0-----:R0:W1:Y:S02]  /*f630*/  SYNCS.PHASECHK.TRANS64.TRYWAIT P0, [R7+URZ+0x2d840], R2 ;  /* 0x02d84002070075a7 */ /* 0x001064000800017f */
[----:B-1----:R-:W-:Y:S05]  /*f640*/  @!P0 NANOSLEEP.SYNCS 0x989680 ;  /* 0x009896800000895d */ /* 0x002fea0003900000 */
[----:B------:R-:W1:Y:S02]  /*f650*/  @!P0 SYNCS.PHASECHK.TRANS64 P0, [R7+URZ+0x2d840], R2 ;  /* 0x02d84002070085a7 */ /* 0x000e64000800007f */
[----:B-1----:R-:W-:Y:S05]  /*f660*/  @!P0 BRA `(.L_x_1970) ;  /* 0xfffffffc00f08947 */ /* 0x002fea000383ffff */
[----:B------:R-:W-:Y:S05]  /*f670*/  BRA `(.L_x_2025) ;  /* 0xffffffd800807947 */ /* 0x000fea000383ffff */
.L_x_1971:
        /* <DEDUP_REMOVED lines=8> */
.L_x_2027:
[----:B------:R-:W-:Y:S05]  /*f700*/  BSYNC B1 ;  /* 0x0000000000017941 */ /* 0x000fea0003800000 */
.L_x_2026:
        /* <DEDUP_REMOVED lines=13> */
.L_x_2028:
        /* <DEDUP_REMOVED lines=8> */
.L_x_2029:
        /* <DEDUP_REMOVED lines=14> */
.L_x_2030:
[----:B------:R-:W-:Y:S02]  /*f940*/  IMAD.MOV.U32 R13, RZ, RZ, R19 ;  /* 0x000000ffff0d7224 */ /* 0x000fe400078e0013 */
[----:B------:R-:W-:Y:S02]  /*f950*/  IMAD.MOV.U32 R12, RZ, RZ, 0x2 ;  /* 0x00000002ff0c7424 */ /* 0x000fe400078e00ff */
[----:B------:R-:W-:-:S07]  /*f960*/  IMAD.MOV.U32 R2, RZ, RZ, R14 ;  /* 0x000000ffff027224 */ /* 0x000fce00078e000e */
[----:B------:R-:W-:Y:S05]  /*f970*/  WARPSYNC.COLLECTIVE R15, `(.L_x_2031) ;  /* 0x000000000f087348 */ /* 0x000fea0003c00000 */
[----:B------:R0:W1:Y:S02]  /*f980*/  SHFL.IDX P6, R14, R13, R12, R11 ;  /* 0x0000000c0d0e7389 */ /* 0x00006400000c000b */
[----:B01----:R-:W-:Y:S01]  /*f990*/  ENDCOLLECTIVE ;  /* 0x000000000000791b */ /* 0x003fe20003800000 */
.L_x_2031:
        /* <DEDUP_REMOVED lines=13> */
.L_x_2032:
[----:B------:R-:W-:Y:S02]  /*fa70*/  IMAD.MOV.U32 R13, RZ, RZ, R19 ;  /* 0x000000ffff0d7224 */ /* 0x000fe400078e0013 */
[----:B------:R-:W-:Y:S02]  /*fa80*/  IMAD.MOV.U32 R12, RZ, RZ, 0x3 ;  /* 0x00000003ff0c7424 */ /* 0x000fe400078e00ff */
[----:B------:R-:W-:-:S07]  /*fa90*/  IMAD.MOV.U32 R2, RZ, RZ, R14 ;  /* 0x000000ffff027224 */ /* 0x000fce00078e000e */
[----:B------:R-:W-:Y:S05]  /*faa0*/  WARPSYNC.COLLECTIVE R15, `(.L_x_2033) ;  /* 0x000000000f087348 */ /* 0x000fea0003c00000 */
[----:B------:R0:W1:Y:S02]  /*fab0*/  SHFL.IDX P6, R14, R13, R12, R11 ;  /* 0x0000000c0d0e7389 */ /* 0x00006400000c000b */
[----:B01----:R-:W-:Y:S01]  /*fac0*/  ENDCOLLECTIVE ;  /* 0x000000000000791b */ /* 0x003fe20003800000 */
.L_x_2033:
        /* <DEDUP_REMOVED lines=14> */
.L_x_2034:
[----:B------:R-:W-:Y:S01]  /*fbb0*/  IMAD.MOV.U32 R2, RZ, RZ, R14 ;  /* 0x000000ffff027224 */ /* 0x000fe200078e000e */
[----:B------:R-:W-:Y:S06]  /*fbc0*/  BRA `(.L_x_2035) ;  /* 0xffffffd800187947 */ /* 0x000fec000383ffff */
.L_x_1976:
[----:B-1----:R1:W2:Y:S02]  /*fbd0*/  SYNCS.PHASECHK.TRANS64.TRYWAIT P0, [R7+URZ+0x2d860], R2 ;  /* 0x02d86002070075a7 */ /* 0x0022a4000800017f */
[----:B--2---:R-:W-:Y:S05]  /*fbe0*/  @!P0 NANOSLEEP.SYNCS 0x989680 ;  /* 0x009896800000895d */ /* 0x004fea0003900000 */
[----:B------:R-:W2:Y:S02]  /*fbf0*/  @!P0 SYNCS.PHASECHK.TRANS64 P0, [R7+URZ+0x2d860], R2 ;  /* 0x02d86002070085a7 */ /* 0x000ea4000800007f */
[----:B--2---:R-:W-:Y:S05]  /*fc00*/  @!P0 BRA `(.L_x_1976) ;  /* 0xfffffffc00f08947 */ /* 0x004fea000383ffff */
[----:B------:R-:W-:Y:S05]  /*fc10*/  BRA `(.L_x_2036) ;  /* 0xffffffd800787947 */ /* 0x000fea000383ffff */
.L_x_1977:
        /* <DEDUP_REMOVED lines=8> */
.L_x_2038:
[----:B------:R-:W-:Y:S05]  /*fca0*/  BSYNC B1 ;  /* 0x0000000000017941 */ /* 0x000fea0003800000 */
.L_x_2037:
        /* <DEDUP_REMOVED lines=9> */
.L_x_2039:
[----:B------:R-:W-:Y:S02]  /*fd40*/  IMAD.MOV.U32 R13, RZ, RZ, R18 ;  /* 0x000000ffff0d7224 */ /* 0x000fe400078e0012 */
[----:B------:R-:W-:Y:S01]  /*fd50*/  IMAD.MOV.U32 R12, RZ, RZ, 0x1 ;  /* 0x00000001ff0c7424 */ /* 0x000fe200078e00ff */
[----:B------:R-:W-:-:S13]  /*fd60*/  IADD3 R2, P0, R14, R4, RZ ;  /* 0x000000040e027210 */ /* 0x000fda0007f1e0ff */
[----:B------:R-:W-:Y:S05]  /*fd70*/  WARPSYNC.COLLECTIVE R15, `(.L_x_2040) ;  /* 0x000000000f087348 */ /* 0x000fea0003c00000 */
[----:B------:R0:W1:Y:S02]  /*fd80*/  SHFL.IDX P6, R14, R13, R12, R11 ;  /* 0x0000000c0d0e7389 */ /* 0x00006400000c000b */
[----:B01----:R-:W-:Y:S01]  /*fd90*/  ENDCOLLECTIVE ;  /* 0x000000000000791b */ /* 0x003fe20003800000 */
.L_x_2040:
        /* <DEDUP_REMOVED lines=15> */
.L_x_2041:
[----:B------:R-:W-:Y:S02]  /*fe90*/  IMAD.MOV.U32 R13, RZ, RZ, R18 ;  /* 0x000000ffff0d7224 */ /* 0x000fe400078e0012 */
[----:B------:R-:W-:Y:S01]  /*fea0*/  IMAD.MOV.U32 R12, RZ, RZ, 0x2 ;  /* 0x00000002ff0c7424 */ /* 0x000fe200078e00ff */
[----:B------:R-:W-:-:S13]  /*feb0*/  IADD3 R2, P0, R14, R4, RZ ;  /* 0x000000040e027210 */ /* 0x000fda0007f1e0ff */
[----:B------:R-:W-:Y:S05]  /*fec0*/  WARPSYNC.COLLECTIVE R15, `(.L_x_2042) ;  /* 0x000000000f087348 */ /* 0x000fea0003c00000 */
[----:B------:R0:W1:Y:S02]  /*fed0*/  SHFL.IDX P6, R14, R13, R12, R11 ;  /* 0x0000000c0d0e7389 */ /* 0x00006400000c000b */
[----:B01----:R-:W-:Y:S01]  /*fee0*/  ENDCOLLECTIVE ;  /* 0x000000000000791b */ /* 0x003fe20003800000 */
.L_x_2042:
        /* <DEDUP_REMOVED lines=15> */
.L_x_2043:
[----:B------:R-:W-:Y:S02]  /*ffe0*/  IMAD.MOV.U32 R13, RZ, RZ, R18 ;  /* 0x000000ffff0d7224 */ /* 0x000fe400078e0012 */
[----:B------:R-:W-:Y:S01]  /*fff0*/  IMAD.MOV.U32 R12, RZ, RZ, 0x3 ;  /* 0x00000003ff0c7424 */ /* 0x000fe200078e00ff */
[----:B------:R-:W-:-:S13]  /*10000*/  IADD3 R2, P0, R14, R4, RZ ;  /* 0x000000040e027210 */ /* 0x000fda0007f1e0ff */
[----:B------:R-:W-:Y:S05]  /*10010*/  WARPSYNC.COLLECTIVE R15, `(.L_x_2044) ;  /* 0x000000000f087348 */ /* 0x000fea0003c00000 */
[----:B------:R0:W1:Y:S02]  /*10020*/  SHFL.IDX P6, R14, R13, R12, R11 ;  /* 0x0000000c0d0e7389 */ /* 0x00006400000c000b */
[----:B01----:R-:W-:Y:S01]  /*10030*/  ENDCOLLECTIVE ;  /* 0x000000000000791b */ /* 0x003fe20003800000 */
.L_x_2044:
        /* <DEDUP_REMOVED lines=12> */
.L_x_2045:
[----:B------:R-:W-:Y:S01]  /*10100*/  @!PT LDS RZ, [RZ] ;  /* 0x00000000fffff984 */ /* 0x000fe20000000800 */
[----:B------:R-:W-:Y:S01]  /*10110*/  @!PT LDS RZ, [RZ] ;  /* 0x00000000fffff984 */ /* 0x000fe20000000800 */
[----:B------:R-:W-:Y:S01]  /*10120*/  @!PT LDS RZ, [RZ] ;  /* 0x00000000fffff984 */ /* 0x000fe20000000800 */
[----:B------:R0:W-:Y:S01]  /*10130*/  LDGSTS.E.BYPASS.LTC128B.128 [R8+0x3400], desc[UR60][R2.64+0x40], !P0 ;  /* 0x0340004002087fae */ /* 0x0001e2000c101d7c */
[----:B------:R-:W-:-:S13]  /*10140*/  ISETP.LT.OR P0, PT, R0, 0x41, P1 ;  /* 0x000000410000780c */ /* 0x000fda0000f01670 */
[----:B------:R0:W-:Y:S01]  /*10150*/  LDGSTS.E.BYPASS.LTC128B.128 [R8+0x5400], desc[UR60][R2.64+0x80], !P0 ;  /* 0x0540008002087fae */ /* 0x0001e2000c101d7c */
[----:B------:R-:W-:Y:S05]  /*10160*/  BRA `(.L_x_2046) ;  /* 0xffffffd400b87947 */ /* 0x000fea000383ffff */
.L_x_1983:
[----:B0-----:R0:W1:Y:S02]  /*10170*/  SYNCS.PHASECHK.TRANS64.TRYWAIT P0, [R0+URZ+0x2d860], R3 ;  /* 0x02d86003000075a7 */ /* 0x001064000800017f */
[----:B-1----:R-:W-:Y:S05]  /*10180*/  @!P0 NANOSLEEP.SYNCS 0x989680 ;  /* 0x009896800000895d */ /* 0x002fea0003900000 */
[----:B------:R-:W1:Y:S02]  /*10190*/  @!P0 SYNCS.PHASECHK.TRANS64 P0, [R0+URZ+0x2d860], R3 ;  /* 0x02d86003000085a7 */ /* 0x000e64000800007f */
[----:B-1----:R-:W-:Y:S05]  /*101a0*/  @!P0 BRA `(.L_x_1983) ;  /* 0xfffffffc00f08947 */ /* 0x002fea000383ffff */
[----:B------:R-:W-:Y:S05]  /*101b0*/  BRA `(.L_x_2047) ;  /* 0xffffffd800b47947 */ /* 0x000fea000383ffff */
.L_x_1984:
        /* <DEDUP_REMOVED lines=8> */
.L_x_2049:
[----:B------:R-:W-:Y:S05]  /*10240*/  BSYNC B0 ;  /* 0x0000000000007941 */ /* 0x000fea0003800000 */
.L_x_2048:
        /* <DEDUP_REMOVED lines=10> */
.L_x_2050:
        /* <DEDUP_REMOVED lines=15> */
.L_x_2051:
        /* <DEDUP_REMOVED lines=17> */
.L_x_2052:
        /* <DEDUP_REMOVED lines=8> */
.L_x_2053:
        /* <DEDUP_REMOVED lines=15> */
.L_x_2054:
[----:B------:R-:W-:Y:S02]  /*10660*/  IMAD.MOV.U32 R3, RZ, RZ, R7 ;  /* 0x000000ffff037224 */ /* 0x000fe400078e0007 */
[----:B------:R-:W-:Y:S02]  /*10670*/  IMAD.MOV.U32 R13, RZ, RZ, R18 ;  /* 0x000000ffff0d7224 */ /* 0x000fe400078e0012 */
[----:B------:R-:W-:Y:S02]  /*10680*/  IMAD.MOV.U32 R12, RZ, RZ, 0x3 ;  /* 0x00000003ff0c7424 */ /* 0x000fe400078e00ff */
[----:B------:R-:W-:-:S07]  /*10690*/  IMAD.MOV.U32 R8, RZ, RZ, R14 ;  /* 0x000000ffff087224 */ /* 0x000fce00078e000e */
[----:B------:R-:W-:Y:S05]  /*106a0*/  WARPSYNC.COLLECTIVE R15, `(.L_x_2055) ;  /* 0x000000000f087348 */ /* 0x000fea0003c00000 */
[----:B------:R0:W1:Y:S02]  /*106b0*/  SHFL.IDX P6, R14, R13, R12, R11 ;  /* 0x0000000c0d0e7389 */ /* 0x00006400000c000b */
[----:B01----:R-:W-:Y:S01]  /*106c0*/  ENDCOLLECTIVE ;  /* 0x000000000000791b */ /* 0x003fe20003800000 */
.L_x_2055:
        /* <DEDUP_REMOVED lines=13> */
.L_x_2056:
[----:B------:R-:W-:Y:S05]  /*107a0*/  BRA `(.L_x_2057) ;  /* 0xffffffd400fc7947 */ /* 0x000fea000383ffff */
.L_x_1987:
[----:B0-----:R0:W1:Y:S02]  /*107b0*/  SYNCS.PHASECHK.TRANS64.TRYWAIT P0, [R7+URZ+0x2d820], R6 ;  /* 0x02d82006070075a7 */ /* 0x001064000800017f */
[----:B-1----:R-:W-:Y:S05]  /*107c0*/  @!P0 NANOSLEEP.SYNCS 0x989680 ;  /* 0x009896800000895d */ /* 0x002fea0003900000 */
[----:B------:R-:W1:Y:S02]  /*107d0*/  @!P0 SYNCS.PHASECHK.TRANS64 P0, [R7+URZ+0x2d820], R6 ;  /* 0x02d82006070085a7 */ /* 0x000e64000800007f */
[----:B-1----:R-:W-:Y:S05]  /*107e0*/  @!P0 BRA `(.L_x_1987) ;  /* 0xfffffffc00f08947 */ /* 0x002fea000383ffff */
[----:B------:R-:W-:Y:S05]  /*107f0*/  BRA `(.L_x_2058) ;  /* 0xffffffd800787947 */ /* 0x000fea000383ffff */
.L_x_1988:
        /* <DEDUP_REMOVED lines=11> */
.L_x_2060:
[----:B------:R-:W-:Y:S05]  /*108b0*/  BSYNC B0 ;  /* 0x0000000000007941 */ /* 0x000fea0003800000 */
.L_x_2059:
[----:B------:R-:W-:Y:S05]  /*108c0*/  BRA `(.L_x_2061) ;  /* 0xffffffd8005c7947 */ /* 0x000fea000383ffff */
.L_x_1989:
[----:B------:R-:W-:Y:S01]  /*108d0*/  BSSY B0, `(.L_x_2062) ;  /* 0x0000006000007945 */ /* 0x000fe20003800000 */
[----:B------:R-:W-:-:S07]  /*108e0*/  IMAD.MOV.U32 R15, RZ, RZ, -0x1 ;  /* 0xffffffffff0f7424 */ /* 0x000fce00078e00ff */
[----:B01---5:R-:W-:Y:S05]  /*108f0*/  WARPSYNC.COLLECTIVE R15, `(.L_x_2063) ;  /* 0x000000000f0c7348 */ /* 0x023fea0003c00000 */
[----:B------:R-:W-:Y:S02]  /*10900*/  ELECT P6, UR62, PT ;  /* 0x00000000003e782f */ /* 0x000fe400038c0000 */
[----:B------:R-:W-:Y:S01]  /*10910*/  MOV R14, UR62 ;  /* 0x0000003e000e7c02 */ /* 0x000fe20008000f00 */
[----:B01---5:R-:W-:Y:S10]  /*10920*/  ENDCOLLECTIVE ;  /* 0x000000000000791b */ /* 0x023ff40003800000 */
.L_x_2063:
[----:B------:R-:W-:Y:S05]  /*10930*/  BSYNC B0 ;  /* 0x0000000000007941 */ /* 0x000fea0003800000 */
.L_x_2062:
[----:B------:R-:W-:Y:S05]  /*10940*/  BRA `(.L_x_2064) ;  /* 0xffffffd800507947 */ /* 0x000fea000383ffff */
.L_x_1991:
[----:B-1----:R1:W2:Y:S02]  /*10950*/  SYNCS.PHASECHK.TRANS64.TRYWAIT P1, [R5+URZ+0x2d840], R4 ;  /* 0x02d84004050075a7 */ /* 0x0022a4000802017f */
[----:B--2---:R-:W-:Y:S05]  /*10960*/  @!P1 NANOSLEEP.SYNCS 0x989680 ;  /* 0x009896800000995d */ /* 0x004fea0003900000 */
[----:B------:R-:W2:Y:S02]  /*10970*/  @!P1 SYNCS.PHASECHK.TRANS64 P1, [R5+URZ+0x2d840], R4 ;  /* 0x02d84004050095a7 */ /* 0x000ea4000802007f */
[----:B--2---:R-:W-:Y:S05]  /*10980*/  @!P1 BRA `(.L_x_1991) ;  /* 0xfffffffc00f09947 */ /* 0x004fea000383ffff */
[----:B------:R-:W-:Y:S05]  /*10990*/  BRA `(.L_x_2065) ;  /* 0xffffffd800787947 */ /* 0x000fea000383ffff */
.L_x_1993:
[----:B--2---:R2:W3:Y:S02]  /*109a0*/  SYNCS.PHASECHK.TRANS64.TRYWAIT P1, [R3+URZ+0x2d840], R0 ;  /* 0x02d84000030075a7 */ /* 0x0044e4000802017f */
[----:B---3--:R-:W-:Y:S05]  /*109b0*/  @!P1 NANOSLEEP.SYNCS 0x989680 ;  /* 0x009896800000995d */ /* 0x008fea0003900000 */
[----:B------:R-:W3:Y:S02]  /*109c0*/  @!P1 SYNCS.PHASECHK.TRANS64 P1, [R3+URZ+0x2d840], R0 ;  /* 0x02d84000030095a7 */ /* 0x000ee4000802007f */
[----:B---3--:R-:W-:Y:S05]  /*109d0*/  @!P1 BRA `(.L_x_1993) ;  /* 0xfffffffc00f09947 */ /* 0x008fea000383ffff */
[----:B------:R-:W-:Y:S05]  /*109e0*/  BRA `(.L_x_2066) ;  /* 0xffffffd800847947 */ /* 0x000fea000383ffff */
.L_x_1995:
[----:B---3--:R3:W4:Y:S02]  /*109f0*/  SYNCS.PHASECHK.TRANS64.TRYWAIT P1, [R5+URZ+0x2d860], R4 ;  /* 0x02d86004050075a7 */ /* 0x008724000802017f */
[----:B----4-:R-:W-:Y:S05]  /*10a00*/  @!P1 NANOSLEEP.SYNCS 0x989680 ;  /* 0x009896800000995d */ /* 0x010fea0003900000 */
[----:B------:R-:W4:Y:S02]  /*10a10*/  @!P1 SYNCS.PHASECHK.TRANS64 P1, [R5+URZ+0x2d860], R4 ;  /* 0x02d86004050095a7 */ /* 0x000f24000802007f */
[----:B----4-:R-:W-:Y:S05]  /*10a20*/  @!P1 BRA `(.L_x_1995) ;  /* 0xfffffffc00f09947 */ /* 0x010fea000383ffff */
[----:B------:R-:W-:Y:S05]  /*10a30*/  BRA `(.L_x_2067) ;  /* 0xffffffd800807947 */ /* 0x000fea000383ffff */
.L_x_2068:
        /* <DEDUP_REMOVED lines=12> */
.L_x_2786:


//--------------------- .text._ZN7cutlass13device_kernelIN5flash11enable_sm90INS1_16FlashAttnFwdSm90INS1_25CollectiveMainloopFwdSm90ILi2EN4cute5tupleIJNS5_1CILi1EEES8_S8_EEENS6_IJNS7_ILi192EEENS7_ILi128EEENS7_ILi96EEEEEELi96ENS_10bfloat16_tEfNS_4arch4Sm90ELb1ELb0ELb0ELb1ELb1ELb0ELb0ELb0ELb1ELb1ELb1ELb0EEENS1_21CollectiveEpilogueFwdINS6_IJSA_SC_SB_EEES9_SE_SG_Li384ELb1ELb1ELb1ELb0EEENS1_36VarlenDynamicPersistentTileSchedulerILi192ELi128ELi384ELi128ELb1ELb1ELb1ELb1ELb1ELb1EEEEEEEEEvNT_6ParamsE --------------------------
	.section	.text._ZN7cutlass13device_kernelIN5flash11enable_sm90INS1_16FlashAttnFwdSm90INS1_25CollectiveMainloopFwdSm90ILi2EN4cute5tupleIJNS5_1CILi1EEES8_S8_EEENS6_IJNS7_ILi192EEENS7_ILi128EEENS7_ILi96EEEEEELi96ENS_10bfloat16_tEfNS_4arch4Sm90ELb1ELb0ELb0ELb1ELb1ELb0ELb0ELb0ELb1ELb1ELb1ELb0EEENS1_21CollectiveEpilogueFwdINS6_IJSA_SC_SB_EEES9_SE_SG_Li384ELb1ELb1ELb1ELb0EEENS1_36VarlenDynamicPersistentTileSchedulerILi192ELi128ELi384ELi128ELb1ELb1ELb1ELb1ELb1ELb1EEEEEEEEEvNT_6ParamsE,"ax",@progbits
	.align	128
.text._ZN7cutlass13device_kernelIN5flash11enable_sm90INS1_16FlashAttnFwdSm90INS1_25CollectiveMainloopFwdSm90ILi2EN4cute5tupleIJNS5_1CILi1EEES8_S8_EEENS6_IJNS7_ILi192EEENS7_ILi128EEENS7_ILi96EEEEEELi96ENS_10bfloat16_tEfNS_4arch4Sm90ELb1ELb0ELb0ELb1ELb1ELb0ELb0ELb0ELb1ELb1ELb1ELb0EEENS1_21CollectiveEpilogueFwdINS6_IJSA_SC_SB_EEES9_SE_SG_Li384ELb1ELb1ELb1ELb0EEENS1_36VarlenDynamicPersistentTileSchedulerILi192ELi128ELi384ELi128ELb1ELb1ELb1ELb1ELb1ELb1EEEEEEEEEvNT_6ParamsE:
        .type           _ZN7cutlass13device_kernelIN5flash11enable_sm90INS1_16FlashAttnFwdSm90INS1_25CollectiveMainloopFwdSm90ILi2EN4cute5tupleIJNS5_1CILi1EEES8_S8_EEENS6_IJNS7_ILi192EEENS7_ILi128EEENS7_ILi96EEEEEELi96ENS_10bfloat16_tEfNS_4arch4Sm90ELb1ELb0ELb0ELb1ELb1ELb0ELb0ELb0ELb1ELb1ELb1ELb0EEENS1_21CollectiveEpilogueFwdINS6_IJSA_SC_SB_EEES9_SE_SG_Li384ELb1ELb1ELb1ELb0EEENS1_36VarlenDynamicPersistentTileSchedulerILi192ELi128ELi384ELi128ELb1ELb1ELb1ELb1ELb1ELb1EEEEEEEEEvNT_6ParamsE,@function
        .size           _ZN7cutlass13device_kernelIN5flash11enable_sm90INS1_16FlashAttnFwdSm90INS1_25CollectiveMainloopFwdSm90ILi2EN4cute5tupleIJNS5_1CILi1EEES8_S8_EEENS6_IJNS7_ILi192EEENS7_ILi128EEENS7_ILi96EEEEEELi96ENS_10bfloat16_tEfNS_4arch4Sm90ELb1ELb0ELb0ELb1ELb1ELb0ELb0ELb0ELb1ELb1ELb1ELb0EEENS1_21CollectiveEpilogueFwdINS6_IJSA_SC_SB_EEES9_SE_SG_Li384ELb1ELb1ELb1ELb0EEENS1_36VarlenDynamicPersistentTileSchedulerILi192ELi128ELi384ELi128ELb1ELb1ELb1ELb1ELb1ELb1EEEEEEEEEvNT_6ParamsE,(.L_x_2787 - _ZN7cutlass13device_kernelIN5flash11enable_sm90INS1_16FlashAttnFwdSm90INS1_25CollectiveMainloopFwdSm90ILi2EN4cute5tupleIJNS5_1CILi1EEES8_S8_EEENS6_IJNS7_ILi192EEENS7_ILi128EEENS7_ILi96EEEEEELi96ENS_10bfloat16_tEfNS_4arch4Sm90ELb1ELb0ELb0ELb1ELb1ELb0ELb0ELb0ELb1ELb1ELb1ELb0EEENS1_21CollectiveEpilogueFwdINS6_IJSA_SC_SB_EEES9_SE_SG_Li384ELb1ELb1ELb1ELb0EEENS1_36VarlenDynamicPersistentTileSchedulerILi192ELi128ELi384ELi128ELb1ELb1ELb1ELb1ELb1ELb1EEEEEEEEEvNT_6ParamsE)
        .other          _ZN7cutlass13device_kernelIN5flash11enable_sm90INS1_16FlashAttnFwdSm90INS1_25CollectiveMainloopFwdSm90ILi2EN4cute5tupleIJNS5_1CILi1EEES8_S8_EEENS6_IJNS7_ILi192EEENS7_ILi128EEENS7_ILi96EEEEEELi96ENS_10bfloat16_tEfNS_4arch4Sm90ELb1ELb0ELb0ELb1ELb1ELb0ELb0ELb0ELb1ELb1ELb1ELb0EEENS1_21CollectiveEpilogueFwdINS6_IJSA_SC_SB_EEES9_SE_SG_Li384ELb1ELb1ELb1ELb0EEENS1_36VarlenDynamicPersistentTileSchedulerILi192ELi128ELi384ELi128ELb1ELb1ELb1ELb1ELb1ELb1EEEEEEEEEvNT_6ParamsE,@"STO_CUDA_ENTRY STV_DEFAULT"
_ZN7cutlass13device_kernelIN5flash11enable_sm90INS1_16FlashAttnFwdSm90INS1_25CollectiveMainloopFwdSm90ILi2EN4cute5tupleIJNS5_1CILi1EEES8_S8_EEENS6_IJNS7_ILi192EEENS7_ILi128EEENS7_ILi96EEEEEELi96ENS_10bfloat16_tEfNS_4arch4Sm90ELb1ELb0ELb0ELb1ELb1ELb0ELb0ELb0ELb1ELb1ELb1ELb0EEENS1_21CollectiveEpilogueFwdINS6_IJSA_SC_SB_EEES9_SE_SG_Li384ELb1ELb1ELb1ELb0EEENS1_36VarlenDynamicPersistentTileSchedulerILi192ELi128ELi384ELi128ELb1ELb1ELb1ELb1ELb1ELb1EEEEEEEEEvNT_6ParamsE:
        /* <DEDUP_REMOVED lines=45> */
.L_x_2069:
        /* <DEDUP_REMOVED lines=22> */
.L_x_2070:
        /* <DEDUP_REMOVED lines=18> */
.L_x_2071:
        /* <DEDUP_REMOVED lines=22> */
.L_x_2072:
        /* <DEDUP_REMOVED lines=22> */
.L_x_2073:
        /* <DEDUP_REMOVED lines=8> */
.L_x_2075:
        /* <DEDUP_REMOVED lines=38> */
[----:B------:R-:W-:Y:S01]  /*0af0*/  IMAD.IADD R3, R4, 0x1, -R3 ;  /* 0x0000000104037824 */ /* 0x000fe200078e0a03 */
[----:B------:R-:W-:Y:S01]  /*0b00*/  LEA.HI R13, R12, R16, RZ, 0x2 ;  /* 0x000000100c0d7211 */ /* 0x000fe200078f10ff */
[----:B------:R-:W-:Y:S02]  /*0b10*/  IMAD.IADD R7, R6, 0x1, -R7 ;  /* 0x0000000106077824 */ /* 0x000fe400078e0a07 */
[----:B------:R-:W-:Y:S01]  /*0b20*/  IMAD R6, R8, 0x10, R4 ;  /* 0x0000001008067824 */ /* 0x000fe200078e0204 */
[----:B------:R-:W-:Y:S01]  /*0b30*/  LEA.HI R4, R2, R2, RZ, 0x1 ;  /* 0x0000000202047211 */ /* 0x000fe200078f08ff */
[----:B------:R-:W-:Y:S01]  /*0b40*/  IMAD.SHL.U32 R2, R3, 0x40, RZ ;  /* 0x0000004003027824 */ /* 0x000fe200078e00ff */
[--C-:B------:R-:W-:Y:S02]  /*0b50*/  SHF.R.S32.HI R14, RZ, 0x2, R13.reuse ;  /* 0x00000002ff0e7819 */ /* 0x100fe4000001140d */
[----:B------:R-:W-:Y:S01]  /*0b60*/  SHF.R.S32.HI R15, RZ, 0x1f, R13 ;  /* 0x0000001fff0f7819 */ /* 0x000fe2000001140d */
[----:B------:R-:W-:Y:S01]  /*0b70*/  IMAD.SHL.U32 R7, R7, 0x8, RZ ;  /* 0x0000000807077824 */ /* 0x000fe200078e00ff */
[----:B------:R-:W-:Y:S01]  /*0b80*/  LOP3.LUT R2, R2, 0x1c0, RZ, 0xc0, !PT ;  /* 0x000001c002027812 */ /* 0x000fe200078ec0ff */
[----:B------:R-:W-:Y:S01]  /*0b90*/  IMAD.SHL.U32 R5, R5, 0x40, RZ ;  /* 0x0000004005057824 */ /* 0x000fe200078e00ff */
[----:B------:R-:W-:Y:S01]  /*0ba0*/  LEA.HI R15, R15, R14, RZ, 0x3 ;  /* 0x0000000e0f0f7211 */ /* 0x000fe200078f18ff */
[----:B------:R-:W-:Y:S01]  /*0bb0*/  IMAD.U32 R6, R6, 0x20, R7 ;  /* 0x0000002006067824 */ /* 0x000fe200078e0007 */
[----:B------:R-:W-:-:S02]  /*0bc0*/  LEA.HI R12, R12, R16, RZ, 0x5 ;  /* 0x000000100c0c7211 */ /* 0x000fc400078f28ff */
[----:B------:R-:W-:Y:S02]  /*0bd0*/  LOP3.LUT R15, R15, 0xfffffff8, RZ, 0xc0, !PT ;  /* 0xfffffff80f0f7812 */ /* 0x000fe400078ec0ff */
[----:B------:R-:W-:Y:S02]  /*0be0*/  LOP3.LUT R7, R2, 0x8, R7, 0xf8, !PT ;  /* 0x0000000802077812 */ /* 0x000fe400078ef807 */
[----:B------:R-:W-:Y:S02]  /*0bf0*/  LOP3.LUT R5, R5, 0x7ffffe00, RZ, 0xc0, !PT ;  /* 0x7ffffe0005057812 */ /* 0x000fe400078ec0ff */
[----:B------:R-:W-:Y:S01]  /*0c00*/  SHF.R.U32.HI R2, RZ, 0x3, R2 ;  /* 0x00000003ff027819 */ /* 0x000fe20000011602 */
[----:B------:R-:W-:Y:S01]  /*0c10*/  IMAD.IADD R15, R14, 0x1, -R15 ;  /* 0x000000010e0f7824 */ /* 0x000fe200078e0a0f */
[----:B------:R-:W-:Y:S01]  /*0c20*/  SHF.R.S32.HI R12, RZ, 0x5, R12 ;  /* 0x00000005ff0c7819 */ /* 0x000fe2000001140c */
[----:B------:R-:W-:Y:S01]  /*0c30*/  IMAD R5, R8, 0x400, R5 ;  /* 0x0000040008057824 */ /* 0x000fe200078e0205 */
[----:B------:R-:W-:-:S02]  /*0c40*/  LOP3.LUT R2, R7, R2, RZ, 0x3c, !PT ;  /* 0x0000000207027212 */ /* 0x000fc400078e3cff */
[----:B------:R-:W-:Y:S01]  /*0c50*/  LEA.HI R0, R0, R18, RZ, 0x2 ;  /* 0x0000001200007211 */ /* 0x000fe200078f10ff */
[----:B------:R-:W-:Y:S02]  /*0c60*/  IMAD R4, R4, -0x3, R17 ;  /* 0xfffffffd04047824 */ /* 0x000fe400078e0211 */
[----:B------:R-:W-:Y:S02]  /*0c70*/  IMAD R15, R12, 0x10, R15 ;  /* 0x000000100c0f7824 */ /* 0x000fe400078e020f */
[----:B------:R-:W-:Y:S01]  /*0c80*/  IMAD.IADD R17, R5, 0x1, R2 ;  /* 0x0000000105117824 */ /* 0x000fe200078e0202 */
[----:B------:R-:W-:Y:S01]  /*0c90*/  LOP3.LUT R2, R0, 0xfffffffc, RZ, 0xc0, !PT ;  /* 0xfffffffc00027812 */ /* 0x000fe200078ec0ff */
[----:B------:R-:W-:Y:S01]  /*0ca0*/  IMAD R8, R4, 0x40, R15 ;  /* 0x0000004004087824 */ /* 0x000fe200078e020f */
[----:B------:R0:W-:Y:S01]  /*0cb0*/  STL [R1+0x48], R6 ;  /* 0x0000480601007387 */ /* 0x0001e20000100800 */
[----:B------:R-:W-:Y:S02]  /*0cc0*/  LOP3.LUT R13, R13, 0x7ffffffc, RZ, 0xc0, !PT ;  /* 0x7ffffffc0d0d7812 */ /* 0x000fe400078ec0ff */
[----:B------:R-:W-:Y:S01]  /*0cd0*/  IMAD.IADD R4, R18, 0x1, -R2 ;  /* 0x0000000112047824 */ /* 0x000fe200078e0a02 */
[----:B------:R1:W-:Y:S01]  /*0ce0*/  STL [R1+0x44], R8 ;  /* 0x0000440801007387 */ /* 0x0003e20000100800 */
[----:B------:R-:W-:-:S03]  /*0cf0*/  R2P PR, R3, 0x6 ;  /* 0x0000000603007804 */ /* 0x000fc60000000000 */
[----:B------:R1:W-:Y:S01]  /*0d00*/  STL [R1+0x10], RZ ;  /* 0x000010ff01007387 */ /* 0x0003e20000100800 */
[C---:B------:R-:W-:Y:S01]  /*0d10*/  LEA.HI R3, R4.reuse, R4, RZ, 0x1 ;  /* 0x0000000404037211 */ /* 0x040fe200078f08ff */
[----:B------:R-:W-:Y:S02]  /*0d20*/  IMAD.SHL.U32 R145, R4, 0x8, RZ ;  /* 0x0000000804917824 */ /* 0x000fe400078e00ff */
[----:B------:R-:W-:Y:S01]  /*0d30*/  IMAD.IADD R13, R16, 0x1, -R13 ;  /* 0x00000001100d7824 */ /* 0x000fe200078e0a0d */
[----:B------:R-:W-:Y:S01]  /*0d40*/  LOP3.LUT R3, R3, 0x1ffffffe, RZ, 0xc0, !PT ;  /* 0x1ffffffe03037812 */ /* 0x000fe200078ec0ff */
[----:B------:R-:W-:Y:S01]  /*0d50*/  VIADD R150, R145, 0x40 ;  /* 0x0000004091967836 */ /* 0x000fe20000000000 */
[----:B------:R-:W-:Y:S01]  /*0d60*/  LEA R17, R17, UR40, 0x1 ;  /* 0x0000002811117c11 */ /* 0x000fe2000f8e08ff */
[----:B------:R-:W-:Y:S02]  /*0d70*/  VIADD R148, R145, 0x20 ;  /* 0x0000002091947836 */ /* 0x000fe40000000000 */
[----:B------:R-:W-:Y:S01]  /*0d80*/  IMAD.SHL.U32 R141, R13, 0x2, RZ ;  /* 0x000000020d8d7824 */ /* 0x000fe200078e00ff */
[----:B------:R-:W-:Y:S01]  /*0d90*/  SHF.R.S32.HI R0, RZ, 0x2, R0 ;  /* 0x00000002ff007819 */ /* 0x000fe20000011400 */
[----:B------:R-:W-:Y:S01]  /*0da0*/  IMAD.MOV.U32 R18, RZ, RZ, 0x40 ;  /* 0x00000040ff127424 */ /* 0x000fe200078e00ff */
[----:B------:R-:W-:Y:S01]  /*0db0*/  SHF.R.S32.HI R0, RZ, 0x1f, R150 ;  /* 0x0000001fff007819 */ /* 0x000fe20000011496 */
[----:B------:R-:W-:Y:S01]  /*0dc0*/  IMAD.IADD R3, R4, 0x1, -R3 ;  /* 0x0000000104037824 */ /* 0x000fe200078e0a03 */
[----:B------:R-:W-:Y:S01]  /*0dd0*/  SHF.R.S32.HI R4, RZ, 0x1f, R148 ;  /* 0x0000001fff047819 */ /* 0x000fe20000011494 */
[----:B------:R-:W-:-:S02]  /*0de0*/  IMAD.MOV.U32 R5, RZ, RZ, R9 ;  /* 0x000000ffff057224 */ /* 0x000fc400078e0009 */
[C---:B------:R-:W-:Y:S01]  /*0df0*/  VIADD R0, R141.reuse, 0x20 ;  /* 0x000000208d007836 */ /* 0x040fe20000000000 */
[----:B------:R-:W-:Y:S01]  /*0e00*/  SEL R18, R18, 0xffffffc0, !P2 ;  /* 0xffffffc012127807 */ /* 0x000fe20005000000 */
[C---:B------:R-:W-:Y:S02]  /*0e10*/  VIADD R9, R141.reuse, 0x10 ;  /* 0x000000108d097836 */ /* 0x040fe40000000000 */
[C---:B------:R-:W-:Y:S02]  /*0e20*/  VIADD R4, R141.reuse, 0x18 ;  /* 0x000000188d047836 */ /* 0x040fe40000000000 */
[C---:B------:R-:W-:Y:S02]  /*0e30*/  VIADD R155, R141.reuse, 0x38 ;  /* 0x000000388d9b7836 */ /* 0x040fe40000000000 */
[----:B0-----:R-:W-:Y:S02]  /*0e40*/  IMAD.MOV.U32 R6, RZ, RZ, R10 ;  /* 0x000000ffff067224 */ /* 0x001fe400078e000a */
[----:B------:R-:W-:-:S02]  /*0e50*/  VIADD R157, R141, 0x28 ;  /* 0x000000288d9d7836 */ /* 0x000fc40000000000 */
[C---:B------:R-:W-:Y:S02]  /*0e60*/  VIADD R156, R141.reuse, 0x30 ;  /* 0x000000308d9c7836 */ /* 0x040fe40000000000 */
[C---:B------:R-:W-:Y:S02]  /*0e70*/  VIADD R153, R141.reuse, 0x48 ;  /* 0x000000488d997836 */ /* 0x040fe40000000000 */
[C---:B------:R-:W-:Y:S02]  /*0e80*/  VIADD R10, R141.reuse, 0x8 ;  /* 0x000000088d0a7836 */ /* 0x040fe40000000000 */
[C---:B------:R-:W-:Y:S02]  /*0e90*/  VIADD R154, R141.reuse, 0x40 ;  /* 0x000000408d9a7836 */ /* 0x040fe40000000000 */
[C---:B------:R-:W-:Y:S02]  /*0ea0*/  VIADD R152, R141.reuse, 0x50 ;  /* 0x000000508d987836 */ /* 0x040fe40000000000 */
[----:B------:R-:W-:-:S02]  /*0eb0*/  VIADD R151, R141, 0x58 ;  /* 0x000000588d977836 */ /* 0x000fc40000000000 */
[----:B------:R-:W-:Y:S01]  /*0ec0*/  VIADD R23, R17, 0x21820 ;  /* 0x0002182011177836 */ /* 0x000fe20000000000 */
[----:B------:R-:W-:Y:S02]  /*0ed0*/  SHF.R.S32.HI R0, RZ, 0x1f, R0 ;  /* 0x0000001fff007819 */ /* 0x000fe40000011400 */
[----:B------:R-:W-:Y:S02]  /*0ee0*/  SHF.R.S32.HI R9, RZ, 0x1f, R9 ;  /* 0x0000001fff097819 */ /* 0x000fe40000011409 */
[----:B------:R-:W-:Y:S02]  /*0ef0*/  SHF.R.S32.HI R4, RZ, 0x1f, R4 ;  /* 0x0000001fff047819 */ /* 0x000fe40000011404 */
[----:B------:R-:W-:Y:S01]  /*0f00*/  SHF.R.S32.HI R0, RZ, 0x1f, R155 ;  /* 0x0000001fff007819 */ /* 0x000fe2000001149b */
[----:B------:R-:W-:Y:S01]  /*0f10*/  IMAD.MOV.U32 R7, RZ, RZ, R11 ;  /* 0x000000ffff077224 */ /* 0x000fe200078e000b */
[----:B------:R-:W-:Y:S01]  /*0f20*/  SHF.R.S32.HI R9, RZ, 0x1f, R157 ;  /* 0x0000001fff097819 */ /* 0x000fe2000001149d */
[----:B------:R-:W-:Y:S01]  /*0f30*/  IMAD.MOV.U32 R2, RZ, RZ, RZ ;  /* 0x000000ffff027224 */ /* 0x000fe200078e00ff */
[----:B------:R-:W-:Y:S01]  /*0f40*/  SHF.R.S32.HI R4, RZ, 0x1f, R156 ;  /* 0x0000001fff047819 */ /* 0x000fe2000001149c */
[----:B------:R-:W-:Y:S01]  /*0f50*/  IMAD R143, R3, 0x8, R8 ;  /* 0x00000008038f7824 */ /* 0x000fe200078e0208 */
[----:B------:R-:W-:-:S02]  /*0f60*/  SHF.R.S32.HI R0, RZ, 0x1f, R153 ;  /* 0x0000001fff007819 */ /* 0x000fc40000011499 */
[----:B------:R-:W-:Y:S02]  /*0f70*/  SHF.R.S32.HI R10, RZ, 0x1f, R10 ;  /* 0x0000001fff0a7819 */ /* 0x000fe4000001140a */
[----:B------:R-:W-:Y:S02]  /*0f80*/  SHF.R.S32.HI R9, RZ, 0x1f, R154 ;  /* 0x0000001fff097819 */ /* 0x000fe4000001149a */
[----:B------:R-:W-:Y:S02]  /*0f90*/  SHF.R.S32.HI R4, RZ, 0x1f, R152 ;  /* 0x0000001fff047819 */ /* 0x000fe40000011498 */
[----:B------:R-:W-:Y:S01]  /*0fa0*/  SHF.R.S32.HI R0, RZ, 0x1f, R151 ;  /* 0x0000001fff007819 */ /* 0x000fe20000011497 */
[----:B------:R-:W-:Y:S01]  /*0fb0*/  UMOV UR38, URZ ;  /* 0x0000003f00267c82 */ /* 0x000fe20008000000 */
[----:B--2---:R-:W-:Y:S01]  /*0fc0*/  LOP3.LUT R22, R19, 0x1, RZ, 0xfc, !PT ;  /* 0x0000000113167812 */ /* 0x004fe200078efcff */
[----:B------:R-:W-:-:S04]  /*0fd0*/  VIADD R19, R17, 0x21800 ;  /* 0x0002180011137836 */ /* 0x000fc80000000000 */
[C---:B------:R-:W-:Y:S02]  /*0fe0*/  @P1 VIADD R23, R19.reuse, 0xffffffe0 ;  /* 0xffffffe013171836 */ /* 0x040fe40000000000 */
[----:B------:R-:W-:Y:S02]  /*0ff0*/  IMAD.IADD R19, R19, 0x1, R18 ;  /* 0x0000000113137824 */ /* 0x000fe400078e0212 */
[----:B------:R-:W-:Y:S02]  /*1000*/  IMAD.IADD R18, R18, 0x1, R23 ;  /* 0x0000000112127824 */ /* 0x000fe400078e0217 */
[----:B-1----:R-:W-:-:S07]  /*1010*/  VIADD R136, R23, 0x6000 ;  /* 0x0000600017887836 */ /* 0x002fce0000000000 */
.L_x_2131:
[----:B012-4-:R-:W0:Y:S01]  /*1020*/  LDC.64 R8, c[0x0][0xc88] ;  /* 0x00032200ff087b82 */ /* 0x017e220000000a00 */
[----:B------:R-:W-:Y:S01]  /*1030*/  ULDC.64 UR4, c[0x0][0xa28] ;  /* 0x00028a0000047ab9 */ /* 0x000fe20000000a00 */
[----:B------:R-:W-:-:S06]  /*1040*/  ULDC.64 UR6, c[0x0][0xa18] ;  /* 0x0002860000067ab9 */ /* 0x000fcc0000000a00 */
[----:B------:R-:W1:Y:S08]  /*1050*/  LDC.64 R12, c[0x0][0x418] ;  /* 0x00010600ff0c7b82 */ /* 0x000e700000000a00 */
[----:B------:R-:W2:Y:S01]  /*1060*/  LDC R0, c[0x0][0x424] ;  /* 0x00010900ff007b82 */ /* 0x000ea20000000800 */
[----:B0-----:R-:W-:-:S07]  /*1070*/  IMAD.WIDE R8, R7, 0x4, R8 ;  /* 0x0000000407087825 */ /* 0x001fce00078e0208 */
[----:B------:R-:W0:Y:S01]  /*1080*/  LDC R15, c[0x0][0x2f0] ;  /* 0x0000bc00ff0f7b82 */ /* 0x000e220000000800 */
[----:B------:R-:W3:Y:S01]  /*1090*/  LDG.E R144, desc[UR36][R8.64] ;  /* 0x0000002408907981 */ /* 0x000ee2000c1e1900 */
[----:B------:R-:W-:Y:S01]  /*10a0*/  ISETP.NE.U32.AND P1, PT, RZ, UR4, PT ;  /* 0x00000004ff007c0c */ /* 0x000fe2000bf25070 */
[----:B------:R-:W-:Y:S01]  /*10b0*/  IMAD.MOV.U32 R3, RZ, RZ, RZ ;  /* 0x000000ffff037224 */ /* 0x000fe200078e00ff */
[----:B------:R-:W-:Y:S02]  /*10c0*/  ISETP.NE.U32.AND P0, PT, RZ, UR6, PT ;  /* 0x00000006ff007c0c */ /* 0x000fe4000bf05070 */
[----:B------:R-:W-:Y:S02]  /*10d0*/  ISETP.NE.AND.EX P1, PT, RZ, UR5, PT, P1 ;  /* 0x00000005ff007c0c */ /* 0x000fe4000bf25310 */
[----:B------:R-:W-:Y:S02]  /*10e0*/  ISETP.NE.AND.EX P0, PT, RZ, UR7, PT, P0 ;  /* 0x00000007ff007c0c */ /* 0x000fe4000bf05300 */
[----:B---3--:R-:W-:-:S09]  /*10f0*/  SHF.R.S32.HI R149, RZ, 0x1f, R144 ;  /* 0x0000001fff957819 */ /* 0x008fd20000011490 */
[----:B------:R-:W-:-:S04]  /*1100*/  @P1 LEA R10, P2, R144, UR4, 0x2 ;  /* 0x00000004900a1c11 */ /* 0x000fc8000f8410ff */
[C---:B------:R-:W-:Y:S02]  /*1110*/  @P1 LEA.HI.X R11, R144.reuse, UR5, R149, 0x2, P2 ;  /* 0x00000005900b1c11 */ /* 0x040fe400090f1495 */
[----:B------:R-:W-:-:S03]  /*1120*/  @P0 LEA R8, P2, R144, UR6, 0x2 ;  /* 0x0000000690080c11 */ /* 0x000fc6000f8410ff */
[----:B------:R3:W5:Y:S01]  /*1130*/  @P1 LDG.E R3, desc[UR36][R10.64] ;  /* 0x000000240a031981 */ /* 0x000762000c1e1900 */
[----:B------:R-:W-:Y:S01]  /*1140*/  @P0 LEA.HI.X R9, R144, UR7, R149, 0x2, P2 ;  /* 0x0000000790090c11 */ /* 0x000fe200090f1495 */
[----:B------:R-:W-:-:S04]  /*1150*/  ULDC.64 UR6, c[0x0][0xa20] ;  /* 0x0002880000067ab9 */ /* 0x000fc80000000a00 */
[----:B------:R3:W5:Y:S01]  /*1160*/  @P0 LDG.E R140, desc[UR36][R8.64] ;  /* 0x00000024088c0981 */ /* 0x000762000c1e1900 */
[----:B-1----:R-:W-:Y:S02]  /*1170*/  ISETP.NE.U32.AND P1, PT, R12, RZ, PT ;  /* 0x000000ff0c00720c */ /* 0x002fe40003f25070 */
[----:B------:R-:W-:Y:S02]  /*1180*/  ISETP.NE.U32.AND P2, PT, RZ, UR6, PT ;  /* 0x00000006ff007c0c */ /* 0x000fe4000bf45070 */
[----:B------:R-:W-:Y:S02]  /*1190*/  ISETP.NE.AND.EX P1, PT, R13, RZ, PT, P1 ;  /* 0x000000ff0d00720c */ /* 0x000fe40003f25310 */
[----:B------:R-:W-:Y:S02]  /*11a0*/  ISETP.NE.AND.EX P2, PT, RZ, UR7, PT, P2 ;  /* 0x00000007ff007c0c */ /* 0x000fe4000bf45320 */
[----:B--2---:R-:W-:Y:S01]  /*11b0*/  SEL R0, R0, 0x1, P1 ;  /* 0x0000000100007807 */ /* 0x004fe20000800000 */
[----:B0--3--:R-:W-:Y:S10]  /*11c0*/  @P0 BRA `(.L_x_2076) ;  /* 0x0000000000280947 */ /* 0x009ff40003800000 */
[----:B------:R-:W-:Y:S01]  /*11d0*/  ULDC.64 UR4, c[0x0][0xa00] ;  /* 0x0002800000047ab9 */ /* 0x000fe20000000a00 */
[----:B-----5:R-:W0:Y:S01]  /*11e0*/  LDC R140, c[0x0][0x288] ;  /* 0x0000a200ff8c7b82 */ /* 0x020e220000000800 */
[----:B------:R-:W-:-:S04]  /*11f0*/  ISETP.NE.U32.AND P0, PT, RZ, UR4, PT ;  /* 0x00000004ff007c0c */ /* 0x000fc8000bf05070 */
[----:B------:R-:W-:-:S13]  /*1200*/  ISETP.NE.AND.EX P0, PT, RZ, UR5, PT, P0 ;  /* 0x00000005ff007c0c */ /* 0x000fda000bf05300 */
[----:B------:R-:W-:Y:S05]  /*1210*/  @!P0 BRA `(.L_x_2076) ;  /* 0x0000000000148947 */ /* 0x000fea0003800000 */
[----:B------:R-:W1:Y:S02]  /*1220*/  LDC.64 R8, c[0x0][0xa00] ;  /* 0x00028000ff087b82 */ /* 0x000e640000000a00 */
[----:B-1----:R-:W-:-:S05]  /*1230*/  IMAD.WIDE R8, R144, 0x4, R8 ;  /* 0x0000000490087825 */ /* 0x002fca00078e0208 */
[----:B0-----:R-:W2:Y:S04]  /*1240*/  LDG.E R140, desc[UR36][R8.64] ;  /* 0x00000024088c7981 */ /* 0x001ea8000c1e1900 */
[----:B------:R-:W2:Y:S02]  /*1250*/  LDG.E R7, desc[UR36][R8.64+0x4] ;  /* 0x0000042408077981 */ /* 0x000ea4000c1e1900 */
[----:B--2---:R-:W-:-:S07]  /*1260*/  IMAD.IADD R140, R7, 0x1, -R140 ;  /* 0x00000001078c7824 */ /* 0x004fce00078e0a8c */
.L_x_2076:
[----:B------:R-:W-:Y:S01]  /*1270*/  IMAD R138, R0, R15, RZ ;  /* 0x0000000f008a7224 */ /* 0x000fe200078e02ff */
[----:B------:R-:W-:Y:S01]  /*1280*/  LOP3.LUT R146, R6, 0xffff, RZ, 0xc0, !PT ;  /* 0x0000ffff06927812 */ /* 0x000fe200078ec0ff */
[----:B------:R-:W-:Y:S06]  /*1290*/  @!P2 BRA `(.L_x_2077) ;  /* 0x000000000010a947 */ /* 0x000fec0003800000 */
[----:B------:R-:W-:-:S04]  /*12a0*/  LEA R8, P0, R144, UR6, 0x2 ;  /* 0x0000000690087c11 */ /* 0x000fc8000f8010ff */
[----:B------:R-:W-:-:S05]  /*12b0*/  LEA.HI.X R9, R144, UR7, R149, 0x2, P0 ;  /* 0x0000000790097c11 */ /* 0x000fca00080f1495 */
[----:B------:R1:W5:Y:S01]  /*12c0*/  LDG.E R138, desc[UR36][R8.64] ;  /* 0x00000024088a7981 */ /* 0x000362000c1e1900 */
[----:B------:R-:W-:Y:S05]  /*12d0*/  BRA `(.L_x_2078) ;  /* 0x0000000000247947 */ /* 0x000fea0003800000 */
.L_x_2077:
[----:B------:R-:W-:Y:S02]  /*12e0*/  ULDC.64 UR4, c[0x0][0xa08] ;  /* 0x0002820000047ab9 */ /* 0x000fe40000000a00 */
[----:B------:R-:W-:-:S04]  /*12f0*/  ISETP.NE.U32.AND P0, PT, RZ, UR4, PT ;  /* 0x00000004ff007c0c */ /* 0x000fc8000bf05070 */
[----:B------:R-:W-:-:S13]  /*1300*/  ISETP.NE.AND.EX P0, PT, RZ, UR5, PT, P0 ;  /* 0x00000005ff007c0c */ /* 0x000fda000bf05300 */
[----:B------:R-:W-:Y:S05]  /*1310*/  @!P0 BRA `(.L_x_2078) ;  /* 0x0000000000148947 */ /* 0x000fea0003800000 */
[----:B------:R-:W1:Y:S02]  /*1320*/  LDC.64 R8, c[0x0][0xa08] ;  /* 0x00028200ff087b82 */ /* 0x000e640000000a00 */
[----:B-1----:R-:W-:-:S05]  /*1330*/  IMAD.WIDE R8, R144, 0x4, R8 ;  /* 0x0000000490087825 */ /* 0x002fca00078e0208 */
[----:B------:R-:W2:Y:S04]  /*1340*/  LDG.E R138, desc[UR36][R8.64] ;  /* 0x00000024088a7981 */ /* 0x000ea8000c1e1900 */
[----:B------:R-:W2:Y:S02]  /*1350*/  LDG.E R7, desc[UR36][R8.64+0x4] ;  /* 0x0000042408077981 */ /* 0x000ea4000c1e1900 */
[----:B--2---:R-:W-:-:S07]  /*1360*/  IMAD.IADD R138, R7, 0x1, -R138 ;  /* 0x00000001078a7824 */ /* 0x004fce00078e0a8a */
.L_x_2078:
[----:B------:R-:W2:Y:S01]  /*1370*/  LDC R0, c[0x0][0x448] ;  /* 0x00011200ff007b82 */ /* 0x000ea20000000800 */
[----:B------:R-:W-:Y:S01]  /*1380*/  IMAD R137, R5, 0xc0, RZ ;  /* 0x000000c005897824 */ /* 0x000fe200078e02ff */
[----:B------:R-:W-:Y:S01]  /*1390*/  LOP3.LUT R16, R16, 0xffffffef, RZ, 0xc0, !PT ;  /* 0xffffffef10107812 */ /* 0x000fe200078ec0ff */
[----:B-----5:R-:W-:-:S05]  /*13a0*/  IMAD.IADD R138, R138, 0x1, -R3 ;  /* 0x000000018a8a7824 */ /* 0x020fca00078e0a03 */
[----:B0-----:R-:W-:Y:S02]  /*13b0*/  IADD3 R5, R138, 0x80, -R140 ;  /* 0x000000808a057810 */ /* 0x001fe40007ffe88c */
[----:B--2---:R-:W-:Y:S01]  /*13c0*/  ISETP.NE.AND P0, PT, R0, 0x1, PT ;  /* 0x000000010000780c */ /* 0x004fe20003f05270 */
[----:B------:R-:W-:-:S12]  /*13d0*/  VIADD R0, R137, 0xbf ;  /* 0x000000bf89007836 */ /* 0x000fd80000000000 */
[----:B------:R-:W0:Y:S01]  /*13e0*/  @P0 LDC R7, c[0x0][0x44c] ;  /* 0x00011300ff070b82 */ /* 0x000e220000000800 */
[----:B------:R-:W-:-:S07]  /*13f0*/  @P0 LOP3.LUT R16, R16, 0x10, RZ, 0xfc, !PT ;  /* 0x0000001010100812 */ /* 0x000fce00078efcff */
[----:B------:R-:W2:Y:S01]  /*1400*/  @P0 LDC R4, c[0x0][0x450] ;  /* 0x00011400ff040b82 */ /* 0x000ea20000000800 */
[----:B0-----:R-:W-:-:S05]  /*1410*/  @P0 IMAD.HI.U32 R3, R0, R7, RZ ;  /* 0x0000000700030227 */ /* 0x001fca00078e00ff */
[----:B--2---:R-:W-:Y:S01]  /*1420*/  @P0 SHF.R.U32.HI R0, RZ, R4, R3 ;  /* 0x00000004ff000219 */ /* 0x004fe20000011603 */
[----:B------:R-:W-:-:S04]  /*1430*/  VIADD R3, R138, 0x7f ;  /* 0x0000007f8a037836 */ /* 0x000fc80000000000 */
[----:B------:R-:W-:Y:S01]  /*1440*/  IMAD.IADD R5, R5, 0x1, R0 ;  /* 0x0000000105057824 */ /* 0x000fe200078e0200 */
[----:B------:R-:W-:-:S04]  /*1450*/  SHF.R.S32.HI R0, RZ, 0x1f, R3 ;  /* 0x0000001fff007819 */ /* 0x000fc80000011403 */
[----:B------:R-:W-:Y:S02]  /*1460*/  SHF.R.S32.HI R4, RZ, 0x1f, R5 ;  /* 0x0000001fff047819 */ /* 0x000fe40000011405 */
[----:B------:R-:W-:Y:S02]  /*1470*/  LEA.HI R0, R0, R3, RZ, 0x7 ;  /* 0x0000000300007211 */ /* 0x000fe400078f38ff */
[----:B------:R-:W-:Y:S01]  /*1480*/  LEA.HI R4, R4, R5, RZ, 0x7 ;  /* 0x0000000504047211 */ /* 0x000fe200078f38ff */
[----:B------:R-:W-:Y:S01]  /*1490*/  IMAD.MOV.U32 R5, RZ, RZ, RZ ;  /* 0x000000ffff057224 */ /* 0x000fe200078e00ff */
[----:B------:R-:W-:Y:S02]  /*14a0*/  SHF.R.S32.HI R3, RZ, 0x7, R0 ;  /* 0x00000007ff037819 */ /* 0x000fe40000011400 */
[----:B------:R-:W-:Y:S02]  /*14b0*/  SHF.R.S32.HI R4, RZ, 0x7, R4 ;  /* 0x00000007ff047819 */ /* 0x000fe40000011404 */
[----:B------:R-:W-:-:S02]  /*14c0*/  LOP3.LUT R0, R6, 0xff000000, RZ, 0xc0, !PT ;  /* 0xff00000006007812 */ /* 0x000fc400078ec0ff */
[----:B------:R-:W-:Y:S02]  /*14d0*/  VIMNMX R88, R3, R4, PT ;  /* 0x0000000403587248 */ /* 0x000fe40003fe0100 */
[----:B------:R-:W-:Y:S02]  /*14e0*/  LOP3.LUT R6, R6, 0xff0000, RZ, 0xc0, !PT ;  /* 0x00ff000006067812 */ /* 0x000fe400078ec0ff */
[----:B------:R-:W-:Y:S02]  /*14f0*/  SHF.R.U32.HI R3, RZ, 0x8, R0 ;  /* 0x00000008ff037819 */ /* 0x000fe40000011600 */
[----:B------:R-:W-:Y:S02]  /*1500*/  ISETP.GE.AND P0, PT, R88, 0x1, PT ;  /* 0x000000015800780c */ /* 0x000fe40003f06270 */
[----:B------:R-:W-:-:S04]  /*1510*/  LEA.HI R3, R6, R3, RZ, 0x10 ;  /* 0x0000000306037211 */ /* 0x000fc800078f80ff */
[----:B------:R-:W-:Y:S02]  /*1520*/  LOP3.LUT R11, R3, 0xff, RZ, 0xc0, !PT ;  /* 0x000000ff030b7812 */ /* 0x000fe400078ec0ff */
[----:B------:R-:W-:-:S03]  /*1530*/  SHF.R.U32.HI R147, RZ, 0x10, R3 ;  /* 0x00000010ff937819 */ /* 0x000fc60000011603 */
[----:B------:R0:W-:Y:S02]  /*1540*/  STL [R1+0x8], R11 ;  /* 0x0000080b01007387 */ /* 0x0001e40000100800 */
[----:B------:R-:W-:Y:S05]  /*1550*/  @!P0 BRA `(.L_x_2079) ;  /* 0x0000000000708947 */ /* 0x000fea0003800000 */
[----:B------:R-:W1:Y:S01]  /*1560*/  LDC R0, c[0x0][0x9f0] ;  /* 0x00027c00ff007b82 */ /* 0x000e620000000800 */
[----:B------:R-:W-:-:S04]  /*1570*/  ISETP.NE.AND P0, PT, R147, RZ, PT ;  /* 0x000000ff9300720c */ /* 0x000fc80003f05270 */
[----:B-1----:R-:W-:-:S04]  /*1580*/  SEL R9, R147, R0, P0 ;  /* 0x0000000093097207 */ /* 0x002fc80000000000 */
        /* <DEDUP_REMOVED lines=25> */
.L_x_2079:
[-C--:B------:R-:W-:Y:S01]  /*1720*/  IMAD R142, R11, R5.reuse, RZ ;  /* 0x000000050b8e7224 */ /* 0x080fe200078e02ff */
[----:B------:R-:W-:Y:S01]  /*1730*/  PLOP3.LUT P0, PT, PT, PT, PT, 0x80, 0x0 ;  /* 0x000000000000781c */ /* 0x000fe20003f0f070 */
[----:B------:R-:W-:Y:S01]  /*1740*/  IMAD.MOV.U32 R20, RZ, RZ, RZ ;  /* 0x000000ffff147224 */ /* 0x000fe200078e00ff */
[----:B------:R-:W-:Y:S01]  /*1750*/  CS2R R134, SRZ ;  /* 0x0000000000867805 */ /* 0x000fe2000001ff00 */
[----:B------:R-:W-:Y:S01]  /*1760*/  IMAD.MOV.U32 R0, RZ, RZ, RZ ;  /* 0x000000ffff007224 */ /* 0x000fe200078e00ff */
[----:B------:R-:W-:Y:S02]  /*1770*/  VIADDMNMX R88, R142, R5, R88, PT ;  /* 0x000000058e587246 */ /* 0x000fe40003800158 */
[----:B------:R-:W-:Y:S02]  /*1780*/  CS2R R132, SRZ ;  /* 0x0000000000847805 */ /* 0x000fe4000001ff00 */
[----:B------:R-:W-:Y:S02]  /*1790*/  CS2R R130, SRZ ;  /* 0x0000000000827805 */ /* 0x000fe4000001ff00 */
[----:B------:R-:W-:-:S02]  /*17a0*/  CS2R R128, SRZ ;  /* 0x0000000000807805 */ /* 0x000fc4000001ff00 */
[----:B------:R-:W-:Y:S02]  /*17b0*/  ISETP.GT.AND P1, PT, R88, R142, PT ;  /* 0x0000008e5800720c */ /* 0x000fe40003f24270 */
        /* <DEDUP_REMOVED lines=20> */
[----:B------:R-:W-:Y:S06]  /*1900*/  @!P1 BRA `(.L_x_2080) ;  /* 0x0000007800dc9947 */ /* 0x000fec0003800000 */
[----:B------:R-:W2:Y:S01]  /*1910*/  S2R R3, SR_TID.X ;  /* 0x0000000000037919 */ /* 0x000ea20000002100 */
[----:B------:R-:W-:-:S04]  /*1920*/  UIADD3 UR6, UR40, 0x21800, URZ ;  /* 0x0002180028067890 */ /* 0x000fc8000fffe03f */
[----:B------:R-:W-:-:S06]  /*1930*/  ULOP3.LUT UP0, URZ, UR6, 0x3ff, URZ, 0xc0, !UPT ;  /* 0x000003ff063f7892 */ /* 0x000fcc000f80c03f */
[----:B------:R-:W-:Y:S01]  /*1940*/  PLOP3.LUT P0, PT, PT, PT, UP0, 0x80, 0x0 ;  /* 0x000000000000781c */ /* 0x000fe20003f0f008 */
[----:B--2---:R-:W-:-:S05]  /*1950*/  VIADD R4, R3, 0xffffff80 ;  /* 0xffffff8003047836 */ /* 0x004fca0000000000 */
[----:B------:R-:W-:-:S04]  /*1960*/  SHF.R.S32.HI R3, RZ, 0x1f, R4 ;  /* 0x0000001fff037819 */ /* 0x000fc80000011404 */
[----:B------:R-:W-:-:S04]  /*1970*/  LEA.HI R3, R3, R4, RZ, 0x7 ;  /* 0x0000000403037211 */ /* 0x000fc800078f38ff */
[----:B------:R-:W-:-:S05]  /*1980*/  SHF.R.S32.HI R3, RZ, 0x7, R3 ;  /* 0x00000007ff037819 */ /* 0x000fca0000011403 */
[----:B------:R-:W2:Y:S02]  /*1990*/  SHFL.IDX PT, R0, R3, RZ, 0x1f ;  /* 0x00001fff03007589 */ /* 0x000ea400000e0000 */
[----:B--2---:R-:W-:-:S13]  /*19a0*/  R2UR UR42, R0 ;  /* 0x00000000002a72ca */ /* 0x004fda00000e0000 */
        /* <DEDUP_REMOVED lines=9> */
[----:B------:R-:W-:Y:S01]  /*1a40*/  ULOP3.LUT UR43, UR4, 0x3fff, URZ, 0xc0, !UPT ;  /* 0x00003fff042b7892 */ /* 0x000fe2000f8ec03f */
[----:B------:R-:W-:Y:S11]  /*1a50*/  @!P0 BRA `(.L_x_2081) ;  /* 0x0000000000408947 */ /* 0x000ff60003800000 */
[----:B------:R-:W-:Y:S01]  /*1a60*/  MOV R0, 0x0 ;  /* 0x0000000000007802 */ /* 0x000fe20000000f00 */
[----:B------:R-:W-:Y:S01]  /*1a70*/  ULDC.64 UR4, c[0x4][0x88] ;  /* 0x0100220000047ab9 */ /* 0x000fe20000000a00 */
[----:B------:R-:W-:Y:S01]  /*1a80*/  ULDC.64 UR6, c[0x4][0x28] ;  /* 0x01000a0000067ab9 */ /* 0x000fe20000000a00 */
[----:B------:R-:W-:Y:S01]  /*1a90*/  IMAD.U32 R4, RZ, RZ, UR4 ;  /* 0x00000004ff047e24 */ /* 0x000fe2000f8e00ff */
[----:B------:R2:W3:Y:S01]  /*1aa0*/  LDC.64 R14, c[0x4][R0] ;  /* 0x01000000000e7b82 */ /* 0x0004e20000000a00 */
[----:B------:R-:W-:Y:S01]  /*1ab0*/  IMAD.U32 R5, RZ, RZ, UR5 ;  /* 0x00000005ff057e24 */ /* 0x000fe2000f8e00ff */
[----:B------:R-:W-:Y:S01]  /*1ac0*/  ULDC.64 UR4, c[0x4][0x90] ;  /* 0x0100240000047ab9 */ /* 0x000fe20000000a00 */
[----:B------:R-:W-:Y:S02]  /*1ad0*/  IMAD.U32 R10, RZ, RZ, UR6 ;  /* 0x00000006ff0a7e24 */ /* 0x000fe4000f8e00ff */
[----:B------:R-:W-:Y:S02]  /*1ae0*/  IMAD.U32 R6, RZ, RZ, UR4 ;  /* 0x00000004ff067e24 */ /* 0x000fe4000f8e00ff */
[----:B------:R-:W-:-:S02]  /*1af0*/  IMAD.U32 R7, RZ, RZ, UR5 ;  /* 0x00000005ff077e24 */ /* 0x000fc4000f8e00ff */
[----:B0-----:R-:W-:Y:S02]  /*1b00*/  IMAD.U32 R11, RZ, RZ, UR7 ;  /* 0x00000007ff0b7e24 */ /* 0x001fe4000f8e00ff */
[----:B-1----:R-:W-:Y:S02]  /*1b10*/  IMAD.MOV.U32 R8, RZ, RZ, 0x70 ;  /* 0x00000070ff087424 */ /* 0x002fe400078e00ff */
[----:B------:R-:W-:Y:S02]  /*1b20*/  IMAD.MOV.U32 R12, RZ, RZ, 0x1 ;  /* 0x00000001ff0c7424 */ /* 0x000fe400078e00ff */
[----:B--2---:R-:W-:-:S07]  /*1b30*/  IMAD.MOV.U32 R13, RZ, RZ, RZ ;  /* 0x000000ffff0d7224 */ /* 0x004fce00078e00ff */
[----:B------:R-:W-:-:S07]  /*1b40*/  LEPC R20, `(.L_x_2081) ;  /* 0x000000001014794e */ /* 0x000fce0000000000 */
[----:B---3--:R-:W-:Y:S05]  /*1b50*/  CALL.ABS.NOINC R14 ;  /* 0x000000000e007343 */ /* 0x008fea0003c00000 */
.L_x_2081:
[----:B------:R-:W2:Y:S01]  /*1b60*/  LDL R20, [R1+0x10] ;  /* 0x0000100001147983 */ /* 0x000ea20000100800 */
[----:B------:R-:W-:Y:S02]  /*1b70*/  ISETP.NE.AND P0, PT, R22, 0x3, PT ;  /* 0x000000031600780c */ /* 0x000fe40003f05270 */
[----:B--2---:R-:W-:-:S04]  /*1b80*/  LEA.HI R0, R20, R20, RZ, 0x1 ;  /* 0x0000001414007211 */ /* 0x004fc800078f08ff */
[----:B------:R-:W-:-:S05]  /*1b90*/  LOP3.LUT R0, R0, 0xfffffffe, RZ, 0xc0, !PT ;  /* 0xfffffffe00007812 */ /* 0x000fca00078ec0ff */
[----:B------:R-:W-:-:S05]  /*1ba0*/  IMAD.IADD R0, R20, 0x1, -R0 ;  /* 0x0000000114007824 */ /* 0x000fca00078e0a00 */
[----:B------:R-:W-:-:S04]  /*1bb0*/  SHF.L.U32 R0, R0, 0x1f, RZ ;  /* 0x0000001f00007819 */ /* 0x000fc800000006ff */
[----:B------:R-:W2:Y:S02]  /*1bc0*/  SYNCS.PHASECHK.TRANS64.TRYWAIT P1, [UR40+0x2d800], R0 ;  /* 0x02d80000ff0075a7 */ /* 0x000ea40008020168 */
[----:B--2---:R-:W-:Y:S05]  /*1bd0*/  @!P1 BRA `(.L_x_2082) ;  /* 0x0000010000e89947 */ /* 0x004fea0003800000 */
.L_x_2218:
[----:B------:R-:W-:Y:S05]  /*1be0*/  @!P0 BRA `(.L_x_2083) ;  /* 0x0000000000048947 */ /* 0x000fea0003800000 */
[----:B------:R-:W-:Y:S01]  /*1bf0*/  BPT.TRAP 0x1 ;  /* 0x000000040000795c */ /* 0x000fe20000300000 */
.L_x_2083:
[----:B--2---:R-:W-:Y:S01]  /*1c00*/  IMAD.U32 R0, RZ, RZ, UR38 ;  /* 0x00000026ff007e24 */ /* 0x004fe2000f8e00ff */
[----:B------:R-:W-:-:S04]  /*1c10*/  SHF.L.U32 R3, R2, 0x1f, RZ ;  /* 0x0000001f02037819 */ /* 0x000fc800000006ff */
[----:B------:R-:W-:-:S04]  /*1c20*/  LEA R0, R0, UR40, 0x3 ;  /* 0x0000002800007c11 */ /* 0x000fc8000f8e18ff */
[----:B------:R2:W3:Y:S01]  /*1c30*/  SYNCS.PHASECHK.TRANS64.TRYWAIT P1, [R0+URZ+0x2d830], R3 ;  /* 0x02d83003000075a7 */ /* 0x0004e2000802017f */
[----:B------:R-:W-:Y:S05]  /*1c40*/  @!P0 BRA `(.L_x_2084) ;  /* 0x0000000000048947 */ /* 0x000fea0003800000 */
[----:B------:R-:W-:Y:S01]  /*1c50*/  BPT.TRAP 0x1 ;  /* 0x000000040000795c */ /* 0x000fe20000300000 */
.L_x_2084:
[----:B---3--:R-:W-:Y:S05]  /*1c60*/  @P1 BRA `(.L_x_2085) ;  /* 0x0000000000081947 */ /* 0x008fea0003800000 */
[----:B------:R-:W3:Y:S02]  /*1c70*/  SYNCS.PHASECHK.TRANS64.TRYWAIT P1, [R0+URZ+0x2d830], R3 ;  /* 0x02d83003000075a7 */ /* 0x000ee4000802017f */
[----:B---3--:R-:W-:Y:S05]  /*1c80*/  @!P1 BRA `(.L_x_2086) ;  /* 0x0000010000d49947 */ /* 0x008fea0003800000 */
.L_x_2085:
        /* <DEDUP_REMOVED lines=49> */
.L_x_2087:
[----:B--23--:R-:W2:Y:S01]  /*1fa0*/  LDC R3, c[0x0][0x448] ;  /* 0x00011200ff037b82 */ /* 0x00cea20000000800 */
[----:B------:R-:W-:Y:S01]  /*1fb0*/  IMAD.IADD R6, R143, 0x1, R137 ;  /* 0x000000018f067824 */ /* 0x000fe200078e0289 */
[----:B------:R-:W-:Y:S01]  /*1fc0*/  ULDC UR6, c[0x0][0x988] ;  /* 0x0002620000067ab9 */ /* 0x000fe20000000800 */
[----:B------:R-:W-:Y:S02]  /*1fd0*/  CS2R R134, SRZ ;  /* 0x0000000000867805 */ /* 0x000fe4000001ff00 */
[----:B--2---:R-:W-:-:S13]  /*1fe0*/  ISETP.NE.AND P4, PT, R3, 0x1, PT ;  /* 0x000000010300780c */ /* 0x004fda0003f85270 */
[----:B------:R-:W2:Y:S08]  /*1ff0*/  @P4 LDC R3, c[0x0][0x44c] ;  /* 0x00011300ff034b82 */ /* 0x000eb00000000800 */
[----:B------:R-:W3:Y:S01]  /*2000*/  @P4 LDC R4, c[0x0][0x450] ;  /* 0x00011400ff044b82 */ /* 0x000ee20000000800 */
[----:B--2---:R-:W-:-:S05]  /*2010*/  @P4 IMAD.HI.U32 R3, R6, R3, RZ ;  /* 0x0000000306034227 */ /* 0x004fca00078e00ff */
[----:B---3--:R-:W-:Y:S01]  /*2020*/  @P4 SHF.R.U32.HI R6, RZ, R4, R3 ;  /* 0x00000004ff064219 */ /* 0x008fe20000011603 */
[----:B------:R-:W-:-:S04]  /*2030*/  IMAD.MOV.U32 R3, RZ, RZ, -0x80 ;  /* 0xffffff80ff037424 */ /* 0x000fc800078e00ff */
[----:B------:R-:W2:Y:S01]  /*2040*/  SHFL.IDX PT, R5, R6, 0x1, 0x1c1f ;  /* 0x003c1f0006057f89 */ /* 0x000ea200000e0000 */
[----:B------:R-:W-:-:S03]  /*2050*/  IMAD R4, R88, R3, 0x80 ;  /* 0x0000008058047424 */ /* 0x000fc600078e0203 */
[----:B------:R-:W3:Y:S02]  /*2060*/  SHFL.IDX PT, R6, R6, RZ, 0x1c1f ;  /* 0x001c1fff06067589 */ /* 0x000ee400000e0000 */
[C-C-:B------:R-:W-:Y:S02]  /*2070*/  IADD3 R3, -R141.reuse, 0x1, R4.reuse ;  /* 0x000000018d037810 */ /* 0x140fe40007ffe104 */
[----:B------:R-:W-:Y:S02]  /*2080*/  IADD3 R7, -R141, R138, R4 ;  /* 0x0000008a8d077210 */ /* 0x000fe40007ffe104 */
[----:B------:R-:W-:-:S04]  /*2090*/  IADD3 R4, -R140, R3, R138 ;  /* 0x000000038c047210 */ /* 0x000fc80007ffe18a */
[----:B--2---:R-:W-:-:S04]  /*20a0*/  VIADDMNMX R3, R5, R4, R7, PT ;  /* 0x0000000405037246 */ /* 0x004fc80003800107 */
[C---:B------:R-:W-:Y:S02]  /*20b0*/  ISETP.GT.AND P1, PT, R3.reuse, RZ, PT ;  /* 0x000000ff0300720c */ /* 0x040fe40003f24270 */
[C---:B------:R-:W-:Y:S02]  /*20c0*/  ISETP.GT.AND P2, PT, R3.reuse, 0x1, PT ;  /* 0x000000010300780c */ /* 0x040fe40003f44270 */
[----:B------:R-:W-:Y:S02]  /*20d0*/  ISETP.GT.AND P3, PT, R3, 0x8, PT ;  /* 0x000000080300780c */ /* 0x000fe40003f64270 */
[----:B------:R-:W-:Y:S02]  /*20e0*/  FSEL R26, R26, -INF , P1 ;  /* 0xff8000001a1a7808 */ /* 0x000fe40000800000 */
[----:B------:R-:W-:Y:S02]  /*20f0*/  FSEL R27, R27, -INF , P2 ;  /* 0xff8000001b1b7808 */ /* 0x000fe40001000000 */
[----:B------:R-:W-:-:S02]  /*2100*/  ISETP.GT.AND P1, PT, R3, 0x9, PT ;  /* 0x000000090300780c */ /* 0x000fc40003f24270 */
[----:B------:R-:W-:Y:S02]  /*2110*/  FSEL R30, R30, -INF , P3 ;  /* 0xff8000001e1e7808 */ /* 0x000fe40001800000 */
[----:B------:R-:W-:Y:S02]  /*2120*/  FMNMX.FTZ R5, R26, R27, !PT ;  /* 0x0000001b1a057209 */ /* 0x000fe40007810000 */
[----:B------:R-:W-:Y:S02]  /*2130*/  ISETP.GT.AND P2, PT, R3, 0x10, PT ;  /* 0x000000100300780c */ /* 0x000fe40003f44270 */
[----:B-1----:R-:W-:Y:S02]  /*2140*/  FSEL R8, R31, -INF , P1 ;  /* 0xff8000001f087808 */ /* 0x002fe40000800000 */
        /* <DEDUP_REMOVED lines=79> */
[----:B------:R-:W-:Y:S01]  /*2640*/  ISETP.GT.AND P1, PT, R3, 0x79, PT ;  /* 0x000000790300780c */ /* 0x000fe20003f24270 */
[----:B------:R-:W-:Y:S01]  /*2650*/  IMAD.U32 R3, RZ, RZ, UR6 ;  /* 0x00000006ff037e24 */ /* 0x000fe2000f8e00ff */
[----:B------:R-:W-:-:S02]  /*2660*/  FSEL R86, R86, -INF , P2 ;  /* 0xff80000056567808 */ /* 0x000fc40001000000 */
[----:B------:R-:W-:Y:S02]  /*2670*/  FMNMX.FTZ R5, R106, R5, !PT ;  /* 0x000000056a057209 */ /* 0x000fe40007810000 */
[----:B------:R-:W-:Y:S02]  /*2680*/  FSEL R108, R87, -INF , P1 ;  /* 0xff800000576c7808 */ /* 0x000fe40000800000 */
[----:B------:R-:W-:Y:S02]  /*2690*/  FMNMX.FTZ R5, R86, R5, !PT ;  /* 0x0000000556057209 */ /* 0x000fe40007810000 */
[----:B---3--:R-:W-:Y:S02]  /*26a0*/  VIADDMNMX R4, R6, R4, R7, PT ;  /* 0x0000000406047246 */ /* 0x008fe40003800107 */
[----:B0-----:R-:W-:Y:S02]  /*26b0*/  FMNMX.FTZ R11, R108, R5, !PT ;  /* 0x000000056c0b7209 */ /* 0x001fe40007810000 */
[----:B------:R-:W-:-:S02]  /*26c0*/  ISETP.GT.AND P2, PT, R4, 0x1, PT ;  /* 0x000000010400780c */ /* 0x000fc40003f44270 */
[----:B------:R-:W-:Y:S01]  /*26d0*/  ISETP.GT.AND P3, PT, R4, 0x8, PT ;  /* 0x000000080400780c */ /* 0x000fe20003f64270 */
[----:B------:R-:W0:Y:S01]  /*26e0*/  SHFL.BFLY PT, R110, R11, 0x2, 0x1f ;  /* 0x0c401f000b6e7f89 */ /* 0x000e2200000e0000 */
[----:B------:R-:W-:Y:S02]  /*26f0*/  FSEL R25, R25, -INF , P2 ;  /* 0xff80000019197808 */ /* 0x000fe40001000000 */
[----:B------:R-:W-:Y:S02]  /*2700*/  FSEL R28, R28, -INF , P3 ;  /* 0xff8000001c1c7808 */ /* 0x000fe40001800000 */
[----:B------:R-:W-:Y:S02]  /*2710*/  ISETP.GT.AND P2, PT, R4, 0x10, PT ;  /* 0x000000100400780c */ /* 0x000fe40003f44270 */
[----:B------:R-:W-:Y:S02]  /*2720*/  R2UR UR6, R0 ;  /* 0x00000000000672ca */ /* 0x000fe400000e0000 */
[----:B------:R-:W-:-:S02]  /*2730*/  FSEL R32, R32, -INF , P2 ;  /* 0xff80000020207808 */ /* 0x000fc40001000000 */
[----:B------:R-:W-:-:S04]  /*2740*/  ISETP.GT.AND P2, PT, R4, 0x18, PT ;  /* 0x000000180400780c */ /* 0x000fc80003f44270 */
[----:B------:R-:W-:Y:S02]  /*2750*/  FSEL R36, R36, -INF , P2 ;  /* 0xff80000024247808 */ /* 0x000fe40001000000 */
[----:B------:R-:W-:-:S03]  /*2760*/  ISETP.GT.AND P2, PT, R4, 0x20, PT ;  /* 0x000000200400780c */ /* 0x000fc60003f44270 */
[----:B------:R-:W-:Y:S01]  /*2770*/  UIADD3 UR6, UR6, 0x2d840, URZ ;  /* 0x0002d84006067890 */ /* 0x000fe2000fffe03f */
[----:B------:R-:W-:Y:S02]  /*2780*/  FSEL R40, R40, -INF , P2 ;  /* 0xff80000028287808 */ /* 0x000fe40001000000 */
[----:B------:R-:W-:Y:S01]  /*2790*/  ISETP.GT.AND P2, PT, R4, 0x28, PT ;  /* 0x000000280400780c */ /* 0x000fe20003f44270 */
[----:B------:R-:W-:Y:S01]  /*27a0*/  UPRMT UR6, UR41, 0x654, UR6 ;  /* 0x0000065429067896 */ /* 0x000fe20008000006 */
[----:B0-----:R-:W-:Y:S02]  /*27b0*/  FMNMX.FTZ R110, R11, R110, !PT ;  /* 0x0000006e0b6e7209 */ /* 0x001fe40007810000 */
[----:B------:R-:W-:Y:S02]  /*27c0*/  FSEL R44, R44, -INF , P2 ;  /* 0xff8000002c2c7808 */ /* 0x000fe40001000000 */
[----:B------:R-:W-:Y:S01]  /*27d0*/  ISETP.GT.AND P2, PT, R4, 0x30, PT ;  /* 0x000000300400780c */ /* 0x000fe20003f44270 */
[----:B------:R-:W0:Y:S03]  /*27e0*/  SHFL.BFLY PT, R5, R110, 0x1, 0x1f ;  /* 0x0c201f006e057f89 */ /* 0x000e2600000e0000 */
[----:B------:R-:W-:Y:S01]  /*27f0*/  FSEL R48, R48, -INF , P2 ;  /* 0xff80000030307808 */ /* 0x000fe20001000000 */
[----:B------:R-:W-:Y:S01]  /*2800*/  SYNCS.ARRIVE.TRANS64.RED.A1T0 RZ, [UR6], RZ ;  /* 0x000000ffffff79a7 */ /* 0x000fe20008100406 */
[----:B------:R-:W-:-:S04]  /*2810*/  ISETP.GT.AND P2, PT, R4, 0x38, PT ;  /* 0x000000380400780c */ /* 0x000fc80003f44270 */
[----:B------:R-:W-:Y:S02]  /*2820*/  FSEL R52, R52, -INF , P2 ;  /* 0xff80000034347808 */ /* 0x000fe40001000000 */
[----:B------:R-:W-:-:S04]  /*2830*/  ISETP.GT.AND P2, PT, R4, 0x40, PT ;  /* 0x000000400400780c */ /* 0x000fc80003f44270 */
[----:B------:R-:W-:Y:S02]  /*2840*/  FSEL R56, R56, -INF , P2 ;  /* 0xff80000038387808 */ /* 0x000fe40001000000 */
[----:B------:R-:W-:-:S04]  /*2850*/  ISETP.GT.AND P2, PT, R4, 0x48, PT ;  /* 0x000000480400780c */ /* 0x000fc80003f44270 */
[----:B------:R-:W-:Y:S02]  /*2860*/  FSEL R60, R60, -INF , P2 ;  /* 0xff8000003c3c7808 */ /* 0x000fe40001000000 */
[----:B------:R-:W-:Y:S02]  /*2870*/  ISETP.GT.AND P2, PT, R4, 0x50, PT ;  /* 0x000000500400780c */ /* 0x000fe40003f44270 */
[----:B0-----:R-:W-:Y:S02]  /*2880*/  FMNMX.FTZ R5, R110, R5, !PT ;  /* 0x000000056e057209 */ /* 0x001fe40007810000 */
[----:B------:R-:W-:Y:S02]  /*2890*/  FSEL R64, R64, -INF , P2 ;  /* 0xff80000040407808 */ /* 0x000fe40001000000 */
[C---:B------:R-:W-:Y:S01]  /*28a0*/  FSETP.NEU.FTZ.AND P1, PT, R5.reuse, -INF , PT ;  /* 0xff8000000500780b */ /* 0x040fe20003f3d000 */
[----:B------:R-:W-:Y:S01]  /*28b0*/  FMUL.FTZ R9, R5, R3 ;  /* 0x0000000305097220 */ /* 0x000fe20000410000 */
[----:B------:R-:W-:-:S04]  /*28c0*/  ISETP.GT.AND P2, PT, R4, 0x58, PT ;  /* 0x000000580400780c */ /* 0x000fc80003f44270 */
[----:B------:R-:W-:Y:S02]  /*28d0*/  FSEL R9, R9, RZ, P1 ;  /* 0x000000ff09097208 */ /* 0x000fe40000800000 */
[----:B------:R-:W-:Y:S02]  /*28e0*/  ISETP.GT.AND P1, PT, R4, RZ, PT ;  /* 0x000000ff0400720c */ /* 0x000fe40003f24270 */
[----:B------:R-:W-:Y:S01]  /*28f0*/  FSEL R122, R68, -INF , P2 ;  /* 0xff800000447a7808 */ /* 0x000fe20001000000 */
[-CC-:B------:R-:W-:Y:S01]  /*2900*/  FFMA.FTZ R6, R30, R3.reuse, -R9.reuse ;  /* 0x000000031e067223 */ /* 0x180fe20000010809 */
[----:B------:R-:W-:Y:S01]  /*2910*/  FSEL R24, R24, -INF , P1 ;  /* 0xff80000018187808 */ /* 0x000fe20000800000 */
[-CC-:B------:R-:W-:Y:S01]  /*2920*/  FFMA.FTZ R7, R26, R3.reuse, -R9.reuse ;  /* 0x000000031a077223 */ /* 0x180fe20000010809 */
[----:B------:R-:W-:Y:S01]  /*2930*/  ISETP.GT.AND P1, PT, R4, 0x9, PT ;  /* 0x000000090400780c */ /* 0x000fe20003f24270 */
[--C-:B------:R-:W-:Y:S01]  /*2940*/  FFMA.FTZ R26, R27, R3, -R9.reuse ;  /* 0x000000031b1a7223 */ /* 0x100fe20000010809 */
[----:B------:R-:W-:Y:S01]  /*2950*/  FMNMX.FTZ R11, R24, R25, !PT ;  /* 0x00000019180b7209 */ /* 0x000fe20007810000 */
[-CC-:B------:R-:W-:Y:S01]  /*2960*/  FFMA.FTZ R46, R46, R3.reuse, -R9.reuse ;  /* 0x000000032e2e7223 */ /* 0x180fe20000010809 */
[----:B------:R-:W-:Y:S01]  /*2970*/  FSEL R110, R29, -INF , P1 ;  /* 0xff8000001d6e7808 */ /* 0x000fe20000800000 */
[--C-:B------:R-:W-:Y:S01]  /*2980*/  FFMA.FTZ R50, R50, R3, -R9.reuse ;  /* 0x0000000332327223 */ /* 0x100fe20000010809 */
[----:B------:R-:W-:Y:S01]  /*2990*/  FMNMX.FTZ R13, R28, R11, !PT ;  /* 0x0000000b1c0d7209 */ /* 0x000fe20007810000 */
[--C-:B------:R-:W-:Y:S01]  /*29a0*/  FFMA.FTZ R70, R70, R3, -R9.reuse ;  /* 0x0000000346467223 */ /* 0x100fe20000010809 */
[----:B------:R-:W-:Y:S01]  /*29b0*/  ISETP.GT.AND P1, PT, R4, 0x11, PT ;  /* 0x000000110400780c */ /* 0x000fe20003f24270 */
[----:B------:R0:W-:Y:S01]  /*29c0*/  MUFU.EX2 R11, R6 ;  /* 0x00000006000b7308 */ /* 0x0001e20000000800 */
[----:B------:R-:W-:Y:S01]  /*29d0*/  FMNMX.FTZ R13, R110, R13, !PT ;  /* 0x0000000d6e0d7209 */ /* 0x000fe20007810000 */
[-CC-:B------:R-:W-:Y:S01]  /*29e0*/  FFMA.FTZ R8, R8, R3.reuse, -R9.reuse ;  /* 0x0000000308087223 */ /* 0x180fe20000010809 */
[----:B------:R-:W-:Y:S01]  /*29f0*/  FSEL R30, R33, -INF , P1 ;  /* 0xff800000211e7808 */ /* 0x000fe20000800000 */
[--C-:B------:R-:W-:Y:S01]  /*2a00*/  FFMA.FTZ R10, R10, R3, -R9.reuse ;  /* 0x000000030a0a7223 */ /* 0x100fe20000010809 */
[----:B------:R-:W-:Y:S01]  /*2a10*/  FMNMX.FTZ R13, R32, R13, !PT ;  /* 0x0000000d200d7209 */ /* 0x000fe20007810000 */
[--C-:B------:R-:W-:Y:S01]  /*2a20*/  FFMA.FTZ R54, R54, R3, -R9.reuse ;  /* 0x0000000336367223 */ /* 0x100fe20000010809 */
[----:B------:R-:W-:Y:S01]  /*2a30*/  ISETP.GT.AND P1, PT, R4, 0x19, PT ;  /* 0x000000190400780c */ /* 0x000fe20003f24270 */
[----:B------:R-:W-:Y:S01]  /*2a40*/  MUFU.EX2 R7, R7 ;  /* 0x0000000700077308 */ /* 0x000fe20000000800 */
[----:B------:R-:W-:Y:S01]  /*2a50*/  FMNMX.FTZ R13, R30, R13, !PT ;  /* 0x0000000d1e0d7209 */ /* 0x000fe20007810000 */
[-CC-:B0-----:R-:W-:Y:S01]  /*2a60*/  FFMA.FTZ R6, R34, R3.reuse, -R9.reuse ;  /* 0x0000000322067223 */ /* 0x181fe20000010809 */
        /* <DEDUP_REMOVED lines=13> */
[----:B------:R-:W1:Y:S01]  /*2b40*/  MUFU.EX2 R26, R26 ;  /* 0x0000001a001a7308 */ /* 0x000e620000000800 */
        /* <DEDUP_REMOVED lines=11> */
[----:B------:R-:W-:Y:S01]  /*2c00*/  FFMA.FTZ R108, R108, R3, -R9 ;  /* 0x000000036c6c7223 */ /* 0x000fe20000010809 */
[----:B------:R-:W-:-:S02]  /*2c10*/  FMNMX.FTZ R21, R48, R21, !PT ;  /* 0x0000001530157209 */ /* 0x000fc40007810000 */
[----:B------:R-:W-:Y:S02]  /*2c20*/  CS2R R106, SRZ ;  /* 0x00000000006a7805 */ /* 0x000fe4000001ff00 */
[----:B------:R-:W-:Y:S01]  /*2c30*/  ISETP.GT.AND P1, PT, R4, 0x39, PT ;  /* 0x000000390400780c */ /* 0x000fe20003f24270 */
[----:B------:R-:W2:Y:S01]  /*2c40*/  MUFU.EX2 R8, R8 ;  /* 0x0000000800087308 */ /* 0x000ea20000000800 */
[----:B------:R-:W-:Y:S01]  /*2c50*/  FMNMX.FTZ R21, R38, R21, !PT ;  /* 0x0000001526157209 */ /* 0x000fe20007810000 */
[-CC-:B0-----:R-:W-:Y:S01]  /*2c60*/  FFMA.FTZ R6, R42, R3.reuse, -R9.reuse ;  /* 0x000000032a067223 */ /* 0x181fe20000010809 */
[----:B------:R-:W-:Y:S01]  /*2c70*/  FSEL R116, R53, -INF , P1 ;  /* 0xff80000035747808 */ /* 0x000fe20000800000 */
[----:B------:R-:W-:Y:S01]  /*2c80*/  FFMA.FTZ R42, R14, R3, -R9 ;  /* 0x000000030e2a7223 */ /* 0x000fe20000010809 */
[----:B------:R-:W-:Y:S02]  /*2c90*/  FMNMX.FTZ R27, R52, R21, !PT ;  /* 0x00000015341b7209 */ /* 0x000fe40007810000 */
[----:B------:R-:W-:-:S02]  /*2ca0*/  CS2R R94, SRZ ;  /* 0x00000000005e7805 */ /* 0x000fc4000001ff00 */
[----:B------:R-:W-:Y:S01]  /*2cb0*/  ISETP.GT.AND P1, PT, R4, 0x41, PT ;  /* 0x000000410400780c */ /* 0x000fe20003f24270 */
[----:B------:R-:W-:Y:S01]  /*2cc0*/  MUFU.EX2 R21, R6 ;  /* 0x0000000600157308 */ /* 0x000fe20000000800 */
[----:B------:R-:W-:Y:S02]  /*2cd0*/  FMNMX.FTZ R27, R116, R27, !PT ;  /* 0x0000001b741b7209 */ /* 0x000fe40007810000 */
[----:B------:R-:W-:Y:S02]  /*2ce0*/  FSEL R118, R57, -INF , P1 ;  /* 0xff80000039767808 */ /* 0x000fe40000800000 */
[----:B------:R-:W-:Y:S02]  /*2cf0*/  FMNMX.FTZ R27, R56, R27, !PT ;  /* 0x0000001b381b7209 */ /* 0x000fe40007810000 */
[----:B------:R-:W-:Y:S01]  /*2d00*/  ISETP.GT.AND P1, PT, R4, 0x49, PT ;  /* 0x000000490400780c */ /* 0x000fe20003f24270 */
[----:B------:R-:W-:Y:S01]  /*2d10*/  MUFU.EX2 R10, R10 ;  /* 0x0000000a000a7308 */ /* 0x000fe20000000800 */
[----:B------:R-:W-:-:S02]  /*2d20*/  FMNMX.FTZ R27, R118, R27, !PT ;  /* 0x0000001b761b7209 */ /* 0x000fc40007810000 */
[----:B------:R-:W-:Y:S02]  /*2d30*/  FSEL R14, R61, -INF , P1 ;  /* 0xff8000003d0e7808 */ /* 0x000fe40000800000 */
[----:B------:R-:W-:Y:S02]  /*2d40*/  FMNMX.FTZ R29, R60, R27, !PT ;  /* 0x0000001b3c1d7209 */ /* 0x000fe40007810000 */
[----:B------:R-:W-:Y:S01]  /*2d50*/  ISETP.GT.AND P1, PT, R4, 0x51, PT ;  /* 0x000000510400780c */ /* 0x000fe20003f24270 */
[----:B------:R0:W-:Y:S01]  /*2d60*/  MUFU.EX2 R27, R46 ;  /* 0x0000002e001b7308 */ /* 0x0001e20000000800 */
[----:B------:R-:W-:Y:S02]  /*2d70*/  FMNMX.FTZ R29, R14, R29, !PT ;  /* 0x0000001d0e1d7209 */ /* 0x000fe40007810000 */
[----:B------:R-:W-:Y:S02]  /*2d80*/  FSEL R120, R65, -INF , P1 ;  /* 0xff80000041787808 */ /* 0x000fe40000800000 */
[----:B------:R-:W-:-:S02]  /*2d90*/  FMNMX.FTZ R29, R64, R29, !PT ;  /* 0x0000001d401d7209 */ /* 0x000fc40007810000 */
[----:B------:R-:W-:Y:S01]  /*2da0*/  ISETP.GT.AND P1, PT, R4, 0x59, PT ;  /* 0x000000590400780c */ /* 0x000fe20003f24270 */
[----:B------:R-:W-:Y:S01]  /*2db0*/  MUFU.EX2 R12, R12 ;  /* 0x0000000c000c7308 */ /* 0x000fe20000000800 */
[----:B------:R-:W-:Y:S01]  /*2dc0*/  FMNMX.FTZ R29, R120, R29, !PT ;  /* 0x0000001d781d7209 */ /* 0x000fe20007810000 */
[----:B0-----:R-:W-:Y:S01]  /*2dd0*/  FFMA.FTZ R46, R90, R3, -R9 ;  /* 0x000000035a2e7223 */ /* 0x001fe20000010809 */
[----:B------:R-:W-:Y:S02]  /*2de0*/  ISETP.GT.AND P2, PT, R4, 0x60, PT ;  /* 0x000000600400780c */ /* 0x000fe40003f44270 */
[----:B------:R-:W-:Y:S02]  /*2df0*/  FSEL R124, R69, -INF , P1 ;  /* 0xff800000457c7808 */ /* 0x000fe40000800000 */
[----:B------:R-:W-:Y:S01]  /*2e00*/  FMNMX.FTZ R31, R122, R29, !PT ;  /* 0x0000001d7a1f7209 */ /* 0x000fe20007810000 */
[----:B------:R-:W-:Y:S01]  /*2e10*/  MUFU.EX2 R42, R42 ;  /* 0x0000002a002a7308 */ /* 0x000fe20000000800 */
[----:B------:R-:W-:-:S02]  /*2e20*/  ISETP.GT.AND P1, PT, R4, 0x61, PT ;  /* 0x000000610400780c */ /* 0x000fc40003f24270 */
[----:B------:R-:W-:Y:S01]  /*2e30*/  FSEL R126, R72, -INF , P2 ;  /* 0xff800000487e7808 */ /* 0x000fe20001000000 */
[----:B------:R-:W-:Y:S01]  /*2e40*/  FFMA.FTZ R72, R96, R3, -R9 ;  /* 0x0000000360487223 */ /* 0x000fe20000010809 */
[----:B------:R-:W-:Y:S02]  /*2e50*/  FMNMX.FTZ R31, R124, R31, !PT ;  /* 0x0000001f7c1f7209 */ /* 0x000fe40007810000 */
[----:B------:R-:W-:Y:S02]  /*2e60*/  CS2R R96, SRZ ;  /* 0x0000000000607805 */ /* 0x000fe4000001ff00 */
[----:B------:R-:W-:Y:S01]  /*2e70*/  ISETP.GT.AND P2, PT, R4, 0x68, PT ;  /* 0x000000680400780c */ /* 0x000fe20003f44270 */
[----:B------:R0:W-:Y:S01]  /*2e80*/  MUFU.EX2 R29, R50 ;  /* 0x00000032001d7308 */ /* 0x0001e20000000800 */
[----:B------:R-:W-:Y:S02]  /*2e90*/  FSEL R128, R73, -INF , P1 ;  /* 0xff80000049807808 */ /* 0x000fe40000800000 */
[----:B------:R-:W-:-:S02]  /*2ea0*/  FMNMX.FTZ R31, R126, R31, !PT ;  /* 0x0000001f7e1f7209 */ /* 0x000fc40007810000 */
[----:B------:R-:W-:Y:S02]  /*2eb0*/  ISETP.GT.AND P1, PT, R4, 0x69, PT ;  /* 0x000000690400780c */ /* 0x000fe40003f24270 */
[----:B------:R-:W-:Y:S01]  /*2ec0*/  FSEL R90, R76, -INF , P2 ;  /* 0xff8000004c5a7808 */ /* 0x000fe20001000000 */
[--C-:B------:R-:W-:Y:S01]  /*2ed0*/  FFMA.FTZ R76, R98, R3, -R9.reuse ;  /* 0x00000003624c7223 */ /* 0x100fe20000010809 */
[----:B------:R-:W-:Y:S01]  /*2ee0*/  FMNMX.FTZ R31, R128, R31, !PT ;  /* 0x0000001f801f7209 */ /* 0x000fe20007810000 */
[----:B0-----:R-:W-:Y:S01]  /*2ef0*/  FFMA.FTZ R50, R92, R3, -R9 ;  /* 0x000000035c327223 */ /* 0x001fe20000010809 */
[----:B------:R-:W-:Y:S01]  /*2f00*/  ISETP.GT.AND P2, PT, R4, 0x70, PT ;  /* 0x000000700400780c */ /* 0x000fe20003f44270 */
[----:B------:R-:W-:Y:S01]  /*2f10*/  MUFU.EX2 R20, R20 ;  /* 0x0000001400147308 */ /* 0x000fe20000000800 */
[----:B------:R-:W-:Y:S02]  /*2f20*/  FSEL R130, R77, -INF , P1 ;  /* 0xff8000004d827808 */ /* 0x000fe40000800000 */
[----:B------:R-:W-:-:S02]  /*2f30*/  CS2R R98, SRZ ;  /* 0x0000000000627805 */ /* 0x000fc4000001ff00 */
[----:B------:R-:W-:Y:S02]  /*2f40*/  FMNMX.FTZ R33, R90, R31, !PT ;  /* 0x0000001f5a217209 */ /* 0x000fe40007810000 */
[----:B------:R-:W-:Y:S02]  /*2f50*/  ISETP.GT.AND P1, PT, R4, 0x71, PT ;  /* 0x000000710400780c */ /* 0x000fe40003f24270 */
[----:B------:R-:W-:Y:S01]  /*2f60*/  FSEL R80, R80, -INF , P2 ;  /* 0xff80000050507808 */ /* 0x000fe20001000000 */
[----:B------:R0:W-:Y:S01]  /*2f70*/  MUFU.EX2 R31, R54 ;  /* 0x00000036001f7308 */ /* 0x0001e20000000800 */
[----:B------:R-:W-:Y:S02]  /*2f80*/  FMNMX.FTZ R33, R130, R33, !PT ;  /* 0x0000002182217209 */ /* 0x000fe40007810000 */
[----:B------:R-:W-:Y:S02]  /*2f90*/  ISETP.GT.AND P2, PT, R4, 0x78, PT ;  /* 0x000000780400780c */ /* 0x000fe40003f44270 */
[----:B------:R-:W-:-:S02]  /*2fa0*/  FSEL R132, R81, -INF , P1 ;  /* 0xff80000051847808 */ /* 0x000fc40000800000 */
[----:B------:R-:W-:Y:S01]  /*2fb0*/  FMNMX.FTZ R33, R80, R33, !PT ;  /* 0x0000002150217209 */ /* 0x000fe20007810000 */
[----:B------:R-:W-:Y:S01]  /*2fc0*/  MUFU.EX2 R46, R46 ;  /* 0x0000002e002e7308 */ /* 0x000fe20000000800 */
[----:B------:R-:W-:Y:S01]  /*2fd0*/  ISETP.GT.AND P1, PT, R4, 0x79, PT ;  /* 0x000000790400780c */ /* 0x000fe20003f24270 */
[----:B0-----:R-:W-:Y:S01]  /*2fe0*/  FFMA.FTZ R54, R102, R3, -R9 ;  /* 0x0000000366367223 */ /* 0x001fe20000010809 */
[----:B------:R-:W-:Y:S02]  /*2ff0*/  FSEL R84, R84, -INF , P2 ;  /* 0xff80000054547808 */ /* 0x000fe40001000000 */
[----:B------:R-:W-:Y:S02]  /*3000*/  CS2R R102, SRZ ;  /* 0x0000000000667805 */ /* 0x000fe4000001ff00 */
[----:B------:R-:W-:Y:S02]  /*3010*/  FMNMX.FTZ R33, R132, R33, !PT ;  /* 0x0000002184217209 */ /* 0x000fe40007810000 */
[----:B------:R-:W-:Y:S01]  /*3020*/  FSEL R92, R85, -INF , P1 ;  /* 0xff800000555c7808 */ /* 0x000fe20000800000 */
[----:B------:R-:W-:Y:S01]  /*3030*/  MUFU.EX2 R50, R50 ;  /* 0x0000003200327308 */ /* 0x000fe20000000800 */
[----:B------:R-:W-:-:S04]  /*3040*/  FMNMX.FTZ R35, R84, R33, !PT ;  /* 0x0000002154237209 */ /* 0x000fc80007810000 */
[----:B------:R-:W-:Y:S01]  /*3050*/  FMNMX.FTZ R4, R92, R35, !PT ;  /* 0x000000235c047209 */ /* 0x000fe20007810000 */
[-CC-:B------:R-:W-:Y:S01]  /*3060*/  FFMA.FTZ R35, R62, R3.reuse, -R9.reuse ;  /* 0x000000033e237223 */ /* 0x180fe20000010809 */
[-CC-:B------:R-:W-:Y:S01]  /*3070*/  FFMA.FTZ R62, R104, R3.reuse, -R9.reuse ;  /* 0x00000003683e7223 */ /* 0x180fe20000010809 */
[----:B------:R0:W-:Y:S01]  /*3080*/  MUFU.EX2 R33, R58 ;  /* 0x0000003a00217308 */ /* 0x0001e20000000800 */
[----:B------:R-:W-:Y:S01]  /*3090*/  CS2R R104, SRZ ;  /* 0x0000000000687805 */ /* 0x000fe2000001ff00 */
[----:B------:R-:W3:Y:S06]  /*30a0*/  SHFL.BFLY PT, R39, R4, 0x2, 0x1f ;  /* 0x0c401f0004277f89 */ /* 0x000eec00000e0000 */
[----:B------:R-:W-:Y:S01]  /*30b0*/  MUFU.EX2 R68, R68 ;  /* 0x0000004400447308 */ /* 0x000fe20000000800 */
[----:B0-----:R-:W-:Y:S01]  /*30c0*/  FFMA.FTZ R58, R100, R3, -R9 ;  /* 0x00000003643a7223 */ /* 0x001fe20000010809 */
[----:B------:R-:W-:-:S06]  /*30d0*/  CS2R R100, SRZ ;  /* 0x0000000000647805 */ /* 0x000fcc000001ff00 */
[----:B------:R-:W-:Y:S08]  /*30e0*/  MUFU.EX2 R35, R35 ;  /* 0x0000002300237308 */ /* 0x000ff00000000800 */
[----:B------:R-:W-:Y:S01]  /*30f0*/  MUFU.EX2 R72, R72 ;  /* 0x0000004800487308 */ /* 0x000fe20000000800 */
[----:B---3--:R-:W-:Y:S01]  /*3100*/  FMNMX.FTZ R45, R4, R39, !PT ;  /* 0x00000027042d7209 */ /* 0x008fe20007810000 */
[----:B------:R-:W-:-:S04]  /*3110*/  FFMA.FTZ R4, R86, R3, -R9 ;  /* 0x0000000356047223 */ /* 0x000fc80000010809 */
[----:B------:R-:W0:Y:S02]  /*3120*/  SHFL.BFLY PT, R6, R45, 0x1, 0x1f ;  /* 0x0c201f002d067f89 */ /* 0x000e2400000e0000 */
[----:B------:R3:W-:Y:S08]  /*3130*/  MUFU.EX2 R39, R70 ;  /* 0x0000004600277308 */ /* 0x0007f00000000800 */
[----:B------:R-:W-:Y:S08]  /*3140*/  MUFU.EX2 R37, R37 ;  /* 0x0000002500257308 */ /* 0x000ff00000000800 */
[----:B------:R-:W-:Y:S01]  /*3150*/  MUFU.EX2 R76, R76 ;  /* 0x0000004c004c7308 */ /* 0x000fe20000000800 */
[----:B0-----:R-:W-:Y:S01]  /*3160*/  FMNMX.FTZ R6, R45, R6, !PT ;  /* 0x000000062d067209 */ /* 0x001fe20007810000 */
[----:B------:R-:W-:-:S06]  /*3170*/  FFMA.FTZ R45, R82, R3, -R9 ;  /* 0x00000003522d7223 */ /* 0x000fcc0000010809 */
[----:B------:R-:W-:Y:S01]  /*3180*/  MUFU.EX2 R58, R58 ;  /* 0x0000003a003a7308 */ /* 0x000fe20000000800 */
[C---:B------:R-:W-:Y:S01]  /*3190*/  FSETP.NEU.FTZ.AND P1, PT, R6.reuse, -INF , PT ;  /* 0xff8000000600780b */ /* 0x040fe20003f3d000 */
[----:B------:R-:W-:-:S05]  /*31a0*/  FMUL.FTZ R55, R6, R3 ;  /* 0x0000000306377220 */ /* 0x000fca0000410000 */
[----:B------:R-:W-:Y:S01]  /*31b0*/  FSEL R55, R55, RZ, P1 ;  /* 0x000000ff37377208 */ /* 0x000fe20000800000 */
[----:B------:R-:W-:Y:S04]  /*31c0*/  MUFU.EX2 R41, R41 ;  /* 0x0000002900297308 */ /* 0x000fe80000000800 */
[-CC-:B------:R-:W-:Y:S01]  /*31d0*/  FFMA.FTZ R24, R24, R3.reuse, -R55.reuse ;  /* 0x0000000318187223 */ /* 0x180fe20000010837 */
[-CC-:B------:R-:W-:Y:S01]  /*31e0*/  FFMA.FTZ R25, R25, R3.reuse, -R55.reuse ;  /* 0x0000000319197223 */ /* 0x180fe20000010837 */
[-CC-:B------:R-:W-:Y:S01]  /*31f0*/  FFMA.FTZ R47, R28, R3.reuse, -R55.reuse ;  /* 0x000000031c2f7223 */ /* 0x180fe20000010837 */
[-CC-:B---3--:R-:W-:Y:S01]  /*3200*/  FFMA.FTZ R70, R110, R3.reuse, -R55.reuse ;  /* 0x000000036e467223 */ /* 0x188fe20000010837 */
[-CC-:B------:R-:W-:Y:S01]  /*3210*/  FFMA.FTZ R32, R32, R3.reuse, -R55.reuse ;  /* 0x0000000320207223 */ /* 0x180fe20000010837 */
[-CC-:B------:R-:W-:Y:S01]  /*3220*/  FFMA.FTZ R51, R30, R3.reuse, -R55.reuse ;  /* 0x000000031e337223 */ /* 0x180fe20000010837 */
[----:B------:R-:W-:Y:S01]  /*3230*/  MUFU.EX2 R24, R24 ;  /* 0x0000001800187308 */ /* 0x000fe20000000800 */
[-CC-:B------:R-:W-:Y:S01]  /*3240*/  FFMA.FTZ R36, R36, R3.reuse, -R55.reuse ;  /* 0x0000000324247223 */ /* 0x180fe20000010837 */
[-CC-:B------:R-:W-:Y:S01]  /*3250*/  FFMA.FTZ R28, R40, R3.reuse, -R55.reuse ;  /* 0x00000003281c7223 */ /* 0x180fe20000010837 */
[-CC-:B------:R-:W-:Y:S01]  /*3260*/  FFMA.FTZ R40, R52, R3.reuse, -R55.reuse ;  /* 0x0000000334287223 */ /* 0x180fe20000010837 */
[-CC-:B------:R-:W-:Y:S01]  /*3270*/  FFMA.FTZ R65, R14, R3.reuse, -R55.reuse ;  /* 0x000000030e417223 */ /* 0x180fe20000010837 */
[----:B-1----:R-:W-:Y:S01]  /*3280*/  FADD.FTZ R52, R7, R26 ;  /* 0x0000001a07347221 */ /* 0x002fe20000010000 */
[-CC-:B------:R-:W-:Y:S01]  /*3290*/  FFMA.FTZ R59, R112, R3.reuse, -R55.reuse ;  /* 0x00000003703b7223 */ /* 0x180fe20000010837 */
[-CC-:B------:R-:W-:Y:S01]  /*32a0*/  FFMA.FTZ R49, R34, R3.reuse, -R55.reuse ;  /* 0x0000000322317223 */ /* 0x180fe20000010837 */
[----:B------:R-:W0:Y:S01]  /*32b0*/  MUFU.EX2 R25, R25 ;  /* 0x0000001900197308 */ /* 0x000e220000000800 */
[----:B------:R-:W-:Y:S01]  /*32c0*/  FADD.FTZ R67, R11, R52 ;  /* 0x000000340b437221 */ /* 0x000fe20000010000 */
[-CC-:B------:R-:W-:Y:S01]  /*32d0*/  FFMA.FTZ R30, R44, R3.reuse, -R55.reuse ;  /* 0x000000032c1e7223 */ /* 0x180fe20000010837 */
[-CC-:B------:R-:W-:Y:S01]  /*32e0*/  FFMA.FTZ R53, R114, R3.reuse, -R55.reuse ;  /* 0x0000000372357223 */ /* 0x180fe20000010837 */
[--C-:B------:R-:W-:Y:S01]  /*32f0*/  FFMA.FTZ R34, R48, R3, -R55.reuse ;  /* 0x0000000330227223 */ /* 0x100fe20000010837 */
[----:B--2---:R-:W-:Y:S01]  /*3300*/  F2FP.BF16.F32.PACK_AB R11, R8, R11 ;  /* 0x0000000b080b723e */ /* 0x004fe200000010ff */
        /* <DEDUP_REMOVED lines=17> */
[-C--:B------:R-:W-:Y:S01]  /*3420*/  FFMA.FTZ R132, R132, R3.reuse, -R55 ;  /* 0x0000000384847223 */ /* 0x080fe20000010837 */
[----:B------:R-:W0:Y:S01]  /*3430*/  MUFU.EX2 R32, R32 ;  /* 0x0000002000207308 */ /* 0x000e220000000800 */
[----:B-1----:R-:W-:Y:S01]  /*3440*/  FADD.FTZ R9, R47, R14 ;  /* 0x0000000e2f097221 */ /* 0x002fe20000010000 */
[----:B------:R-:W-:Y:S01]  /*3450*/  FADD.FTZ R14, R8, R67 ;  /* 0x00000043080e7221 */ /* 0x000fe20000010000 */
[----:B------:R-:W-:Y:S01]  /*3460*/  F2FP.BF16.F32.PACK_AB R8, R25, R24 ;  /* 0x000000181908723e */ /* 0x000fe200000010ff */
[-CC-:B------:R-:W-:Y:S01]  /*3470*/  FFMA.FTZ R84, R84, R3.reuse, -R55.reuse ;  /* 0x0000000354547223 */ /* 0x180fe20000010837 */
[----:B------:R-:W-:Y:S01]  /*3480*/  FFMA.FTZ R55, R92, R3, -R55 ;  /* 0x000000035c377223 */ /* 0x000fe20000010837 */
[----:B------:R-:W-:Y:S01]  /*3490*/  FADD.FTZ R69, R13, R14 ;  /* 0x0000000e0d457221 */ /* 0x000fe20000010000 */
[----:B------:R-:W-:Y:S01]  /*34a0*/  F2FP.BF16.F32.PACK_AB R13, R10, R13 ;  /* 0x0000000d0a0d723e */ /* 0x000fe200000010ff */
[----:B------:R-:W1:Y:S01]  /*34b0*/  MUFU.EX2 R51, R51 ;  /* 0x0000003300337308 */ /* 0x000e620000000800 */
[----:B--2---:R-:W-:Y:S01]  /*34c0*/  FADD.FTZ R67, R70, R9 ;  /* 0x0000000946437221 */ /* 0x004fe20000010000 */
[----:B------:R-:W-:Y:S01]  /*34d0*/  F2FP.BF16.F32.PACK_AB R9, R26, R7 ;  /* 0x000000071a09723e */ /* 0x000fe200000010ff */
[----:B------:R-:W-:Y:S01]  /*34e0*/  FADD.FTZ R26, R10, R69 ;  /* 0x000000450a1a7221 */ /* 0x000fe20000010000 */
[----:B------:R-:W-:-:S02]  /*34f0*/  CS2R R122, SRZ ;  /* 0x00000000007a7805 */ /* 0x000fc4000001ff00 */
[----:B------:R-:W-:Y:S02]  /*3500*/  CS2R R118, SRZ ;  /* 0x0000000000767805 */ /* 0x000fe4000001ff00 */
[----:B------:R-:W-:Y:S01]  /*3510*/  CS2R R116, SRZ ;  /* 0x0000000000747805 */ /* 0x000fe2000001ff00 */
[----:B------:R-:W-:Y:S01]  /*3520*/  FADD.FTZ R69, R15, R26 ;  /* 0x0000001a0f457221 */ /* 0x000fe20000010000 */
[----:B------:R-:W2:Y:S01]  /*3530*/  MUFU.EX2 R36, R36 ;  /* 0x0000002400247308 */ /* 0x000ea20000000800 */
[----:B0-----:R-:W-:Y:S01]  /*3540*/  FADD.FTZ R14, R32, R67 ;  /* 0x00000043200e7221 */ /* 0x001fe20000010000 */
[----:B------:R-:W-:Y:S02]  /*3550*/  F2FP.BF16.F32.PACK_AB R15, R12, R15 ;  /* 0x0000000f0c0f723e */ /* 0x000fe400000010ff */
[----:B------:R-:W-:Y:S02]  /*3560*/  CS2R R114, SRZ ;  /* 0x0000000000727805 */ /* 0x000fe4000001ff00 */
[----:B------:R-:W-:-:S02]  /*3570*/  CS2R R112, SRZ ;  /* 0x0000000000707805 */ /* 0x000fc4000001ff00 */
[----:B------:R-:W-:Y:S02]  /*3580*/  CS2R R110, SRZ ;  /* 0x00000000006e7805 */ /* 0x000fe4000001ff00 */
[----:B------:R-:W-:Y:S01]  /*3590*/  CS2R R92, SRZ ;  /* 0x00000000005c7805 */ /* 0x000fe2000001ff00 */
[----:B------:R-:W0:Y:S01]  /*35a0*/  MUFU.EX2 R59, R59 ;  /* 0x0000003b003b7308 */ /* 0x000e220000000800 */
[C---:B-1----:R-:W-:Y:S01]  /*35b0*/  FADD.FTZ R67, R51.reuse, R14 ;  /* 0x0000000e33437221 */ /* 0x042fe20000010000 */
[----:B------:R-:W-:Y:S01]  /*35c0*/  FADD.FTZ R14, R12, R69 ;  /* 0x000000450c0e7221 */ /* 0x000fe20000010000 */
[----:B------:R-:W-:-:S05]  /*35d0*/  F2FP.BF16.F32.PACK_AB R12, R51, R32 ;  /* 0x00000020330c723e */ /* 0x000fca00000010ff */
[----:B------:R-:W1:Y:S01]  /*35e0*/  MUFU.EX2 R28, R28 ;  /* 0x0000001c001c7308 */ /* 0x000e620000000800 */
[----:B--2---:R-:W-:Y:S01]  /*35f0*/  FADD.FTZ R10, R36, R67 ;  /* 0x00000043240a7221 */ /* 0x004fe20000010000 */
[----:B------:R-:W-:-:S04]  /*3600*/  FADD.FTZ R67, R21, R14 ;  /* 0x0000000e15437221 */ /* 0x000fc80000010000 */
[----:B------:R-:W-:Y:S02]  /*3610*/  FADD.FTZ R24, R42, R67 ;  /* 0x000000432a187221 */ /* 0x000fe40000010000 */
[----:B------:R-:W2:Y:S01]  /*3620*/  MUFU.EX2 R49, R49 ;  /* 0x0000003100317308 */ /* 0x000ea20000000800 */
[----:B0-----:R-:W-:Y:S01]  /*3630*/  FADD.FTZ R25, R59, R10 ;  /* 0x0000000a3b197221 */ /* 0x001fe20000010000 */
[----:B------:R-:W-:Y:S01]  /*3640*/  FADD.FTZ R51, R27, R24 ;  /* 0x000000181b337221 */ /* 0x000fe20000010000 */
[----:B------:R-:W-:Y:S02]  /*3650*/  F2FP.BF16.F32.PACK_AB R10, R70, R47 ;  /* 0x0000002f460a723e */ /* 0x000fe400000010ff */
[C---:B------:R-:W-:Y:S01]  /*3660*/  F2FP.BF16.F32.PACK_AB R27, R20.reuse, R27 ;  /* 0x0000001b141b723e */ /* 0x040fe200000010ff */
[----:B------:R-:W-:Y:S02]  /*3670*/  FADD.FTZ R26, R20, R51 ;  /* 0x00000033141a7221 */ /* 0x000fe40000010000 */
[----:B------:R-:W0:Y:S01]  /*3680*/  MUFU.EX2 R30, R30 ;  /* 0x0000001e001e7308 */ /* 0x000e220000000800 */
[----:B-1----:R-:W-:Y:S01]  /*3690*/  FADD.FTZ R14, R28, R25 ;  /* 0x000000191c0e7221 */ /* 0x002fe20000010000 */
[----:B------:R1:W-:Y:S06]  /*36a0*/  STSM.16.M88.4 [R17+0x21800], R8 ;  /* 0x0218000811007844 */ /* 0x0003ec0000000200 */
[----:B------:R-:W3:Y:S01]  /*36b0*/  MUFU.EX2 R53, R53 ;  /* 0x0000003500357308 */ /* 0x000ee20000000800 */
[----:B--2---:R-:W-:Y:S01]  /*36c0*/  FADD.FTZ R25, R49, R14 ;  /* 0x0000000e31197221 */ /* 0x004fe20000010000 */
[----:B------:R-:W-:Y:S01]  /*36d0*/  F2FP.BF16.F32.PACK_AB R14, R59, R36 ;  /* 0x000000243b0e723e */ /* 0x000fe200000010ff */
[----:B------:R-:W-:-:S04]  /*36e0*/  FADD.FTZ R59, R29, R26 ;  /* 0x0000001a1d3b7221 */ /* 0x000fc80000010000 */
[----:B------:R-:W-:Y:S01]  /*36f0*/  FADD.FTZ R20, R46, R59 ;  /* 0x0000003b2e147221 */ /* 0x000fe20000010000 */
[----:B------:R-:W2:Y:S01]  /*3700*/  MUFU.EX2 R34, R34 ;  /* 0x0000002200227308 */ /* 0x000ea20000000800 */
[----:B0-----:R-:W-:Y:S01]  /*3710*/  FADD.FTZ R24, R30, R25 ;  /* 0x000000191e187221 */ /* 0x001fe20000010000 */
[----:B------:R0:W-:Y:S01]  /*3720*/  STSM.16.M88.4 [R23], R12 ;  /* 0x0000000c17007844 */ /* 0x0001e20000000200 */
[----:B-1----:R-:W-:Y:S01]  /*3730*/  FADD.FTZ R11, R31, R20 ;  /* 0x000000141f0b7221 */ /* 0x002fe20000010000 */
[----:B------:R-:W-:Y:S02]  /*3740*/  F2FP.BF16.F32.PACK_AB R25, R42, R21 ;  /* 0x000000152a19723e */ /* 0x000fe400000010ff */
[----:B------:R-:W-:Y:S02]  /*3750*/  F2FP.BF16.F32.PACK_AB R9, R46, R29 ;  /* 0x0000001d2e09723e */ /* 0x000fe400000010ff */
[----:B------:R-:W1:Y:S01]  /*3760*/  MUFU.EX2 R57, R57 ;  /* 0x0000003900397308 */ /* 0x000e620000000800 */
[C---:B---3--:R-:W-:Y:S01]  /*3770*/  FADD.FTZ R51, R53.reuse, R24 ;  /* 0x0000001835337221 */ /* 0x048fe20000010000 */
[----:B------:R-:W-:-:S06]  /*3780*/  F2FP.BF16.F32.PACK_AB R26, R53, R30 ;  /* 0x0000001e351a723e */ /* 0x000fcc00000010ff */
[----:B------:R-:W3:Y:S01]  /*3790*/  MUFU.EX2 R40, R40 ;  /* 0x0000002800287308 */ /* 0x000ee20000000800 */
[----:B--2---:R-:W-:Y:S01]  /*37a0*/  FADD.FTZ R24, R34, R51 ;  /* 0x0000003322187221 */ /* 0x004fe20000010000 */
[C---:B0-----:R-:W-:Y:S01]  /*37b0*/  FADD.FTZ R12, R50.reuse, R11 ;  /* 0x0000000b320c7221 */ /* 0x041fe20000010000 */
[----:B------:R-:W-:Y:S01]  /*37c0*/  F2FP.BF16.F32.PACK_AB R11, R50, R31 ;  /* 0x0000001f320b723e */ /* 0x000fe200000010ff */
[----:B------:R-:W-:-:S04]  /*37d0*/  IMAD.MOV.U32 R31, RZ, RZ, R137 ;  /* 0x000000ffff1f7224 */ /* 0x000fc800078e0089 */
[----:B------:R-:W0:Y:S01]  /*37e0*/  MUFU.EX2 R63, R63 ;  /* 0x0000003f003f7308 */ /* 0x000e220000000800 */
[----:B-1----:R-:W-:Y:S01]  /*37f0*/  FADD.FTZ R51, R57, R24 ;  /* 0x0000001839337221 */ /* 0x002fe20000010000 */
[----:B------:R-:W-:Y:S02]  /*3800*/  F2FP.BF16.F32.PACK_AB R24, R49, R28 ;  /* 0x0000001c3118723e */ /* 0x000fe400000010ff */
[----:B------:R-:W-:Y:S01]  /*3810*/  F2FP.BF16.F32.PACK_AB R8, R57, R34 ;  /* 0x000000223908723e */ /* 0x000fe200000010ff */
[----:B------:R-:W1:Y:S02]  /*3820*/  @P4 LDC R28, c[0x0][0x44c] ;  /* 0x00011300ff1c4b82 */ /* 0x000e640000000800 */
[----:B------:R1:W-:Y:S01]  /*3830*/  STSM.16.M88.4 [R19], R24 ;  /* 0x0000001813007844 */ /* 0x0003e20000000200 */
[----:B------:R-:W2:Y:S01]  /*3840*/  MUFU.EX2 R38, R38 ;  /* 0x0000002600267308 */ /* 0x000ea20000000800 */
[----:B---3--:R-:W-:-:S07]  /*3850*/  FADD.FTZ R10, R40, R51 ;  /* 0x00000033280a7221 */ /* 0x008fce0000010000 */
[----:B------:R-:W3:Y:S01]  /*3860*/  MUFU.EX2 R61, R61 ;  /* 0x0000003d003d7308 */ /* 0x000ee20000000800 */
[C---:B0-----:R-:W-:Y:S01]  /*3870*/  FADD.FTZ R13, R63.reuse, R10 ;  /* 0x0000000a3f0d7221 */ /* 0x041fe20000010000 */
[----:B------:R-:W-:-:S05]  /*3880*/  F2FP.BF16.F32.PACK_AB R10, R63, R40 ;  /* 0x000000283f0a723e */ /* 0x000fca00000010ff */
[----:B------:R0:W-:Y:S01]  /*3890*/  STSM.16.M88.4 [R18], R8 ;  /* 0x0000000812007844 */ /* 0x0001e20000000200 */
[----:B------:R-:W4:Y:S01]  /*38a0*/  MUFU.EX2 R0, R60 ;  /* 0x0000003c00007308 */ /* 0x000f220000000800 */
[----:B--2---:R-:W-:Y:S01]  /*38b0*/  FADD.FTZ R14, R38, R13 ;  /* 0x0000000d260e7221 */ /* 0x004fe20000010000 */
[----:B------:R-:W-:Y:S01]  /*38c0*/  FADD.FTZ R13, R33, R12 ;  /* 0x0000000c210d7221 */ /* 0x000fe20000010000 */
[----:B-1----:R-:W-:-:S04]  /*38d0*/  @P4 IMAD.HI.U32 R24, R137, R28, RZ ;  /* 0x0000001c89184227 */ /* 0x002fc800078e00ff */
[----:B------:R-:W-:Y:S01]  /*38e0*/  FADD.FTZ R12, R68, R13 ;  /* 0x0000000d440c7221 */ /* 0x000fe20000010000 */
[----:B------:R-:W1:Y:S01]  /*38f0*/  MUFU.EX2 R65, R65 ;  /* 0x0000004100417308 */ /* 0x000e620000000800 */
[----:B---3--:R-:W-:Y:S02]  /*3900*/  FADD.FTZ R15, R61, R14 ;  /* 0x0000000e3d0f7221 */ /* 0x008fe40000010000 */
[----:B------:R-:W-:-:S04]  /*3910*/  FADD.FTZ R13, R35, R12 ;  /* 0x0000000c230d7221 */ /* 0x000fc80000010000 */
[----:B------:R-:W-:Y:S01]  /*3920*/  FADD.FTZ R12, R72, R13 ;  /* 0x0000000d480c7221 */ /* 0x000fe20000010000 */
[----:B0-----:R-:W-:Y:S01]  /*3930*/  F2FP.BF16.F32.PACK_AB R9, R68, R33 ;  /* 0x000000214409723e */ /* 0x001fe200000010ff */
[----:B------:R-:W0:Y:S01]  /*3940*/  MUFU.EX2 R44, R44 ;  /* 0x0000002c002c7308 */ /* 0x000e220000000800 */
[----:B----4-:R-:W-:Y:S01]  /*3950*/  FADD.FTZ R14, R0, R15 ;  /* 0x0000000f000e7221 */ /* 0x010fe20000010000 */
[----:B------:R-:W-:Y:S01]  /*3960*/  FADD.FTZ R13, R37, R12 ;  /* 0x0000000c250d7221 */ /* 0x000fe20000010000 */
[----:B------:R-:W2:Y:S01]  /*3970*/  @P4 LDC R33, c[0x0][0x450] ;  /* 0x00011400ff214b82 */ /* 0x000ea20000000800 */
[----:B------:R-:W-:Y:S02]  /*3980*/  F2FP.BF16.F32.PACK_AB R8, R61, R38 ;  /* 0x000000263d08723e */ /* 0x000fe400000010ff */
[----:B------:R-:W-:Y:S02]  /*3990*/  F2FP.BF16.F32.PACK_AB R11, R72, R35 ;  /* 0x00000023480b723e */ /* 0x000fe400000010ff */
[----:B------:R3:W4:Y:S01]  /*39a0*/  MUFU.EX2 R7, R120 ;  /* 0x0000007800077308 */ /* 0x0007220000000800 */
[C---:B-1----:R-:W-:Y:S01]  /*39b0*/  FADD.FTZ R15, R65.reuse, R14 ;  /* 0x0000000e410f7221 */ /* 0x042fe20000010000 */
[----:B------:R-:W-:-:S05]  /*39c0*/  F2FP.BF16.F32.PACK_AB R10, R65, R0 ;  /* 0x00000000410a723e */ /* 0x000fca00000010ff */
[----:B------:R1:W-:Y:S01]  /*39d0*/  STSM.16.M88.4 [R17+0x27800], R8 ;  /* 0x0278000811007844 */ /* 0x0003e20000000200 */
[----:B------:R-:W5:Y:S01]  /*39e0*/  MUFU.EX2 R48, R48 ;  /* 0x0000003000307308 */ /* 0x000f620000000800 */
[----:B0-----:R-:W-:Y:S01]  /*39f0*/  FADD.FTZ R0, R44, R15 ;  /* 0x0000000f2c007221 */ /* 0x001fe20000010000 */
[----:B---3--:R-:W-:-:S06]  /*3a00*/  CS2R R120, SRZ ;  /* 0x0000000000787805 */ /* 0x008fcc000001ff00 */
[----:B------:R0:W3:Y:S01]  /*3a10*/  MUFU.EX2 R47, R124 ;  /* 0x0000007c002f7308 */ /* 0x0000e20000000800 */
[C---:B----4-:R-:W-:Y:S01]  /*3a20*/  FADD.FTZ R15, R7.reuse, R0 ;  /* 0x00000000070f7221 */ /* 0x050fe20000010000 */
[C---:B------:R-:W-:Y:S01]  /*3a30*/  FADD.FTZ R0, R76.reuse, R13 ;  /* 0x0000000d4c007221 */ /* 0x040fe20000010000 */
[----:B------:R-:W-:Y:S02]  /*3a40*/  F2FP.BF16.F32.PACK_AB R12, R7, R44 ;  /* 0x0000002c070c723e */ /* 0x000fe400000010ff */
[----:B------:R-:W-:Y:S01]  /*3a50*/  F2FP.BF16.F32.PACK_AB R13, R76, R37 ;  /* 0x000000254c0d723e */ /* 0x000fe200000010ff */
[----:B------:R-:W-:Y:S01]  /*3a60*/  FADD.FTZ R7, R39, R0 ;  /* 0x0000000027077221 */ /* 0x000fe20000010000 */
[----:B--2---:R-:W-:Y:S01]  /*3a70*/  @P4 SHF.R.U32.HI R31, RZ, R33, R24 ;  /* 0x00000021ff1f4219 */ /* 0x004fe20000011618 */
[----:B------:R-:W2:Y:S01]  /*3a80*/  MUFU.EX2 R126, R126 ;  /* 0x0000007e007e7308 */ /* 0x000ea20000000800 */
[----:B-----5:R-:W-:Y:S01]  /*3a90*/  FADD.FTZ R14, R48, R15 ;  /* 0x0000000f300e7221 */ /* 0x020fe20000010000 */
[C---:B------:R-:W-:Y:S01]  /*3aa0*/  FADD.FTZ R0, R58.reuse, R7 ;  /* 0x000000073a007221 */ /* 0x040fe20000010000 */
[----:B------:R-:W-:-:S02]  /*3ab0*/  F2FP.BF16.F32.PACK_AB R15, R58, R39 ;  /* 0x000000273a0f723e */ /* 0x000fc400000010ff */
[----:B0-----:R-:W-:Y:S01]  /*3ac0*/  CS2R R124, SRZ ;  /* 0x00000000007c7805 */ /* 0x001fe2000001ff00 */
[----:B------:R-:W-:Y:S02]  /*3ad0*/  FADD.FTZ R7, R41, R0 ;  /* 0x0000000029077221 */ /* 0x000fe40000010000 */
[----:B------:R0:W4:Y:S01]  /*3ae0*/  MUFU.EX2 R21, R128 ;  /* 0x0000008000157308 */ /* 0x0001220000000800 */
[C---:B---3--:R-:W-:Y:S01]  /*3af0*/  FADD.FTZ R27, R47.reuse, R14 ;  /* 0x0000000e2f1b7221 */ /* 0x048fe20000010000 */
[----:B------:R-:W-:-:S05]  /*3b00*/  F2FP.BF16.F32.PACK_AB R14, R47, R48 ;  /* 0x000000302f0e723e */ /* 0x000fca00000010ff */
[----:B------:R3:W-:Y:S01]  /*3b10*/  STSM.16.M88.4 [R136], R12 ;  /* 0x0000000c88007844 */ /* 0x0007e20000000200 */
[----:B------:R-:W5:Y:S01]  /*3b20*/  MUFU.EX2 R54, R54 ;  /* 0x0000003600367308 */ /* 0x000f620000000800 */
[----:B--2---:R-:W-:Y:S01]  /*3b30*/  FADD.FTZ R20, R126, R27 ;  /* 0x0000001b7e147221 */ /* 0x004fe20000010000 */
[----:B0-----:R-:W-:-:S06]  /*3b40*/  CS2R R128, SRZ ;  /* 0x0000000000807805 */ /* 0x001fcc000001ff00 */
[----:B------:R-:W0:Y:S01]  /*3b50*/  MUFU.EX2 R90, R90 ;  /* 0x0000005a005a7308 */ /* 0x000e220000000800 */
[C---:B----4-:R-:W-:Y:S01]  /*3b60*/  FADD.FTZ R27, R21.reuse, R20 ;  /* 0x00000014151b7221 */ /* 0x050fe20000010000 */
[----:B-1----:R-:W-:Y:S02]  /*3b70*/  F2FP.BF16.F32.PACK_AB R8, R21, R126 ;  /* 0x0000007e1508723e */ /* 0x002fe400000010ff */
[----:B------:R-:W-:-:S04]  /*3b80*/  CS2R R126, SRZ ;  /* 0x00000000007e7805 */ /* 0x000fc8000001ff00 */
[----:B------:R-:W1:Y:S01]  /*3b90*/  MUFU.EX2 R43, R43 ;  /* 0x0000002b002b7308 */ /* 0x000e620000000800 */
[----:B-----5:R-:W-:-:S07]  /*3ba0*/  FADD.FTZ R0, R54, R7 ;  /* 0x0000000736007221 */ /* 0x020fce0000010000 */
[----:B------:R2:W4:Y:S01]  /*3bb0*/  MUFU.EX2 R29, R130 ;  /* 0x00000082001d7308 */ /* 0x0005220000000800 */
[----:B0-----:R-:W-:-:S07]  /*3bc0*/  FADD.FTZ R20, R90, R27 ;  /* 0x0000001b5a147221 */ /* 0x001fce0000010000 */
[----:B------:R-:W0:Y:S01]  /*3bd0*/  MUFU.EX2 R62, R62 ;  /* 0x0000003e003e7308 */ /* 0x000e220000000800 */
[----:B-1----:R-:W-:Y:S01]  /*3be0*/  FADD.FTZ R9, R43, R0 ;  /* 0x000000002b097221 */ /* 0x002fe20000010000 */
[----:B--2---:R-:W-:-:S06]  /*3bf0*/  CS2R R130, SRZ ;  /* 0x0000000000827805 */ /* 0x004fcc000001ff00 */
[----:B------:R-:W3:Y:S01]  /*3c00*/  MUFU.EX2 R80, R80 ;  /* 0x0000005000507308 */ /* 0x000ee20000000800 */
[----:B----4-:R-:W-:Y:S01]  /*3c10*/  FADD.FTZ R11, R29, R20 ;  /* 0x000000141d0b7221 */ /* 0x010fe20000010000 */
[----:B------:R-:W-:Y:S02]  /*3c20*/  IADD3 R20, R31, R138, -R140 ;  /* 0x0000008a1f147210 */ /* 0x000fe40007ffe88c */
[----:B------:R-:W-:Y:S02]  /*3c30*/  F2FP.BF16.F32.PACK_AB R10, R29, R90 ;  /* 0x0000005a1d0a723e */ /* 0x000fe400000010ff */
[----:B------:R-:W-:Y:S02]  /*3c40*/  CS2R R90, SRZ ;  /* 0x00000000005a7805 */ /* 0x000fe4000001ff00 */
[----:B------:R-:W1:Y:S01]  /*3c50*/  MUFU.EX2 R45, R45 ;  /* 0x0000002d002d7308 */ /* 0x000e620000000800 */
[----:B0-----:R-:W-:Y:S01]  /*3c60*/  FADD.FTZ R0, R62, R9 ;  /* 0x000000093e007221 */ /* 0x001fe20000010000 */
[----:B------:R-:W-:-:S06]  /*3c70*/  F2FP.BF16.F32.PACK_AB R9, R54, R41 ;  /* 0x000000293609723e */ /* 0x000fcc00000010ff */
[----:B------:R0:W2:Y:S01]  /*3c80*/  MUFU.EX2 R25, R132 ;  /* 0x0000008400197308 */ /* 0x0000a20000000800 */
[----:B---3--:R-:W-:Y:S01]  /*3c90*/  FADD.FTZ R12, R80, R11 ;  /* 0x0000000b500c7221 */ /* 0x008fe20000010000 */
[----:B------:R-:W-:-:S05]  /*3ca0*/  F2FP.BF16.F32.PACK_AB R11, R62, R43 ;  /* 0x0000002b3e0b723e */ /* 0x000fca00000010ff */
[----:B------:R3:W-:Y:S01]  /*3cb0*/  STSM.16.M88.4 [R19+0x6000], R8 ;  /* 0x0060000813007844 */ /* 0x0007e20000000200 */
[----:B------:R-:W4:Y:S01]  /*3cc0*/  MUFU.EX2 R66, R66 ;  /* 0x0000004200427308 */ /* 0x000f220000000800 */
[----:B-1----:R-:W-:Y:S01]  /*3cd0*/  FADD.FTZ R13, R45, R0 ;  /* 0x000000002d0d7221 */ /* 0x002fe20000010000 */
[----:B0-----:R-:W-:-:S06]  /*3ce0*/  CS2R R132, SRZ ;  /* 0x0000000000847805 */ /* 0x001fcc000001ff00 */
[----:B------:R-:W0:Y:S01]  /*3cf0*/  MUFU.EX2 R4, R4 ;  /* 0x0000000400047308 */ /* 0x000e220000000800 */
[C---:B--2---:R-:W-:Y:S01]  /*3d00*/  FADD.FTZ R21, R25.reuse, R12 ;  /* 0x0000000c19157221 */ /* 0x044fe20000010000 */
[----:B------:R-:W-:Y:S01]  /*3d10*/  F2FP.BF16.F32.PACK_AB R12, R25, R80 ;  /* 0x00000050190c723e */ /* 0x000fe200000010ff */
[----:B---3--:R-:W-:-:S05]  /*3d20*/  VIADD R8, R88, 0xfffffffe ;  /* 0xfffffffe58087836 */ /* 0x008fca0000000000 */
[----:B------:R-:W-:Y:S01]  /*3d30*/  MUFU.EX2 R84, R84 ;  /* 0x0000005400547308 */ /* 0x000fe20000000800 */
[C---:B----4-:R-:W-:Y:S01]  /*3d40*/  FADD.FTZ R25, R66.reuse, R13 ;  /* 0x0000000d42197221 */ /* 0x050fe20000010000 */
[----:B------:R-:W-:Y:S02]  /*3d50*/  F2FP.BF16.F32.PACK_AB R13, R66, R45 ;  /* 0x0000002d420d723e */ /* 0x000fe400000010ff */
[----:B------:R-:W-:-:S04]  /*3d60*/  CS2R R88, SRZ ;  /* 0x0000000000587805 */ /* 0x000fc8000001ff00 */
[----:B------:R-:W1:Y:S01]  /*3d70*/  MUFU.EX2 R55, R55 ;  /* 0x0000003700377308 */ /* 0x000e620000000800 */
[----:B0-----:R-:W-:-:S07]  /*3d80*/  FADD.FTZ R0, R4, R25 ;  /* 0x0000001904007221 */ /* 0x001fce0000010000 */
[----:B------:R0:W2:Y:S01]  /*3d90*/  MUFU.EX2 R7, R108 ;  /* 0x0000006c00077308 */ /* 0x0000a20000000800 */
[----:B-1----:R-:W-:Y:S02]  /*3da0*/  F2FP.BF16.F32.PACK_AB R14, R55, R84 ;  /* 0x00000054370e723e */ /* 0x002fe400000010ff */
[----:B0-----:R-:W-:Y:S02]  /*3db0*/  CS2R R108, SRZ ;  /* 0x00000000006c7805 */ /* 0x001fe4000001ff00 */
[C---:B--2---:R-:W-:Y:S01]  /*3dc0*/  F2FP.BF16.F32.PACK_AB R15, R7.reuse, R4 ;  /* 0x00000004070f723e */ /* 0x044fe200000010ff */
[----:B------:R-:W-:Y:S01]  /*3dd0*/  FADD.FTZ R4, R84, R21 ;  /* 0x0000001554047221 */ /* 0x000fe20000010000 */
[----:B------:R-:W-:Y:S01]  /*3de0*/  SHF.R.S32.HI R21, RZ, 0x1f, R20 ;  /* 0x0000001fff157819 */ /* 0x000fe20000011414 */
[----:B------:R-:W-:Y:S02]  /*3df0*/  FADD.FTZ R0, R7, R0 ;  /* 0x0000000007007221 */ /* 0x000fe40000010000 */
[----:B------:R0:W-:Y:S01]  /*3e00*/  STSM.16.M88.4 [R18+0x6000], R12 ;  /* 0x0060000c12007844 */ /* 0x0001e20000000200 */
[----:B------:R-:W-:Y:S01]  /*3e10*/  LEA.HI R21, R21, R20, RZ, 0x7 ;  /* 0x0000001415157211 */ /* 0x000fe200078f38ff */
[----:B------:R-:W-:Y:S01]  /*3e20*/  FADD.FTZ R4, R55, R4 ;  /* 0x0000000437047221 */ /* 0x000fe20000010000 */
[----:B------:R1:W-:Y:S06]  /*3e30*/  MEMBAR.ALL.CTA ;  /* 0x0000000000007992 */ /* 0x0003ec0000008000 */
[----:B-1----:R-:W1:Y:S01]  /*3e40*/  FENCE.VIEW.ASYNC.S ;  /* 0x00000000000073c6 */ /* 0x002e620000000000 */
[----:B------:R-:W-:-:S04]  /*3e50*/  SHF.R.S32.HI R21, RZ, 0x7, R21 ;  /* 0x00000007ff157819 */ /* 0x000fc80000011415 */
[----:B------:R-:W-:-:S04]  /*3e60*/  VIMNMX R139, R142, R21, !PT ;  /* 0x000000158e8b7248 */ /* 0x000fc80007fe0100 */
[----:B------:R-:W-:Y:S01]  /*3e70*/  ISETP.GE.AND P1, PT, R8, R139, PT ;  /* 0x0000008b0800720c */ /* 0x000fe20003f26270 */
[----:B-1----:R-:W-:-:S12]  /*3e80*/  NOP ;  /* 0x0000000000007918 */ /* 0x002fd80000000000 */
[----:B0-----:R-:W-:Y:S05]  /*3e90*/  @!P1 BRA `(.L_x_2088) ;  /* 0x0000002800b89947 */ /* 0x001fea0003800000 */
[----:B------:R-:W-:Y:S01]  /*3ea0*/  IMAD.MOV.U32 R9, RZ, RZ, R5 ;  /* 0x000000ffff097224 */ /* 0x000fe200078e0005 */
[----:B------:R-:W-:Y:S01]  /*3eb0*/  UMOV UR6, UR38 ;  /* 0x0000002600067c82 */ /* 0x000fe20008000000 */
[----:B------:R-:W-:Y:S02]  /*3ec0*/  IMAD.MOV.U32 R7, RZ, RZ, R6 ;  /* 0x000000ffff077224 */ /* 0x000fe400078e0006 */
[----:B------:R-:W-:Y:S02]  /*3ed0*/  IMAD.MOV.U32 R10, RZ, RZ, R2 ;  /* 0x000000ffff0a7224 */ /* 0x000fe400078e0002 */
[----:B------:R-:W-:-:S07]  /*3ee0*/  IMAD.MOV.U32 R135, RZ, RZ, RZ ;  /* 0x000000ffff877224 */ /* 0x000fce00078e00ff */
.L_x_2099:
[----:B------:R-:W-:Y:S01]  /*3ef0*/  ISETP.NE.AND P2, PT, RZ, UR42, PT ;  /* 0x0000002aff007c0c */ /* 0x000fe2000bf45270 */
[----:B------:R-:W-:-:S04]  /*3f00*/  UISETP.NE.AND UP0, UPT, UR6, 0x1, UPT ;  /* 0x000000010600788c */ /* 0x000fc8000bf05270 */
[----:B------:R-:W-:-:S06]  /*3f10*/  USEL UR7, URZ, 0x1, UP0 ;  /* 0x000000013f077887 */ /* 0x000fcc0008000000 */
[----:B------:R-:W-:Y:S02]  /*3f20*/  LOP3.LUT R2, R10, UR7, RZ, 0x3c, !PT ;  /* 0x000000070a027c12 */ /* 0x000fe4000f8e3cff */
[----:B------:R-:W-:Y:S05]  /*3f30*/  @P2 BRA `(.L_x_2089) ;  /* 0x0000000000342947 */ /* 0x000fea0003800000 */
[----:B------:R-:W-:Y:S05]  /*3f40*/  @!P0 BRA `(.L_x_2090) ;  /* 0x0000000000048947 */ /* 0x000fea0003800000 */
[----:B------:R-:W-:Y:S01]  /*3f50*/  BPT.TRAP 0x1 ;  /* 0x000000040000795c */ /* 0x000fe20000300000 */
.L_x_2090:
[----:B------:R-:W-:Y:S01]  /*3f60*/  UIADD3 UR7, UR6, 0x1, URZ ;  /* 0x0000000106077890 */ /* 0x000fe2000fffe03f */
[----:B------:R-:W-:-:S03]  /*3f70*/  SHF.L.U32 R3, R2, 0x1f, RZ ;  /* 0x0000001f02037819 */ /* 0x000fc600000006ff */
[----:B------:R-:W-:-:S04]  /*3f80*/  UISETP.NE.AND UP0, UPT, UR7, 0x2, UPT ;  /* 0x000000020700788c */ /* 0x000fc8000bf05270 */
[----:B------:R-:W-:-:S04]  /*3f90*/  USEL UR7, UR7, URZ, UP0 ;  /* 0x0000003f07077287 */ /* 0x000fc80008000000 */
[----:B------:R-:W-:-:S09]  /*3fa0*/  ULEA UR7, UR7, UR40, 0x3 ;  /* 0x0000002807077291 */ /* 0x000fd2000f8e183f */
[----:B------:R0:W1:Y:S01]  /*3fb0*/  SYNCS.PHASECHK.TRANS64.TRYWAIT P1, [UR7+0x2d830], R3 ;  /* 0x02d83003ff0075a7 */ /* 0x0000620008020147 */
[----:B------:R-:W-:Y:S05]  /*3fc0*/  @!P0 BRA `(.L_x_2091) ;  /* 0x0000000000048947 */ /* 0x000fea0003800000 */
[----:B------:R-:W-:Y:S01]  /*3fd0*/  BPT.TRAP 0x1 ;  /* 0x000000040000795c */ /* 0x000fe20000300000 */
.L_x_2091:
[----:B-1----:R-:W-:Y:S05]  /*3fe0*/  @P1 BRA `(.L_x_2089) ;  /* 0x0000000000081947 */ /* 0x002fea0003800000 */
[----:B------:R-:W1:Y:S02]  /*3ff0*/  SYNCS.PHASECHK.TRANS64.TRYWAIT P1, [UR7+0x2d830], R3 ;  /* 0x02d83003ff0075a7 */ /* 0x000e640008020147 */
[----:B-1----:R-:W-:Y:S05]  /*4000*/  @!P1 BRA `(.L_x_2092) ;  /* 0x000000e000089947 */ /* 0x002fea0003800000 */
.L_x_2089:
[----:B------:R-:W2:Y:S01]  /*4010*/  S2R R5, SR_TID.X ;  /* 0x0000000000057919 */ /* 0x000ea20000002100 */
        /* <DEDUP_REMOVED lines=41> */
.L_x_2094:
[----:B------:R-:W-:Y:S01]  /*42b0*/  ULEA UR7, UR6, UR40, 0x3 ;  /* 0x0000002806077291 */ /* 0x000fe2000f8e183f */
[----:B------:R-:W-:-:S08]  /*42c0*/  SHF.L.U32 R3, R10, 0x1f, RZ ;  /* 0x0000001f0a037819 */ /* 0x000fd000000006ff */
[----:B------:R0:W1:Y:S01]  /*42d0*/  SYNCS.PHASECHK.TRANS64.TRYWAIT P1, [UR7+0x2d850], R3 ;  /* 0x02d85003ff0075a7 */ /* 0x0000620008020147 */
[----:B------:R-:W-:Y:S05]  /*42e0*/  @!P0 BRA `(.L_x_2095) ;  /* 0x0000000000048947 */ /* 0x000fea0003800000 */
[----:B------:R-:W-:Y:S01]  /*42f0*/  BPT.TRAP 0x1 ;  /* 0x000000040000795c */ /* 0x000fe20000300000 */
.L_x_2095:
[----:B-1----:R-:W-:Y:S05]  /*4300*/  @P1 BRA `(.L_x_2093) ;  /* 0x0000000000081947 */ /* 0x002fea0003800000 */
[----:B------:R-:W1:Y:S02]  /*4310*/  SYNCS.PHASECHK.TRANS64.TRYWAIT P1, [UR7+0x2d850], R3 ;  /* 0x02d85003ff0075a7 */ /* 0x000e640008020147 */
[----:B-1----:R-:W-:Y:S05]  /*4320*/  @!P1 BRA `(.L_x_2096) ;  /* 0x000000dc00589947 */ /* 0x002fea0003800000 */
.L_x_2093:
        /* <DEDUP_REMOVED lines=70> */
.L_x_2097:
[----:B0-----:R-:W0:Y:S01]  /*4790*/  LDC R3, c[0x0][0x448] ;  /* 0x00011200ff037b82 */ /* 0x001e220000000800 */
[----:B------:R-:W-:Y:S01]  /*47a0*/  IMAD.IADD R5, R143, 0x1, R137 ;  /* 0x000000018f057824 */ /* 0x000fe200078e0289 */
[----:B------:R-:W-:Y:S01]  /*47b0*/  LOP3.LUT R16, R16, 0xfffffeff, RZ, 0xc0, !PT ;  /* 0xfffffeff10107812 */ /* 0x000fe200078ec0ff */
[----:B------:R-:W-:-:S03]  /*47c0*/  ULEA UR7, UR38, UR40, 0x3 ;  /* 0x0000002826077291 */ /* 0x000fc6000f8e183f */
[----:B------:R-:W-:Y:S01]  /*47d0*/  @P0 LOP3.LUT R16, R16, 0x100, RZ, 0xfc, !PT ;  /* 0x0000010010100812 */ /* 0x000fe200078efcff */
[----:B------:R-:W-:-:S03]  /*47e0*/  UIADD3 UR7, UR7, 0x2d840, URZ ;  /* 0x0002d84007077890 */ /* 0x000fc6000fffe03f */
[----:B------:R-:W-:Y:S01]  /*47f0*/  LOP3.LUT R16, R16, 0xfffffdff, RZ, 0xc0, !PT ;  /* 0xfffffdff10107812 */ /* 0x000fe200078ec0ff */
[----:B------:R-:W-:-:S09]  /*4800*/  UPRMT UR7, UR41, 0x654, UR7 ;  /* 0x0000065429077896 */ /* 0x000fd20008000007 */
[----:B------:R-:W-:Y:S01]  /*4810*/  SYNCS.ARRIVE.TRANS64.RED.A1T0 RZ, [UR7], RZ ;  /* 0x000000ffffff79a7 */ /* 0x000fe20008100407 */
[----:B0-----:R-:W-:-:S13]  /*4820*/  ISETP.NE.AND P1, PT, R3, 0x1, PT ;  /* 0x000000010300780c */ /* 0x001fda0003f25270 */
[----:B------:R-:W0:Y:S08]  /*4830*/  @P1 LDC R6, c[0x0][0x44c] ;  /* 0x00011300ff061b82 */ /* 0x000e300000000800 */
[----:B------:R-:W1:Y:S01]  /*4840*/  @P1 LDC R3, c[0x0][0x450] ;  /* 0x00011400ff031b82 */ /* 0x000e620000000800 */
[----:B0-----:R-:W-:-:S05]  /*4850*/  @P1 IMAD.HI.U32 R6, R5, R6, RZ ;  /* 0x0000000605061227 */ /* 0x001fca00078e00ff */
[----:B-1----:R-:W-:Y:S01]  /*4860*/  @P1 SHF.R.U32.HI R5, RZ, R3, R6 ;  /* 0x00000003ff051219 */ /* 0x002fe20000011606 */
[----:B------:R-:W-:-:S04]  /*4870*/  IMAD.MOV.U32 R6, RZ, RZ, -0x80 ;  /* 0xffffff80ff067424 */ /* 0x000fc800078e00ff */
[----:B------:R-:W0:Y:S01]  /*4880*/  SHFL.IDX PT, R3, R5, RZ, 0x1c1f ;  /* 0x001c1fff05037589 */ /* 0x000e2200000e0000 */
[----:B------:R-:W-:-:S03]  /*4890*/  IMAD R6, R8, R6, 0x1 ;  /* 0x0000000108067424 */ /* 0x000fc600078e0206 */
[----:B------:R-:W1:Y:S02]  /*48a0*/  SHFL.IDX PT, R5, R5, 0x1, 0x1c1f ;  /* 0x003c1f0005057f89 */ /* 0x000e6400000e0000 */
[----:B------:R-:W-:-:S05]  /*48b0*/  IADD3 R6, R138, R6, -R141 ;  /* 0x000000068a067210 */ /* 0x000fca0007ffe88d */
[----:B------:R-:W-:-:S04]  /*48c0*/  IMAD.IADD R6, R6, 0x1, -R140 ;  /* 0x0000000106067824 */ /* 0x000fc800078e0a8c */
[C---:B0-----:R-:W-:Y:S02]  /*48d0*/  IMAD.IADD R3, R6.reuse, 0x1, R3 ;  /* 0x0000000106037824 */ /* 0x041fe400078e0203 */
[----:B-1----:R-:W-:-:S03]  /*48e0*/  IMAD.IADD R5, R6, 0x1, R5 ;  /* 0x0000000106057824 */ /* 0x002fc600078e0205 */
[C---:B------:R-:W-:Y:S02]  /*48f0*/  ISETP.GT.AND P5, PT, R3.reuse, RZ, PT ;  /* 0x000000ff0300720c */ /* 0x040fe40003fa4270 */
[----:B------:R-:W-:Y:S02]  /*4900*/  ISETP.GT.AND P4, PT, R3, 0x1, PT ;  /* 0x000000010300780c */ /* 0x000fe40003f84270 */
[----:B------:R-:W-:Y:S02]  /*4910*/  FSEL R24, R24, -INF , P5 ;  /* 0xff80000018187808 */ /* 0x000fe40002800000 */
[----:B------:R-:W-:Y:S02]  /*4920*/  FSEL R25, R25, -INF , P4 ;  /* 0xff80000019197808 */ /* 0x000fe40002000000 */
[C---:B------:R-:W-:Y:S02]  /*4930*/  ISETP.GT.AND P3, PT, R3.reuse, 0x8, PT ;  /* 0x000000080300780c */ /* 0x040fe40003f64270 */
[----:B------:R-:W-:-:S02]  /*4940*/  ISETP.GT.AND P2, PT, R3, 0x9, PT ;  /* 0x000000090300780c */ /* 0x000fc40003f44270 */
[C---:B------:R-:W-:Y:S02]  /*4950*/  ISETP.GT.AND P1, PT, R3.reuse, 0x10, PT ;  /* 0x000000100300780c */ /* 0x040fe40003f24270 */
[C---:B------:R-:W-:Y:S02]  /*4960*/  ISETP.GT.AND P5, PT, R3.reuse, 0x11, PT ;  /* 0x000000110300780c */ /* 0x040fe40003fa4270 */
[----:B------:R-:W-:Y:S02]  /*4970*/  ISETP.GT.AND P4, PT, R3, 0x18, PT ;  /* 0x000000180300780c */ /* 0x000fe40003f84270 */
[----:B------:R-:W-:Y:S02]  /*4980*/  FSEL R28, R28, -INF , P3 ;  /* 0xff8000001c1c7808 */ /* 0x000fe40001800000 */
[----:B------:R-:W-:Y:S02]  /*4990*/  FSEL R29, R29, -INF , P2 ;  /* 0xff8000001d1d7808 */ /* 0x000fe40001000000 */
[----:B------:R-:W-:-:S02]  /*49a0*/  FSEL R32, R32, -INF , P1 ;  /* 0xff80000020207808 */ /* 0x000fc40000800000 */
[----:B------:R-:W-:Y:S02]  /*49b0*/  FSEL R33, R33, -INF , P5 ;  /* 0xff80000021217808 */ /* 0x000fe40002800000 */
[----:B------:R-:W-:Y:S02]  /*49c0*/  FSEL R36, R36, -INF , P4 ;  /* 0xff80000024247808 */ /* 0x000fe40002000000 */
[C---:B------:R-:W-:Y:S02]  /*49d0*/  ISETP.GT.AND P3, PT, R3.reuse, 0x19, PT ;  /* 0x000000190300780c */ /* 0x040fe40003f64270 */
[C---:B------:R-:W-:Y:S02]  /*49e0*/  ISETP.GT.AND P2, PT, R3.reuse, 0x20, PT ;  /* 0x000000200300780c */ /* 0x040fe40003f44270 */
[C---:B------:R-:W-:Y:S02]  /*49f0*/  ISETP.GT.AND P1, PT, R3.reuse, 0x21, PT ;  /* 0x000000210300780c */ /* 0x040fe40003f24270 */
[----:B------:R-:W-:-:S02]  /*4a00*/  ISETP.GT.AND P5, PT, R3, 0x28, PT ;  /* 0x000000280300780c */ /* 0x000fc40003fa4270 */
[----:B------:R-:W-:Y:S02]  /*4a10*/  ISETP.GT.AND P4, PT, R3, 0x29, PT ;  /* 0x000000290300780c */ /* 0x000fe40003f84270 */
[----:B------:R-:W-:Y:S02]  /*4a20*/  FSEL R37, R37, -INF , P3 ;  /* 0xff80000025257808 */ /* 0x000fe40001800000 */
[----:B------:R-:W-:Y:S02]  /*4a30*/  FSEL R40, R40, -INF , P2 ;  /* 0xff80000028287808 */ /* 0x000fe40001000000 */
[----:B------:R-:W-:Y:S02]  /*4a40*/  FSEL R41, R41, -INF , P1 ;  /* 0xff80000029297808 */ /* 0x000fe40000800000 */
[----:B------:R-:W-:Y:S02]  /*4a50*/  FSEL R44, R44, -INF , P5 ;  /* 0xff8000002c2c7808 */ /* 0x000fe40002800000 */
[----:B------:R-:W-:-:S02]  /*4a60*/  FSEL R45, R45, -INF , P4 ;  /* 0xff8000002d2d7808 */ /* 0x000fc40002000000 */
[C---:B------:R-:W-:Y:S02]  /*4a70*/  ISETP.GT.AND P3, PT, R3.reuse, 0x30, PT ;  /* 0x000000300300780c */ /* 0x040fe40003f64270 */
[C---:B------:R-:W-:Y:S02]  /*4a80*/  ISETP.GT.AND P2, PT, R3.reuse, 0x31, PT ;  /* 0x000000310300780c */ /* 0x040fe40003f44270 */
[C---:B------:R-:W-:Y:S02]  /*4a90*/  ISETP.GT.AND P1, PT, R3.reuse, 0x38, PT ;  /* 0x000000380300780c */ /* 0x040fe40003f24270 */
[C---:B------:R-:W-:Y:S02]  /*4aa0*/  ISETP.GT.AND P5, PT, R3.reuse, 0x39, PT ;  /* 0x000000390300780c */ /* 0x040fe40003fa4270 */
[----:B------:R-:W-:Y:S02]  /*4ab0*/  ISETP.GT.AND P4, PT, R3, 0x40, PT ;  /* 0x000000400300780c */ /* 0x000fe40003f84270 */
        /* <DEDUP_REMOVED lines=30> */
[----:B------:R-:W-:-:S02]  /*4ca0*/  FMNMX.FTZ R3, R24, R7, !PT ;  /* 0x0000000718037209 */ /* 0x000fc40007810000 */
[----:B------:R-:W-:Y:S02]  /*4cb0*/  FSEL R77, R77, -INF , P3 ;  /* 0xff8000004d4d7808 */ /* 0x000fe40001800000 */
[----:B------:R-:W-:Y:S02]  /*4cc0*/  FMNMX.FTZ R3, R25, R3, !PT ;  /* 0x0000000319037209 */ /* 0x000fe40007810000 */
[----:B------:R-:W-:Y:S02]  /*4cd0*/  FSEL R80, R80, -INF , P2 ;  /* 0xff80000050507808 */ /* 0x000fe40001000000 */
[----:B------:R-:W-:Y:S02]  /*4ce0*/  FMNMX.FTZ R3, R28, R3, !PT ;  /* 0x000000031c037209 */ /* 0x000fe40007810000 */
[----:B------:R-:W-:Y:S02]  /*4cf0*/  FSEL R81, R81, -INF , P1 ;  /* 0xff80000051517808 */ /* 0x000fe40000800000 */
[----:B------:R-:W-:-:S02]  /*4d00*/  FMNMX.FTZ R3, R29, R3, !PT ;  /* 0x000000031d037209 */ /* 0x000fc40007810000 */
[----:B------:R-:W-:Y:S02]  /*4d10*/  FSEL R84, R84, -INF , P5 ;  /* 0xff80000054547808 */ /* 0x000fe40002800000 */
[----:B------:R-:W-:Y:S02]  /*4d20*/  FMNMX.FTZ R3, R32, R3, !PT ;  /* 0x0000000320037209 */ /* 0x000fe40007810000 */
[----:B------:R-:W-:Y:S02]  /*4d30*/  FSEL R85, R85, -INF , P4 ;  /* 0xff80000055557808 */ /* 0x000fe40002000000 */
[----:B------:R-:W-:Y:S02]  /*4d40*/  FMNMX.FTZ R3, R33, R3, !PT ;  /* 0x0000000321037209 */ /* 0x000fe40007810000 */
[----:B------:R-:W-:Y:S02]  /*4d50*/  ISETP.GT.AND P1, PT, R5, 0x8, PT ;  /* 0x000000080500780c */ /* 0x000fe40003f24270 */
[----:B------:R-:W-:-:S02]  /*4d60*/  FMNMX.FTZ R3, R36, R3, !PT ;  /* 0x0000000324037209 */ /* 0x000fc40007810000 */
[----:B------:R-:W-:Y:S02]  /*4d70*/  FSEL R30, R30, -INF , P1 ;  /* 0xff8000001e1e7808 */ /* 0x000fe40000800000 */
[----:B------:R-:W-:Y:S02]  /*4d80*/  FMNMX.FTZ R3, R37, R3, !PT ;  /* 0x0000000325037209 */ /* 0x000fe40007810000 */
[----:B------:R-:W-:Y:S02]  /*4d90*/  ISETP.GT.AND P1, PT, R5, 0x19, PT ;  /* 0x000000190500780c */ /* 0x000fe40003f24270 */
[----:B------:R-:W-:Y:S02]  /*4da0*/  FMNMX.FTZ R3, R40, R3, !PT ;  /* 0x0000000328037209 */ /* 0x000fe40007810000 */
[----:B------:R-:W-:Y:S02]  /*4db0*/  FSEL R39, R39, -INF , P1 ;  /* 0xff80000027277808 */ /* 0x000fe40000800000 */
[----:B------:R-:W-:-:S02]  /*4dc0*/  FMNMX.FTZ R3, R41, R3, !PT ;  /* 0x0000000329037209 */ /* 0x000fc40007810000 */
[C---:B------:R-:W-:Y:S02]  /*4dd0*/  ISETP.GT.AND P1, PT, R5.reuse, 0x30, PT ;  /* 0x000000300500780c */ /* 0x040fe40003f24270 */
[----:B------:R-:W-:Y:S02]  /*4de0*/  FMNMX.FTZ R3, R44, R3, !PT ;  /* 0x000000032c037209 */ /* 0x000fe40007810000 */
[----:B------:R-:W-:Y:S02]  /*4df0*/  ISETP.GT.AND P3, PT, R5, RZ, PT ;  /* 0x000000ff0500720c */ /* 0x000fe40003f64270 */
[----:B------:R-:W-:Y:S02]  /*4e00*/  FMNMX.FTZ R3, R45, R3, !PT ;  /* 0x000000032d037209 */ /* 0x000fe40007810000 */
[----:B------:R-:W-:Y:S02]  /*4e10*/  ISETP.GT.AND P2, PT, R5, 0x1, PT ;  /* 0x000000010500780c */ /* 0x000fe40003f44270 */
[----:B------:R-:W-:-:S02]  /*4e20*/  FMNMX.FTZ R3, R48, R3, !PT ;  /* 0x0000000330037209 */ /* 0x000fc40007810000 */
[----:B------:R-:W-:Y:S02]  /*4e30*/  FSEL R50, R50, -INF , P1 ;  /* 0xff80000032327808 */ /* 0x000fe40000800000 */
[----:B------:R-:W-:Y:S02]  /*4e40*/  FMNMX.FTZ R3, R49, R3, !PT ;  /* 0x0000000331037209 */ /* 0x000fe40007810000 */
[C---:B------:R-:W-:Y:S02]  /*4e50*/  ISETP.GT.AND P1, PT, R5.reuse, 0x41, PT ;  /* 0x000000410500780c */ /* 0x040fe40003f24270 */
[----:B------:R-:W-:Y:S02]  /*4e60*/  FMNMX.FTZ R3, R52, R3, !PT ;  /* 0x0000000334037209 */ /* 0x000fe40007810000 */
[----:B------:R-:W-:Y:S02]  /*4e70*/  ISETP.GT.AND P0, PT, R5, 0x61, PT ;  /* 0x000000610500780c */ /* 0x000fe40003f04270 */
[----:B------:R-:W-:-:S02]  /*4e80*/  FMNMX.FTZ R3, R53, R3, !PT ;  /* 0x0000000335037209 */ /* 0x000fc40007810000 */
[----:B------:R-:W-:Y:S02]  /*4e90*/  FSEL R26, R26, -INF , P3 ;  /* 0xff8000001a1a7808 */ /* 0x000fe40001800000 */
[----:B------:R-:W-:Y:S02]  /*4ea0*/  FMNMX.FTZ R3, R56, R3, !PT ;  /* 0x0000000338037209 */ /* 0x000fe40007810000 */
[----:B------:R-:W-:Y:S02]  /*4eb0*/  FSEL R27, R27, -INF , P2 ;  /* 0xff8000001b1b7808 */ /* 0x000fe40001000000 */
[----:B------:R-:W-:Y:S02]  /*4ec0*/  FMNMX.FTZ R3, R57, R3, !PT ;  /* 0x0000000339037209 */ /* 0x000fe40007810000 */
[----:B------:R-:W-:Y:S02]  /*4ed0*/  ISETP.GT.AND P5, PT, R5, 0x9, PT ;  /* 0x000000090500780c */ /* 0x000fe40003fa4270 */
[----:B------:R-:W-:-:S02]  /*4ee0*/  FMNMX.FTZ R3, R60, R3, !PT ;  /* 0x000000033c037209 */ /* 0x000fc40007810000 */
[----:B------:R-:W-:Y:S02]  /*4ef0*/  ISETP.GT.AND P4, PT, R5, 0x10, PT ;  /* 0x000000100500780c */ /* 0x000fe40003f84270 */
[----:B------:R-:W-:Y:S02]  /*4f00*/  FMNMX.FTZ R3, R61, R3, !PT ;  /* 0x000000033d037209 */ /* 0x000fe40007810000 */
[C---:B------:R-:W-:Y:S02]  /*4f10*/  ISETP.GT.AND P3, PT, R5.reuse, 0x11, PT ;  /* 0x000000110500780c */ /* 0x040fe40003f64270 */
        /* <DEDUP_REMOVED lines=9> */
[----:B------:R-:W-:Y:S02]  /*4fb0*/  FSEL R34, R34, -INF , P4 ;  /* 0xff80000022227808 */ /* 0x000fe40002000000 */
[----:B------:R-:W-:Y:S02]  /*4fc0*/  FMNMX.FTZ R3, R73, R3, !PT ;  /* 0x0000000349037209 */ /* 0x000fe40007810000 */
[----:B------:R-:W-:Y:S02]  /*4fd0*/  FSEL R35, R35, -INF , P3 ;  /* 0xff80000023237808 */ /* 0x000fe40001800000 */
[----:B------:R-:W-:Y:S02]  /*4fe0*/  FMNMX.FTZ R3, R76, R3, !PT ;  /* 0x000000034c037209 */ /* 0x000fe40007810000 */
[----:B------:R-:W-:Y:S02]  /*4ff0*/  FSEL R38, R38, -INF , P2 ;  /* 0xff80000026267808 */ /* 0x000fe40001000000 */
[----:B------:R-:W-:-:S02]  /*5000*/  FMNMX.FTZ R3, R77, R3, !PT ;  /* 0x000000034d037209 */ /* 0x000fc40007810000 */
[C---:B------:R-:W-:Y:S02]  /*5010*/  ISETP.GT.AND P5, PT, R5.reuse, 0x20, PT ;  /* 0x000000200500780c */ /* 0x040fe40003fa4270 */
[----:B------:R-:W-:Y:S02]  /*5020*/  FMNMX.FTZ R3, R80, R3, !PT ;  /* 0x0000000350037209 */ /* 0x000fe40007810000 */
[----:B------:R-:W-:Y:S02]  /*5030*/  ISETP.GT.AND P4, PT, R5, 0x21, PT ;  /* 0x000000210500780c */ /* 0x000fe40003f84270 */
[----:B------:R-:W-:Y:S02]  /*5040*/  FMNMX.FTZ R3, R81, R3, !PT ;  /* 0x0000000351037209 */ /* 0x000fe40007810000 */
[----:B------:R-:W-:Y:S02]  /*5050*/  ISETP.GT.AND P3, PT, R5, 0x28, PT ;  /* 0x000000280500780c */ /* 0x000fe40003f64270 */
[----:B------:R-:W-:-:S02]  /*5060*/  FMNMX.FTZ R3, R84, R3, !PT ;  /* 0x0000000354037209 */ /* 0x000fc40007810000 */
[----:B------:R-:W-:Y:S02]  /*5070*/  ISETP.GT.AND P2, PT, R5, 0x29, PT ;  /* 0x000000290500780c */ /* 0x000fe40003f44270 */
[----:B------:R-:W-:Y:S02]  /*5080*/  FMNMX.FTZ R3, R85, R3, !PT ;  /* 0x0000000355037209 */ /* 0x000fe40007810000 */
[----:B------:R-:W-:Y:S02]  /*5090*/  FSEL R70, R70, -INF , P1 ;  /* 0xff80000046467808 */ /* 0x000fe40000800000 */
[----:B------:R-:W-:Y:S01]  /*50a0*/  ISETP.GT.AND P1, PT, R5, 0x69, PT ;  /* 0x000000690500780c */ /* 0x000fe20003f24270 */
[----:B------:R-:W0:Y:S01]  /*50b0*/  SHFL.BFLY PT, R6, R3, 0x2, 0x1f ;  /* 0x0c401f0003067f89 */ /* 0x000e2200000e0000 */
        /* <DEDUP_REMOVED lines=8> */
[----:B------:R-:W-:Y:S02]  /*5140*/  @P0 LOP3.LUT R16, R16, 0x200, RZ, 0xfc, !PT ;  /* 0x0000020010100812 */ /* 0x000fe400078efcff */
[----:B------:R-:W-:Y:S02]  /*5150*/  FSEL R51, R51, -INF , P5 ;  /* 0xff80000033337808 */ /* 0x000fe40002800000 */
[----:B------:R-:W-:Y:S02]  /*5160*/  FSEL R54, R54, -INF , P4 ;  /* 0xff80000036367808 */ /* 0x000fe40002000000 */
[----:B------:R-:W-:Y:S02]  /*5170*/  FSEL R55, R55, -INF , P3 ;  /* 0xff80000037377808 */ /* 0x000fe40001800000 */
[----:B0-----:R-:W-:Y:S02]  /*5180*/  FMNMX.FTZ R6, R3, R6, !PT ;  /* 0x0000000603067209 */ /* 0x001fe40007810000 */
[----:B------:R-:W-:-:S02]  /*5190*/  FSEL R58, R58, -INF , P2 ;  /* 0xff8000003a3a7808 */ /* 0x000fc40001000000 */
[C---:B------:R-:W-:Y:S01]  /*51a0*/  ISETP.GT.AND P5, PT, R5.reuse, 0x48, PT ;  /* 0x000000480500780c */ /* 0x040fe20003fa4270 */
[----:B------:R-:W0:Y:S01]  /*51b0*/  SHFL.BFLY PT, R3, R6, 0x1, 0x1f ;  /* 0x0c201f0006037f89 */ /* 0x000e2200000e0000 */
[C---:B------:R-:W-:Y:S02]  /*51c0*/  ISETP.GT.AND P4, PT, R5.reuse, 0x49, PT ;  /* 0x000000490500780c */ /* 0x040fe40003f84270 */
[C---:B------:R-:W-:Y:S02]  /*51d0*/  ISETP.GT.AND P3, PT, R5.reuse, 0x50, PT ;  /* 0x000000500500780c */ /* 0x040fe40003f64270 */
[----:B------:R-:W-:Y:S02]  /*51e0*/  ISETP.GT.AND P2, PT, R5, 0x51, PT ;  /* 0x000000510500780c */ /* 0x000fe40003f44270 */
[----:B------:R-:W-:Y:S02]  /*51f0*/  LOP3.LUT R16, R16, 0xfffffbff, RZ, 0xc0, !PT ;  /* 0xfffffbff10107812 */ /* 0x000fe400078ec0ff */
[----:B------:R-:W-:-:S02]  /*5200*/  FSEL R62, R62, -INF , P5 ;  /* 0xff8000003e3e7808 */ /* 0x000fc40002800000 */
[----:B------:R-:W-:Y:S02]  /*5210*/  FSEL R63, R63, -INF , P4 ;  /* 0xff8000003f3f7808 */ /* 0x000fe40002000000 */
[----:B------:R-:W-:Y:S02]  /*5220*/  FSEL R66, R66, -INF , P3 ;  /* 0xff80000042427808 */ /* 0x000fe40001800000 */
[----:B------:R-:W-:Y:S02]  /*5230*/  FSEL R67, R67, -INF , P2 ;  /* 0xff80000043437808 */ /* 0x000fe40001000000 */
[----:B------:R-:W-:Y:S02]  /*5240*/  @P1 LOP3.LUT R16, R16, 0x400, RZ, 0xfc, !PT ;  /* 0x0000040010101812 */ /* 0x000fe400078efcff */
[C---:B------:R-:W-:Y:S02]  /*5250*/  ISETP.GT.AND P2, PT, R5.reuse, 0x70, PT ;  /* 0x000000700500780c */ /* 0x040fe40003f44270 */
[----:B------:R-:W-:-:S02]  /*5260*/  ISETP.GT.AND P3, PT, R5, 0x71, PT ;  /* 0x000000710500780c */ /* 0x000fc40003f64270 */
[C---:B------:R-:W-:Y:S02]  /*5270*/  ISETP.GT.AND P4, PT, R5.reuse, 0x78, PT ;  /* 0x000000780500780c */ /* 0x040fe40003f84270 */
[----:B0-----:R-:W-:Y:S02]  /*5280*/  FMNMX.FTZ R6, R6, R3, !PT ;  /* 0x0000000306067209 */ /* 0x001fe40007810000 */
[C---:B------:R-:W-:Y:S02]  /*5290*/  ISETP.GT.AND P5, PT, R5.reuse, 0x79, PT ;  /* 0x000000790500780c */ /* 0x040fe40003fa4270 */
[C---:B------:R-:W-:Y:S02]  /*52a0*/  FSETP.NEU.FTZ.AND P6, PT, R6.reuse, -INF , PT ;  /* 0xff8000000600780b */ /* 0x040fe40003fdd000 */
[----:B------:R-:W-:Y:S02]  /*52b0*/  ISETP.GT.AND P1, PT, R5, 0x59, PT ;  /* 0x000000590500780c */ /* 0x000fe40003f24270 */
[----:B------:R-:W-:-:S02]  /*52c0*/  FSEL R3, R6, RZ, P6 ;  /* 0x000000ff06037208 */ /* 0x000fc40003000000 */
[----:B------:R-:W-:Y:S02]  /*52d0*/  ISETP.GT.AND P0, PT, R5, 0x60, PT ;  /* 0x000000600500780c */ /* 0x000fe40003f04270 */
[----:B------:R-:W-:Y:S01]  /*52e0*/  FSEL R71, R71, -INF , P1 ;  /* 0xff80000047477808 */ /* 0x000fe20000800000 */
[----:B------:R-:W-:Y:S01]  /*52f0*/  FADD.FTZ R7, -R3, R7 ;  /* 0x0000000703077221 */ /* 0x000fe20000010100 */
[----:B------:R-:W-:Y:S01]  /*5300*/  FSEL R74, R74, -INF , P0 ;  /* 0xff8000004a4a7808 */ /* 0x000fe20000000000 */
[----:B------:R-:W0:Y:S01]  /*5310*/  LDC R3, c[0x0][0x988] ;  /* 0x00026200ff037b82 */ /* 0x000e220000000800 */
[C---:B------:R-:W-:Y:S02]  /*5320*/  LOP3.LUT P0, RZ, R16.reuse, 0x200, RZ, 0xc0, !PT ;  /* 0x0000020010ff7812 */ /* 0x040fe4000780c0ff */
[----:B------:R-:W-:Y:S02]  /*5330*/  LOP3.LUT P1, RZ, R16, 0x400, RZ, 0xc0, !PT ;  /* 0x0000040010ff7812 */ /* 0x000fe4000782c0ff */
[----:B------:R-:W-:-:S02]  /*5340*/  FSEL R75, R75, -INF , P0 ;  /* 0xff8000004b4b7808 */ /* 0x000fc40000000000 */
[----:B------:R-:W-:Y:S02]  /*5350*/  FSEL R79, R79, -INF , P1 ;  /* 0xff8000004f4f7808 */ /* 0x000fe40000800000 */
[----:B------:R-:W-:Y:S02]  /*5360*/  FSEL R82, R82, -INF , P2 ;  /* 0xff80000052527808 */ /* 0x000fe40001000000 */
[----:B------:R-:W-:Y:S02]  /*5370*/  FSEL R83, R83, -INF , P3 ;  /* 0xff80000053537808 */ /* 0x000fe40001800000 */
[----:B------:R-:W-:Y:S02]  /*5380*/  FSEL R86, R86, -INF , P4 ;  /* 0xff80000056567808 */ /* 0x000fe40002000000 */
[----:B------:R-:W-:Y:S02]  /*5390*/  FSEL R87, R87, -INF , P5 ;  /* 0xff80000057577808 */ /* 0x000fe40002800000 */
[----:B------:R-:W-:Y:S01]  /*53a0*/  LOP3.LUT P0, RZ, R16, 0x100, RZ, 0xc0, !PT ;  /* 0x0000010010ff7812 */ /* 0x000fe2000780c0ff */
[-C--:B0-----:R-:W-:Y:S01]  /*53b0*/  FMUL.FTZ R10, R6, R3.reuse ;  /* 0x00000003060a7220 */ /* 0x081fe20000410000 */
[----:B------:R-:W-:-:S04]  /*53c0*/  FMUL.FTZ R7, R7, R3 ;  /* 0x0000000307077220 */ /* 0x000fc80000410000 */
[----:B------:R-:W-:Y:S02]  /*53d0*/  FSEL R10, R10, RZ, P6 ;  /* 0x000000ff0a0a7208 */ /* 0x000fe40003000000 */
[----:B------:R-:W-:Y:S01]  /*53e0*/  ISETP.GT.AND P6, PT, R5, 0x68, PT ;  /* 0x000000680500780c */ /* 0x000fe20003fc4270 */
[----:B------:R-:W-:Y:S01]  /*53f0*/  MUFU.EX2 R7, R7 ;  /* 0x0000000700077308 */ /* 0x000fe20000000800 */
[----:B------:R-:W-:Y:S01]  /*5400*/  FMNMX.FTZ R5, R26, R9, !PT ;  /* 0x000000091a057209 */ /* 0x000fe20007810000 */
[-CC-:B------:R-:W-:Y:S01]  /*5410*/  FFMA.FTZ R24, R24, R3.reuse, -R10.reuse ;  /* 0x0000000318187223 */ /* 0x180fe2000001080a */
[----:B------:R-:W-:Y:S01]  /*5420*/  FSEL R78, R78, -INF , P6 ;  /* 0xff8000004e4e7808 */ /* 0x000fe20003000000 */
[--C-:B------:R-:W-:Y:S01]  /*5430*/  FFMA.FTZ R25, R25, R3, -R10.reuse ;  /* 0x0000000319197223 */ /* 0x100fe2000001080a */
[----:B------:R-:W-:Y:S01]  /*5440*/  FMNMX.FTZ R5, R27, R5, !PT ;  /* 0x000000051b057209 */ /* 0x000fe20007810000 */
[-CC-:B------:R-:W-:Y:S01]  /*5450*/  FFMA.FTZ R28, R28, R3.reuse, -R10.reuse ;  /* 0x000000031c1c7223 */ /* 0x180fe2000001080a */
[--C-:B------:R-:W-:Y:S01]  /*5460*/  FFMA.FTZ R29, R29, R3, -R10.reuse ;  /* 0x000000031d1d7223 */ /* 0x100fe2000001080a */
[----:B------:R-:W0:Y:S01]  /*5470*/  MUFU.EX2 R24, R24 ;  /* 0x0000001800187308 */ /* 0x000e220000000800 */
[----:B------:R-:W-:Y:S01]  /*5480*/  FMNMX.FTZ R5, R30, R5, !PT ;  /* 0x000000051e057209 */ /* 0x000fe20007810000 */
[-CC-:B------:R-:W-:Y:S01]  /*5490*/  FFMA.FTZ R32, R32, R3.reuse, -R10.reuse ;  /* 0x0000000320207223 */ /* 0x180fe2000001080a */
[-CC-:B------:R-:W-:Y:S01]  /*54a0*/  FFMA.FTZ R33, R33, R3.reuse, -R10.reuse ;  /* 0x0000000321217223 */ /* 0x180fe2000001080a */
[--C-:B------:R-:W-:Y:S01]  /*54b0*/  FFMA.FTZ R36, R36, R3, -R10.reuse ;  /* 0x0000000324247223 */ /* 0x100fe2000001080a */
[----:B------:R-:W-:Y:S01]  /*54c0*/  FMNMX.FTZ R5, R31, R5, !PT ;  /* 0x000000051f057209 */ /* 0x000fe20007810000 */
[-CC-:B------:R-:W-:Y:S01]  /*54d0*/  FFMA.FTZ R37, R37, R3.reuse, -R10.reuse ;  /* 0x0000000325257223 */ /* 0x180fe2000001080a */
[--C-:B------:R-:W-:Y:S01]  /*54e0*/  FFMA.FTZ R40, R40, R3, -R10.reuse ;  /* 0x0000000328287223 */ /* 0x100fe2000001080a */
[----:B------:R-:W1:Y:S01]  /*54f0*/  MUFU.EX2 R25, R25 ;  /* 0x0000001900197308 */ /* 0x000e620000000800 */
[----:B------:R-:W-:Y:S01]  /*5500*/  FMNMX.FTZ R5, R34, R5, !PT ;  /* 0x0000000522057209 */ /* 0x000fe20007810000 */
[-CC-:B------:R-:W-:Y:S01]  /*5510*/  FFMA.FTZ R41, R41, R3.reuse, -R10.reuse ;  /* 0x0000000329297223 */ /* 0x180fe2000001080a */
[-CC-:B------:R-:W-:Y:S01]  /*5520*/  FFMA.FTZ R44, R44, R3.reuse, -R10.reuse ;  /* 0x000000032c2c7223 */ /* 0x180fe2000001080a */
[--C-:B------:R-:W-:Y:S01]  /*5530*/  FFMA.FTZ R45, R45, R3, -R10.reuse ;  /* 0x000000032d2d7223 */ /* 0x100fe2000001080a */
[----:B------:R-:W-:Y:S01]  /*5540*/  FMNMX.FTZ R5, R35, R5, !PT ;  /* 0x0000000523057209 */ /* 0x000fe20007810000 */
[-CC-:B------:R-:W-:Y:S01]  /*5550*/  FFMA.FTZ R48, R48, R3.reuse, -R10.reuse ;  /* 0x0000000330307223 */ /* 0x180fe2000001080a */
[----:B------:R-:W-:Y:S01]  /*5560*/  FFMA.FTZ R49, R49, R3, -R10 ;  /* 0x0000000331317223 */ /* 0x000fe2000001080a */
[----:B------:R-:W-:Y:S01]  /*5570*/  MUFU.EX2 R28, R28 ;  /* 0x0000001c001c7308 */ /* 0x000fe20000000800 */
[----:B------:R-:W-:Y:S01]  /*5580*/  FMNMX.FTZ R5, R38, R5, !PT ;  /* 0x0000000526057209 */ /* 0x000fe20007810000 */
[----:B0-----:R-:W-:Y:S01]  /*5590*/  FFMA.FTZ R4, R7, R4, R24 ;  /* 0x0000000407047223 */ /* 0x001fe20000010018 */
[-CC-:B------:R-:W-:Y:S01]  /*55a0*/  FFMA.FTZ R52, R52, R3.reuse, -R10.reuse ;  /* 0x0000000334347223 */ /* 0x180fe2000001080a */
[--C-:B------:R-:W-:Y:S01]  /*55b0*/  FFMA.FTZ R53, R53, R3, -R10.reuse ;  /* 0x0000000335357223 */ /* 0x100fe2000001080a */
[----:B------:R-:W-:Y:S01]  /*55c0*/  FMNMX.FTZ R5, R39, R5, !PT ;  /* 0x0000000527057209 */ /* 0x000fe20007810000 */
[-CC-:B------:R-:W-:Y:S01]  /*55d0*/  FFMA.FTZ R56, R56, R3.reuse, -R10.reuse ;  /* 0x0000000338387223 */ /* 0x180fe2000001080a */
[----:B------:R-:W-:Y:S01]  /*55e0*/  FFMA.FTZ R57, R57, R3, -R10 ;  /* 0x0000000339397223 */ /* 0x000fe2000001080a */
[----:B------:R-:W-:Y:S01]  /*55f0*/  MUFU.EX2 R29, R29 ;  /* 0x0000001d001d7308 */ /* 0x000fe20000000800 */
[----:B------:R-:W-:Y:S01]  /*5600*/  FMNMX.FTZ R5, R42, R5, !PT ;  /* 0x000000052a057209 */ /* 0x000fe20007810000 */
[----:B-1----:R-:W-:Y:S01]  /*5610*/  FADD.FTZ R4, R25, R4 ;  /* 0x0000000419047221 */ /* 0x002fe20000010000 */
[-CC-:B------:R-:W-:Y:S01]  /*5620*/  FFMA.FTZ R60, R60, R3.reuse, -R10.reuse ;  /* 0x000000033c3c7223 */ /* 0x180fe2000001080a */
[--C-:B------:R-:W-:Y:S01]  /*5630*/  FFMA.FTZ R61, R61, R3, -R10.reuse ;  /* 0x000000033d3d7223 */ /* 0x100fe2000001080a */
[----:B------:R-:W-:Y:S01]  /*5640*/  FMNMX.FTZ R5, R43, R5, !PT ;  /* 0x000000052b057209 */ /* 0x000fe20007810000 */
[-CC-:B------:R-:W-:Y:S01]  /*5650*/  FFMA.FTZ R64, R64, R3.reuse, -R10.reuse ;  /* 0x0000000340407223 */ /* 0x180fe2000001080a */
[--C-:B------:R-:W-:Y:S01]  /*5660*/  FFMA.FTZ R65, R65, R3, -R10.reuse ;  /* 0x0000000341417223 */ /* 0x100fe2000001080a */
[----:B------:R-:W-:Y:S01]  /*5670*/  MUFU.EX2 R32, R32 ;  /* 0x0000002000207308 */ /* 0x000fe20000000800 */
[----:B------:R-:W-:Y:S01]  /*5680*/  FMNMX.FTZ R5, R46, R5, !PT ;  /* 0x000000052e057209 */ /* 0x000fe20007810000 */
[-CC-:B------:R-:W-:Y:S01]  /*5690*/  FFMA.FTZ R68, R68, R3.reuse, -R10.reuse ;  /* 0x0000000344447223 */ /* 0x180fe2000001080a */
        /* <DEDUP_REMOVED lines=40> */
[----:B------:R-:W-:Y:S02]  /*5920*/  MUFU.EX2 R53, R53 ;  /* 0x0000003500357308 */ /* 0x000fe40000000800 */
[----:B------:R-:W0:Y:S06]  /*5930*/  SHFL.BFLY PT, R11, R5, 0x2, 0x1f ;  /* 0x0c401f00050b7f89 */ /* 0x000e2c00000e0000 */
[----:B------:R-:W-:Y:S08]  /*5940*/  MUFU.EX2 R56, R56 ;  /* 0x0000003800387308 */ /* 0x000ff00000000800 */
[----:B------:R-:W-:Y:S08]  /*5950*/  MUFU.EX2 R57, R57 ;  /* 0x0000003900397308 */ /* 0x000ff00000000800 */
[----:B------:R-:W-:Y:S01]  /*5960*/  MUFU.EX2 R60, R60 ;  /* 0x0000003c003c7308 */ /* 0x000fe20000000800 */
[----:B0-----:R-:W-:-:S05]  /*5970*/  FMNMX.FTZ R5, R5, R11, !PT ;  /* 0x0000000b05057209 */ /* 0x001fca0007810000 */
[----:B------:R-:W0:Y:S02]  /*5980*/  SHFL.BFLY PT, R11, R5, 0x1, 0x1f ;  /* 0x0c201f00050b7f89 */ /* 0x000e2400000e0000 */
[----:B------:R-:W-:Y:S08]  /*5990*/  MUFU.EX2 R61, R61 ;  /* 0x0000003d003d7308 */ /* 0x000ff00000000800 */
[----:B------:R-:W-:Y:S08]  /*59a0*/  MUFU.EX2 R64, R64 ;  /* 0x0000004000407308 */ /* 0x000ff00000000800 */
[----:B------:R-:W-:Y:S01]  /*59b0*/  MUFU.EX2 R65, R65 ;  /* 0x0000004100417308 */ /* 0x000fe20000000800 */
[----:B0-----:R-:W-:-:S07]  /*59c0*/  FMNMX.FTZ R5, R5, R11, !PT ;  /* 0x0000000b05057209 */ /* 0x001fce0007810000 */
[----:B------:R-:W-:Y:S01]  /*59d0*/  MUFU.EX2 R68, R68 ;  /* 0x0000004400447308 */ /* 0x000fe20000000800 */
[C---:B------:R-:W-:Y:S01]  /*59e0*/  FSETP.NEU.FTZ.AND P1, PT, R5.reuse, -INF , PT ;  /* 0xff8000000500780b */ /* 0x040fe20003f3d000 */
[----:B------:R-:W-:-:S03]  /*59f0*/  FMUL.FTZ R12, R5, R3 ;  /* 0x00000003050c7220 */ /* 0x000fc60000410000 */
[----:B------:R-:W-:-:S03]  /*5a00*/  FSEL R11, R5, RZ, P1 ;  /* 0x000000ff050b7208 */ /* 0x000fc60000800000 */
[----:B------:R-:W-:Y:S01]  /*5a10*/  MUFU.EX2 R69, R69 ;  /* 0x0000004500457308 */ /* 0x000fe20000000800 */
[----:B------:R-:W-:Y:S01]  /*5a20*/  FSEL R12, R12, RZ, P1 ;  /* 0x000000ff0c0c7208 */ /* 0x000fe20000800000 */
[----:B------:R-:W-:-:S04]  /*5a30*/  FADD.FTZ R9, -R11, R9 ;  /* 0x000000090b097221 */ /* 0x000fc80000010100 */
[-CC-:B------:R-:W-:Y:S01]  /*5a40*/  FFMA.FTZ R26, R26, R3.reuse, -R12.reuse ;  /* 0x000000031a1a7223 */ /* 0x180fe2000001080c */
[-CC-:B------:R-:W-:Y:S01]  /*5a50*/  FFMA.FTZ R27, R27, R3.reuse, -R12.reuse ;  /* 0x000000031b1b7223 */ /* 0x180fe2000001080c */
[-C--:B------:R-:W-:Y:S01]  /*5a60*/  FMUL.FTZ R9, R9, R3.reuse ;  /* 0x0000000309097220 */ /* 0x080fe20000410000 */
        /* <DEDUP_REMOVED lines=35> */
[----:B0-----:R-:W-:-:S04]  /*5ca0*/  FFMA.FTZ R0, R9, R0, R26 ;  /* 0x0000000009007223 */ /* 0x001fc8000001001a */
[----:B------:R-:W-:Y:S01]  /*5cb0*/  FADD.FTZ R14, R13, R0 ;  /* 0x000000000d0e7221 */ /* 0x000fe20000010000 */
        /* <DEDUP_REMOVED lines=98> */
.L_x_2098:
        /* <DEDUP_REMOVED lines=106> */
.L_x_2088:
[----:B------:R-:W-:-:S13]  /*6980*/  ISETP.GE.AND P1, PT, R8, R142, PT ;  /* 0x0000008e0800720c */ /* 0x000fda0003f26270 */
[----:B------:R-:W-:Y:S05]  /*6990*/  @!P1 BRA `(.L_x_2100) ;  /* 0x00000020003c9947 */ /* 0x000fea0003800000 */
[----:B------:R-:W-:Y:S01]  /*69a0*/  IMAD.MOV.U32 R9, RZ, RZ, R5 ;  /* 0x000000ffff097224 */ /* 0x000fe200078e0005 */
[----:B------:R-:W-:Y:S01]  /*69b0*/  UMOV UR6, UR38 ;  /* 0x0000002600067c82 */ /* 0x000fe20008000000 */
[----:B------:R-:W-:Y:S02]  /*69c0*/  IMAD.MOV.U32 R7, RZ, RZ, R6 ;  /* 0x000000ffff077224 */ /* 0x000fe400078e0006 */
[----:B------:R-:W-:-:S07]  /*69d0*/  IMAD.MOV.U32 R10, RZ, RZ, R2 ;  /* 0x000000ffff0a7224 */ /* 0x000fce00078e0002 */
.L_x_2111:
[----:B------:R-:W-:Y:S01]  /*69e0*/  ISETP.NE.AND P2, PT, RZ, UR42, PT ;  /* 0x0000002aff007c0c */ /* 0x000fe2000bf45270 */
[----:B------:R-:W-:-:S04]  /*69f0*/  UISETP.NE.AND UP0, UPT, UR6, 0x1, UPT ;  /* 0x000000010600788c */ /* 0x000fc8000bf05270 */
[----:B------:R-:W-:-:S06]  /*6a00*/  USEL UR7, URZ, 0x1, UP0 ;  /* 0x000000013f077887 */ /* 0x000fcc0008000000 */
[----:B------:R-:W-:Y:S02]  /*6a10*/  LOP3.LUT R2, R10, UR7, RZ, 0x3c, !PT ;  /* 0x000000070a027c12 */ /* 0x000fe4000f8e3cff */
[----:B------:R-:W-:Y:S05]  /*6a20*/  @P2 BRA `(.L_x_2101) ;  /* 0x0000000000342947 */ /* 0x000fea0003800000 */
[----:B------:R-:W-:Y:S05]  /*6a30*/  @!P0 BRA `(.L_x_2102) ;  /* 0x0000000000048947 */ /* 0x000fea0003800000 */
[----:B------:R-:W-:Y:S01]  /*6a40*/  BPT.TRAP 0x1 ;  /* 0x000000040000795c */ /* 0x000fe20000300000 */
.L_x_2102:
        /* <DEDUP_REMOVED lines=8> */
.L_x_2103:
[----:B-1----:R-:W-:Y:S05]  /*6ad0*/  @P1 BRA `(.L_x_2101) ;  /* 0x0000000000081947 */ /* 0x002fea0003800000 */
[----:B------:R-:W1:Y:S02]  /*6ae0*/  SYNCS.PHASECHK.TRANS64.TRYWAIT P1, [UR7+0x2d830], R3 ;  /* 0x02d83003ff0075a7 */ /* 0x000e640008020147 */
[----:B-1----:R-:W-:Y:S05]  /*6af0*/  @!P1 BRA `(.L_x_2104) ;  /* 0x000000b4007c9947 */ /* 0x002fea0003800000 */
.L_x_2101:
        /* <DEDUP_REMOVED lines=42> */
.L_x_2106:
[----:B------:R-:W-:Y:S01]  /*6da0*/  ULEA UR7, UR6, UR40, 0x3 ;  /* 0x0000002806077291 */ /* 0x000fe2000f8e183f */
[----:B------:R-:W-:-:S08]  /*6db0*/  SHF.L.U32 R3, R10, 0x1f, RZ ;  /* 0x0000001f0a037819 */ /* 0x000fd000000006ff */
[----:B------:R0:W1:Y:S01]  /*6dc0*/  SYNCS.PHASECHK.TRANS64.TRYWAIT P1, [UR7+0x2d850], R3 ;  /* 0x02d85003ff0075a7 */ /* 0x0000620008020147 */
[----:B------:R-:W-:Y:S05]  /*6dd0*/  @!P0 BRA `(.L_x_2107) ;  /* 0x0000000000048947 */ /* 0x000fea0003800000 */
[----:B------:R-:W-:Y:S01]  /*6de0*/  BPT.TRAP 0x1 ;  /* 0x000000040000795c */ /* 0x000fe20000300000 */
.L_x_2107:
[----:B-1----:R-:W-:Y:S05]  /*6df0*/  @P1 BRA `(.L_x_2105) ;  /* 0x0000000000081947 */ /* 0x002fea0003800000 */
[----:B------:R-:W1:Y:S02]  /*6e00*/  SYNCS.PHASECHK.TRANS64.TRYWAIT P1, [UR7+0x2d850], R3 ;  /* 0x02d85003ff0075a7 */ /* 0x000e640008020147 */
[----:B-1----:R-:W-:Y:S05]  /*6e10*/  @!P1 BRA `(.L_x_2108) ;  /* 0x000000b000cc9947 */ /* 0x002fea0003800000 */
.L_x_2105:
        /* <DEDUP_REMOVED lines=70> */
.L_x_2109:
        /* <DEDUP_REMOVED lines=37> */
[----:B0-----:R-:W-:Y:S02]  /*74d0*/  FMNMX.FTZ R5, R3, R5, !PT ;  /* 0x0000000503057209 */ /* 0x001fe40007810000 */
[----:B------:R-:W-:-:S03]  /*74e0*/  FMNMX.FTZ R3, R26, R9, !PT ;  /* 0x000000091a037209 */ /* 0x000fc60007810000 */
[----:B------:R-:W0:Y:S01]  /*74f0*/  SHFL.BFLY PT, R6, R5, 0x1, 0x1f ;  /* 0x0c201f0005067f89 */ /* 0x000e2200000e0000 */
[----:B------:R-:W-:-:S04]  /*7500*/  FMNMX.FTZ R3, R27, R3, !PT ;  /* 0x000000031b037209 */ /* 0x000fc80007810000 */
[----:B------:R-:W-:-:S04]  /*7510*/  FMNMX.FTZ R3, R30, R3, !PT ;  /* 0x000000031e037209 */ /* 0x000fc80007810000 */
[----:B------:R-:W-:-:S04]  /*7520*/  FMNMX.FTZ R3, R31, R3, !PT ;  /* 0x000000031f037209 */ /* 0x000fc80007810000 */
[----:B------:R-:W-:-:S04]  /*7530*/  FMNMX.FTZ R3, R34, R3, !PT ;  /* 0x0000000322037209 */ /* 0x000fc80007810000 */
[----:B------:R-:W-:-:S04]  /*7540*/  FMNMX.FTZ R3, R35, R3, !PT ;  /* 0x0000000323037209 */ /* 0x000fc80007810000 */
[----:B------:R-:W-:Y:S02]  /*7550*/  FMNMX.FTZ R3, R38, R3, !PT ;  /* 0x0000000326037209 */ /* 0x000fe40007810000 */
        /* <DEDUP_REMOVED lines=32> */
[C---:B------:R-:W-:Y:S01]  /*7760*/  FADD.FTZ R9, -R5.reuse, R9 ;  /* 0x0000000905097221 */ /* 0x040fe20000010100 */
        /* <DEDUP_REMOVED lines=46> */
[-C--:B------:R-:W-:Y:S01]  /*7a50*/  FFMA.FTZ R35, R35, R3.reuse, -R12 ;  /* 0x0000000323237223 */ /* 0x080fe2000001080c */
        /* <DEDUP_REMOVED lines=10> */
[-C--:B------:R-:W-:Y:S01]  /*7b00*/  FFMA.FTZ R51, R51, R3.reuse, -R12 ;  /* 0x0000000333337223 */ /* 0x080fe2000001080c */
        /* <DEDUP_REMOVED lines=142> */
.L_x_2110:
        /* <DEDUP_REMOVED lines=106> */
.L_x_2100:
[----:B------:R-:W-:Y:S06]  /*8a90*/  BAR.ARV 0x8, 0x200 ;  /* 0x0208000000007b1d */ /* 0x000fec0000002000 */
[----:B------:R-:W-:Y:S05]  /*8aa0*/  @!P0 BRA `(.L_x_2112) ;  /* 0x0000000000048947 */ /* 0x000fea0003800000 */
[----:B------:R-:W-:Y:S01]  /*8ab0*/  BPT.TRAP 0x1 ;  /* 0x000000040000795c */ /* 0x000fe20000300000 */
.L_x_2112:
[----:B------:R-:W-:Y:S01]  /*8ac0*/  ULEA UR4, UR38, UR40, 0x3 ;  /* 0x0000002826047291 */ /* 0x000fe2000f8e183f */
[----:B------:R-:W-:-:S08]  /*8ad0*/  SHF.L.U32 R7, R2, 0x1f, RZ ;  /* 0x0000001f02077819 */ /* 0x000fd000000006ff */
[----:B------:R0:W1:Y:S01]  /*8ae0*/  SYNCS.PHASECHK.TRANS64.TRYWAIT P1, [UR4+0x2d850], R7 ;  /* 0x02d85007ff0075a7 */ /* 0x0000620008020144 */
[----:B------:R-:W-:Y:S05]  /*8af0*/  @!P0 BRA `(.L_x_2113) ;  /* 0x0000000000048947 */ /* 0x000fea0003800000 */
[----:B------:R-:W-:Y:S01]  /*8b00*/  BPT.TRAP 0x1 ;  /* 0x000000040000795c */ /* 0x000fe20000300000 */
.L_x_2113:
[----:B-1----:R-:W-:Y:S05]  /*8b10*/  @P1 BRA `(.L_x_2114) ;  /* 0x0000000000081947 */ /* 0x002fea0003800000 */
[----:B------:R-:W1:Y:S02]  /*8b20*/  SYNCS.PHASECHK.TRANS64.TRYWAIT P1, [UR4+0x2d850], R7 ;  /* 0x02d85007ff0075a7 */ /* 0x000e640008020144 */
[----:B-1----:R-:W-:Y:S05]  /*8b30*/  @!P1 BRA `(.L_x_2115) ;  /* 0x00000094009c9947 */ /* 0x002fea0003800000 */
.L_x_2114:
[----:B------:R-:W-:Y:S01]  /*8b40*/  UIADD3 UR40, UR40, 0x400, URZ ;  /* 0x0000040028287890 */ /* 0x000fe2000fffe03f */
[----:B------:R-:W-:Y:S01]  /*8b50*/  WARPGROUP.ARRIVE ;  /* 0x00000000000079c5 */ /* 0x000fe20000000000 */
[----:B------:R-:W-:Y:S01]  /*8b60*/  ULOP3.LUT UR39, UR39, 0x10000, URZ, 0xfc, !UPT ;  /* 0x0001000027277892 */ /* 0x000fe2000f8efc3f */
[----:B01----:R-:W0:Y:S01]  /*8b70*/  SHFL.BFLY PT, R7, R4, 0x2, 0x1f ;  /* 0x0c401f0004077f89 */ /* 0x003e2200000e0000 */
[----:B------:R-:W-:Y:S01]  /*8b80*/  USHF.R.U32.HI UR40, URZ, 0x4, UR40 ;  /* 0x000000043f287899 */ /* 0x000fe20008011628 */
[----:B------:R-:W-:Y:S01]  /*8b90*/  IMAD.MOV.U32 R20, RZ, RZ, -0x800000 ;  /* 0xff800000ff147424 */ /* 0x000fe200078e00ff */
[----:B------:R-:W-:Y:S01]  /*8ba0*/  UMOV UR9, 0x40000040 ;  /* 0x4000004000097882 */ /* 0x000fe20000000000 */
[----:B------:R-:W-:Y:S01]  /*8bb0*/  UMOV UR11, 0x80000020 ;  /* 0x80000020000b7882 */ /* 0x000fe20000000000 */
[----:B------:R-:W-:Y:S01]  /*8bc0*/  ULOP3.LUT UR40, UR40, 0x3fff, URZ, 0xc0, !UPT ;  /* 0x00003fff28287892 */ /* 0x000fe2000f8ec03f */
[----:B------:R-:W1:Y:S01]  /*8bd0*/  SHFL.BFLY PT, R9, R0, 0x2, 0x1f ;  /* 0x0c401f0000097f89 */ /* 0x000e6200000e0000 */
[----:B------:R-:W-:-:S02]  /*8be0*/  UMOV UR8, UR39 ;  /* 0x0000002700087c82 */ /* 0x000fc40008000000 */
[----:B------:R-:W-:-:S04]  /*8bf0*/  ULOP3.LUT UR5, UR40, 0x2000000, URZ, 0xfc, !UPT ;  /* 0x0200000028057892 */ /* 0x000fc8000f8efc3f */
[----:B------:R-:W-:-:S07]  /*8c00*/  UIMAD UR5, UR38, 0x600, UR5 ;  /* 0x00000600260578a4 */ /* 0x000fce000f8e0205 */
[----:B------:R-:W-:Y:S02]  /*8c10*/  UMOV UR10, UR5 ;  /* 0x00000005000a7c82 */ /* 0x000fe40008000000 */
[----:B------:R-:W-:Y:S01]  /*8c20*/  HGMMA.64x96x16.F32.BF16 R88, gdesc[UR8].tnspB, R88, gsb0 ;  /* 0x41600000085879f0 */ /* 0x000fe20008001858 */
[----:B------:R-:W-:Y:S01]  /*8c30*/  UIADD3 UR8, UR39, 0x2, URZ ;  /* 0x0000000227087890 */ /* 0x000fe2000fffe03f */
[----:B0-----:R-:W-:Y:S01]  /*8c40*/  FADD.FTZ R7, R7, R4 ;  /* 0x0000000407077221 */ /* 0x001fe20000010000 */
[----:B------:R-:W-:Y:S01]  /*8c50*/  UIADD3 UR10, UR5, 0x40, URZ ;  /* 0x00000040050a7890 */ /* 0x000fe2000fffe03f */
[----:B------:R-:W-:Y:S01]  /*8c60*/  IMAD.MOV.U32 R4, RZ, RZ, RZ ;  /* 0x000000ffff047224 */ /* 0x000fe200078e00ff */
[----:B------:R-:W-:Y:S01]  /*8c70*/  UMOV UR9, 0x40000040 ;  /* 0x4000004000097882 */ /* 0x000fe20000000000 */
[----:B------:R-:W-:Y:S01]  /*8c80*/  UMOV UR11, 0x80000020 ;  /* 0x80000020000b7882 */ /* 0x000fe20000000000 */
[----:B------:R-:W0:Y:S01]  /*8c90*/  SHFL.BFLY PT, R8, R7, 0x1, 0x1f ;  /* 0x0c201f0007087f89 */ /* 0x000e2200000e0000 */
[----:B-1----:R-:W-:Y:S01]  /*8ca0*/  FADD.FTZ R9, R9, R0 ;  /* 0x0000000009097221 */ /* 0x002fe20000010000 */
[----:B------:R-:W-:-:S04]  /*8cb0*/  IMAD.MOV.U32 R0, RZ, RZ, -0x800000 ;  /* 0xff800000ff007424 */ /* 0x000fc800078e00ff */
[----:B------:R-:W1:Y:S01]  /*8cc0*/  SHFL.BFLY PT, R10, R9, 0x1, 0x1f ;  /* 0x0c201f00090a7f89 */ /* 0x000e6200000e0000 */
[----:B0-----:R-:W-:Y:S01]  /*8cd0*/  FADD.FTZ R13, R7, R8 ;  /* 0x00000008070d7221 */ /* 0x001fe20000010000 */
[----:B------:R-:W-:-:S04]  /*8ce0*/  IMAD.MOV.U32 R8, RZ, RZ, RZ ;  /* 0x000000ffff087224 */ /* 0x000fc800078e00ff */
[----:B------:R-:W-:Y:S01]  /*8cf0*/  FSETP.NE.FTZ.AND P1, PT, R13, RZ, PT ;  /* 0x000000ff0d00720b */ /* 0x000fe20003f35000 */
[----:B-1----:R-:W-:-:S05]  /*8d00*/  FADD.FTZ R14, R9, R10 ;  /* 0x0000000a090e7221 */ /* 0x002fca0000010000 */
        /* <DEDUP_REMOVED lines=59> */
.L_x_2116:
        /* <DEDUP_REMOVED lines=60> */
.L_x_2080:
[----:B------:R-:W3:Y:S08]  /*9480*/  S2UR UR41, SR_CgaCtaId ;  /* 0x00000000002979c3 */ /* 0x000ef00000008800 */
[----:B------:R-:W-:Y:S06]  /*9490*/  BAR.SYNC.DEFER_BLOCKING 0x5, 0x200 ;  /* 0x0148000000007b1d */ /* 0x000fec0000010000 */
[----:B------:R-:W-:Y:S01]  /*94a0*/  UMOV UR40, 0x400 ;  /* 0x0000040000287882 */ /* 0x000fe20000000000 */
[----:B------:R-:W-:Y:S01]  /*94b0*/  BSSY B0, `(.L_x_2117) ;  /* 0x0000281000007945 */ /* 0x000fe20003800000 */
[----:B---3--:R-:W-:-:S09]  /*94c0*/  ULEA UR40, UR41, UR40, 0x18 ;  /* 0x0000002829287291 */ /* 0x008fd2000f8ec03f */
[----:B------:R-:W3:Y:S01]  /*94d0*/  LDS.128 R4, [UR40+0x2d8d0] ;  /* 0x02d8d028ff047984 */ /* 0x000ee20008000c00 */
[----:B------:R-:W-:Y:S06]  /*94e0*/  BAR.ARV 0x4, 0x200 ;  /* 0x0108000000007b1d */ /* 0x000fec0000002000 */
[----:B------:R-:W-:Y:S05]  /*94f0*/  @P0 BRA `(.L_x_2118) ;  /* 0x0000001c00540947 */ /* 0x000fea0003800000 */
[----:B--2---:R-:W1:Y:S01]  /*9500*/  LDL R3, [R1+0x48] ;  /* 0x0000480001037983 */ /* 0x004e620000100800 */
[----:B------:R-:W2:Y:S03]  /*9510*/  S2UR UR6, SR_SWINHI ;  /* 0x00000000000679c3 */ /* 0x000ea60000002f00 */
[----:B------:R-:W4:Y:S01]  /*9520*/  LDL R48, [R1+0x8] ;  /* 0x0000080001307983 */ /* 0x000f220000100800 */
[----:B------:R-:W-:Y:S01]  /*9530*/  UMOV UR4, UR40 ;  /* 0x0000002800047c82 */ /* 0x000fe20008000000 */
[----:B--2---:R-:W-:Y:S01]  /*9540*/  UMOV UR5, UR6 ;  /* 0x0000000600057c82 */ /* 0x004fe20008000000 */
[----:B------:R-:W-:Y:S02]  /*9550*/  IMAD.U32 R34, RZ, RZ, UR4 ;  /* 0x00000004ff227e24 */ /* 0x000fe4000f8e00ff */
[----:B------:R-:W-:Y:S01]  /*9560*/  IMAD.U32 R35, RZ, RZ, UR5 ;  /* 0x00000005ff237e24 */ /* 0x000fe2000f8e00ff */
[----:B------:R-:W-:Y:S01]  /*9570*/  F2FP.BF16.F32.PACK_AB R30, R109, R108 ;  /* 0x0000006c6d1e723e */ /* 0x000fe200000010ff */
[C---:B------:R-:W-:Y:S01]  /*9580*/  IMAD.SHL.U32 R41, R144.reuse, 0x4, RZ ;  /* 0x0000000490297824 */ /* 0x040fe200078e00ff */
[----:B------:R-:W-:Y:S01]  /*9590*/  SHF.L.U64.HI R40, R144, 0x2, R149 ;  /* 0x0000000290287819 */ /* 0x000fe20000010295 */
[----:B------:R-:W-:Y:S01]  /*95a0*/  ULDC.64 UR4, c[0x0][0xc08] ;  /* 0x0003020000047ab9 */ /* 0x000fe20000000a00 */
[----:B------:R-:W-:Y:S01]  /*95b0*/  BAR.SYNC.DEFER_BLOCKING 0x1, 0x180 ;  /* 0x0046000000007b1d */ /* 0x000fe20000010000 */
[----:B-1----:R-:W-:-:S03]  /*95c0*/  IMAD.WIDE R8, R3, 0x2, R34 ;  /* 0x0000000203087825 */ /* 0x002fc600078e0222 */
[C---:B------:R-:W-:Y:S02]  /*95d0*/  LOP3.LUT R3, R8.reuse, 0x180, RZ, 0xc0, !PT ;  /* 0x0000018008037812 */ /* 0x040fe400078ec0ff */
[C---:B------:R-:W-:Y:S02]  /*95e0*/  IADD3 R14, P0, R8.reuse, 0x6020, RZ ;  /* 0x00006020080e7810 */ /* 0x040fe40007f1e0ff */
[----:B------:R-:W-:Y:S02]  /*95f0*/  IADD3 R12, P1, R8, 0x6000, RZ ;  /* 0x00006000080c7810 */ /* 0x000fe40007f3e0ff */
[----:B------:R-:W-:Y:S02]  /*9600*/  SHF.R.U64 R3, R3, 0x3, RZ ;  /* 0x0000000303037819 */ /* 0x000fe400000012ff */
[----:B0-----:R-:W-:Y:S02]  /*9610*/  LOP3.LUT R11, R14, 0x180, RZ, 0xc0, !PT ;  /* 0x000001800e0b7812 */ /* 0x001fe400078ec0ff */
[----:B------:R-:W-:-:S02]  /*9620*/  LOP3.LUT R10, R12, 0x180, RZ, 0xc0, !PT ;  /* 0x000001800c0a7812 */ /* 0x000fc400078ec0ff */
[C---:B------:R-:W-:Y:S02]  /*9630*/  IADD3 R37, P2, R8.reuse, 0x3020, RZ ;  /* 0x0000302008257810 */ /* 0x040fe40007f5e0ff */
[C---:B------:R-:W-:Y:S02]  /*9640*/  IADD3 R31, P3, R8.reuse, 0x3000, RZ ;  /* 0x00003000081f7810 */ /* 0x040fe40007f7e0ff */
[----:B---3--:R-:W-:Y:S02]  /*9650*/  IADD3 R4, P4, R8, 0x20, RZ ;  /* 0x0000002008047810 */ /* 0x008fe40007f9e0ff */
[----:B------:R-:W-:Y:S02]  /*9660*/  LOP3.LUT R8, R3, R8, RZ, 0x3c, !PT ;  /* 0x0000000803087212 */ /* 0x000fe400078e3cff */
[----:B------:R-:W-:Y:S02]  /*9670*/  SHF.R.U64 R11, R11, 0x3, RZ ;  /* 0x000000030b0b7819 */ /* 0x000fe400000012ff */
[----:B------:R-:W-:-:S02]  /*9680*/  SHF.R.U64 R3, R10, 0x3, RZ ;  /* 0x000000030a037819 */ /* 0x000fc400000012ff */
[----:B------:R-:W-:Y:S02]  /*9690*/  LOP3.LUT R26, R11, R14, RZ, 0x3c, !PT ;  /* 0x0000000e0b1a7212 */ /* 0x000fe400078e3cff */
[----:B------:R-:W-:Y:S02]  /*96a0*/  LOP3.LUT R12, R3, R12, RZ, 0x3c, !PT ;  /* 0x0000000c030c7212 */ /* 0x000fe400078e3cff */
[----:B------:R-:W-:Y:S02]  /*96b0*/  LOP3.LUT R14, R37, 0x180, RZ, 0xc0, !PT ;  /* 0x00000180250e7812 */ /* 0x000fe400078ec0ff */
[----:B------:R-:W-:Y:S02]  /*96c0*/  LOP3.LUT R24, R31, 0x180, RZ, 0xc0, !PT ;  /* 0x000001801f187812 */ /* 0x000fe400078ec0ff */
[----:B------:R-:W-:Y:S02]  /*96d0*/  LOP3.LUT R3, R4, 0x180, RZ, 0xc0, !PT ;  /* 0x0000018004037812 */ /* 0x000fe400078ec0ff */
[----:B------:R-:W-:-:S02]  /*96e0*/  SHF.R.U64 R14, R14, 0x3, RZ ;  /* 0x000000030e0e7819 */ /* 0x000fc400000012ff */
[----:B------:R-:W-:Y:S02]  /*96f0*/  SHF.R.U64 R24, R24, 0x3, RZ ;  /* 0x0000000318187819 */ /* 0x000fe400000012ff */
[----:B------:R-:W-:Y:S01]  /*9700*/  SHF.R.U64 R3, R3, 0x3, RZ ;  /* 0x0000000303037819 */ /* 0x000fe200000012ff */
[--C-:B------:R-:W-:Y:S01]  /*9710*/  IMAD.X R27, RZ, RZ, R9.reuse, P0 ;  /* 0x000000ffff1b7224 */ /* 0x100fe200000e0609 */
[----:B------:R-:W-:Y:S01]  /*9720*/  LOP3.LUT R14, R14, R37, RZ, 0x3c, !PT ;  /* 0x000000250e0e7212 */ /* 0x000fe200078e3cff */
[--C-:B------:R-:W-:Y:S01]  /*9730*/  IMAD.X R25, RZ, RZ, R9.reuse, P4 ;  /* 0x000000ffff197224 */ /* 0x100fe200020e0609 */
[----:B------:R-:W-:Y:S01]  /*9740*/  LOP3.LUT R28, R24, R31, RZ, 0x3c, !PT ;  /* 0x0000001f181c7212 */ /* 0x000fe200078e3cff */
[----:B------:R-:W0:Y:S01]  /*9750*/  LDC.64 R36, c[0x0][0xc00] ;  /* 0x00030000ff247b82 */ /* 0x000e220000000a00 */
[----:B------:R-:W-:Y:S01]  /*9760*/  LOP3.LUT R24, R3, R4, RZ, 0x3c, !PT ;  /* 0x0000000403187212 */ /* 0x000fe200078e3cff */
        /* <DEDUP_REMOVED lines=8> */
[----:B------:R-:W-:Y:S02]  /*97f0*/  MOV R4, R26 ;  /* 0x0000001a00047202 */ /* 0x000fe40000000f00 */
[----:B------:R-:W-:Y:S02]  /*9800*/  MOV R39, R24 ;  /* 0x0000001800277202 */ /* 0x000fe40000000f00 */
[----:B------:R-:W-:Y:S02]  /*9810*/  F2FP.BF16.F32.PACK_AB R24, R97, R96 ;  /* 0x000000606118723e */ /* 0x000fe400000010ff */
[----:B------:R-:W-:-:S02]  /*9820*/  F2FP.BF16.F32.PACK_AB R25, R99, R98 ;  /* 0x000000626319723e */ /* 0x000fc400000010ff */
[----:B------:R-:W-:Y:S02]  /*9830*/  F2FP.BF16.F32.PACK_AB R26, R101, R100 ;  /* 0x00000064651a723e */ /* 0x000fe400000010ff */
[----:B------:R-:W-:Y:S01]  /*9840*/  F2FP.BF16.F32.PACK_AB R27, R103, R102 ;  /* 0x00000066671b723e */ /* 0x000fe200000010ff */
[----:B------:R1:W-:Y:S01]  /*9850*/  STSM.16.M88.4 [R21], R8 ;  /* 0x0000000815007844 */ /* 0x0003e20000000200 */
[----:B------:R-:W-:Y:S02]  /*9860*/  MOV R3, R28 ;  /* 0x0000001c00037202 */ /* 0x000fe40000000f00 */
[----:B------:R-:W-:Y:S02]  /*9870*/  F2FP.BF16.F32.PACK_AB R28, R105, R104 ;  /* 0x00000068691c723e */ /* 0x000fe400000010ff */
[----:B------:R-:W-:Y:S02]  /*9880*/  F2FP.BF16.F32.PACK_AB R29, R107, R106 ;  /* 0x0000006a6b1d723e */ /* 0x000fe400000010ff */
[----:B------:R-:W-:Y:S01]  /*9890*/  F2FP.BF16.F32.PACK_AB R31, R111, R110 ;  /* 0x0000006e6f1f723e */ /* 0x000fe200000010ff */
[----:B------:R2:W-:Y:S01]  /*98a0*/  STSM.16.M88.4 [R39], R24 ;  /* 0x0000001827007844 */ /* 0x0005e20000000200 */
[----:B------:R-:W-:-:S02]  /*98b0*/  MOV R38, R14 ;  /* 0x0000000e00267202 */ /* 0x000fc40000000f00 */
[----:B------:R-:W-:Y:S02]  /*98c0*/  F2FP.BF16.F32.PACK_AB R14, R125, R124 ;  /* 0x0000007c7d0e723e */ /* 0x000fe400000010ff */
[----:B------:R-:W-:Y:S02]  /*98d0*/  F2FP.BF16.F32.PACK_AB R15, R127, R126 ;  /* 0x0000007e7f0f723e */ /* 0x000fe400000010ff */
[----:B-1----:R-:W-:Y:S02]  /*98e0*/  MOV R21, R12 ;  /* 0x0000000c00157202 */ /* 0x002fe40000000f00 */
[----:B------:R-:W-:Y:S02]  /*98f0*/  F2FP.BF16.F32.PACK_AB R8, R113, R112 ;  /* 0x000000707108723e */ /* 0x000fe400000010ff */
[----:B------:R-:W-:Y:S02]  /*9900*/  F2FP.BF16.F32.PACK_AB R9, R115, R114 ;  /* 0x000000727309723e */ /* 0x000fe400000010ff */
[----:B------:R-:W-:-:S02]  /*9910*/  F2FP.BF16.F32.PACK_AB R10, R117, R116 ;  /* 0x00000074750a723e */ /* 0x000fc400000010ff */
[----:B------:R-:W-:Y:S02]  /*9920*/  F2FP.BF16.F32.PACK_AB R11, R119, R118 ;  /* 0x00000076770b723e */ /* 0x000fe400000010ff */
[----:B------:R-:W-:Y:S02]  /*9930*/  F2FP.BF16.F32.PACK_AB R12, R121, R120 ;  /* 0x00000078790c723e */ /* 0x000fe400000010ff */
[----:B------:R-:W-:Y:S02]  /*9940*/  F2FP.BF16.F32.PACK_AB R13, R123, R122 ;  /* 0x0000007a7b0d723e */ /* 0x000fe400000010ff */
[----:B--2---:R-:W-:Y:S02]  /*9950*/  F2FP.BF16.F32.PACK_AB R24, R129, R128 ;  /* 0x000000808118723e */ /* 0x004fe400000010ff */
[----:B------:R-:W-:Y:S02]  /*9960*/  F2FP.BF16.F32.PACK_AB R25, R131, R130 ;  /* 0x000000828319723e */ /* 0x000fe400000010ff */
[----:B------:R-:W-:-:S02]  /*9970*/  F2FP.BF16.F32.PACK_AB R26, R133, R132 ;  /* 0x00000084851a723e */ /* 0x000fc400000010ff */
        /* <DEDUP_REMOVED lines=12> */
[----:B---3--:R-:W1:Y:S08]  /*9a40*/  LDC R4, c[0x0][0xbe8] ;  /* 0x0002fa00ff047b82 */ /* 0x008e700000000800 */
[----:B------:R-:W2:Y:S01]  /*9a50*/  LDC.64 R14, c[0x0][0xba8] ;  /* 0x0002ea00ff0e7b82 */ /* 0x000ea20000000a00 */
[----:B------:R-:W3:Y:S01]  /*9a60*/  @P0 LDG.E R3, desc[UR36][R28.64] ;  /* 0x000000241c030981 */ /* 0x000ee2000c1e1900 */
        /* <DEDUP_REMOVED lines=16> */
[----:B------:R-:W3:Y:S01]  /*9b70*/  @P4 LDC R26, c[0x0][0xbec] ;  /* 0x0002fb00ff1a4b82 */ /* 0x000ee20000000800 */
[----:B------:R-:W-:-:S04]  /*9b80*/  ISETP.NE.AND.EX P2, PT, R37, RZ, PT, P2 ;  /* 0x000000ff2500720c */ /* 0x000fc80003f45320 */
[----:B------:R-:W-:-:S03]  /*9b90*/  SEL R144, R144, RZ, !P2 ;  /* 0x000000ff90907207 */ /* 0x000fc60005000000 */
[----:B------:R-:W3:Y:S01]  /*9ba0*/  @P4 LDC R41, c[0x0][0xbf0] ;  /* 0x0002fc00ff294b82 */ /* 0x000ee20000000800 */
[----:B------:R-:W-:-:S07]  /*9bb0*/  SEL R149, R149, RZ, !P2 ;  /* 0x000000ff95957207 */ /* 0x000fce0005000000 */
[----:B------:R4:W2:Y:S01]  /*9bc0*/  LDC.64 R12, c[0x0][R24+0x228] ;  /* 0x00008a00180c7b82 */ /* 0x0008a20000000a00 */
[----:B0-----:R-:W-:Y:S02]  /*9bd0*/  IMAD R9, R9, R144, RZ ;  /* 0x0000009009097224 */ /* 0x001fe400078e02ff */
[-C--:B-1----:R-:W-:Y:S02]  /*9be0*/  IMAD R21, R11, R146.reuse, RZ ;  /* 0x000000920b157224 */ /* 0x082fe400078e02ff */
[----:B------:R-:W-:Y:S02]  /*9bf0*/  IMAD R149, R8, R149, R9 ;  /* 0x0000009508957224 */ /* 0x000fe400078e0209 */
[----:B------:R-:W-:Y:S01]  /*9c00*/  IMAD.WIDE.U32 R10, R10, R146, RZ ;  /* 0x000000920a0a7225 */ /* 0x000fe200078e00ff */
[----:B----4-:R-:W0:Y:S03]  /*9c10*/  LDC.64 R24, c[0x0][R24+0x210] ;  /* 0x0000840018187b82 */ /* 0x010e260000000a00 */
[----:B------:R-:W-:-:S04]  /*9c20*/  IMAD.WIDE.U32 R8, R8, R144, RZ ;  /* 0x0000009008087225 */ /* 0x000fc800078e00ff */
[----:B------:R-:W-:Y:S01]  /*9c30*/  IMAD.IADD R27, R143, 0x1, R137 ;  /* 0x000000018f1b7824 */ /* 0x000fe200078e0289 */
[----:B------:R-:W-:Y:S01]  /*9c40*/  SEL R37, R48, RZ, P3 ;  /* 0x000000ff30257207 */ /* 0x000fe20001800000 */
[----:B------:R-:W-:Y:S01]  /*9c50*/  IMAD.IADD R30, R11, 0x1, R21 ;  /* 0x000000010b1e7824 */ /* 0x000fe200078e0215 */
[----:B--2---:R-:W1:Y:S01]  /*9c60*/  @!P3 LDC R14, c[0x0][0xb50] ;  /* 0x0002d400ff0ebb82 */ /* 0x004e620000000800 */
[----:B------:R-:W-:Y:S02]  /*9c70*/  IMAD.IADD R11, R9, 0x1, R149 ;  /* 0x00000001090b7824 */ /* 0x000fe400078e0295 */
[----:B------:R-:W-:Y:S02]  /*9c80*/  IMAD.MOV.U32 R9, RZ, RZ, R27 ;  /* 0x000000ffff097224 */ /* 0x000fe400078e001b */
[-C--:B------:R-:W-:Y:S02]  /*9c90*/  IMAD R39, R13, R37.reuse, RZ ;  /* 0x000000250d277224 */ /* 0x080fe400078e02ff */
[----:B------:R-:W-:Y:S01]  /*9ca0*/  IMAD.WIDE.U32 R12, R12, R37, RZ ;  /* 0x000000250c0c7225 */ /* 0x000fe200078e00ff */
[----:B------:R-:W2:Y:S03]  /*9cb0*/  @!P3 LDC R15, c[0x0][0xb54] ;  /* 0x0002d500ff0fbb82 */ /* 0x000ea60000000800 */
[----:B------:R-:W-:Y:S01]  /*9cc0*/  IMAD.IADD R39, R13, 0x1, R39 ;  /* 0x000000010d277824 */ /* 0x000fe200078e0227 */
[--C-:B---3--:R-:W-:Y:S01]  /*9cd0*/  IADD3 R10, P2, P5, R8, R10, R3.reuse ;  /* 0x0000000a080a7210 */ /* 0x108fe20007d5e003 */
        /* <DEDUP_REMOVED lines=21> */
.L_x_2119:
        /* <DEDUP_REMOVED lines=13> */
[----:B--2---:R-:W-:-:S04]  /*9f00*/  IMAD.IADD R25, R13, 0x1, R137 ;  /* 0x000000010d197824 */ /* 0x004fc800078e0289 */
        /* <DEDUP_REMOVED lines=10> */
[----:B------:R-:W-:Y:S01]  /*9fb0*/  ULDC.64 UR4, c[0x0][0xaa0] ;  /* 0x0002a80000047ab9 */ /* 0x000fe20000000a00 */
[----:B------:R-:W-:-:S06]  /*9fc0*/  ULDC.64 UR6, c[0x0][0xa80] ;  /* 0x0002a00000067ab9 */ /* 0x000fcc0000000a00 */
[----:B------:R-:W3:Y:S01]  /*9fd0*/  @P4 LDC R45, c[0x0][0xbf0] ;  /* 0x0002fc00ff2d4b82 */ /* 0x000ee20000000800 */
[----:B-1----:R-:W-:-:S05]  /*9fe0*/  VIADD R41, R12, 0xffffff80 ;  /* 0xffffff800c297836 */ /* 0x002fca0000000000 */
[----:B------:R-:W-:-:S04]  /*9ff0*/  SHF.R.S32.HI R44, RZ, 0x1f, R41 ;  /* 0x0000001fff2c7819 */ /* 0x000fc80000011429 */
[----:B------:R-:W-:-:S04]  /*a000*/  LEA.HI R44, R44, R41, RZ, 0x2 ;  /* 0x000000292c2c7211 */ /* 0x000fc800078f10ff */
[----:B------:R-:W-:-:S05]  /*a010*/  SHF.R.S32.HI R44, RZ, 0x2, R44 ;  /* 0x00000002ff2c7819 */ /* 0x000fca000001142c */
[----:B0-----:R-:W-:-:S04]  /*a020*/  IMAD R9, R44, 0x20, R145 ;  /* 0x000000202c097824 */ /* 0x001fc800078e0291 */
[----:B------:R-:W-:Y:S01]  /*a030*/  IMAD.WIDE R34, R9, 0x2, R34 ;  /* 0x0000000209227825 */ /* 0x000fe200078e0222 */
[----:B------:R-:W-:Y:S02]  /*a040*/  SHF.R.S32.HI R42, RZ, 0x1f, R41 ;  /* 0x0000001fff2a7819 */ /* 0x000fe40000011429 */
[----:B------:R-:W-:Y:S02]  /*a050*/  IADD3 R11, P5, R34, 0x7800, RZ ;  /* 0x00007800220b7810 */ /* 0x000fe40007fbe0ff */
[----:B------:R-:W-:Y:S02]  /*a060*/  LEA.HI R42, R42, R41, RZ, 0x2 ;  /* 0x000000292a2a7211 */ /* 0x000fe400078f10ff */
[----:B------:R-:W-:Y:S01]  /*a070*/  LOP3.LUT R0, R11, 0x180, RZ, 0xc0, !PT ;  /* 0x000001800b007812 */ /* 0x000fe200078ec0ff */
[----:B------:R-:W-:Y:S01]  /*a080*/  IMAD.X R37, RZ, RZ, R35, P5 ;  /* 0x000000ffff257224 */ /* 0x000fe200028e0623 */
[----:B------:R-:W-:Y:S02]  /*a090*/  LOP3.LUT R42, R42, 0xfffffffc, RZ, 0xc0, !PT ;  /* 0xfffffffc2a2a7812 */ /* 0x000fe400078ec0ff */
[----:B------:R-:W-:-:S02]  /*a0a0*/  SHF.R.U64 R0, R0, 0x3, RZ ;  /* 0x0000000300007819 */ /* 0x000fc400000012ff */
[----:B------:R-:W-:Y:S02]  /*a0b0*/  IADD3 R13, P0, R34, 0x1800, RZ ;  /* 0x00001800220d7810 */ /* 0x000fe40007f1e0ff */
[----:B------:R-:W-:Y:S01]  /*a0c0*/  LOP3.LUT R36, R0, R11, RZ, 0x3c, !PT ;  /* 0x0000000b00247212 */ /* 0x000fe200078e3cff */
[----:B------:R-:W-:Y:S01]  /*a0d0*/  IMAD R0, R21, UR4, RZ ;  /* 0x0000000415007c24 */ /* 0x000fe2000f8e02ff */
[C---:B------:R-:W-:Y:S01]  /*a0e0*/  IADD3 R25, P1, R34.reuse, 0x3000, RZ ;  /* 0x0000300022197810 */ /* 0x040fe20007f3e0ff */
[----:B------:R-:W-:Y:S01]  /*a0f0*/  IMAD.IADD R42, R41, 0x1, -R42 ;  /* 0x00000001292a7824 */ /* 0x000fe200078e0a2a */
[C---:B------:R-:W-:Y:S01]  /*a100*/  IADD3 R29, P2, R34.reuse, 0x4800, RZ ;  /* 0x00004800221d7810 */ /* 0x040fe20007f5e0ff */
[C---:B------:R-:W-:Y:S01]  /*a110*/  IMAD R41, R3.reuse, UR5, R0 ;  /* 0x0000000503297c24 */ /* 0x040fe2000f8e0200 */
[----:B------:R-:W-:Y:S01]  /*a120*/  IADD3 R33, P3, R34, 0x6000, RZ ;  /* 0x0000600022217810 */ /* 0x000fe20007f7e0ff */
[----:B------:R-:W-:Y:S01]  /*a130*/  IMAD.WIDE.U32 R20, R3, UR4, RZ ;  /* 0x0000000403147c25 */ /* 0x000fe2000f8e00ff */
[----:B------:R-:W-:Y:S01]  /*a140*/  ULDC.64 UR4, c[0x0][0xae8] ;  /* 0x0002ba0000047ab9 */ /* 0x000fe20000000a00 */
[----:B------:R-:W-:Y:S01]  /*a150*/  LOP3.LUT R12, R13, 0x180, RZ, 0xc0, !PT ;  /* 0x000001800d0c7812 */ /* 0x000fe200078ec0ff */
[----:B------:R-:W5:Y:S01]  /*a160*/  LD.E.128 R36, desc[UR36][R36.64] ;  /* 0x0000002424247980 */ /* 0x000f62000c101d00 */
[----:B------:R-:W-:Y:S01]  /*a170*/  IMAD R0, R42, 0x60, R44 ;  /* 0x000000602a007824 */ /* 0x000fe200078e022c */
[----:B------:R-:W-:Y:S01]  /*a180*/  LOP3.LUT R24, R25, 0x180, RZ, 0xc0, !PT ;  /* 0x0000018019187812 */ /* 0x000fe200078ec0ff */
[----:B------:R-:W-:Y:S01]  /*a190*/  IMAD.IADD R21, R21, 0x1, R41 ;  /* 0x0000000115157824 */ /* 0x000fe200078e0229 */
[----:B------:R-:W-:Y:S01]  /*a1a0*/  LOP3.LUT R28, R29, 0x180, RZ, 0xc0, !PT ;  /* 0x000001801d1c7812 */ /* 0x000fe200078ec0ff */
[----:B------:R-:W-:Y:S01]  /*a1b0*/  IMAD.IADD R42, R137, 0x1, R0 ;  /* 0x00000001892a7824 */ /* 0x000fe200078e0200 */
[----:B------:R-:W-:Y:S01]  /*a1c0*/  LOP3.LUT R32, R33, 0x180, RZ, 0xc0, !PT ;  /* 0x0000018021207812 */ /* 0x000fe200078ec0ff */
[----:B------:R-:W-:Y:S01]  /*a1d0*/  IMAD.WIDE.U32 R20, R146, UR4, R20 ;  /* 0x0000000492147c25 */ /* 0x000fe2000f8e0014 */
[----:B------:R-:W-:-:S02]  /*a1e0*/  SHF.R.S32.HI R41, RZ, 0x1f, R144 ;  /* 0x0000001fff297819 */ /* 0x000fc40000011490 */
[----:B------:R-:W-:Y:S01]  /*a1f0*/  LOP3.LUT R9, R34, 0x180, RZ, 0xc0, !PT ;  /* 0x0000018022097812 */ /* 0x000fe200078ec0ff */
[----:B--2---:R-:W-:Y:S01]  /*a200*/  @P4 IMAD.HI.U32 R0, R42, R43, RZ ;  /* 0x0000002b2a004227 */ /* 0x004fe200078e00ff */
[----:B------:R-:W-:Y:S02]  /*a210*/  SHF.R.U64 R12, R12, 0x3, RZ ;  /* 0x000000030c0c7819 */ /* 0x000fe400000012ff */
[----:B------:R-:W-:Y:S01]  /*a220*/  SHF.R.U64 R24, R24, 0x3, RZ ;  /* 0x0000000318187819 */ /* 0x000fe200000012ff */
[----:B------:R-:W-:Y:S01]  /*a230*/  IMAD R21, R146, UR5, R21 ;  /* 0x0000000592157c24 */ /* 0x000fe2000f8e0215 */
[----:B------:R-:W-:Y:S01]  /*a240*/  ULDC.64 UR4, c[0x0][0xaf0] ;  /* 0x0002bc0000047ab9 */ /* 0x000fe20000000a00 */
[----:B------:R-:W-:Y:S01]  /*a250*/  IMAD.MOV.U32 R3, RZ, RZ, R42 ;  /* 0x000000ffff037224 */ /* 0x000fe200078e002a */
[----:B---3--:R-:W-:Y:S01]  /*a260*/  @P4 SHF.R.U32.HI R3, RZ, R45, R0 ;  /* 0x0000002dff034219 */ /* 0x008fe20000011600 */
[----:B------:R-:W-:Y:S01]  /*a270*/  IMAD R41, R41, UR4, RZ ;  /* 0x0000000429297c24 */ /* 0x000fe2000f8e02ff */
[----:B------:R-:W-:-:S02]  /*a280*/  SHF.R.U64 R28, R28, 0x3, RZ ;  /* 0x000000031c1c7819 */ /* 0x000fc400000012ff */
[----:B------:R-:W-:Y:S02]  /*a290*/  SHF.R.U64 R32, R32, 0x3, RZ ;  /* 0x0000000320207819 */ /* 0x000fe400000012ff */
[----:B------:R-:W-:Y:S01]  /*a2a0*/  SHF.R.U64 R9, R9, 0x3, RZ ;  /* 0x0000000309097819 */ /* 0x000fe200000012ff */
[C---:B------:R-:W-:Y:S01]  /*a2b0*/  IMAD R41, R144.reuse, UR5, R41 ;  /* 0x0000000590297c24 */ /* 0x040fe2000f8e0229 */
[----:B------:R-:W-:Y:S01]  /*a2c0*/  SHF.R.S32.HI R0, RZ, 0x1f, R3 ;  /* 0x0000001fff007819 */ /* 0x000fe20000011403 */
[----:B------:R-:W-:Y:S01]  /*a2d0*/  IMAD.WIDE.U32 R20, R144, UR4, R20 ;  /* 0x0000000490147c25 */ /* 0x000fe2000f8e0014 */
[----:B------:R-:W-:Y:S01]  /*a2e0*/  LOP3.LUT R12, R12, R13, RZ, 0x3c, !PT ;  /* 0x0000000d0c0c7212 */ /* 0x000fe200078e3cff */
[----:B------:R-:W-:Y:S01]  /*a2f0*/  ULDC.64 UR4, c[0x0][0xae0] ;  /* 0x0002b80000047ab9 */ /* 0x000fe20000000a00 */
[----:B------:R-:W-:Y:S01]  /*a300*/  LOP3.LUT R24, R24, R25, RZ, 0x3c, !PT ;  /* 0x0000001918187212 */ /* 0x000fe200078e3cff */
[----:B------:R-:W-:Y:S01]  /*a310*/  IMAD.MOV R43, RZ, RZ, -R3 ;  /* 0x000000ffff2b7224 */ /* 0x000fe200078e0a03 */
        /* <DEDUP_REMOVED lines=9> */
[----:B------:R-:W-:Y:S01]  /*a3b0*/  IMAD.IADD R21, R21, 0x1, R41 ;  /* 0x0000000115157824 */ /* 0x000fe200078e0229 */
[----:B------:R-:W5:Y:S01]  /*a3c0*/  LD.E.128 R24, desc[UR36][R24.64] ;  /* 0x0000002418187980 */ /* 0x000f62000c101d00 */
[----:B------:R-:W-:Y:S02]  /*a3d0*/  IMAD R0, R0, UR4, RZ ;  /* 0x0000000400007c24 */ /* 0x000fe4000f8e02ff */
[----:B------:R-:W-:Y:S01]  /*a3e0*/  IMAD R41, R4, R43, R42 ;  /* 0x0000002b04297224 */ /* 0x000fe200078e022a */
[----:B------:R-:W5:Y:S01]  /*a3f0*/  LD.E.128 R8, desc[UR36][R8.64] ;  /* 0x0000002408087980 */ /* 0x000f62000c101d00 */
[----:B------:R-:W-:-:S03]  /*a400*/  IMAD R43, R3, UR5, R0 ;  /* 0x00000005032b7c24 */ /* 0x000fc6000f8e0200 */
[----:B------:R-:W5:Y:S01]  /*a410*/  LD.E.128 R28, desc[UR36][R28.64] ;  /* 0x000000241c1c7980 */ /* 0x000f62000c101d00 */
[----:B------:R-:W-:-:S03]  /*a420*/  SHF.R.S32.HI R0, RZ, 0x1f, R41 ;  /* 0x0000001fff007819 */ /* 0x000fc60000011429 */
[----:B------:R-:W5:Y:S01]  /*a430*/  LD.E.128 R32, desc[UR36][R32.64] ;  /* 0x0000002420207980 */ /* 0x000f62000c101d00 */
[----:B------:R-:W-:Y:S01]  /*a440*/  IMAD.WIDE.U32 R20, R3, UR4, R20 ;  /* 0x0000000403147c25 */ /* 0x000fe2000f8e0014 */
[----:B------:R-:W-:Y:S01]  /*a450*/  ULDC.64 UR4, c[0x0][0xad8] ;  /* 0x0002b60000047ab9 */ /* 0x000fe20000000a00 */
[----:B------:R-:W-:Y:S01]  /*a460*/  @!PT LDS RZ, [RZ] ;  /* 0x00000000fffff984 */ /* 0x000fe20000000800 */
[----:B------:R-:W-:Y:S01]  /*a470*/  @!PT LDS RZ, [RZ] ;  /* 0x00000000fffff984 */ /* 0x000fe20000000800 */
[----:B------:R-:W-:Y:S01]  /*a480*/  @!PT LDS RZ, [RZ] ;  /* 0x00000000fffff984 */ /* 0x000fe20000000800 */
[----:B------:R-:W-:Y:S01]  /*a490*/  @!PT LDS RZ, [RZ] ;  /* 0x00000000fffff984 */ /* 0x000fe20000000800 */
[----:B------:R0:W-:Y:S06]  /*a4a0*/  MEMBAR.ALL.CTA ;  /* 0x0000000000007992 */ /* 0x0001ec0000008000 */
[----:B0-----:R-:W0:Y:S01]  /*a4b0*/  FENCE.VIEW.ASYNC.S ;  /* 0x00000000000073c6 */ /* 0x001e220000000000 */
[----:B------:R-:W-:-:S02]  /*a4c0*/  IMAD.IADD R21, R21, 0x1, R43 ;  /* 0x0000000115157824 */ /* 0x000fc400078e022b */
[----:B------:R-:W-:Y:S02]  /*a4d0*/  IMAD R0, R0, UR4, RZ ;  /* 0x0000000400007c24 */ /* 0x000fe4000f8e02ff */
[----:B------:R-:W-:Y:S02]  /*a4e0*/  IMAD.IADD R137, R44, 0x1, R137 ;  /* 0x000000012c897824 */ /* 0x000fe400078e0289 */
        /* <DEDUP_REMOVED lines=8> */
[----:B0-----:R0:W1:Y:S01]  /*a570*/  SHFL.IDX PT, R42, R0, RZ, 0x1c1f ;  /* 0x001c1fff002a7589 */ /* 0x00106200000e0000 */
        /* <DEDUP_REMOVED lines=18> */
.L_x_2122:
[----:B------:R-:W-:Y:S05]  /*a6a0*/  BSYNC B1 ;  /* 0x0000000000017941 */ /* 0x000fea0003800000 */
.L_x_2121:
        /* <DEDUP_REMOVED lines=19> */
.L_x_2120:
[----:B0-----:R-:W0:Y:S01]  /*a7e0*/  @P4 LDC R10, c[0x0][0xbec] ;  /* 0x0002fb00ff0a4b82 */ /* 0x001e220000000800 */
[----:B------:R-:W-:Y:S01]  /*a7f0*/  ULDC.64 UR4, c[0x0][0xb08] ;  /* 0x0002c20000047ab9 */ /* 0x000fe20000000a00 */
[----:B------:R-:W-:Y:S01]  /*a800*/  ULDC.64 UR6, c[0x0][0xb30] ;  /* 0x0002cc0000067ab9 */ /* 0x000fe20000000a00 */
[----:B------:R-:W-:Y:S01]  /*a810*/  IMAD R0, R21, UR4, RZ ;  /* 0x0000000415007c24 */ /* 0x000fe2000f8e02ff */
[----:B------:R-:W-:Y:S01]  /*a820*/  BSSY B1, `(.L_x_2124) ;  /* 0x000006d000017945 */ /* 0x000fe20003800000 */
[C---:B------:R-:W-:Y:S01]  /*a830*/  IMAD.WIDE.U32 R8, R3.reuse, UR4, RZ ;  /* 0x0000000403087c25 */ /* 0x040fe2000f8e00ff */
[----:B------:R-:W-:Y:S02]  /*a840*/  SHF.R.S32.HI R28, RZ, 0x1f, R152 ;  /* 0x0000001fff1c7819 */ /* 0x000fe40000011498 */
[----:B------:R-:W1:Y:S01]  /*a850*/  @P4 LDC R13, c[0x0][0xbf0] ;  /* 0x0002fc00ff0d4b82 */ /* 0x000e620000000800 */
[----:B------:R-:W-:Y:S01]  /*a860*/  IMAD R3, R3, UR5, R0 ;  /* 0x0000000503037c24 */ /* 0x000fe2000f8e0200 */
[----:B------:R-:W-:Y:S01]  /*a870*/  ULDC.64 UR4, c[0x0][0xb38] ;  /* 0x0002ce0000047ab9 */ /* 0x000fe20000000a00 */
[----:B------:R-:W-:Y:S01]  /*a880*/  VIADD R35, R141, 0x20 ;  /* 0x000000208d237836 */ /* 0x000fe20000000000 */
[----:B------:R-:W-:Y:S01]  /*a890*/  SHF.R.S32.HI R29, RZ, 0x1f, R153 ;  /* 0x0000001fff1d7819 */ /* 0x000fe20000011499 */
[----:B------:R-:W-:Y:S01]  /*a8a0*/  IMAD.IADD R9, R9, 0x1, R3 ;  /* 0x0000000109097824 */ /* 0x000fe200078e0203 */
[----:B------:R-:W-:Y:S01]  /*a8b0*/  SHF.R.S32.HI R3, RZ, 0x1f, R144 ;  /* 0x0000001fff037819 */ /* 0x000fe20000011490 */
[----:B------:R-:W-:Y:S01]  /*a8c0*/  VIADD R37, R141, 0x18 ;  /* 0x000000188d257836 */ /* 0x000fe20000000000 */
[----:B------:R-:W-:Y:S01]  /*a8d0*/  SHF.R.S32.HI R30, RZ, 0x1f, R154 ;  /* 0x0000001fff1e7819 */ /* 0x000fe2000001149a */
[----:B------:R-:W-:Y:S01]  /*a8e0*/  IMAD.WIDE.U32 R8, R146, UR4, R8 ;  /* 0x0000000492087c25 */ /* 0x000fe2000f8e0008 */
[----:B------:R-:W-:-:S02]  /*a8f0*/  SHF.R.S32.HI R26, RZ, 0x1f, R155 ;  /* 0x0000001fff1a7819 */ /* 0x000fc4000001149b */
[----:B------:R-:W-:Y:S01]  /*a900*/  SHF.R.S32.HI R31, RZ, 0x1f, R157 ;  /* 0x0000001fff1f7819 */ /* 0x000fe2000001149d */
[----:B------:R-:W-:Y:S01]  /*a910*/  IMAD R9, R146, UR5, R9 ;  /* 0x0000000592097c24 */ /* 0x000fe2000f8e0209 */
[----:B------:R-:W-:Y:S01]  /*a920*/  ULDC.64 UR4, c[0x0][0xb40] ;  /* 0x0002d00000047ab9 */ /* 0x000fe20000000a00 */
[----:B------:R-:W-:Y:S01]  /*a930*/  VIADD R39, R141, 0x10 ;  /* 0x000000108d277836 */ /* 0x000fe20000000000 */
[----:B------:R-:W-:Y:S01]  /*a940*/  SHF.R.S32.HI R35, RZ, 0x1f, R35 ;  /* 0x0000001fff237819 */ /* 0x000fe20000011423 */
[----:B------:R-:W-:Y:S01]  /*a950*/  IMAD R3, R3, UR4, RZ ;  /* 0x0000000403037c24 */ /* 0x000fe2000f8e02ff */
[----:B------:R-:W-:Y:S01]  /*a960*/  SHF.R.S32.HI R37, RZ, 0x1f, R37 ;  /* 0x0000001fff257819 */ /* 0x000fe20000011425 */
[----:B0-----:R-:W-:Y:S01]  /*a970*/  @P4 IMAD.HI.U32 R10, R27, R10, RZ ;  /* 0x0000000a1b0a4227 */ /* 0x001fe200078e00ff */
[----:B------:R-:W-:-:S03]  /*a980*/  SHF.R.S32.HI R39, RZ, 0x1f, R39 ;  /* 0x0000001fff277819 */ /* 0x000fc60000011427 */
[C---:B------:R-:W-:Y:S02]  /*a990*/  IMAD R11, R144.reuse, UR5, R3 ;  /* 0x00000005900b7c24 */ /* 0x040fe4000f8e0203 */
[----:B------:R-:W-:Y:S01]  /*a9a0*/  IMAD.WIDE.U32 R8, R144, UR4, R8 ;  /* 0x0000000490087c25 */ /* 0x000fe2000f8e0008 */
[----:B------:R-:W-:-:S03]  /*a9b0*/  ULDC.64 UR4, c[0x0][0xb48] ;  /* 0x0002d20000047ab9 */ /* 0x000fc60000000a00 */
[----:B------:R-:W-:Y:S01]  /*a9c0*/  IMAD.MOV.U32 R3, RZ, RZ, R27 ;  /* 0x000000ffff037224 */ /* 0x000fe200078e001b */
[----:B-1----:R-:W-:Y:S01]  /*a9d0*/  @P4 SHF.R.U32.HI R3, RZ, R13, R10 ;  /* 0x0000000dff034219 */ /* 0x002fe2000001160a */
[----:B------:R-:W-:Y:S02]  /*a9e0*/  IMAD.IADD R9, R9, 0x1, R11 ;  /* 0x0000000109097824 */ /* 0x000fe400078e020b */
[----:B------:R-:W-:Y:S01]  /*a9f0*/  VIADD R41, R141, 0x8 ;  /* 0x000000088d297836 */ /* 0x000fe20000000000 */
[--C-:B------:R-:W-:Y:S01]  /*aa00*/  SHF.R.S32.HI R0, RZ, 0x1f, R3.reuse ;  /* 0x0000001fff007819 */ /* 0x100fe20000011403 */
[----:B------:R-:W-:Y:S02]  /*aa10*/  IMAD.MOV R11, RZ, RZ, -R3 ;  /* 0x000000ffff0b7224 */ /* 0x000fe400078e0a03 */
[----:B------:R-:W-:Y:S01]  /*aa20*/  IMAD.WIDE.U32 R8, R48, UR4, R8 ;  /* 0x0000000430087c25 */ /* 0x000fe2000f8e0008 */
[----:B------:R-:W-:Y:S01]  /*aa30*/  UIADD3 UR4, UR40, 0x2d820, URZ ;  /* 0x0002d82028047890 */ /* 0x000fe2000fffe03f */
[----:B------:R-:W-:-:S02]  /*aa40*/  SHF.R.S32.HI R41, RZ, 0x1f, R41 ;  /* 0x0000001fff297819 */ /* 0x000fc40000011429 */
[----:B------:R-:W-:Y:S01]  /*aa50*/  IMAD R11, R4, R11, R27 ;  /* 0x0000000b040b7224 */ /* 0x000fe200078e021b */
[----:B------:R-:W-:Y:S01]  /*aa60*/  UPRMT UR4, URZ, 0x654, UR4 ;  /* 0x000006543f047896 */ /* 0x000fe20008000004 */
[----:B------:R-:W-:Y:S01]  /*aa70*/  IMAD R0, R0, UR6, RZ ;  /* 0x0000000600007c24 */ /* 0x000fe2000f8e02ff */
[----:B------:R-:W-:Y:S01]  /*aa80*/  SHF.R.S32.HI R4, RZ, 0x1f, R151 ;  /* 0x0000001fff047819 */ /* 0x000fe20000011497 */
[----:B------:R-:W-:Y:S01]  /*aa90*/  IMAD R9, R48, UR5, R9 ;  /* 0x0000000530097c24 */ /* 0x000fe2000f8e0209 */
[----:B------:R-:W-:Y:S01]  /*aaa0*/  SHF.R.S32.HI R27, RZ, 0x1f, R156 ;  /* 0x0000001fff1b7819 */ /* 0x000fe2000001149c */
        /* <DEDUP_REMOVED lines=9> */
[----:B------:R-:W-:-:S03]  /*ab40*/  ULDC.64 UR6, c[0x0][0xb00] ;  /* 0x0002c00000067ab9 */ /* 0x000fc60000000a00 */
[----:B------:R-:W-:Y:S01]  /*ab50*/  IMAD.IADD R3, R9, 0x1, R3 ;  /* 0x0000000109037824 */ /* 0x000fe200078e0203 */
[C---:B------:R-:W-:Y:S01]  /*ab60*/  LEA R0, P1, R8.reuse, UR6, 0x2 ;  /* 0x0000000608007c11 */ /* 0x040fe2000f8210ff */
[C---:B------:R-:W-:Y:S02]  /*ab70*/  VIADD R34, R141.reuse, 0x20 ;  /* 0x000000208d227836 */ /* 0x040fe40000000000 */
[C---:B------:R-:W-:Y:S01]  /*ab80*/  VIADD R36, R141.reuse, 0x18 ;  /* 0x000000188d247836 */ /* 0x040fe20000000000 */
[----:B------:R-:W-:Y:S01]  /*ab90*/  LEA.HI.X R3, R8, UR7, R3, 0x2, P1 ;  /* 0x0000000708037c11 */ /* 0x000fe200088f1403 */
[C---:B------:R-:W-:Y:S01]  /*aba0*/  VIADD R38, R141.reuse, 0x10 ;  /* 0x000000108d267836 */ /* 0x040fe20000000000 */
[----:B------:R0:W1:Y:S01]  /*abb0*/  SHFL.IDX PT, R8, R0, RZ, 0x1c1f ;  /* 0x001c1fff00087589 */ /* 0x00006200000e0000 */
[----:B------:R-:W-:-:S03]  /*abc0*/  VIADD R40, R141, 0x8 ;  /* 0x000000088d287836 */ /* 0x000fc60000000000 */
        /* <DEDUP_REMOVED lines=50> */
.L_x_2125:
[----:B------:R-:W-:Y:S05]  /*aef0*/  BSYNC B1 ;  /* 0x0000000000017941 */ /* 0x000fea0003800000 */
.L_x_2124:
        /* <DEDUP_REMOVED lines=53> */
.L_x_2118:
[----:B0-----:R-:W0:Y:S01]  /*b250*/  LDC.64 R10, c[0x0][0xc00] ;  /* 0x00030000ff0a7b82 */ /* 0x001e220000000a00 */
[----:B------:R-:W-:Y:S01]  /*b260*/  ULDC.64 UR4, c[0x0][0xc08] ;  /* 0x0003020000047ab9 */ /* 0x000fe20000000a00 */
[----:B--2---:R-:W-:Y:S01]  /*b270*/  IMAD.MOV.U32 R3, RZ, RZ, RZ ;  /* 0x000000ffff037224 */ /* 0x004fe200078e00ff */
[----:B------:R-:W-:-:S04]  /*b280*/  ISETP.NE.U32.AND P0, PT, RZ, UR4, PT ;  /* 0x00000004ff007c0c */ /* 0x000fc8000bf05070 */
[----:B------:R-:W-:Y:S01]  /*b290*/  ISETP.NE.AND.EX P1, PT, RZ, UR5, PT, P0 ;  /* 0x00000005ff007c0c */ /* 0x000fe2000bf25300 */
[----:B-1----:R-:W1:Y:S01]  /*b2a0*/  LDC.64 R8, c[0x0][0xc00] ;  /* 0x00030000ff087b82 */ /* 0x002e620000000a00 */
[----:B0-----:R-:W-:-:S04]  /*b2b0*/  ISETP.NE.U32.AND P0, PT, R10, RZ, PT ;  /* 0x000000ff0a00720c */ /* 0x001fc80003f05070 */
[----:B------:R-:W-:-:S07]  /*b2c0*/  ISETP.NE.AND.EX P0, PT, R11, RZ, PT, P0 ;  /* 0x000000ff0b00720c */ /* 0x000fce0003f05300 */
[----:B------:R-:W0:Y:S01]  /*b2d0*/  @P1 LDC.64 R10, c[0x0][0xc08] ;  /* 0x00030200ff0a1b82 */ /* 0x000e220000000a00 */
[----:B------:R-:W-:Y:S01]  /*b2e0*/  ULDC UR4, c[0x0][0xa88] ;  /* 0x0002a20000047ab9 */ /* 0x000fe20000000800 */
[----:B-1----:R-:W-:-:S04]  /*b2f0*/  IMAD.WIDE R12, R144, 0x4, R8 ;  /* 0x00000004900c7825 */ /* 0x002fc800078e0208 */
[----:B------:R-:W-:Y:S01]  /*b300*/  IMAD.U32 R0, RZ, RZ, UR4 ;  /* 0x00000004ff007e24 */ /* 0x000fe2000f8e00ff */
[----:B------:R1:W5:Y:S01]  /*b310*/  @P0 LDG.E R3, desc[UR36][R12.64] ;  /* 0x000000240c030981 */ /* 0x000362000c1e1900 */
[----:B------:R-:W2:Y:S01]  /*b320*/  S2R R14, SR_TID.X ;  /* 0x00000000000e7919 */ /* 0x000ea20000002100 */
[----:B0-----:R-:W-:-:S05]  /*b330*/  @P1 IMAD.WIDE R8, R144, 0x4, R10 ;  /* 0x0000000490081825 */ /* 0x001fca00078e020a */
[----:B------:R1:W5:Y:S01]  /*b340*/  @P1 LDG.E R0, desc[UR36][R8.64] ;  /* 0x0000002408001981 */ /* 0x000362000c1e1900 */
[----:B------:R-:W-:-:S13]  /*b350*/  ISETP.NE.AND P2, PT, R147, RZ, PT ;  /* 0x000000ff9300720c */ /* 0x000fda0003f45270 */
[----:B------:R-:W0:Y:S01]  /*b360*/  @!P2 LDC R147, c[0x0][0xad4] ;  /* 0x0002b500ff93ab82 */ /* 0x000e220000000800 */
[----:B--2---:R-:W-:-:S05]  /*b370*/  VIADD R32, R14, 0xffffff80 ;  /* 0xffffff800e207836 */ /* 0x004fca0000000000 */
[----:B------:R-:W-:Y:S02]  /*b380*/  ISETP.GT.AND P3, PT, R32, 0xbf, PT ;  /* 0x000000bf2000780c */ /* 0x000fe40003f64270 */
[----:B0-----:R-:W-:Y:S01]  /*b390*/  ISETP.GT.AND P2, PT, R147, 0x1, PT ;  /* 0x000000019300780c */ /* 0x001fe20003f44270 */
[----:B-1----:R-:W-:-:S12]  /*b3a0*/  @P1 BRA `(.L_x_2126) ;  /* 0x0000000000101947 */ /* 0x002fd80003800000 */
[----:B------:R-:W-:Y:S05]  /*b3b0*/  @!P0 BRA `(.L_x_2126) ;  /* 0x00000000000c8947 */ /* 0x000fea0003800000 */
[----:B------:R-:W2:Y:S04]  /*b3c0*/  LDG.E R9, desc[UR36][R12.64] ;  /* 0x000000240c097981 */ /* 0x000ea8000c1e1900 */
[----:B-----5:R-:W2:Y:S02]  /*b3d0*/  LDG.E R0, desc[UR36][R12.64+0x4] ;  /* 0x000004240c007981 */ /* 0x020ea4000c1e1900 */
[----:B--2---:R-:W-:-:S07]  /*b3e0*/  IMAD.IADD R0, R0, 0x1, -R9 ;  /* 0x0000000100007824 */ /* 0x004fce00078e0a09 */
.L_x_2126:
[----:B------:R-:W-:Y:S01]  /*b3f0*/  BSSY B1, `(.L_x_2127) ;  /* 0x0000036000017945 */ /* 0x000fe20003800000 */
[----:B------:R-:W-:Y:S02]  /*b400*/  SEL R33, R144, RZ, !P0 ;  /* 0x000000ff90217207 */ /* 0x000fe40004000000 */
[----:B------:R-:W-:Y:S02]  /*b410*/  SEL R149, R149, RZ, !P0 ;  /* 0x000000ff95957207 */ /* 0x000fe40004000000 */
[----:B-----5:R-:W-:Y:S01]  /*b420*/  SHF.R.S32.HI R28, RZ, 0x1f, R3 ;  /* 0x0000001fff1c7819 */ /* 0x020fe20000011403 */
[----:B------:R-:W-:Y:S06]  /*b430*/  @P3 BRA `(.L_x_2128) ;  /* 0x0000000000c43947 */ /* 0x000fec0003800000 */
[----:B------:R-:W3:Y:S01]  /*b440*/  LDC R35, c[0x0][0xbe8] ;  /* 0x0002fa00ff237b82 */ /* 0x000ee20000000800 */
[----:B------:R-:W-:Y:S01]  /*b450*/  IADD3 R30, R137, -0x80, R14 ;  /* 0xffffff80891e7810 */ /* 0x000fe20007ffe00e */
[----:B---3--:R-:W-:-:S05]  /*b460*/  IMAD R4, R0, R35, RZ ;  /* 0x0000002300047224 */ /* 0x008fca00078e02ff */
[----:B------:R-:W-:-:S13]  /*b470*/  ISETP.GE.AND P0, PT, R30, R4, PT ;  /* 0x000000041e00720c */ /* 0x000fda0003f06270 */
[----:B------:R-:W-:Y:S05]  /*b480*/  @P0 BRA `(.L_x_2128) ;  /* 0x0000000000b00947 */ /* 0x000fea0003800000 */
[----:B------:R-:W2:Y:S01]  /*b490*/  LDL.LU R34, [R1+0x8] ;  /* 0x0000080001227983 */ /* 0x000ea20000300800 */
[----:B------:R-:W-:Y:S01]  /*b4a0*/  ISETP.NE.AND P1, PT, R35, 0x1, PT ;  /* 0x000000012300780c */ /* 0x000fe20003f25270 */
[----:B------:R-:W-:Y:S01]  /*b4b0*/  IMAD.MOV.U32 R26, RZ, RZ, 0x9b8 ;  /* 0x000009b8ff1a7424 */ /* 0x000fe200078e00ff */
[----:B------:R-:W-:Y:S01]  /*b4c0*/  ISETP.GT.AND P0, PT, R147, 0x1, PT ;  /* 0x000000019300780c */ /* 0x000fe20003f04270 */
[----:B------:R-:W0:Y:S01]  /*b4d0*/  LDC.64 R8, c[0x0][0xba8] ;  /* 0x0002ea00ff087b82 */ /* 0x000e220000000a00 */
[----:B------:R-:W-:Y:S02]  /*b4e0*/  IMAD.MOV.U32 R27, RZ, RZ, R30 ;  /* 0x000000ffff1b7224 */ /* 0x000fe400078e001e */
[----:B------:R-:W-:-:S05]  /*b4f0*/  SEL R26, R26, 0x978, P0 ;  /* 0x000009781a1a7807 */ /* 0x000fca0000000000 */
[----:B------:R-:W1:Y:S08]  /*b500*/  LDC.64 R20, c[0x0][R26+0x220] ;  /* 0x000088001a147b82 */ /* 0x000e700000000a00 */
[----:B------:R-:W3:Y:S08]  /*b510*/  @P1 LDC R25, c[0x0][0xbec] ;  /* 0x0002fb00ff191b82 */ /* 0x000ef00000000800 */
[----:B------:R-:W4:Y:S08]  /*b520*/  @P1 LDC R31, c[0x0][0xbf0] ;  /* 0x0002fc00ff1f1b82 */ /* 0x000f300000000800 */
[----:B------:R-:W5:Y:S01]  /*b530*/  LDC.64 R14, c[0x0][R26+0x218] ;  /* 0x000086001a0e7b82 */ /* 0x000f620000000a00 */
[----:B-1----:R-:W-:-:S07]  /*b540*/  IMAD R21, R21, R33, RZ ;  /* 0x0000002115157224 */ /* 0x002fce00078e02ff */
[----:B------:R-:W1:Y:S01]  /*b550*/  LDC.64 R12, c[0x0][R26+0x228] ;  /* 0x00008a001a0c7b82 */ /* 0x000e620000000a00 */
[----:B---3--:R-:W-:-:S04]  /*b560*/  @P1 IMAD.HI.U32 R4, R30, R25, RZ ;  /* 0x000000191e041227 */ /* 0x008fc800078e00ff */
[----:B------:R-:W-:-:S03]  /*b570*/  IMAD.WIDE.U32 R24, R20, R33, RZ ;  /* 0x0000002114187225 */ /* 0x000fc600078e00ff */
[----:B------:R-:W3:Y:S01]  /*b580*/  LDC.64 R10, c[0x0][R26+0x210] ;  /* 0x000084001a0a7b82 */ /* 0x000ee20000000a00 */
[----:B----4-:R-:W-:Y:S01]  /*b590*/  @P1 SHF.R.U32.HI R27, RZ, R31, R4 ;  /* 0x0000001fff1b1219 */ /* 0x010fe20000011604 */
[----:B------:R-:W-:-:S04]  /*b5a0*/  IMAD R31, R20, R149, R21 ;  /* 0x00000095141f7224 */ /* 0x000fc800078e0215 */
[----:B------:R-:W-:Y:S02]  /*b5b0*/  IMAD.IADD R4, R25, 0x1, R31 ;  /* 0x0000000119047824 */ /* 0x000fe400078e021f */
[-C--:B-----5:R-:W-:Y:S01]  /*b5c0*/  IMAD R29, R15, R146.reuse, RZ ;  /* 0x000000920f1d7224 */ /* 0x0a0fe200078e02ff */
[----:B0-----:R-:W0:Y:S01]  /*b5d0*/  @!P0 LDC R8, c[0x0][0xb50] ;  /* 0x0002d400ff088b82 */ /* 0x001e220000000800 */
[----:B------:R-:W-:-:S04]  /*b5e0*/  IMAD.WIDE.U32 R14, R14, R146, RZ ;  /* 0x000000920e0e7225 */ /* 0x000fc800078e00ff */
[----:B------:R-:W-:Y:S01]  /*b5f0*/  IMAD.IADD R29, R15, 0x1, R29 ;  /* 0x000000010f1d7824 */ /* 0x000fe200078e021d */
[----:B------:R-:W-:Y:S01]  /*b600*/  IADD3 R14, P1, P3, R24, R14, R3 ;  /* 0x0000000e180e7210 */ /* 0x000fe20007b3e003 */
[----:B------:R-:W-:Y:S01]  /*b610*/  IMAD.MOV R15, RZ, RZ, -R27 ;  /* 0x000000ffff0f7224 */ /* 0x000fe200078e0a1b */
[----:B------:R-:W4:Y:S02]  /*b620*/  @!P0 LDC R9, c[0x0][0xb54] ;  /* 0x0002d500ff098b82 */ /* 0x000f240000000800 */
[----:B------:R-:W-:Y:S01]  /*b630*/  IADD3.X R4, R4, R29, R28, P1, P3 ;  /* 0x0000001d04047210 */ /* 0x000fe20000fe641c */
[----:B------:R-:W-:Y:S01]  /*b640*/  IMAD R15, R35, R15, R30 ;  /* 0x0000000f230f7224 */ /* 0x000fe200078e021e */
[----:B--2---:R-:W-:-:S05]  /*b650*/  SEL R21, R34, RZ, P0 ;  /* 0x000000ff22157207 */ /* 0x004fca0000000000 */
[-C--:B-1----:R-:W-:Y:S02]  /*b660*/  IMAD R25, R13, R21.reuse, RZ ;  /* 0x000000150d197224 */ /* 0x082fe400078e02ff */
[----:B------:R-:W-:Y:S01]  /*b670*/  IMAD.WIDE.U32 R12, R12, R21, RZ ;  /* 0x000000150c0c7225 */ /* 0x000fe200078e00ff */
[----:B------:R-:W-:-:S03]  /*b680*/  SHF.R.S32.HI R21, RZ, 0x1f, R15 ;  /* 0x0000001fff157819 */ /* 0x000fc6000001140f */
[----:B------:R-:W-:Y:S01]  /*b690*/  IMAD.IADD R25, R13, 0x1, R25 ;  /* 0x000000010d197824 */ /* 0x000fe200078e0219 */
[----:B------:R-:W-:Y:S02]  /*b6a0*/  IADD3 R12, P0, P1, R27, R14, R12 ;  /* 0x0000000e1b0c7210 */ /* 0x000fe4000791e00c */
[----:B------:R-:W-:-:S04]  /*b6b0*/  SHF.R.S32.HI R27, RZ, 0x1f, R27 ;  /* 0x0000001fff1b7819 */ /* 0x000fc8000001141b */
[----:B------:R-:W-:Y:S01]  /*b6c0*/  IADD3.X R13, R27, R4, R25, P0, P1 ;  /* 0x000000041b0d7210 */ /* 0x000fe200007e2419 */
[----:B---3--:R-:W-:-:S04]  /*b6d0*/  IMAD R4, R11, R15, RZ ;  /* 0x0000000f0b047224 */ /* 0x008fc800078e02ff */
[C---:B------:R-:W-:Y:S02]  /*b6e0*/  IMAD R21, R10.reuse, R21, R4 ;  /* 0x000000150a157224 */ /* 0x040fe400078e0204 */
[----:B------:R-:W-:-:S04]  /*b6f0*/  IMAD.WIDE.U32 R10, R10, R15, R12 ;  /* 0x0000000f0a0a7225 */ /* 0x000fc800078e000c */
[----:B------:R-:W-:Y:S01]  /*b700*/  IMAD.IADD R4, R11, 0x1, R21 ;  /* 0x000000010b047824 */ /* 0x000fe200078e0215 */
[----:B0-----:R-:W-:Y:S01]  /*b710*/  LEA R8, P0, R10, R8, 0x2 ;  /* 0x000000080a087211 */ /* 0x001fe200078010ff */
[----:B------:R-:W-:-:S03]  /*b720*/  IMAD.MOV.U32 R11, RZ, RZ, -0x800000 ;  /* 0xff800000ff0b7424 */ /* 0x000fc600078e00ff */
[----:B----4-:R-:W-:-:S05]  /*b730*/  LEA.HI.X R9, R10, R9, R4, 0x2, P0 ;  /* 0x000000090a097211 */ /* 0x010fca00000f1404 */
[----:B------:R0:W-:Y:S04]  /*b740*/  STG.E desc[UR36][R8.64], R11 ;  /* 0x0000000b08007986 */ /* 0x0001e8000c101924 */
.L_x_2128:
[----:B------:R-:W-:Y:S05]  /*b750*/  BSYNC B1 ;  /* 0x0000000000017941 */ /* 0x000fea0003800000 */
.L_x_2127:
[----:B------:R-:W-:Y:S05]  /*b760*/  @P2 BRA `(.L_x_2123) ;  /* 0x0000000400542947 */ /* 0x000fea0003800000 */
[----:B------:R-:W1:Y:S01]  /*b770*/  LDC R15, c[0x0][0xbe8] ;  /* 0x0002fa00ff0f7b82 */ /* 0x000e620000000800 */
[--C-:B------:R-:W-:Y:S01]  /*b780*/  SHF.R.S32.HI R10, RZ, 0x1f, R32.reuse ;  /* 0x0000001fff0a7819 */ /* 0x100fe20000011420 */
[----:B------:R-:W-:Y:S01]  /*b790*/  ULDC.64 UR4, c[0x0][0xaa0] ;  /* 0x0002a80000047ab9 */ /* 0x000fe20000000a00 */
[----:B------:R-:W-:Y:S01]  /*b7a0*/  SHF.R.S32.HI R14, RZ, 0x1f, R32 ;  /* 0x0000001fff0e7819 */ /* 0x000fe20000011420 */
[----:B---3--:R-:W-:Y:S01]  /*b7b0*/  IMAD R4, R28, UR4, RZ ;  /* 0x000000041c047c24 */ /* 0x008fe2000f8e02ff */
        /* <DEDUP_REMOVED lines=16> */
[----:B------:R-:W-:Y:S02]  /*b8c0*/  IMAD.IADD R12, R137, 0x1, R4 ;  /* 0x00000001890c7824 */ /* 0x000fe400078e0204 */
        /* <DEDUP_REMOVED lines=20> */
[----:B------:R-:W-:Y:S02]  /*ba10*/  IMAD.IADD R0, R14, 0x1, R137 ;  /* 0x000000010e007824 */ /* 0x000fe400078e0289 */
        /* <DEDUP_REMOVED lines=24> */
.L_x_2130:
[----:B------:R-:W-:Y:S05]  /*bba0*/  BSYNC B1 ;  /* 0x0000000000017941 */ /* 0x000fea0003800000 */
.L_x_2129:
        /* <DEDUP_REMOVED lines=11> */
[----:B----4-:R-:W-:Y:S01]  /*bc60*/  @!P2 IMAD.WIDE R10, R145, 0x2, R8 ;  /* 0x00000002910aa825 */ /* 0x010fe200078e0208 */
[-C--:B------:R-:W-:Y:S02]  /*bc70*/  @!P3 LEA.HI.X R13, R148, R9.reuse, R25, 0x1, P0 ;  /* 0x00000009940db211 */ /* 0x080fe400000f0c19 */
[----:B------:R-:W-:Y:S02]  /*bc80*/  @!P4 LEA.HI.X R15, R150, R9, R24, 0x1, P1 ;  /* 0x00000009960fc211 */ /* 0x000fe400008f0c18 */
[----:B------:R2:W-:Y:S04]  /*bc90*/  @!P2 ST.E.128 desc[UR36][R10.64], RZ ;  /* 0x000000ff0a00a985 */ /* 0x0005e8000c101d24 */
[----:B------:R2:W-:Y:S04]  /*bca0*/  @!P3 ST.E.128 desc[UR36][R12.64], RZ ;  /* 0x000000ff0c00b985 */ /* 0x0005e8000c101d24 */
[----:B------:R2:W-:Y:S02]  /*bcb0*/  @!P4 ST.E.128 desc[UR36][R14.64], RZ ;  /* 0x000000ff0e00c985 */ /* 0x0005e4000c101d24 */
.L_x_2123:
[----:B------:R-:W-:Y:S05]  /*bcc0*/  BSYNC B0 ;  /* 0x0000000000007941 */ /* 0x000fea0003800000 */
.L_x_2117:
[----:B------:R-:W-:Y:S02]  /*bcd0*/  ULDC UR4, c[0x0][0xc3c] ;  /* 0x00030f0000047ab9 */ /* 0x000fe40000000800 */
[----:B---3--:R-:W-:-:S13]  /*bce0*/  ISETP.GE.AND P0, PT, R7, UR4, PT ;  /* 0x0000000407007c0c */ /* 0x008fda000bf06270 */
[----:B------:R-:W-:Y:S05]  /*bcf0*/  @!P0 BRA `(.L_x_2131) ;  /* 0xffffff5000c88947 */ /* 0x000fea000383ffff */
[----:B------:R-:W-:Y:S05]  /*bd00*/  EXIT ;  /* 0x000000000000794d */ /* 0x000fea0003800000 */
.L_x_2074:
        /* <DEDUP_REMOVED lines=16> */
.L_x_2132:
        /* <DEDUP_REMOVED lines=44> */
.L_x_2136:
[----:B------:R-:W0:Y:S01]  /*c0d0*/  LDC R2, c[0x0][0xc3c] ;  /* 0x00030f00ff027b82 */ /* 0x000e220000000800 */
[----:B------:R-:W-:-:S06]  /*c0e0*/  UIADD3 UR4, UR4, 0x1f, URZ ;  /* 0x0000001f04047890 */ /* 0x000fcc000fffe03f */
        /* <DEDUP_REMOVED lines=33> */
.L_x_2134:
        /* <DEDUP_REMOVED lines=13> */
.L_x_2137:
        /* <DEDUP_REMOVED lines=62> */
.L_x_2138:
        /* <DEDUP_REMOVED lines=62> */
.L_x_2139:
[----:B------:R-:W-:-:S05]  /*cb90*/  LOP3.LUT R2, RZ, R2, RZ, 0x33, !PT ;  /* 0x00000002ff027212 */ /* 0x000fca00078e33ff */
[----:B------:R-:W-:Y:S01]  /*cba0*/  IMAD.IADD R25, R25, 0x1, R2 ;  /* 0x0000000119197824 */ /* 0x000fe200078e0202 */
[----:B------:R-:W-:Y:S06]  /*cbb0*/  BRA `(.L_x_2140) ;  /* 0x0000000000147947 */ /* 0x000fec0003800000 */
.L_x_2135:
[----:B------:R-:W-:Y:S01]  /*cbc0*/  ULDC UR4, c[0x0][0xc3c] ;  /* 0x00030f0000047ab9 */ /* 0x000fe20000000800 */
[----:B------:R-:W-:Y:S02]  /*cbd0*/  IMAD.MOV.U32 R25, RZ, RZ, RZ ;  /* 0x000000ffff197224 */ /* 0x000fe400078e00ff */
[----:B------:R-:W-:Y:S02]  /*cbe0*/  IMAD.U32 R24, RZ, RZ, UR6 ;  /* 0x00000006ff187e24 */ /* 0x000fe4000f8e00ff */
[----:B------:R-:W-:Y:S02]  /*cbf0*/  IMAD.MOV.U32 R26, RZ, RZ, RZ ;  /* 0x000000ffff1a7224 */ /* 0x000fe400078e00ff */
[----:B------:R-:W-:-:S07]  /*cc00*/  IMAD.U32 R27, RZ, RZ, UR4 ;  /* 0x00000004ff1b7e24 */ /* 0x000fce000f8e00ff */
.L_x_2140:
[----:B------:R-:W-:-:S13]  /*cc10*/  ISETP.NE.AND P0, PT, R0, RZ, PT ;  /* 0x000000ff0000720c */ /* 0x000fda0003f05270 */
[----:B------:R-:W0:Y:S01]  /*cc20*/  @!P0 S2R R3, SR_CgaCtaId ;  /* 0x0000000000038919 */ /* 0x000e220000008800 */
[----:B------:R-:W-:-:S04]  /*cc30*/  @!P0 MOV R0, 0x400 ;  /* 0x0000040000008802 */ /* 0x000fc80000000f00 */
[----:B0-----:R-:W-:-:S05]  /*cc40*/  @!P0 LEA R0, R3, R0, 0x18 ;  /* 0x0000000003008211 */ /* 0x001fca00078ec0ff */
[----:B------:R1:W-:Y:S01]  /*cc50*/  @!P0 STS.128 [R0+0x2d8d0], R24 ;  /* 0x02d8d01800008388 */ /* 0x0003e20000000c00 */
[----:B------:R-:W-:Y:S06]  /*cc60*/  BAR.ARV 0x5, 0x200 ;  /* 0x0148000000007b1d */ /* 0x000fec0000002000 */
.L_x_2133:
[----:B------:R2:W-:Y:S01]  /*cc70*/  STL [R1+0x3c], RZ ;  /* 0x00003cff01007387 */ /* 0x0005e20000100800 */
[----:B------:R-:W-:Y:S01]  /*cc80*/  ULDC UR4, c[0x0][0xc3c] ;  /* 0x00030f0000047ab9 */ /* 0x000fe20000000800 */
[----:B------:R-:W-:Y:S01]  /*cc90*/  IMAD.MOV.U32 R29, RZ, RZ, 0x1 ;  /* 0x00000001ff1d7424 */ /* 0x000fe200078e00ff */
[----:B0-----:R-:W-:Y:S01]  /*cca0*/  ISETP.GE.AND P0, PT, R27, UR4, PT ;  /* 0x000000041b007c0c */ /* 0x001fe2000bf06270 */
[----:B------:R-:W-:-:S12]  /*ccb0*/  IMAD.MOV.U32 R22, RZ, RZ, RZ ;  /* 0x000000ffff167224 */ /* 0x000fd800078e00ff */
[----:B--2---:R-:W-:Y:S05]  /*ccc0*/  @P0 BRA `(.L_x_2141) ;  /* 0x0000004c00c40947 */ /* 0x004fea0003800000 */
[----:B------:R-:W2:Y:S01]  /*ccd0*/  LDL R6, [R1+0x20] ;  /* 0x0000200001067983 */ /* 0x000ea20000100800 */
[----:B------:R-:W1:Y:S01]  /*cce0*/  S2R R3, SR_TID.X ;  /* 0x0000000000037919 */ /* 0x000e620000002100 */
[----:B------:R-:W0:Y:S01]  /*ccf0*/  S2UR UR5, SR_CgaCtaId ;  /* 0x00000000000579c3 */ /* 0x000e220000008800 */
[----:B------:R-:W-:Y:S01]  /*cd00*/  UMOV UR4, 0x400 ;  /* 0x0000040000047882 */ /* 0x000fe20000000000 */
[C---:B-1----:R-:W-:Y:S01]  /*cd10*/  IMAD.SHL.U32 R0, R3.reuse, 0x8, RZ ;  /* 0x0000000803007824 */ /* 0x042fe200078e00ff */
[C---:B------:R-:W-:Y:S01]  /*cd20*/  LOP3.LUT R5, R3.reuse, 0x7f, RZ, 0xc0, !PT ;  /* 0x0000007f03057812 */ /* 0x040fe200078ec0ff */
[----:B------:R-:W-:-:S03]  /*cd30*/  IMAD.SHL.U32 R4, R3, 0x20, RZ ;  /* 0x0000002003047824 */ /* 0x000fc600078e00ff */
[----:B------:R-:W-:Y:S01]  /*cd40*/  LOP3.LUT R2, R0, 0xd8, RZ, 0xc0, !PT ;  /* 0x000000d800027812 */ /* 0x000fe200078ec0ff */
[----:B0-----:R-:W-:-:S03]  /*cd50*/  ULEA UR4, UR5, UR4, 0x18 ;  /* 0x0000000405047291 */ /* 0x001fc6000f8ec03f */
        /* <DEDUP_REMOVED lines=18> */
.L_x_2204:
        /* <DEDUP_REMOVED lines=50> */
.L_x_2142:
        /* <DEDUP_REMOVED lines=10> */
.L_x_2143:
        /* <DEDUP_REMOVED lines=9> */
.L_x_2144:
[----:B------:R-:W3:Y:S01]  /*d2d0*/  LDL R6, [R1+0x24] ;  /* 0x0000240001067983 */ /* 0x000ee20000100800 */
[----:B0-2---:R-:W0:Y:S01]  /*d2e0*/  LDC R2, c[0x0][0x448] ;  /* 0x00011200ff027b82 */ /* 0x005e220000000800 */
[----:B-----5:R-:W-:Y:S01]  /*d2f0*/  IMAD.IADD R5, R0, 0x1, -R7 ;  /* 0x0000000100057824 */ /* 0x020fe200078e0a07 */
[----:B------:R-:W-:Y:S01]  /*d300*/  LOP3.LUT R16, R16, 0xffffffdf, RZ, 0xc0, !PT ;  /* 0xffffffdf10107812 */ /* 0x000fe200078ec0ff */
[----:B------:R-:W-:Y:S03]  /*d310*/  BSSY B0, `(.L_x_2145) ;  /* 0x0000037000007945 */ /* 0x000fe60003800000 */
[----:B------:R1:W-:Y:S01]  /*d320*/  STL [R1+0xc], R5 ;  /* 0x00000c0501007387 */ /* 0x0003e20000100800 */
[----:B0-----:R-:W-:Y:S01]  /*d330*/  ISETP.NE.AND P0, PT, R2, 0x1, PT ;  /* 0x000000010200780c */ /* 0x001fe20003f05270 */
[----:B------:R-:W-:-:S04]  /*d340*/  IMAD R2, R25, 0xc0, RZ ;  /* 0x000000c019027824 */ /* 0x000fc800078e02ff */
[----:B------:R-:W-:-:S08]  /*d350*/  VIADD R2, R2, 0xbf ;  /* 0x000000bf02027836 */ /* 0x000fd00000000000 */
[----:B------:R-:W0:Y:S01]  /*d360*/  @P0 LDC R4, c[0x0][0x44c] ;  /* 0x00011300ff040b82 */ /* 0x000e220000000800 */
[----:B------:R-:W-:-:S07]  /*d370*/  @P0 LOP3.LUT R16, R16, 0x20, RZ, 0xfc, !PT ;  /* 0x0000002010100812 */ /* 0x000fce00078efcff */
[----:B------:R-:W2:Y:S01]  /*d380*/  @P0 LDC R3, c[0x0][0x450] ;  /* 0x00011400ff030b82 */ /* 0x000ea20000000800 */
[----:B0-----:R-:W-:-:S05]  /*d390*/  @P0 IMAD.HI.U32 R4, R2, R4, RZ ;  /* 0x0000000402040227 */ /* 0x001fca00078e00ff */
[----:B--2---:R-:W-:Y:S02]  /*d3a0*/  @P0 SHF.R.U32.HI R2, RZ, R3, R4 ;  /* 0x00000003ff020219 */ /* 0x004fe40000011604 */
[----:B------:R-:W-:-:S04]  /*d3b0*/  LOP3.LUT R4, R26, 0xff000000, RZ, 0xc0, !PT ;  /* 0xff0000001a047812 */ /* 0x000fc800078ec0ff */
[----:B------:R-:W-:Y:S02]  /*d3c0*/  SHF.R.U32.HI R4, RZ, 0x8, R4 ;  /* 0x00000008ff047819 */ /* 0x000fe40000011604 */
[----:B---3--:R-:W-:-:S05]  /*d3d0*/  IADD3 R0, R5, 0x80, -R6 ;  /* 0x0000008005007810 */ /* 0x008fca0007ffe806 */
[----:B------:R-:W-:-:S05]  /*d3e0*/  IMAD.IADD R0, R0, 0x1, R2 ;  /* 0x0000000100007824 */ /* 0x000fca00078e0202 */
[----:B------:R-:W-:-:S04]  /*d3f0*/  SHF.R.S32.HI R2, RZ, 0x1f, R0 ;  /* 0x0000001fff027819 */ /* 0x000fc80000011400 */
[----:B------:R-:W-:Y:S01]  /*d400*/  LEA.HI R0, R2, R0, RZ, 0x7 ;  /* 0x0000000002007211 */ /* 0x000fe200078f38ff */
[----:B------:R-:W-:-:S03]  /*d410*/  VIADD R2, R5, 0x7f ;  /* 0x0000007f05027836 */ /* 0x000fc60000000000 */
[----:B------:R-:W-:Y:S02]  /*d420*/  SHF.R.S32.HI R0, RZ, 0x7, R0 ;  /* 0x00000007ff007819 */ /* 0x000fe40000011400 */
[----:B------:R-:W-:-:S04]  /*d430*/  SHF.R.S32.HI R3, RZ, 0x1f, R2 ;  /* 0x0000001fff037819 */ /* 0x000fc80000011402 */
[----:B------:R-:W-:-:S04]  /*d440*/  LEA.HI R2, R3, R2, RZ, 0x7 ;  /* 0x0000000203027211 */ /* 0x000fc800078f38ff */
[----:B------:R-:W-:-:S04]  /*d450*/  SHF.R.S32.HI R2, RZ, 0x7, R2 ;  /* 0x00000007ff027819 */ /* 0x000fc80000011402 */
[----:B------:R-:W-:Y:S02]  /*d460*/  VIMNMX R0, R2, R0, PT ;  /* 0x0000000002007248 */ /* 0x000fe40003fe0100 */
[----:B------:R-:W-:Y:S02]  /*d470*/  LOP3.LUT R2, R26, 0xff0000, RZ, 0xc0, !PT ;  /* 0x00ff00001a027812 */ /* 0x000fe400078ec0ff */
[----:B------:R-:W-:Y:S02]  /*d480*/  ISETP.GE.AND P0, PT, R0, 0x1, PT ;  /* 0x000000010000780c */ /* 0x000fe40003f06270 */
[----:B------:R-:W-:Y:S01]  /*d490*/  LEA.HI R4, R2, R4, RZ, 0x10 ;  /* 0x0000000402047211 */ /* 0x000fe200078f80ff */
[----:B------:R-:W-:-:S10]  /*d4a0*/  IMAD.MOV.U32 R2, RZ, RZ, RZ ;  /* 0x000000ffff027224 */ /* 0x000fd400078e00ff */
[----:B-1----:R-:W-:Y:S05]  /*d4b0*/  @!P0 BRA `(.L_x_2146) ;  /* 0x0000000000708947 */ /* 0x002fea0003800000 */
        /* <DEDUP_REMOVED lines=28> */
.L_x_2146:
[----:B------:R-:W-:Y:S05]  /*d680*/  BSYNC B0 ;  /* 0x0000000000007941 */ /* 0x000fea0003800000 */
.L_x_2145:
        /* <DEDUP_REMOVED lines=25> */
.L_x_2148:
        /* <DEDUP_REMOVED lines=20> */
.L_x_2151:
[----:B------:R-:W-:Y:S05]  /*d960*/  BSYNC B6 ;  /* 0x0000000000067941 */ /* 0x000fea0003800000 */
.L_x_2150:
        /* <DEDUP_REMOVED lines=20> */
.L_x_2154:
        /* <DEDUP_REMOVED lines=15> */
.L_x_2153:
[----:B------:R-:W-:Y:S05]  /*dba0*/  BSYNC B6 ;  /* 0x0000000000067941 */ /* 0x000fea0003800000 */
.L_x_2152:
[----:B------:R0:W2:Y:S01]  /*dbb0*/  LDL R20, [R1+0x4] ;  /* 0x0000040001147983 */ /* 0x0000a20000100800 */
[----:B------:R-:W-:Y:S01]  /*dbc0*/  ULDC.64 UR4, c[0x0][0x9f8] ;  /* 0x00027e0000047ab9 */ /* 0x000fe20000000a00 */
[----:B------:R-:W1:Y:S01]  /*dbd0*/  LDC R5, c[0x0][0x430] ;  /* 0x00010c00ff057b82 */ /* 0x000e620000000800 */
[----:B------:R-:W-:Y:S01]  /*dbe0*/  ISETP.NE.U32.AND P0, PT, RZ, UR4, PT ;  /* 0x00000004ff007c0c */ /* 0x000fe2000bf05070 */
[----:B------:R-:W3:Y:S03]  /*dbf0*/  LDL R2, [R1+0x38] ;  /* 0x0000380001027983 */ /* 0x000ee60000100800 */
[----:B------:R-:W-:Y:S01]  /*dc00*/  ISETP.NE.AND.EX P0, PT, RZ, UR5, PT, P0 ;  /* 0x00000005ff007c0c */ /* 0x000fe2000bf05300 */
[----:B------:R-:W4:Y:S04]  /*dc10*/  LDL R4, [R1+0xc] ;  /* 0x00000c0001047983 */ /* 0x000f280000100800 */
[----:B------:R-:W4:Y:S08]  /*dc20*/  LDL R21, [R1+0x14] ;  /* 0x0000140001157983 */ /* 0x000f300000100800 */
        /* <DEDUP_REMOVED lines=19> */
[----:B------:R-:W-:Y:S01]  /*dd60*/  LOP3.LUT R26, R26, 0xffff, RZ, 0xc0, !PT ;  /* 0x0000ffff1a1a7812 */ /* 0x000fe200078ec0ff */
[----:B--2---:R-:W-:Y:S01]  /*dd70*/  @P0 STL [R1+0x4], R20 ;  /* 0x0000041401000387 */ /* 0x004fe20000100800 */
[C---:B----4-:R-:W-:Y:S01]  /*dd80*/  ISETP.GE.AND P0, PT, R0.reuse, R4, PT ;  /* 0x000000040000720c */ /* 0x050fe20003f06270 */
[----:B------:R-:W-:-:S04]  /*dd90*/  IMAD.IADD R0, R0, 0x1, R21 ;  /* 0x0000000100007824 */ /* 0x000fc800078e0215 */
[----:B-1----:R-:W-:-:S04]  /*dda0*/  @P2 IMAD.HI.U32 R3, R0, R3, RZ ;  /* 0x0000000300032227 */ /* 0x002fc800078e00ff */
[----:B------:R-:W-:Y:S01]  /*ddb0*/  IMAD.MOV.U32 R6, RZ, RZ, R0 ;  /* 0x000000ffff067224 */ /* 0x000fe200078e0000 */
[----:B0-----:R-:W-:-:S03]  /*ddc0*/  @P2 SHF.R.U32.HI R6, RZ, R2, R3 ;  /* 0x00000002ff062219 */ /* 0x001fc60000011603 */
[----:B------:R-:W0:Y:S02]  /*ddd0*/  @!P0 LDC.64 R2, c[0x0][0x428] ;  /* 0x00010a00ff028b82 */ /* 0x000e240000000a00 */
[--C-:B------:R-:W-:Y:S01]  /*dde0*/  IMAD.MOV R4, RZ, RZ, -R6.reuse ;  /* 0x000000ffff047224 */ /* 0x100fe200078e0a06 */
[----:B------:R-:W-:-:S03]  /*ddf0*/  @!P0 SHF.R.S32.HI R7, RZ, 0x1f, R6 ;  /* 0x0000001fff078819 */ /* 0x000fc60000011406 */
[----:B------:R-:W-:Y:S01]  /*de00*/  IMAD R4, R5, R4, R0 ;  /* 0x0000000405047224 */ /* 0x000fe200078e0200 */
[----:B------:R-:W-:-:S05]  /*de10*/  SHF.R.S32.HI R5, RZ, 0x1f, R20 ;  /* 0x0000001fff057819 */ /* 0x000fca0000011414 */
[----:B------:R1:W-:Y:S01]  /*de20*/  STL [R1+0x18], R5 ;  /* 0x0000180501007387 */ /* 0x0003e20000100800 */
[----:B0-----:R-:W-:-:S04]  /*de30*/  @!P0 IMAD.WIDE.U32 R6, R20, R2, R6 ;  /* 0x0000000214068225 */ /* 0x001fc800078e0006 */
[----:B------:R-:W-:Y:S02]  /*de40*/  @!P0 IMAD R2, R5, R2, RZ ;  /* 0x0000000205028224 */ /* 0x000fe400078e02ff */
[----:B-1----:R-:W0:Y:S02]  /*de50*/  S2R R5, SR_TID.X ;  /* 0x0000000000057919 */ /* 0x002e240000002100 */
[----:B------:R-:W-:Y:S02]  /*de60*/  @!P0 IMAD R0, R20, R3, R2 ;  /* 0x0000000314008224 */ /* 0x000fe400078e0202 */
[----:B------:R-:W1:Y:S02]  /*de70*/  @!P0 LDC.64 R2, c[0x0][0x418] ;  /* 0x00010600ff028b82 */ /* 0x000e640000000a00 */
[----:B------:R-:W-:Y:S02]  /*de80*/  @!P0 IMAD.IADD R0, R7, 0x1, R0 ;  /* 0x0000000107008824 */ /* 0x000fe400078e0200 */
[----:B0-----:R-:W-:-:S05]  /*de90*/  IMAD.SHL.U32 R20, R5, 0x8, RZ ;  /* 0x0000000805147824 */ /* 0x001fca00078e00ff */
[----:B------:R-:W-:-:S04]  /*dea0*/  LOP3.LUT R20, R20, 0x18, RZ, 0xc0, !PT ;  /* 0x0000001814147812 */ /* 0x000fc800078ec0ff */
[----:B------:R-:W-:Y:S02]  /*deb0*/  ISETP.GE.AND P2, PT, R20, UR4, PT ;  /* 0x0000000414007c0c */ /* 0x000fe4000bf46270 */
[----:B-1----:R-:W-:Y:S02]  /*dec0*/  @!P0 LEA R2, P1, R6, R2, 0x2 ;  /* 0x0000000206028211 */ /* 0x002fe400078210ff */
[----:B------:R-:W-:Y:S02]  /*ded0*/  LOP3.LUT R9, R20, 0x20, RZ, 0xfc, !PT ;  /* 0x0000002014097812 */ /* 0x000fe400078efcff */
[----:B------:R-:W-:Y:S01]  /*dee0*/  @!P0 LEA.HI.X R3, R6, R3, R0, 0x2, P1 ;  /* 0x0000000306038211 */ /* 0x000fe200008f1400 */
[----:B------:R-:W-:Y:S01]  /*def0*/  IMAD.MOV.U32 R0, RZ, RZ, RZ ;  /* 0x000000ffff007224 */ /* 0x000fe200078e00ff */
[----:B------:R-:W-:Y:S02]  /*df00*/  LOP3.LUT R5, R20, 0x40, RZ, 0xfc, !PT ;  /* 0x0000004014057812 */ /* 0x000fe400078efcff */
[----:B------:R-:W-:-:S03]  /*df10*/  ISETP.GE.AND P1, PT, R9, UR4, PT ;  /* 0x0000000409007c0c */ /* 0x000fc6000bf26270 */
[----:B------:R-:W-:Y:S01]  /*df20*/  @P2 LOP3.LUT R16, R16, 0x4, RZ, 0xfc, !PT ;  /* 0x0000000410102812 */ /* 0x000fe200078efcff */
[----:B------:R0:W5:Y:S01]  /*df30*/  @!P0 LDG.E R0, desc[UR36][R2.64] ;  /* 0x0000002402008981 */ /* 0x000162000c1e1900 */
[----:B------:R-:W-:Y:S02]  /*df40*/  ISETP.GE.AND P0, PT, R5, UR4, PT ;  /* 0x0000000405007c0c */ /* 0x000fe4000bf06270 */
[----:B------:R-:W-:-:S04]  /*df50*/  LOP3.LUT R16, R16, 0xfffffffe, RZ, 0xc0, !PT ;  /* 0xfffffffe10107812 */ /* 0x000fc800078ec0ff */
[----:B------:R-:W-:-:S04]  /*df60*/  LOP3.LUT R16, R16, 0xfffffffd, RZ, 0xc0, !PT ;  /* 0xfffffffd10107812 */ /* 0x000fc800078ec0ff */
[----:B------:R-:W-:-:S04]  /*df70*/  @P1 LOP3.LUT R16, R16, 0x2, RZ, 0xfc, !PT ;  /* 0x0000000210101812 */ /* 0x000fc800078efcff */
[----:B------:R-:W-:Y:S01]  /*df80*/  @P0 LOP3.LUT R16, R16, 0x1, RZ, 0xfc, !PT ;  /* 0x0000000110100812 */ /* 0x000fe200078efcff */
[----:B0-----:R-:W-:Y:S06]  /*df90*/  BRA.DIV UR5, `(.L_x_2155) ;  /* 0x00000042059c7947 */ /* 0x001fec000b800000 */
.L_x_2221:
[----:B------:R-:W2:Y:S01]  /*dfa0*/  LDL R2, [R1+0x40] ;  /* 0x0000400001027983 */ /* 0x000ea20000100800 */
[----:B------:R-:W-:Y:S02]  /*dfb0*/  LOP3.LUT R16, R16, 0xfffffff7, RZ, 0xc0, !PT ;  /* 0xfffffff710107812 */ /* 0x000fe400078ec0ff */
[----:B--2---:R-:W-:-:S13]  /*dfc0*/  ISETP.NE.AND P0, PT, R2, 0x3, PT ;  /* 0x000000030200780c */ /* 0x004fda0003f05270 */
[----:B------:R-:W-:Y:S01]  /*dfd0*/  @P0 LOP3.LUT R16, R16, 0x8, RZ, 0xfc, !PT ;  /* 0x0000000810100812 */ /* 0x000fe200078efcff */
[----:B------:R-:W-:Y:S06]  /*dfe0*/  @!P0 BRA `(.L_x_2156) ;  /* 0x0000000000048947 */ /* 0x000fec0003800000 */
[----:B------:R-:W-:Y:S01]  /*dff0*/  BPT.TRAP 0x1 ;  /* 0x000000040000795c */ /* 0x000fe20000300000 */
.L_x_2156:
        /* <DEDUP_REMOVED lines=23> */
.L_x_2222:
[----:B------:R-:W-:Y:S05]  /*e170*/  BSYNC B0 ;  /* 0x0000000000007941 */ /* 0x000fea0003800000 */
.L_x_2157:
        /* <DEDUP_REMOVED lines=74> */
.L_x_2232:
        /* <DEDUP_REMOVED lines=12> */
.L_x_2160:
        /* <DEDUP_REMOVED lines=11> */
.L_x_2161:
[----:B------:R1:W5:Y:S01]  /*e790*/  LDL.LU R0, [R1+0x28] ;  /* 0x0000280001007983 */ /* 0x0003620000300800 */
[----:B------:R-:W-:Y:S01]  /*e7a0*/  LOP3.LUT P0, RZ, R16, 0x40, RZ, 0xc0, !PT ;  /* 0x0000004010ff7812 */ /* 0x000fe2000780c0ff */
[----:B------:R1:W-:Y:S02]  /*e7b0*/  SYNCS.ARRIVE.TRANS64.A1T0 RZ, [R2+URZ+0x2d830], RZ ;  /* 0x02d830ff02ff79a7 */ /* 0x0003e4000810003f */
[----:B------:R1:W5:Y:S10]  /*e7c0*/  LDL.LU R3, [R1] ;  /* 0x0000000001037983 */ /* 0x0003740000300800 */
[----:B------:R-:W-:Y:S05]  /*e7d0*/  WARPSYNC.ALL ;  /* 0x0000000000007948 */ /* 0x000fea0003800000 */
[----:B------:R-:W-:Y:S01]  /*e7e0*/  ULDC.64 UR4, c[0x0][0x298] ;  /* 0x0000a60000047ab9 */ /* 0x000fe20000000a00 */
[----:B-1----:R-:W-:Y:S01]  /*e7f0*/  VIADD R2, R17, 0xc400 ;  /* 0x0000c40011027836 */ /* 0x002fe20000000000 */
[----:B------:R-:W-:Y:S01]  /*e800*/  SEL R28, R28, RZ, !P0 ;  /* 0x000000ff1c1c7207 */ /* 0x000fe20004000000 */
[----:B------:R-:W-:Y:S01]  /*e810*/  BSSY B6, `(.L_x_2162) ;  /* 0x000001d000067945 */ /* 0x000fe20003800000 */
[----:B------:R-:W-:Y:S01]  /*e820*/  BAR.SYNC.DEFER_BLOCKING 0x8, 0x200 ;  /* 0x0208000000007b1d */ /* 0x000fe20000010000 */
[----:B-----5:R-:W-:-:S02]  /*e830*/  SEL R0, R0, RZ, !P0 ;  /* 0x000000ff00007207 */ /* 0x020fc40004000000 */
[----:B------:R-:W-:Y:S01]  /*e840*/  LOP3.LUT P0, RZ, R2, 0x1bf, RZ, 0xc0, !PT ;  /* 0x000001bf02ff7812 */ /* 0x000fe2000780c0ff */
[----:B0-----:R-:W-:Y:S02]  /*e850*/  IMAD.WIDE.U32 R4, R3, UR4, RZ ;  /* 0x0000000403047c25 */ /* 0x001fe4000f8e00ff */
[----:B------:R0:W-:Y:S04]  /*e860*/  STL [R1+0x28], R0 ;  /* 0x0000280001007387 */ /* 0x0001e80000100800 */
[----:B------:R1:W-:Y:S01]  /*e870*/  STL.64 [R1+0x30], R4 ;  /* 0x0000300401007387 */ /* 0x0003e20000100a00 */
[----:B0-----:R-:W-:-:S05]  /*e880*/  SHF.R.S32.HI R0, RZ, 0x1f, R3 ;  /* 0x0000001fff007819 */ /* 0x001fca0000011403 */
[----:B------:R-:W-:-:S04]  /*e890*/  IMAD R0, R0, UR4, RZ ;  /* 0x0000000400007c24 */ /* 0x000fc8000f8e02ff */
        /* <DEDUP_REMOVED lines=8> */
[----:B-1----:R-:W-:Y:S02]  /*e920*/  IMAD.U32 R4, RZ, RZ, UR6 ;  /* 0x00000006ff047e24 */ /* 0x002fe4000f8e00ff */
        /* <DEDUP_REMOVED lines=11> */
.L_x_2163:
[----:B------:R-:W-:Y:S05]  /*e9e0*/  BSYNC B6 ;  /* 0x0000000000067941 */ /* 0x000fea0003800000 */
.L_x_2162:
[----:B------:R-:W2:Y:S01]  /*e9f0*/  LDL.LU R21, [R1+0x28] ;  /* 0x0000280001157983 */ /* 0x000ea20000300800 */
[----:B-1----:R-:W0:Y:S01]  /*ea00*/  LDC R0, c[0x0][0x448] ;  /* 0x00011200ff007b82 */ /* 0x002e220000000800 */
[----:B------:R-:W-:Y:S01]  /*ea10*/  ULDC.64 UR6, c[0x0][0x2e0] ;  /* 0x0000b80000067ab9 */ /* 0x000fe20000000a00 */
[----:B------:R-:W-:Y:S01]  /*ea20*/  ULDC.64 UR4, c[0x0][0x2d8] ;  /* 0x0000b60000047ab9 */ /* 0x000fe20000000a00 */
[----:B------:R-:W3:Y:S01]  /*ea30*/  LDL.LU R20, [R1] ;  /* 0x0000000001147983 */ /* 0x000ee20000300800 */
[----:B------:R-:W-:-:S03]  /*ea40*/  ULDC.64 UR8, c[0x0][0x280] ;  /* 0x0000a00000087ab9 */ /* 0x000fc60000000a00 */
[----:B------:R-:W3:Y:S01]  /*ea50*/  LDL.LU.64 R2, [R1+0x30] ;  /* 0x0000300001027983 */ /* 0x000ee20000300a00 */
[----:B------:R-:W1:Y:S01]  /*ea60*/  LDC R10, c[0x0][0x448] ;  /* 0x00011200ff0a7b82 */ /* 0x000e620000000800 */
[----:B------:R-:W4:Y:S01]  /*ea70*/  S2R R13, SR_TID.X ;  /* 0x00000000000d7919 */ /* 0x000f220000002100 */
[----:B0-----:R-:W-:-:S13]  /*ea80*/  ISETP.NE.AND P6, PT, R0, 0x1, PT ;  /* 0x000000010000780c */ /* 0x001fda0003fc5270 */
[----:B------:R-:W0:Y:S01]  /*ea90*/  @P6 LDC R4, c[0x0][0x44c] ;  /* 0x00011300ff046b82 */ /* 0x000e220000000800 */
[----:B----4-:R-:W-:-:S07]  /*eaa0*/  IMAD.SHL.U32 R11, R13, 0x8, RZ ;  /* 0x000000080d0b7824 */ /* 0x010fce00078e00ff */
[----:B------:R-:W4:Y:S01]  /*eab0*/  @P6 LDC R0, c[0x0][0x450] ;  /* 0x00011400ff006b82 */ /* 0x000f220000000800 */
[----:B------:R-:W-:-:S04]  /*eac0*/  LOP3.LUT R11, R11, 0x18, RZ, 0xc0, !PT ;  /* 0x000000180b0b7812 */ /* 0x000fc800078ec0ff */
[C---:B------:R-:W-:Y:S02]  /*ead0*/  LOP3.LUT R12, R11.reuse, 0x20, RZ, 0xfc, !PT ;  /* 0x000000200b0c7812 */ /* 0x040fe400078efcff */
[----:B------:R-:W-:Y:S01]  /*eae0*/  LOP3.LUT R11, R11, 0x40, RZ, 0xfc, !PT ;  /* 0x000000400b0b7812 */ /* 0x000fe200078efcff */
[----:B--2---:R-:W-:Y:S02]  /*eaf0*/  IMAD R5, R21, UR6, RZ ;  /* 0x0000000615057c24 */ /* 0x004fe4000f8e02ff */
[----:B------:R-:W2:Y:S02]  /*eb00*/  S2R R21, SR_TID.X ;  /* 0x0000000000157919 */ /* 0x000ea40000002100 */
[----:B------:R-:W-:Y:S02]  /*eb10*/  IMAD R5, R28, UR7, R5 ;  /* 0x000000071c057c24 */ /* 0x000fe4000f8e0205 */
[----:B---3--:R-:W-:Y:S02]  /*eb20*/  IMAD.MOV.U32 R3, RZ, RZ, R20 ;  /* 0x000000ffff037224 */ /* 0x008fe400078e0014 */
[----:B------:R-:W3:Y:S01]  /*eb30*/  S2R R20, SR_TID.X ;  /* 0x0000000000147919 */ /* 0x000ee20000002100 */
[----:B------:R-:W-:-:S04]  /*eb40*/  IMAD.WIDE.U32 R2, R26, UR4, R2 ;  /* 0x000000041a027c25 */ /* 0x000fc8000f8e0002 */
[----:B------:R-:W-:Y:S01]  /*eb50*/  IMAD R3, R26, UR5, R3 ;  /* 0x000000051a037c24 */ /* 0x000fe2000f8e0203 */
[----:B------:R-:W-:Y:S01]  /*eb60*/  ULDC.64 UR4, c[0x0][0x2d0] ;  /* 0x0000b40000047ab9 */ /* 0x000fe20000000a00 */
[----:B------:R-:W-:Y:S01]  /*eb70*/  IMAD.WIDE.U32 R2, R28, UR6, R2 ;  /* 0x000000061c027c25 */ /* 0x000fe2000f8e0002 */
[----:B------:R-:W-:-:S03]  /*eb80*/  ULDC.64 UR6, c[0x0][0x2c8] ;  /* 0x0000b20000067ab9 */ /* 0x000fc60000000a00 */
[----:B------:R-:W-:Y:S02]  /*eb90*/  IMAD.IADD R3, R3, 0x1, R5 ;  /* 0x0000000103037824 */ /* 0x000fe400078e0205 */
[----:B--2---:R-:W-:-:S05]  /*eba0*/  IMAD.SHL.U32 R21, R21, 0x20, RZ ;  /* 0x0000002015157824 */ /* 0x004fca00078e00ff */
[----:B------:R-:W-:Y:S02]  /*ebb0*/  LOP3.LUT R21, R21, 0x60, RZ, 0xc0, !PT ;  /* 0x0000006015157812 */ /* 0x000fe400078ec0ff */
[----:B---3--:R-:W-:-:S04]  /*ebc0*/  LOP3.LUT R20, R20, 0x7f, RZ, 0xc0, !PT ;  /* 0x0000007f14147812 */ /* 0x008fc800078ec0ff */
        /* <DEDUP_REMOVED lines=9> */
[----:B----4-:R-:W-:-:S04]  /*ec60*/  @P6 SHF.R.U32.HI R4, RZ, R0, R5 ;  /* 0x00000000ff046219 */ /* 0x010fc80000011605 */
        /* <DEDUP_REMOVED lines=8> */
[----:B------:R-:W-:-:S03]  /*ecf0*/  SHF.R.S32.HI R7, RZ, 0x1f, R0 ;  /* 0x0000001fff077819 */ /* 0x000fc60000011400 */
[----:B------:R-:W-:Y:S01]  /*ed00*/  VIADD R5, R6, 0x80 ;  /* 0x0000008006057836 */ /* 0x000fe20000000000 */
[----:B------:R-:W-:Y:S01]  /*ed10*/  LEA R4, P0, R8, UR8, 0x1 ;  /* 0x0000000808047c11 */ /* 0x000fe2000f8008ff */
[----:B------:R-:W-:Y:S02]  /*ed20*/  IMAD R7, R7, UR6, RZ ;  /* 0x0000000607077c24 */ /* 0x000fe4000f8e02ff */
[----:B------:R-:W-:Y:S02]  /*ed30*/  IMAD.MOV.U32 R6, RZ, RZ, R5 ;  /* 0x000000ffff067224 */ /* 0x000fe400078e0005 */
[----:B------:R-:W-:Y:S02]  /*ed40*/  IMAD R0, R0, UR7, R7 ;  /* 0x0000000700007c24 */ /* 0x000fe4000f8e0207 */
[----:B------:R-:W0:Y:S02]  /*ed50*/  @P6 LDC R7, c[0x0][0x44c] ;  /* 0x00011300ff076b82 */ /* 0x000e240000000800 */
[----:B------:R-:W-:-:S05]  /*ed60*/  IMAD.IADD R0, R9, 0x1, R0 ;  /* 0x0000000109007824 */ /* 0x000fca00078e0200 */
[----:B------:R-:W-:Y:S02]  /*ed70*/  LEA.HI.X R0, R8, UR9, R0, 0x1, P0 ;  /* 0x0000000908007c11 */ /* 0x000fe400080f0c00 */
[----:B------:R-:W1:Y:S01]  /*ed80*/  @P6 LDC R8, c[0x0][0x450] ;  /* 0x00011400ff086b82 */ /* 0x000e620000000800 */
[----:B0-----:R-:W-:-:S05]  /*ed90*/  @P6 IMAD.HI.U32 R7, R5, R7, RZ ;  /* 0x0000000705076227 */ /* 0x001fca00078e00ff */
[----:B-1----:R-:W-:-:S05]  /*eda0*/  @P6 SHF.R.U32.HI R6, RZ, R8, R7 ;  /* 0x00000008ff066219 */ /* 0x002fca0000011607 */
        /* <DEDUP_REMOVED lines=76> */
.L_x_2245:
        /* <DEDUP_REMOVED lines=13> */
.L_x_2165:
        /* <DEDUP_REMOVED lines=18> */
.L_x_2246:
[----:B------:R-:W-:Y:S05]  /*f460*/  BSYNC B0 ;  /* 0x0000000000007941 */ /* 0x000fea0003800000 */
.L_x_2166:
        /* <DEDUP_REMOVED lines=18> */
.L_x_2182:
        /* <DEDUP_REMOVED lines=42> */
.L_x_2170:
[----:B------:R-:W-:Y:S01]  /*f830*/  IMAD R5, R22, 0x8, R17 ;  /* 0x0000000816057824 */ /* 0x000fe200078e0211 */
[----:B------:R-:W-:Y:S01]  /*f840*/  SHF.L.U32 R0, R29, 0x1f, RZ ;  /* 0x0000001f1d007819 */ /* 0x000fe200000006ff */
[----:B------:R-:W-:Y:S03]  /*f850*/  BSSY B1, `(.L_x_2171) ;  /* 0x0000003000017945 */ /* 0x000fe60003800000 */
[----:B------:R-:W0:Y:S02]  /*f860*/  SYNCS.PHASECHK.TRANS64.TRYWAIT P0, [R5+URZ+0x2d840], R0 ;  /* 0x02d84000050075a7 */ /* 0x000e24000800017f */
[----:B0-----:R-:W-:Y:S05]  /*f870*/  @!P0 BRA `(.L_x_2172) ;  /* 0x0000003800288947 */ /* 0x001fea0003800000 */
.L_x_2247:
[----:B------:R-:W-:Y:S05]  /*f880*/  BSYNC B1 ;  /* 0x0000000000017941 */ /* 0x000fea0003800000 */
.L_x_2171:
        /* <DEDUP_REMOVED lines=57> */
.L_x_2257:
        /* <DEDUP_REMOVED lines=11> */
.L_x_2174:
        /* <DEDUP_REMOVED lines=11> */
.L_x_2175:
[----:B------:R1:W-:Y:S01]  /*fd80*/  SYNCS.ARRIVE.TRANS64.A1T0 RZ, [R5+URZ+0x2d830], RZ ;  /* 0x02d830ff05ff79a7 */ /* 0x0003e2000810003f */
[----:B------:R-:W-:Y:S05]  /*fd90*/  @!P5 BRA `(.L_x_2176) ;  /* 0x000000000004d947 */ /* 0x000fea0003800000 */
[----:B------:R-:W-:Y:S01]  /*fda0*/  BPT.TRAP 0x1 ;  /* 0x000000040000795c */ /* 0x000fe20000300000 */
.L_x_2176:
[----:B------:R-:W-:Y:S01]  /*fdb0*/  SHF.L.U32 R2, R20, 0x1f, RZ ;  /* 0x0000001f14027819 */ /* 0x000fe200000006ff */
[----:B-1----:R-:W-:Y:S01]  /*fdc0*/  IMAD R5, R10, 0x8, R17 ;  /* 0x000000080a057824 */ /* 0x002fe200078e0211 */
[----:B------:R-:W-:Y:S03]  /*fdd0*/  BSSY B1, `(.L_x_2177) ;  /* 0x0000003000017945 */ /* 0x000fe60003800000 */
[----:B------:R-:W1:Y:S02]  /*fde0*/  SYNCS.PHASECHK.TRANS64.TRYWAIT P0, [R5+URZ+0x2d860], R2 ;  /* 0x02d86002050075a7 */ /* 0x000e64000800017f */
[----:B-1----:R-:W-:Y:S05]  /*fdf0*/  @!P0 BRA `(.L_x_2178) ;  /* 0x0000003800308947 */ /* 0x002fea0003800000 */
.L_x_2258:
[----:B------:R-:W-:Y:S05]  /*fe00*/  BSYNC B1 ;  /* 0x0000000000017941 */ /* 0x000fea0003800000 */
.L_x_2177:
        /* <DEDUP_REMOVED lines=49> */
.L_x_2268:
        /* <DEDUP_REMOVED lines=29> */
.L_x_2180:
        /* <DEDUP_REMOVED lines=8> */
[----:B------:R-:W-:Y:S01]  /*10370*/  IMAD.MOV.U32 R19, RZ, RZ, R0 ;  /* 0x000000ffff137224 */ /* 0x000fe200078e0000 */
[----:B--2---:R-:W-:-:S13]  /*10380*/  ISETP.NE.AND P5, PT, R2, 0x3, PT ;  /* 0x000000030200780c */ /* 0x004fda0003fa5270 */
[----:B------:R-:W-:Y:S05]  /*10390*/  @!P5 BRA `(.L_x_2181) ;  /* 0x000000000004d947 */ /* 0x000fea0003800000 */
[----:B------:R-:W-:Y:S01]  /*103a0*/  BPT.TRAP 0x1 ;  /* 0x000000040000795c */ /* 0x000fe20000300000 */
.L_x_2181:
        /* <DEDUP_REMOVED lines=8> */
.L_x_2169:
[----:B------:R-:W-:Y:S05]  /*10430*/  BSYNC B0 ;  /* 0x0000000000007941 */ /* 0x000fea0003800000 */
.L_x_2168:
        /* <DEDUP_REMOVED lines=17> */
.L_x_2184:
[----:B------:R-:W-:Y:S05]  /*10550*/  BSYNC B0 ;  /* 0x0000000000007941 */ /* 0x000fea0003800000 */
.L_x_2183:
[----:B------:R-:W2:Y:S02]  /*10560*/  LDL R0, [R1+0x40] ;  /* 0x0000400001007983 */ /* 0x000ea40000100800 */
[----:B--2---:R-:W-:-:S13]  /*10570*/  ISETP.NE.AND P0, PT, R0, 0x3, PT ;  /* 0x000000030000780c */ /* 0x004fda0003f05270 */
[----:B------:R-:W-:Y:S05]  /*10580*/  @!P0 BRA `(.L_x_2185) ;  /* 0x0000000000048947 */ /* 0x000fea0003800000 */
[----:B------:R-:W-:Y:S01]  /*10590*/  BPT.TRAP 0x1 ;  /* 0x000000040000795c */ /* 0x000fe20000300000 */
.L_x_2185:
[----:B------:R-:W2:Y:S01]  /*105a0*/  LDL.LU R2, [R1+0xc] ;  /* 0x00000c0001027983 */ /* 0x000ea20000300800 */
[----:B------:R-:W-:Y:S01]  /*105b0*/  IMAD R0, R22, 0x8, R17 ;  /* 0x0000000816007824 */ /* 0x000fe200078e0211 */
[----:B------:R-:W-:Y:S01]  /*105c0*/  SHF.L.U32 R3, R29, 0x1f, RZ ;  /* 0x0000001f1d037819 */ /* 0x000fe200000006ff */
[----:B------:R-:W-:Y:S03]  /*105d0*/  BSSY B0, `(.L_x_2186) ;  /* 0x0000004000007945 */ /* 0x000fe60003800000 */
[----:B------:R-:W1:Y:S01]  /*105e0*/  SYNCS.PHASECHK.TRANS64.TRYWAIT P0, [R0+URZ+0x2d860], R3 ;  /* 0x02d86003000075a7 */ /* 0x000e62000800017f */
[----:B--2---:R-:W-:Y:S01]  /*105f0*/  IMAD R6, R23, -0x80, R2 ;  /* 0xffffff8017067824 */ /* 0x004fe200078e0202 */
[----:B-1----:R-:W-:Y:S06]  /*10600*/  @!P0 BRA `(.L_x_2187) ;  /* 0x0000003400a48947 */ /* 0x002fec0003800000 */
.L_x_2269:
[----:B------:R-:W-:Y:S05]  /*10610*/  BSYNC B0 ;  /* 0x0000000000007941 */ /* 0x000fea0003800000 */
.L_x_2186:
        /* <DEDUP_REMOVED lines=56> */
.L_x_2279:
        /* <DEDUP_REMOVED lines=13> */
.L_x_2189:
        /* <DEDUP_REMOVED lines=11> */
.L_x_2190:
[----:B------:R-:W-:Y:S01]  /*10b20*/  VIADD R22, R22, 0x1 ;  /* 0x0000000116167836 */ /* 0x000fe20000000000 */
[----:B------:R0:W-:Y:S04]  /*10b30*/  SYNCS.ARRIVE.TRANS64.A1T0 RZ, [R0+URZ+0x2d850], RZ ;  /* 0x02d850ff00ff79a7 */ /* 0x0001e8000810003f */
[----:B------:R-:W-:-:S04]  /*10b40*/  ISETP.NE.AND P0, PT, R22, 0x2, PT ;  /* 0x000000021600780c */ /* 0x000fc80003f05270 */
[----:B0-----:R-:W-:Y:S02]  /*10b50*/  SEL R0, RZ, 0x1, P0 ;  /* 0x00000001ff007807 */ /* 0x001fe40000000000 */
[----:B------:R-:W-:Y:S02]  /*10b60*/  SEL R22, R22, RZ, P0 ;  /* 0x000000ff16167207 */ /* 0x000fe40000000000 */
[----:B------:R-:W-:-:S07]  /*10b70*/  LOP3.LUT R29, R29, R0, RZ, 0x3c, !PT ;  /* 0x000000001d1d7212 */ /* 0x000fce00078e3cff */
.L_x_2149:
[----:B------:R-:W-:Y:S05]  /*10b80*/  BSYNC B7 ;  /* 0x0000000000077941 */ /* 0x000fea0003800000 */
.L_x_2147:
        /* <DEDUP_REMOVED lines=11> */
.L_x_2191:
        /* <DEDUP_REMOVED lines=43> */
.L_x_2289:
[----:B------:R-:W-:Y:S02]  /*10ef0*/  ULDC UR4, c[0x0][0xc38] ;  /* 0x00030e0000047ab9 */ /* 0x000fe40000000800 */
[----:B------:R-:W-:-:S04]  /*10f00*/  IMAD.U32 R4, RZ, RZ, UR4 ;  /* 0x00000004ff047e24 */ /* 0x000fc8000f8e00ff */
[----:B-1----:R-:W-:-:S04]  /*10f10*/  IMAD R3, R14, R4, RZ ;  /* 0x000000040e037224 */ /* 0x002fc800078e02ff */
[----:B------:R-:W-:-:S05]  /*10f20*/  IMAD.IADD R6, R6, 0x1, R3 ;  /* 0x0000000106067824 */ /* 0x000fca00078e0203 */
[----:B------:R-:W-:-:S13]  /*10f30*/  ISETP.GT.AND P6, PT, R6, R0, PT ;  /* 0x000000000600720c */ /* 0x000fda0003fc4270 */
[----:B------:R-:W-:Y:S05]  /*10f40*/  @P6 BRA `(.L_x_2194) ;  /* 0x0000000000a46947 */ /* 0x000fea0003800000 */
.L_x_2197:
        /* <DEDUP_REMOVED lines=35> */
.L_x_2297:
[----:B------:R-:W-:Y:S02]  /*11180*/  ULDC UR4, c[0x0][0xc38] ;  /* 0x00030e0000047ab9 */ /* 0x000fe40000000800 */
[----:B------:R-:W-:-:S04]  /*11190*/  IMAD.U32 R4, RZ, RZ, UR4 ;  /* 0x00000004ff047e24 */ /* 0x000fc8000f8e00ff */
[----:B-1----:R-:W-:-:S04]  /*111a0*/  IMAD R3, R14, R4, RZ ;  /* 0x000000040e037224 */ /* 0x002fc800078e02ff */
[----:B------:R-:W-:-:S05]  /*111b0*/  IMAD.IADD R6, R3, 0x1, R6 ;  /* 0x0000000103067824 */ /* 0x000fca00078e0206 */
[----:B------:R-:W-:-:S13]  /*111c0*/  ISETP.GT.AND P6, PT, R6, R0, PT ;  /* 0x000000000600720c */ /* 0x000fda0003fc4270 */
[----:B------:R-:W-:Y:S05]  /*111d0*/  @!P6 BRA `(.L_x_2197) ;  /* 0xfffffffc005ce947 */ /* 0x000fea000383ffff */
.L_x_2194:
        /* <DEDUP_REMOVED lines=10> */
.L_x_2302:
[----:B------:R-:W-:-:S13]  /*11280*/  ISETP.NE.AND P0, PT, R3, RZ, PT ;  /* 0x000000ff0300720c */ /* 0x000fda0003f05270 */
[----:B------:R-:W-:Y:S05]  /*11290*/  @!P0 BRA `(.L_x_2199) ;  /* 0x0000000000108947 */ /* 0x000fea0003800000 */
[----:B------:R-:W-:Y:S01]  /*112a0*/  UMOV UR4, 0xffffffff ;  /* 0xffffffff00047882 */ /* 0x000fe20000000000 */
[----:B------:R-:W-:Y:S02]  /*112b0*/  VIADD R12, R7, 0xffffffff ;  /* 0xffffffff070c7836 */ /* 0x000fe40000000000 */
[----:B------:R-:W-:Y:S05]  /*112c0*/  BRA.DIV UR4, `(.L_x_2200) ;  /* 0x0000003a04487947 */ /* 0x000fea000b800000 */
[----:B------:R4:W0:Y:S02]  /*112d0*/  SHFL.IDX PT, R24, R2, R12, 0x1f ;  /* 0x00001f0c02187589 */ /* 0x00082400000e0000 */
.L_x_2199:
[----:B---3--:R-:W-:Y:S01]  /*112e0*/  ISETP.NE.AND P0, PT, R5, 0x1, PT ;  /* 0x000000010500780c */ /* 0x008fe20003f05270 */
[----:B0-----:R-:W-:-:S04]  /*112f0*/  IMAD R24, R24, R4, R6 ;  /* 0x0000000418187224 */ /* 0x001fc800078e0206 */
[----:B------:R-:W-:-:S08]  /*11300*/  IMAD.IADD R0, R0, 0x1, -R24 ;  /* 0x0000000100007824 */ /* 0x000fd000078e0a18 */
[----:B------:R-:W-:Y:S05]  /*11310*/  @!P0 BRA `(.L_x_2201) ;  /* 0x0000000000dc8947 */ /* 0x000fea0003800000 */
[-C--:B--2---:R-:W-:Y:S01]  /*11320*/  IABS R6, R25.reuse ;  /* 0x0000001900067213 */ /* 0x084fe20000000000 */
[----:B----4-:R-:W-:Y:S01]  /*11330*/  IMAD.MOV.U32 R2, RZ, RZ, RZ ;  /* 0x000000ffff027224 */ /* 0x010fe200078e00ff */
[----:B------:R-:W-:Y:S02]  /*11340*/  IABS R8, R25 ;  /* 0x0000001900087213 */ /* 0x000fe40000000000 */
[----:B------:R-:W0:Y:S03]  /*11350*/  I2F.RP R4, R6 ;  /* 0x0000000600047306 */ /* 0x000e260000209400 */
[----:B------:R-:W-:-:S05]  /*11360*/  IMAD.MOV R8, RZ, RZ, -R8 ;  /* 0x000000ffff087224 */ /* 0x000fca00078e0a08 */
[----:B0-----:R-:W1:Y:S02]  /*11370*/  MUFU.RCP R4, R4 ;  /* 0x0000000400047308 */ /* 0x001e640000001000 */
[----:B-1----:R-:W-:-:S06]  /*11380*/  VIADD R7, R4, 0xffffffe ;  /* 0x0ffffffe04077836 */ /* 0x002fcc0000000000 */
        /* <DEDUP_REMOVED lines=48> */
.L_x_2201:
[----:B----4-:R-:W0:Y:S02]  /*11690*/  LDC.64 R2, c[0x0][0xc90] ;  /* 0x00032400ff027b82 */ /* 0x010e240000000a00 */
[----:B0-----:R-:W-:-:S05]  /*116a0*/  IMAD.WIDE R2, R27, 0x4, R2 ;  /* 0x000000041b027825 */ /* 0x001fca00078e0202 */
[----:B------:R0:W2:Y:S02]  /*116b0*/  LDG.E R6, desc[UR36][R2.64] ;  /* 0x0000002402067981 */ /* 0x0000a4000c1e1900 */
[----:B0-----:R-:W-:Y:S02]  /*116c0*/  IMAD.MOV.U32 R2, RZ, RZ, RZ ;  /* 0x000000ffff027224 */ /* 0x001fe400078e00ff */
[----:B--2---:R-:W-:-:S05]  /*116d0*/  IMAD R5, R25, R6, RZ ;  /* 0x0000000619057224 */ /* 0x004fca00078e02ff */
[----:B-1----:R-:W-:-:S04]  /*116e0*/  IABS R7, R5 ;  /* 0x0000000500077213 */ /* 0x002fc80000000000 */
        /* <DEDUP_REMOVED lines=55> */
.L_x_2202:
[----:B------:R-:W-:-:S05]  /*11a60*/  LOP3.LUT R2, RZ, R2, RZ, 0x33, !PT ;  /* 0x00000002ff027212 */ /* 0x000fca00078e33ff */
[----:B------:R-:W-:Y:S01]  /*11a70*/  IMAD.IADD R25, R25, 0x1, R2 ;  /* 0x0000000119197824 */ /* 0x000fe200078e0202 */
[----:B------:R-:W-:Y:S06]  /*11a80*/  BRA `(.L_x_2203) ;  /* 0x00000000001c7947 */ /* 0x000fec0003800000 */
.L_x_2195:
[----:B------:R-:W-:Y:S01]  /*11a90*/  UMOV UR4, URZ ;  /* 0x0000003f00047c82 */ /* 0x000fe20008000000 */
[----:B------:R-:W-:Y:S01]  /*11aa0*/  UMOV UR5, URZ ;  /* 0x0000003f00057c82 */ /* 0x000fe20008000000 */
[----:B------:R-:W-:Y:S01]  /*11ab0*/  ULDC UR6, c[0x0][0xc3c] ;  /* 0x00030f0000067ab9 */ /* 0x000fe20000000800 */
[----:B------:R-:W-:Y:S02]  /*11ac0*/  IMAD.MOV.U32 R24, RZ, RZ, R0 ;  /* 0x000000ffff187224 */ /* 0x000fe400078e0000 */
[----:B------:R-:W-:Y:S02]  /*11ad0*/  IMAD.U32 R25, RZ, RZ, UR4 ;  /* 0x00000004ff197e24 */ /* 0x000fe4000f8e00ff */
[----:B------:R-:W-:Y:S02]  /*11ae0*/  IMAD.U32 R26, RZ, RZ, UR5 ;  /* 0x00000005ff1a7e24 */ /* 0x000fe4000f8e00ff */
[----:B------:R-:W-:-:S07]  /*11af0*/  IMAD.U32 R27, RZ, RZ, UR6 ;  /* 0x00000006ff1b7e24 */ /* 0x000fce000f8e00ff */
.L_x_2203:
        /* <DEDUP_REMOVED lines=10> */
.L_x_2192:
[----:B------:R-:W-:Y:S02]  /*11ba0*/  ULDC UR4, c[0x0][0xc3c] ;  /* 0x00030f0000047ab9 */ /* 0x000fe40000000800 */
[----:B-1----:R-:W-:-:S13]  /*11bb0*/  ISETP.GE.AND P0, PT, R27, UR4, PT ;  /* 0x000000041b007c0c */ /* 0x002fda000bf06270 */
[----:B------:R-:W-:Y:S05]  /*11bc0*/  @!P0 BRA `(.L_x_2204) ;  /* 0xffffffb000ac8947 */ /* 0x000fea000383ffff */
[----:B------:R-:W-:Y:S05]  /*11bd0*/  BSYNC B8 ;  /* 0x0000000000087941 */ /* 0x000fea0003800000 */
.L_x_2141:
        /* <DEDUP_REMOVED lines=12> */
.L_x_2305:
[----:B------:R-:W-:Y:S05]  /*11ca0*/  BSYNC B0 ;  /* 0x0000000000007941 */ /* 0x000fea0003800000 */
.L_x_2205:
[----:B------:R-:W-:-:S03]  /*11cb0*/  UMOV UR4, 0xffffffff ;  /* 0xffffffff00047882 */ /* 0x000fc60000000000 */
[----:B------:R-:W-:Y:S05]  /*11cc0*/  BRA.DIV UR4, `(.L_x_2207) ;  /* 0x0000003204047947 */ /* 0x000fea000b800000 */
[----:B-1----:R-:W1:Y:S02]  /*11cd0*/  S2R R0, SR_TID.X ;  /* 0x0000000000007919 */ /* 0x002e640000002100 */
[----:B-1----:R-:W-:-:S04]  /*11ce0*/  SHF.R.U32.HI R0, RZ, 0x5, R0 ;  /* 0x00000005ff007819 */ /* 0x002fc80000011600 */
[----:B------:R-:W-:-:S05]  /*11cf0*/  LOP3.LUT R0, R0, 0x3, RZ, 0xc0, !PT ;  /* 0x0000000300007812 */ /* 0x000fca00078ec0ff */
[----:B------:R1:W3:Y:S02]  /*11d00*/  SHFL.IDX PT, R14, R0, RZ, 0x1f ;  /* 0x00001fff000e7589 */ /* 0x0002e400000e0000 */
.L_x_2308:
[----:B---3--:R-:W-:Y:S01]  /*11d10*/  ISETP.NE.AND P0, PT, R14, RZ, PT ;  /* 0x000000ff0e00720c */ /* 0x008fe20003f05270 */
[----:B------:R-:W-:-:S12]  /*11d20*/  BSSY B0, `(.L_x_2208) ;  /* 0x0000024000007945 */ /* 0x000fd80003800000 */
[----:B------:R-:W-:Y:S05]  /*11d30*/  @P0 BRA `(.L_x_2209) ;  /* 0x0000000000880947 */ /* 0x000fea0003800000 */
[----:B------:R-:W-:-:S03]  /*11d40*/  UMOV UR4, 0xffffffff ;  /* 0xffffffff00047882 */ /* 0x000fc60000000000 */
[----:B------:R-:W-:Y:S05]  /*11d50*/  BRA.DIV UR4, `(.L_x_2210) ;  /* 0x0000003204147947 */ /* 0x000fea000b800000 */
[----:B------:R-:W-:-:S13]  /*11d60*/  ELECT P6, URZ, PT ;  /* 0x00000000003f782f */ /* 0x000fda00038c0000 */
.L_x_2311:
[----:B------:R-:W-:Y:S05]  /*11d70*/  @!P6 BRA `(.L_x_2209) ;  /* 0x000000000078e947 */ /* 0x000fea0003800000 */
[----:B-1----:R-:W3:Y:S02]  /*11d80*/  LDL.LU R0, [R1+0x20] ;  /* 0x0000200001007983 */ /* 0x002ee40000300800 */
[----:B---3--:R-:W-:-:S04]  /*11d90*/  LOP3.LUT R0, R0, 0x2, RZ, 0xfc, !PT ;  /* 0x0000000200007812 */ /* 0x008fc800078efcff */
[----:B------:R-:W-:-:S13]  /*11da0*/  ISETP.NE.AND P0, PT, R0, 0x3, PT ;  /* 0x000000030000780c */ /* 0x000fda0003f05270 */
[----:B------:R-:W-:Y:S05]  /*11db0*/  @!P0 BRA `(.L_x_2211) ;  /* 0x0000000000048947 */ /* 0x000fea0003800000 */
[----:B------:R-:W-:Y:S01]  /*11dc0*/  BPT.TRAP 0x1 ;  /* 0x000000040000795c */ /* 0x000fe20000300000 */
.L_x_2211:
[C---:B------:R-:W-:Y:S01]  /*11dd0*/  IMAD R3, R22.reuse, 0x8, R5 ;  /* 0x0000000816037824 */ /* 0x040fe200078e0205 */
[----:B------:R-:W-:Y:S01]  /*11de0*/  SHF.L.U32 R2, R29, 0x1f, RZ ;  /* 0x0000001f1d027819 */ /* 0x000fe200000006ff */
[----:B------:R-:W-:-:S03]  /*11df0*/  VIADD R22, R22, 0x1 ;  /* 0x0000000116167836 */ /* 0x000fc60000000000 */
[----:B------:R-:W1:Y:S02]  /*11e00*/  SYNCS.PHASECHK.TRANS64.TRYWAIT P1, [R3+URZ+0x2d840], R2 ;  /* 0x02d84002030075a7 */ /* 0x000e64000802017f */
[----:B------:R-:W-:-:S04]  /*11e10*/  ISETP.NE.AND P2, PT, R22, 0x2, PT ;  /* 0x000000021600780c */ /* 0x000fc80003f45270 */
[----:B------:R-:W-:Y:S01]  /*11e20*/  SEL R0, RZ, 0x1, P2 ;  /* 0x00000001ff007807 */ /* 0x000fe20001000000 */
[----:B-1----:R-:W-:Y:S08]  /*11e30*/  @!P1 BRA `(.L_x_2212) ;  /* 0x0000002c00fc9947 */ /* 0x002ff00003800000 */
.L_x_2312:
[----:B------:R-:W-:Y:S02]  /*11e40*/  SEL R22, R22, RZ, P2 ;  /* 0x000000ff16167207 */ /* 0x000fe40001000000 */
[----:B------:R-:W-:Y:S01]  /*11e50*/  LOP3.LUT R0, R29, R0, RZ, 0x3c, !PT ;  /* 0x000000001d007212 */ /* 0x000fe200078e3cff */
[----:B------:R-:W-:Y:S06]  /*11e60*/  @!P0 BRA `(.L_x_2213) ;  /* 0x0000000000048947 */ /* 0x000fec0003800000 */
[----:B------:R-:W-:Y:S01]  /*11e70*/  BPT.TRAP 0x1 ;  /* 0x000000040000795c */ /* 0x000fe20000300000 */
.L_x_2213:
[----:B------:R-:W-:Y:S01]  /*11e80*/  IMAD R5, R22, 0x8, R5 ;  /* 0x0000000816057824 */ /* 0x000fe200078e0205 */
[----:B------:R-:W-:-:S04]  /*11e90*/  SHF.L.U32 R0, R0, 0x1f, RZ ;  /* 0x0000001f00007819 */ /* 0x000fc800000006ff */
[----:B------:R-:W3:Y:S02]  /*11ea0*/  SYNCS.PHASECHK.TRANS64.TRYWAIT P1, [R5+URZ+0x2d840], R0 ;  /* 0x02d84000050075a7 */ /* 0x000ee4000802017f */
[----:B---3--:R-:W-:Y:S05]  /*11eb0*/  @!P1 BRA `(.L_x_2214) ;  /* 0x0000002c00f09947 */ /* 0x008fea0003800000 */
.L_x_2313:
[----:B------:R-:W-:Y:S05]  /*11ec0*/  @!P0 BRA `(.L_x_2215) ;  /* 0x0000000000048947 */ /* 0x000fea0003800000 */
[----:B------:R-:W-:Y:S01]  /*11ed0*/  BPT.TRAP 0x1 ;  /* 0x000000040000795c */ /* 0x000fe20000300000 */
.L_x_2215:
[----:B------:R-:W4:Y:S02]  /*11ee0*/  SYNCS.PHASECHK.TRANS64.TRYWAIT P1, [R3+URZ+0x2d860], R2 ;  /* 0x02d86002030075a7 */ /* 0x000f24000802017f */
[----:B----4-:R-:W-:Y:S05]  /*11ef0*/  @!P1 BRA `(.L_x_2216) ;  /* 0x0000002c00f49947 */ /* 0x010fea0003800000 */
.L_x_2314:
[----:B------:R-:W-:Y:S05]  /*11f00*/  @!P0 BRA `(.L_x_2217) ;  /* 0x0000000000048947 */ /* 0x000fea0003800000 */
[----:B------:R-:W-:Y:S01]  /*11f10*/  BPT.TRAP 0x1 ;  /* 0x000000040000795c */ /* 0x000fe20000300000 */
.L_x_2217:
[----:B------:R0:W0:Y:S02]  /*11f20*/  SYNCS.PHASECHK.TRANS64.TRYWAIT P0, [R5+URZ+0x2d860], R0 ;  /* 0x02d86000050075a7 */ /* 0x000024000800017f */
[----:B0-----:R-:W-:Y:S05]  /*11f30*/  @!P0 NANOSLEEP.SYNCS 0x989680 ;  /* 0x009896800000895d */ /* 0x001fea0003900000 */
[----:B------:R-:W0:Y:S02]  /*11f40*/  @!P0 SYNCS.PHASECHK.TRANS64 P0, [R5+URZ+0x2d860], R0 ;  /* 0x02d86000050085a7 */ /* 0x000e24000800007f */
[----:B0-----:R-:W-:Y:S05]  /*11f50*/  @!P0 BRA `(.L_x_2217) ;  /* 0xfffffffc00f08947 */ /* 0x001fea000383ffff */
.L_x_2209:
[----:B------:R-:W-:Y:S05]  /*11f60*/  BSYNC B0 ;  /* 0x0000000000007941 */ /* 0x000fea0003800000 */
.L_x_2208:
[----:B------:R-:W-:Y:S05]  /*11f70*/  EXIT ;  /* 0x000000000000794d */ /* 0x000fea0003800000 */
.L_x_2082:
[----:B--2---:R-:W-:-:S04]  /*11f80*/  IMAD.U32 R3, RZ, RZ, UR40 ;  /* 0x00000028ff037e24 */ /* 0x004fc8000f8e00ff */
[----:B------:R2:W3:Y:S03]  /*11f90*/  SYNCS.PHASECHK.TRANS64.TRYWAIT P1, [R3+URZ+0x2d800], R0 ;  /* 0x02d80000030075a7 */ /* 0x0004e6000802017f */
[----:B---3--:R-:W-:Y:S05]  /*11fa0*/  @!P1 NANOSLEEP.SYNCS 0x989680 ;  /* 0x009896800000995d */ /* 0x008fea0003900000 */
[----:B------:R-:W3:Y:S02]  /*11fb0*/  @!P1 SYNCS.PHASECHK.TRANS64 P1, [R3+URZ+0x2d800], R0 ;  /* 0x02d80000030095a7 */ /* 0x000ee4000802007f */
[----:B---3--:R-:W-:Y:S05]  /*11fc0*/  @!P1 BRA `(.L_x_2082) ;  /* 0xfffffffc00ec9947 */ /* 0x008fea000383ffff */
[----:B------:R-:W-:Y:S05]  /*11fd0*/  BRA `(.L_x_2218) ;  /* 0xfffffefc00007947 */ /* 0x000fea000383ffff */
.L_x_2086:
[----:B---3--:R3:W4:Y:S02]  /*11fe0*/  SYNCS.PHASECHK.TRANS64.TRYWAIT P1, [R0+URZ+0x2d830], R3 ;  /* 0x02d83003000075a7 */ /* 0x008724000802017f */
[----:B----4-:R-:W-:Y:S05]  /*11ff0*/  @!P1 NANOSLEEP.SYNCS 0x989680 ;  /* 0x009896800000995d */ /* 0x010fea0003900000 */
[----:B------:R-:W4:Y:S02]  /*12000*/  @!P1 SYNCS.PHASECHK.TRANS64 P1, [R0+URZ+0x2d830], R3 ;  /* 0x02d83003000095a7 */ /* 0x000f24000802007f */
[----:B----4-:R-:W-:Y:S05]  /*12010*/  @!P1 BRA `(.L_x_2086) ;  /* 0xfffffffc00f09947 */ /* 0x010fea000383ffff */
[----:B------:R-:W-:Y:S05]  /*12020*/  BRA `(.L_x_2085) ;  /* 0xfffffefc00187947 */ /* 0x000fea000383ffff */
.L_x_2092:
[----:B-1----:R-:W-:-:S04]  /*12030*/  IMAD.U32 R6, RZ, RZ, UR7 ;  /* 0x00000007ff067e24 */ /* 0x002fc8000f8e00ff */
[----:B------:R1:W2:Y:S03]  /*12040*/  SYNCS.PHASECHK.TRANS64.TRYWAIT P1, [R6+URZ+0x2d830], R3 ;  /* 0x02d83003060075a7 */ /* 0x0002a6000802017f */
[----:B--2---:R-:W-:Y:S05]  /*12050*/  @!P1 NANOSLEEP.SYNCS 0x989680 ;  /* 0x009896800000995d */ /* 0x004fea0003900000 */
[----:B------:R-:W2:Y:S02]  /*12060*/  @!P1 SYNCS.PHASECHK.TRANS64 P1, [R6+URZ+0x2d830], R3 ;  /* 0x02d83003060095a7 */ /* 0x000ea4000802007f */
[----:B--2---:R-:W-:Y:S05]  /*12070*/  @!P1 BRA `(.L_x_2092) ;  /* 0xfffffffc00ec9947 */ /* 0x004fea000383ffff */
[----:B------:R-:W-:Y:S05]  /*12080*/  BRA `(.L_x_2089) ;  /* 0xffffff1c00e07947 */ /* 0x000fea000383ffff */
.L_x_2096:
[----:B-1----:R-:W-:-:S04]  /*12090*/  IMAD.U32 R5, RZ, RZ, UR7 ;  /* 0x00000007ff057e24 */ /* 0x002fc8000f8e00ff */
[----:B------:R1:W2:Y:S03]  /*120a0*/  SYNCS.PHASECHK.TRANS64.TRYWAIT P1, [R5+URZ+0x2d850], R3 ;  /* 0x02d85003050075a7 */ /* 0x0002a6000802017f */
[----:B--2---:R-:W-:Y:S05]  /*120b0*/  @!P1 NANOSLEEP.SYNCS 0x989680 ;  /* 0x009896800000995d */ /* 0x004fea0003900000 */
[----:B------:R-:W2:Y:S02]  /*120c0*/  @!P1 SYNCS.PHASECHK.TRANS64 P1, [R5+URZ+0x2d850], R3 ;  /* 0x02d85003050095a7 */ /* 0x000ea4000802007f */
[----:B--2---:R-:W-:Y:S05]  /*120d0*/  @!P1 BRA `(.L_x_2096) ;  /* 0xfffffffc00ec9947 */ /* 0x004fea000383ffff */
[----:B------:R-:W-:Y:S05]  /*120e0*/  BRA `(.L_x_2093) ;  /* 0xffffff2000907947 */ /* 0x000fea000383ffff */
.L_x_2104:
[----:B-1----:R-:W-:-:S04]  /*120f0*/  IMAD.U32 R6, RZ, RZ, UR7 ;  /* 0x00000007ff067e24 */ /* 0x002fc8000f8e00ff */
[----:B------:R1:W2:Y:S03]  /*12100*/  SYNCS.PHASECHK.TRANS64.TRYWAIT P1, [R6+URZ+0x2d830], R3 ;  /* 0x02d83003060075a7 */ /* 0x0002a6000802017f */
[----:B--2---:R-:W-:Y:S05]  /*12110*/  @!P1 NANOSLEEP.SYNCS 0x989680 ;  /* 0x009896800000995d */ /* 0x004fea0003900000 */
[----:B------:R-:W2:Y:S02]  /*12120*/  @!P1 SYNCS.PHASECHK.TRANS64 P1, [R6+URZ+0x2d830], R3 ;  /* 0x02d83003060095a7 */ /* 0x000ea4000802007f */
[----:B--2---:R-:W-:Y:S05]  /*12130*/  @!P1 BRA `(.L_x_2104) ;  /* 0xfffffffc00ec9947 */ /* 0x004fea000383ffff */
[----:B------:R-:W-:Y:S05]  /*12140*/  BRA `(.L_x_2101) ;  /* 0xffffff48006c7947 */ /* 0x000fea000383ffff */
.L_x_2108:
[----:B-1----:R-:W-:-:S04]  /*12150*/  IMAD.U32 R5, RZ, RZ, UR7 ;  /* 0x00000007ff057e24 */ /* 0x002fc8000f8e00ff */
[----:B------:R1:W2:Y:S03]  /*12160*/  SYNCS.PHASECHK.TRANS64.TRYWAIT P1, [R5+URZ+0x2d850], R3 ;  /* 0x02d85003050075a7 */ /* 0x0002a6000802017f */
[----:B--2---:R-:W-:Y:S05]  /*12170*/  @!P1 NANOSLEEP.SYNCS 0x989680 ;  /* 0x009896800000995d */ /* 0x004fea0003900000 */
[----:B------:R-:W2:Y:S02]  /*12180*/  @!P1 SYNCS.PHASECHK.TRANS64 P1, [R5+URZ+0x2d850], R3 ;  /* 0x02d85003050095a7 */ /* 0x000ea4000802007f */
[----:B--2---:R-:W-:Y:S05]  /*12190*/  @!P1 BRA `(.L_x_2108) ;  /* 0xfffffffc00ec9947 */ /* 0x004fea000383ffff */
[----:B------:R-:W-:Y:S05]  /*121a0*/  BRA `(.L_x_2105) ;  /* 0xffffff4c001c7947 */ /* 0x000fea000383ffff */
.L_x_2115:
[----:B-1----:R-:W-:-:S04]  /*121b0*/  IMAD.U32 R8, RZ, RZ, UR4 ;  /* 0x00000004ff087e24 */ /* 0x002fc8000f8e00ff */
[----:B------:R1:W2:Y:S03]  /*121c0*/  SYNCS.PHASECHK.TRANS64.TRYWAIT P1, [R8+URZ+0x2d850], R7 ;  /* 0x02d85007080075a7 */ /* 0x0002a6000802017f */
[----:B--2---:R-:W-:Y:S05]  /*121d0*/  @!P1 NANOSLEEP.SYNCS 0x989680 ;  /* 0x009896800000995d */ /* 0x004fea0003900000 */
[----:B------:R-:W2:Y:S02]  /*121e0*/  @!P1 SYNCS.PHASECHK.TRANS64 P1, [R8+URZ+0x2d850], R7 ;  /* 0x02d85007080095a7 */ /* 0x000ea4000802007f */
[----:B--2---:R-:W-:Y:S05]  /*121f0*/  @!P1 BRA `(.L_x_2115) ;  /* 0xfffffffc00ec9947 */ /* 0x004fea000383ffff */
[----:B------:R-:W-:Y:S05]  /*12200*/  BRA `(.L_x_2114) ;  /* 0xffffff68004c7947 */ /* 0x000fea000383ffff */
.L_x_2155:
        /* <DEDUP_REMOVED lines=11> */
.L_x_2220:
[----:B------:R-:W-:Y:S05]  /*122c0*/  BSYNC B0 ;  /* 0x0000000000007941 */ /* 0x000fea0003800000 */
.L_x_2219:
[----:B------:R-:W-:Y:S05]  /*122d0*/  BRA `(.L_x_2221) ;  /* 0xffffffbc00307947 */ /* 0x000fea000383ffff */
.L_x_2158:
[----:B0-----:R0:W1:Y:S02]  /*122e0*/  SYNCS.PHASECHK.TRANS64.TRYWAIT P0, [R2+URZ+0x2d840], R3 ;  /* 0x02d84003020075a7 */ /* 0x001064000800017f */
[----:B-1----:R-:W-:Y:S05]  /*122f0*/  @!P0 NANOSLEEP.SYNCS 0x989680 ;  /* 0x009896800000895d */ /* 0x002fea0003900000 */
[----:B------:R-:W1:Y:S02]  /*12300*/  @!P0 SYNCS.PHASECHK.TRANS64 P0, [R2+URZ+0x2d840], R3 ;  /* 0x02d84003020085a7 */ /* 0x000e64000800007f */
[----:B-1----:R-:W-:Y:S05]  /*12310*/  @!P0 BRA `(.L_x_2158) ;  /* 0xfffffffc00f08947 */ /* 0x002fea000383ffff */
[----:B------:R-:W-:Y:S05]  /*12320*/  BRA `(.L_x_2222) ;  /* 0xffffffbc00907947 */ /* 0x000fea000383ffff */
.L_x_2159:
        /* <DEDUP_REMOVED lines=8> */
.L_x_2224:
[----:B------:R-:W-:Y:S05]  /*123b0*/  BSYNC B0 ;  /* 0x0000000000007941 */ /* 0x000fea0003800000 */
.L_x_2223:
        /* <DEDUP_REMOVED lines=9> */
.L_x_2225:
[----:B------:R-:W-:Y:S02]  /*12450*/  IMAD.MOV.U32 R13, RZ, RZ, R6 ;  /* 0x000000ffff0d7224 */ /* 0x000fe400078e0006 */
[----:B------:R-:W-:Y:S02]  /*12460*/  IMAD.MOV.U32 R12, RZ, RZ, 0x1 ;  /* 0x00000001ff0c7424 */ /* 0x000fe400078e00ff */
[----:B------:R-:W-:-:S07]  /*12470*/  IMAD.MOV.U32 R5, RZ, RZ, R14 ;  /* 0x000000ffff057224 */ /* 0x000fce00078e000e */
[----:B------:R-:W-:Y:S05]  /*12480*/  WARPSYNC.COLLECTIVE R15, `(.L_x_2226) ;  /* 0x000000000f087348 */ /* 0x000fea0003c00000 */
[----:B------:R0:W1:Y:S02]  /*12490*/  SHFL.IDX P6, R14, R13, R12, R11 ;  /* 0x0000000c0d0e7389 */ /* 0x00006400000c000b */
[----:B01----:R-:W-:Y:S01]  /*124a0*/  ENDCOLLECTIVE ;  /* 0x000000000000791b */ /* 0x003fe20003800000 */
.L_x_2226:
        /* <DEDUP_REMOVED lines=17> */
.L_x_2227:
[----:B------:R-:W-:Y:S02]  /*125c0*/  @P1 IMAD R8, R7, 0x2, R17 ;  /* 0x0000000207081824 */ /* 0x000fe400078e0211 */
[----:B------:R-:W-:Y:S02]  /*125d0*/  IMAD.MOV.U32 R13, RZ, RZ, R6 ;  /* 0x000000ffff0d7224 */ /* 0x000fe400078e0006 */
[----:B------:R-:W-:Y:S02]  /*125e0*/  IMAD.MOV.U32 R12, RZ, RZ, 0x2 ;  /* 0x00000002ff0c7424 */ /* 0x000fe400078e00ff */
[----:B------:R-:W-:-:S07]  /*125f0*/  IMAD.MOV.U32 R5, RZ, RZ, R14 ;  /* 0x000000ffff057224 */ /* 0x000fce00078e000e */
[----:B------:R-:W-:Y:S05]  /*12600*/  WARPSYNC.COLLECTIVE R15, `(.L_x_2228) ;  /* 0x000000000f087348 */ /* 0x000fea0003c00000 */
[----:B------:R0:W1:Y:S02]  /*12610*/  SHFL.IDX P6, R14, R13, R12, R11 ;  /* 0x0000000c0d0e7389 */ /* 0x00006400000c000b */
[----:B01----:R-:W-:Y:S01]  /*12620*/  ENDCOLLECTIVE ;  /* 0x000000000000791b */ /* 0x003fe20003800000 */
.L_x_2228:
        /* <DEDUP_REMOVED lines=17> */
.L_x_2229:
[----:B------:R-:W-:Y:S02]  /*12740*/  @P1 IMAD R8, R7, 0x2, R17 ;  /* 0x0000000207081824 */ /* 0x000fe400078e0211 */
[----:B------:R-:W-:Y:S02]  /*12750*/  IMAD.MOV.U32 R13, RZ, RZ, R6 ;  /* 0x000000ffff0d7224 */ /* 0x000fe400078e0006 */
[----:B------:R-:W-:Y:S02]  /*12760*/  IMAD.MOV.U32 R12, RZ, RZ, 0x3 ;  /* 0x00000003ff0c7424 */ /* 0x000fe400078e00ff */
[----:B------:R-:W-:-:S07]  /*12770*/  IMAD.MOV.U32 R5, RZ, RZ, R14 ;  /* 0x000000ffff057224 */ /* 0x000fce00078e000e */
[----:B------:R-:W-:Y:S05]  /*12780*/  WARPSYNC.COLLECTIVE R15, `(.L_x_2230) ;  /* 0x000000000f087348 */ /* 0x000fea0003c00000 */
[----:B------:R0:W1:Y:S02]  /*12790*/  SHFL.IDX P6, R14, R13, R12, R11 ;  /* 0x0000000c0d0e7389 */ /* 0x00006400000c000b */
[----:B01----:R-:W-:Y:S01]  /*127a0*/  ENDCOLLECTIVE ;  /* 0x000000000000791b */ /* 0x003fe20003800000 */
.L_x_2230:
        /* <DEDUP_REMOVED lines=10> */
.L_x_2231:
        /* <DEDUP_REMOVED lines=8> */
.L_x_2164:
[----:B------:R-:W2:Y:S04]  /*128d0*/  LDL.LU R11, [R1+0x24] ;  /* 0x00002400010b7983 */ /* 0x000ea80000300800 */
[----:B------:R0:W5:Y:S01]  /*128e0*/  LDL R9, [R1+0x1c] ;  /* 0x00001c0001097983 */ /* 0x0001620000100800 */
[----:B------:R-:W-:Y:S02]  /*128f0*/  IMAD.MOV.U32 R13, RZ, RZ, R0 ;  /* 0x000000ffff0d7224 */ /* 0x000fe400078e0000 */
[----:B------:R-:W-:Y:S02]  /*12900*/  IMAD.MOV.U32 R12, RZ, RZ, RZ ;  /* 0x000000ffff0c7224 */ /* 0x000fe400078e00ff */
[----:B------:R-:W-:Y:S02]  /*12910*/  IMAD.MOV.U32 R15, RZ, RZ, -0x1 ;  /* 0xffffffffff0f7424 */ /* 0x000fe400078e00ff */
[----:B------:R-:W-:-:S02]  /*12920*/  IMAD R25, R25, 0xc0, R21 ;  /* 0x000000c019197824 */ /* 0x000fc400078e0215 */
[----:B--2---:R-:W-:Y:S02]  /*12930*/  IMAD R2, R11, R10, RZ ;  /* 0x0000000a0b027224 */ /* 0x004fe400078e02ff */
[----:B0-----:R-:W-:-:S07]  /*12940*/  IMAD.MOV.U32 R11, RZ, RZ, 0x1c1f ;  /* 0x00001c1fff0b7424 */ /* 0x001fce00078e00ff */
[----:B-----5:R-:W-:Y:S05]  /*12950*/  WARPSYNC.COLLECTIVE R15, `(.L_x_2233) ;  /* 0x000000000f087348 */ /* 0x020fea0003c00000 */
[----:B------:R0:W1:Y:S02]  /*12960*/  SHFL.IDX P6, R14, R13, R12, R11 ;  /* 0x0000000c0d0e7389 */ /* 0x00006400000c000b */
[----:B01---5:R-:W-:Y:S01]  /*12970*/  ENDCOLLECTIVE ;  /* 0x000000000000791b */ /* 0x023fe20003800000 */
.L_x_2233:
[----:B------:R-:W-:Y:S02]  /*12980*/  IMAD.MOV.U32 R13, RZ, RZ, R4 ;  /* 0x000000ffff0d7224 */ /* 0x000fe400078e0004 */
[----:B------:R-:W-:-:S07]  /*12990*/  IMAD.MOV.U32 R6, RZ, RZ, R14 ;  /* 0x000000ffff067224 */ /* 0x000fce00078e000e */
[----:B------:R-:W-:Y:S05]  /*129a0*/  WARPSYNC.COLLECTIVE R15, `(.L_x_2234) ;  /* 0x000000000f087348 */ /* 0x000fea0003c00000 */
[----:B------:R0:W1:Y:S02]  /*129b0*/  SHFL.IDX P6, R14, R13, R12, R11 ;  /* 0x0000000c0d0e7389 */ /* 0x00006400000c000b */
[----:B01----:R-:W-:Y:S01]  /*129c0*/  ENDCOLLECTIVE ;  /* 0x000000000000791b */ /* 0x003fe20003800000 */
.L_x_2234:
[----:B------:R-:W-:Y:S01]  /*129d0*/  ISETP.GE.AND P2, PT, R25, R2, PT ;  /* 0x000000021900720c */ /* 0x000fe20003f46270 */
[----:B------:R-:W-:Y:S02]  /*129e0*/  IMAD.MOV.U32 R13, RZ, RZ, R0 ;  /* 0x000000ffff0d7224 */ /* 0x000fe400078e0000 */
[----:B------:R-:W-:Y:S02]  /*129f0*/  IMAD.MOV.U32 R12, RZ, RZ, 0x1 ;  /* 0x00000001ff0c7424 */ /* 0x000fe400078e00ff */
[----:B------:R-:W-:-:S08]  /*12a00*/  IMAD.MOV.U32 R5, RZ, RZ, R14 ;  /* 0x000000ffff057224 */ /* 0x000fd000078e000e */
[----:B------:R-:W-:Y:S05]  /*12a10*/  WARPSYNC.COLLECTIVE R15, `(.L_x_2235) ;  /* 0x000000000f087348 */ /* 0x000fea0003c00000 */
[----:B------:R0:W1:Y:S02]  /*12a20*/  SHFL.IDX P6, R14, R13, R12, R11 ;  /* 0x0000000c0d0e7389 */ /* 0x00006400000c000b */
[----:B01----:R-:W-:Y:S01]  /*12a30*/  ENDCOLLECTIVE ;  /* 0x000000000000791b */ /* 0x003fe20003800000 */
.L_x_2235:
        /* <DEDUP_REMOVED lines=15> */
.L_x_2236:
        /* <DEDUP_REMOVED lines=8> */
.L_x_2237:
        /* <DEDUP_REMOVED lines=14> */
.L_x_2238:
        /* <DEDUP_REMOVED lines=8> */
.L_x_2239:
[----:B------:R-:W-:Y:S01]  /*12d10*/  @!P2 LEA R5, P4, R20, R5, 0x1 ;  /* 0x000000051405a211 */ /* 0x000fe200078808ff */
[----:B------:R-:W-:Y:S02]  /*12d20*/  IMAD.MOV.U32 R13, RZ, RZ, R4 ;  /* 0x000000ffff0d7224 */ /* 0x000fe400078e0004 */
[----:B------:R-:W-:-:S10]  /*12d30*/  IMAD.MOV.U32 R0, RZ, RZ, R14 ;  /* 0x000000ffff007224 */ /* 0x000fd400078e000e */
[----:B------:R-:W-:Y:S05]  /*12d40*/  WARPSYNC.COLLECTIVE R15, `(.L_x_2240) ;  /* 0x000000000f087348 */ /* 0x000fea0003c00000 */
[----:B------:R0:W1:Y:S02]  /*12d50*/  SHFL.IDX P6, R14, R13, R12, R11 ;  /* 0x0000000c0d0e7389 */ /* 0x00006400000c000b */
[----:B01----:R-:W-:Y:S01]  /*12d60*/  ENDCOLLECTIVE ;  /* 0x000000000000791b */ /* 0x003fe20003800000 */
.L_x_2240:
        /* <DEDUP_REMOVED lines=16> */
.L_x_2241:
[----:B------:R-:W-:-:S05]  /*12e70*/  @!P2 LEA R4, P4, R20, R4, 0x1 ;  /* 0x000000041404a211 */ /* 0x000fca00078808ff */
[----:B------:R-:W-:-:S04]  /*12e80*/  @!P2 IMAD.X R0, RZ, RZ, R0, P4 ;  /* 0x000000ffff00a224 */ /* 0x000fc800020e0600 */
        /* <DEDUP_REMOVED lines=14> */
.L_x_2242:
[----:B------:R-:W-:Y:S02]  /*12f70*/  IMAD.MOV.U32 R13, RZ, RZ, R3 ;  /* 0x000000ffff0d7224 */ /* 0x000fe400078e0003 */
[----:B------:R-:W-:Y:S02]  /*12f80*/  IMAD.MOV.U32 R12, RZ, RZ, 0x1 ;  /* 0x00000001ff0c7424 */ /* 0x000fe400078e00ff */
[----:B------:R-:W-:-:S07]  /*12f90*/  IMAD.MOV.U32 R4, RZ, RZ, R14 ;  /* 0x000000ffff047224 */ /* 0x000fce00078e000e */
[----:B------:R-:W-:Y:S05]  /*12fa0*/  WARPSYNC.COLLECTIVE R15, `(.L_x_2243) ;  /* 0x000000000f087348 */ /* 0x000fea0003c00000 */
[----:B------:R0:W1:Y:S02]  /*12fb0*/  SHFL.IDX P6, R14, R13, R12, R11 ;  /* 0x0000000c0d0e7389 */ /* 0x00006400000c000b */
[----:B01----:R-:W-:Y:S01]  /*12fc0*/  ENDCOLLECTIVE ;  /* 0x000000000000791b */ /* 0x003fe20003800000 */
.L_x_2243:
        /* <DEDUP_REMOVED lines=14> */
.L_x_2244:
[----:B------:R-:W-:Y:S01]  /*130b0*/  IMAD.MOV.U32 R8, RZ, RZ, R14 ;  /* 0x000000ffff087224 */ /* 0x000fe200078e000e */
[----:B------:R-:W-:Y:S06]  /*130c0*/  BRA `(.L_x_2245) ;  /* 0xffffffc000687947 */ /* 0x000fec000383ffff */
.L_x_2167:
[----:B-1----:R1:W2:Y:S02]  /*130d0*/  SYNCS.PHASECHK.TRANS64.TRYWAIT P0, [R17+URZ+0x2d820], R0 ;  /* 0x02d82000110075a7 */ /* 0x0022a4000800017f */
[----:B--2---:R-:W-:Y:S05]  /*130e0*/  @!P0 NANOSLEEP.SYNCS 0x989680 ;  /* 0x009896800000895d */ /* 0x004fea0003900000 */
[----:B------:R-:W2:Y:S02]  /*130f0*/  @!P0 SYNCS.PHASECHK.TRANS64 P0, [R17+URZ+0x2d820], R0 ;  /* 0x02d82000110085a7 */ /* 0x000ea4000800007f */
[----:B--2---:R-:W-:Y:S05]  /*13100*/  @!P0 BRA `(.L_x_2167) ;  /* 0xfffffffc00f08947 */ /* 0x004fea000383ffff */
[----:B------:R-:W-:Y:S05]  /*13110*/  BRA `(.L_x_2246) ;  /* 0xffffffc000d07947 */ /* 0x000fea000383ffff */
.L_x_2172:
[----:B0-----:R0:W1:Y:S02]  /*13120*/  SYNCS.PHASECHK.TRANS64.TRYWAIT P0, [R5+URZ+0x2d840], R0 ;  /* 0x02d84000050075a7 */ /* 0x001064000800017f */
[----:B-1----:R-:W-:Y:S05]  /*13130*/  @!P0 NANOSLEEP.SYNCS 0x989680 ;  /* 0x009896800000895d */ /* 0x002fea0003900000 */
[----:B------:R-:W1:Y:S02]  /*13140*/  @!P0 SYNCS.PHASECHK.TRANS64 P0, [R5+URZ+0x2d840], R0 ;  /* 0x02d84000050085a7 */ /* 0x000e64000800007f */
[----:B-1----:R-:W-:Y:S05]  /*13150*/  @!P0 BRA `(.L_x_2172) ;  /* 0xfffffffc00f08947 */ /* 0x002fea000383ffff */
[----:B------:R-:W-:Y:S05]  /*13160*/  BRA `(.L_x_2247) ;  /* 0xffffffc400c47947 */ /* 0x000fea000383ffff */
.L_x_2173:
        /* <DEDUP_REMOVED lines=8> */
.L_x_2249:
[----:B------:R-:W-:Y:S05]  /*131f0*/  BSYNC B1 ;  /* 0x0000000000017941 */ /* 0x000fea0003800000 */
.L_x_2248:
        /* <DEDUP_REMOVED lines=13> */
.L_x_2250:
        /* <DEDUP_REMOVED lines=8> */
.L_x_2251:
        /* <DEDUP_REMOVED lines=14> */
.L_x_2252:
[----:B------:R-:W-:Y:S02]  /*13430*/  IMAD.MOV.U32 R13, RZ, RZ, R8 ;  /* 0x000000ffff0d7224 */ /* 0x000fe400078e0008 */
[----:B------:R-:W-:Y:S02]  /*13440*/  IMAD.MOV.U32 R12, RZ, RZ, 0x2 ;  /* 0x00000002ff0c7424 */ /* 0x000fe400078e00ff */
[----:B------:R-:W-:-:S07]  /*13450*/  IMAD.MOV.U32 R2, RZ, RZ, R14 ;  /* 0x000000ffff027224 */ /* 0x000fce00078e000e */
[----:B------:R-:W-:Y:S05]  /*13460*/  WARPSYNC.COLLECTIVE R15, `(.L_x_2253) ;  /* 0x000000000f087348 */ /* 0x000fea0003c00000 */
[----:B------:R0:W1:Y:S02]  /*13470*/  SHFL.IDX P6, R14, R13, R12, R11 ;  /* 0x0000000c0d0e7389 */ /* 0x00006400000c000b */
[----:B01----:R-:W-:Y:S01]  /*13480*/  ENDCOLLECTIVE ;  /* 0x000000000000791b */ /* 0x003fe20003800000 */
.L_x_2253:
        /* <DEDUP_REMOVED lines=13> */
.L_x_2254:
[----:B------:R-:W-:Y:S02]  /*13560*/  IMAD.MOV.U32 R13, RZ, RZ, R8 ;  /* 0x000000ffff0d7224 */ /* 0x000fe400078e0008 */
[----:B------:R-:W-:Y:S02]  /*13570*/  IMAD.MOV.U32 R12, RZ, RZ, 0x3 ;  /* 0x00000003ff0c7424 */ /* 0x000fe400078e00ff */
[----:B------:R-:W-:-:S07]  /*13580*/  IMAD.MOV.U32 R2, RZ, RZ, R14 ;  /* 0x000000ffff027224 */ /* 0x000fce00078e000e */
[----:B------:R-:W-:Y:S05]  /*13590*/  WARPSYNC.COLLECTIVE R15, `(.L_x_2255) ;  /* 0x000000000f087348 */ /* 0x000fea0003c00000 */
[----:B------:R0:W1:Y:S02]  /*135a0*/  SHFL.IDX P6, R14, R13, R12, R11 ;  /* 0x0000000c0d0e7389 */ /* 0x00006400000c000b */
[----:B01----:R-:W-:Y:S01]  /*135b0*/  ENDCOLLECTIVE ;  /* 0x000000000000791b */ /* 0x003fe20003800000 */
.L_x_2255:
        /* <DEDUP_REMOVED lines=14> */
.L_x_2256:
[----:B------:R-:W-:Y:S01]  /*136a0*/  IMAD.MOV.U32 R2, RZ, RZ, R14 ;  /* 0x000000ffff027224 */ /* 0x000fe200078e000e */
[----:B------:R-:W-:Y:S06]  /*136b0*/  BRA `(.L_x_2257) ;  /* 0xffffffc400587947 */ /* 0x000fec000383ffff */
.L_x_2178:
[----:B-1----:R1:W2:Y:S02]  /*136c0*/  SYNCS.PHASECHK.TRANS64.TRYWAIT P0, [R5+URZ+0x2d860], R2 ;  /* 0x02d86002050075a7 */ /* 0x0022a4000800017f */
[----:B--2---:R-:W-:Y:S05]  /*136d0*/  @!P0 NANOSLEEP.SYNCS 0x989680 ;  /* 0x009896800000895d */ /* 0x004fea0003900000 */
[----:B------:R-:W2:Y:S02]  /*136e0*/  @!P0 SYNCS.PHASECHK.TRANS64 P0, [R5+URZ+0x2d860], R2 ;  /* 0x02d86002050085a7 */ /* 0x000ea4000800007f */
[----:B--2---:R-:W-:Y:S05]  /*136f0*/  @!P0 BRA `(.L_x_2178) ;  /* 0xfffffffc00f08947 */ /* 0x004fea000383ffff */
[----:B------:R-:W-:Y:S05]  /*13700*/  BRA `(.L_x_2258) ;  /* 0xffffffc400bc7947 */ /* 0x000fea000383ffff */
.L_x_2179:
        /* <DEDUP_REMOVED lines=8> */
.L_x_2260:
[----:B------:R-:W-:Y:S05]  /*13790*/  BSYNC B1 ;  /* 0x0000000000017941 */ /* 0x000fea0003800000 */
.L_x_2259:
        /* <DEDUP_REMOVED lines=9> */
.L_x_2261:
[----:B------:R-:W-:Y:S02]  /*13830*/  IMAD.MOV.U32 R13, RZ, RZ, R19 ;  /* 0x000000ffff0d7224 */ /* 0x000fe400078e0013 */
[----:B------:R-:W-:Y:S02]  /*13840*/  IMAD.MOV.U32 R12, RZ, RZ, 0x1 ;  /* 0x00000001ff0c7424 */ /* 0x000fe400078e00ff */
[----:B------:R-:W-:-:S07]  /*13850*/  IMAD.MOV.U32 R2, RZ, RZ, R14 ;  /* 0x000000ffff027224 */ /* 0x000fce00078e000e */
[----:B------:R-:W-:Y:S05]  /*13860*/  WARPSYNC.COLLECTIVE R15, `(.L_x_2262) ;  /* 0x000000000f087348 */ /* 0x000fea0003c00000 */
[----:B------:R0:W1:Y:S02]  /*13870*/  SHFL.IDX P6, R14, R13, R12, R11 ;  /* 0x0000000c0d0e7389 */ /* 0x00006400000c000b */
[----:B01----:R-:W-:Y:S01]  /*13880*/  ENDCOLLECTIVE ;  /* 0x000000000000791b */ /* 0x003fe20003800000 */
.L_x_2262:
        /* <DEDUP_REMOVED lines=16> */
.L_x_2263:
[----:B------:R-:W-:Y:S02]  /*13990*/  IMAD.MOV.U32 R13, RZ, RZ, R19 ;  /* 0x000000ffff0d7224 */ /* 0x000fe400078e0013 */
[----:B------:R-:W-:Y:S02]  /*139a0*/  IMAD.MOV.U32 R12, RZ, RZ, 0x2 ;  /* 0x00000002ff0c7424 */ /* 0x000fe400078e00ff */
[----:B------:R-:W-:-:S07]  /*139b0*/  IMAD.MOV.U32 R2, RZ, RZ, R14 ;  /* 0x000000ffff027224 */ /* 0x000fce00078e000e */
[----:B------:R-:W-:Y:S05]  /*139c0*/  WARPSYNC.COLLECTIVE R15, `(.L_x_2264) ;  /* 0x000000000f087348 */ /* 0x000fea0003c00000 */
[----:B------:R0:W1:Y:S02]  /*139d0*/  SHFL.IDX P6, R14, R13, R12, R11 ;  /* 0x0000000c0d0e7389 */ /* 0x00006400000c000b */
[----:B01----:R-:W-:Y:S01]  /*139e0*/  ENDCOLLECTIVE ;  /* 0x000000000000791b */ /* 0x003fe20003800000 */
.L_x_2264:
        /* <DEDUP_REMOVED lines=16> */
.L_x_2265:
[----:B------:R-:W-:Y:S02]  /*13af0*/  IMAD.MOV.U32 R13, RZ, RZ, R19 ;  /* 0x000000ffff0d7224 */ /* 0x000fe400078e0013 */
[----:B------:R-:W-:Y:S02]  /*13b00*/  IMAD.MOV.U32 R12, RZ, RZ, 0x3 ;  /* 0x00000003ff0c7424 */ /* 0x000fe400078e00ff */
[----:B------:R-:W-:-:S07]  /*13b10*/  IMAD.MOV.U32 R2, RZ, RZ, R14 ;  /* 0x000000ffff027224 */ /* 0x000fce00078e000e */
[----:B------:R-:W-:Y:S05]  /*13b20*/  WARPSYNC.COLLECTIVE R15, `(.L_x_2266) ;  /* 0x000000000f087348 */ /* 0x000fea0003c00000 */
[----:B------:R0:W1:Y:S02]  /*13b30*/  SHFL.IDX P6, R14, R13, R12, R11 ;  /* 0x0000000c0d0e7389 */ /* 0x00006400000c000b */
[----:B01----:R-:W-:Y:S01]  /*13b40*/  ENDCOLLECTIVE ;  /* 0x000000000000791b */ /* 0x003fe20003800000 */
.L_x_2266:
        /* <DEDUP_REMOVED lines=13> */
.L_x_2267:
        /* <DEDUP_REMOVED lines=8> */
.L_x_2187:
[----:B-1----:R1:W2:Y:S02]  /*13ca0*/  SYNCS.PHASECHK.TRANS64.TRYWAIT P0, [R0+URZ+0x2d860], R3 ;  /* 0x02d86003000075a7 */ /* 0x0022a4000800017f */
[----:B--2---:R-:W-:Y:S05]  /*13cb0*/  @!P0 NANOSLEEP.SYNCS 0x989680 ;  /* 0x009896800000895d */ /* 0x004fea0003900000 */
[----:B------:R-:W2:Y:S02]  /*13cc0*/  @!P0 SYNCS.PHASECHK.TRANS64 P0, [R0+URZ+0x2d860], R3 ;  /* 0x02d86003000085a7 */ /* 0x000ea4000800007f */
[----:B--2---:R-:W-:Y:S05]  /*13cd0*/  @!P0 BRA `(.L_x_2187) ;  /* 0xfffffffc00f08947 */ /* 0x004fea000383ffff */
[----:B------:R-:W-:Y:S05]  /*13ce0*/  BRA `(.L_x_2269) ;  /* 0xffffffc800487947 */ /* 0x000fea000383ffff */
.L_x_2188:
        /* <DEDUP_REMOVED lines=8> */
.L_x_2271:
[----:B------:R-:W-:Y:S05]  /*13d70*/  BSYNC B0 ;  /* 0x0000000000007941 */ /* 0x000fea0003800000 */
.L_x_2270:
        /* <DEDUP_REMOVED lines=10> */
.L_x_2272:
        /* <DEDUP_REMOVED lines=17> */
.L_x_2273:
        /* <DEDUP_REMOVED lines=14> */
.L_x_2274:
[----:B------:R-:W-:Y:S02]  /*14010*/  IMAD.MOV.U32 R13, RZ, RZ, R19 ;  /* 0x000000ffff0d7224 */ /* 0x000fe400078e0013 */
[----:B------:R-:W-:Y:S01]  /*14020*/  IMAD.MOV.U32 R12, RZ, RZ, 0x2 ;  /* 0x00000002ff0c7424 */ /* 0x000fe200078e00ff */
[----:B------:R-:W-:-:S13]  /*14030*/  IADD3 R2, P4, R14, R5, RZ ;  /* 0x000000050e027210 */ /* 0x000fda0007f9e0ff */
[----:B------:R-:W-:Y:S05]  /*14040*/  WARPSYNC.COLLECTIVE R15, `(.L_x_2275) ;  /* 0x000000000f087348 */ /* 0x000fea0003c00000 */
[----:B------:R0:W1:Y:S02]  /*14050*/  SHFL.IDX P6, R14, R13, R12, R11 ;  /* 0x0000000c0d0e7389 */ /* 0x00006400000c000b */
[----:B01----:R-:W-:Y:S01]  /*14060*/  ENDCOLLECTIVE ;  /* 0x000000000000791b */ /* 0x003fe20003800000 */
.L_x_2275:
        /* <DEDUP_REMOVED lines=15> */
.L_x_2276:
[----:B------:R-:W-:Y:S02]  /*14160*/  IMAD.MOV.U32 R13, RZ, RZ, R19 ;  /* 0x000000ffff0d7224 */ /* 0x000fe400078e0013 */
[----:B------:R-:W-:Y:S01]  /*14170*/  IMAD.MOV.U32 R12, RZ, RZ, 0x3 ;  /* 0x00000003ff0c7424 */ /* 0x000fe200078e00ff */
[----:B------:R-:W-:-:S13]  /*14180*/  IADD3 R2, P4, R14, R5, RZ ;  /* 0x000000050e027210 */ /* 0x000fda0007f9e0ff */
[----:B------:R-:W-:Y:S05]  /*14190*/  WARPSYNC.COLLECTIVE R15, `(.L_x_2277) ;  /* 0x000000000f087348 */ /* 0x000fea0003c00000 */
[----:B------:R0:W1:Y:S02]  /*141a0*/  SHFL.IDX P6, R14, R13, R12, R11 ;  /* 0x0000000c0d0e7389 */ /* 0x00006400000c000b */
[----:B01----:R-:W-:Y:S01]  /*141b0*/  ENDCOLLECTIVE ;  /* 0x000000000000791b */ /* 0x003fe20003800000 */
.L_x_2277:
        /* <DEDUP_REMOVED lines=14> */
.L_x_2278:
[----:B------:R-:W-:Y:S05]  /*142a0*/  BRA `(.L_x_2279) ;  /* 0xffffffc400bc7947 */ /* 0x000fea000383ffff */
.L_x_2193:
        /* <DEDUP_REMOVED lines=8> */
.L_x_2281:
[----:B------:R-:W-:Y:S05]  /*14330*/  BSYNC B0 ;  /* 0x0000000000007941 */ /* 0x000fea0003800000 */
.L_x_2280:
        /* <DEDUP_REMOVED lines=9> */
.L_x_2282:
        /* <DEDUP_REMOVED lines=23> */
.L_x_2283:
[----:B------:R-:W-:Y:S01]  /*14540*/  IMAD.MOV.U32 R12, RZ, RZ, 0x2 ;  /* 0x00000002ff0c7424 */ /* 0x000fe200078e00ff */
[----:B------:R-:W-:-:S05]  /*14550*/  SEL R4, R14, RZ, P1 ;  /* 0x000000ff0e047207 */ /* 0x000fca0000800000 */
[----:B------:R-:W-:-:S04]  /*14560*/  IMAD.IADD R4, R13, 0x1, R4 ;  /* 0x000000010d047824 */ /* 0x000fc800078e0204 */
[----:B------:R-:W-:-:S07]  /*14570*/  IMAD.MOV.U32 R13, RZ, RZ, R4 ;  /* 0x000000ffff0d7224 */ /* 0x000fce00078e0004 */
[----:B------:R-:W-:Y:S05]  /*14580*/  WARPSYNC.COLLECTIVE R15, `(.L_x_2284) ;  /* 0x000000000f087348 */ /* 0x000fea0003c00000 */
[----:B------:R0:W1:Y:S02]  /*14590*/  SHFL.UP P6, R14, R13, R12, R11 ;  /* 0x0400000c0d0e7389 */ /* 0x00006400000c000b */
[----:B01----:R-:W-:Y:S01]  /*145a0*/  ENDCOLLECTIVE ;  /* 0x000000000000791b */ /* 0x003fe20003800000 */
.L_x_2284:
[----:B------:R-:W-:Y:S01]  /*145b0*/  IMAD.MOV.U32 R12, RZ, RZ, 0x4 ;  /* 0x00000004ff0c7424 */ /* 0x000fe200078e00ff */
[----:B------:R-:W-:-:S05]  /*145c0*/  SEL R3, R14, RZ, P2 ;  /* 0x000000ff0e037207 */ /* 0x000fca0001000000 */
[----:B------:R-:W-:-:S04]  /*145d0*/  IMAD.IADD R2, R4, 0x1, R3 ;  /* 0x0000000104027824 */ /* 0x000fc800078e0203 */
[----:B------:R-:W-:-:S07]  /*145e0*/  IMAD.MOV.U32 R13, RZ, RZ, R2 ;  /* 0x000000ffff0d7224 */ /* 0x000fce00078e0002 */
[----:B------:R-:W-:Y:S05]  /*145f0*/  WARPSYNC.COLLECTIVE R15, `(.L_x_2285) ;  /* 0x000000000f087348 */ /* 0x000fea0003c00000 */
[----:B------:R0:W1:Y:S02]  /*14600*/  SHFL.UP P6, R14, R13, R12, R11 ;  /* 0x0400000c0d0e7389 */ /* 0x00006400000c000b */
[----:B01----:R-:W-:Y:S01]  /*14610*/  ENDCOLLECTIVE ;  /* 0x000000000000791b */ /* 0x003fe20003800000 */
.L_x_2285:
[----:B------:R-:W-:Y:S01]  /*14620*/  IMAD.MOV.U32 R12, RZ, RZ, 0x8 ;  /* 0x00000008ff0c7424 */ /* 0x000fe200078e00ff */
[----:B------:R-:W-:-:S05]  /*14630*/  SEL R3, R14, RZ, P3 ;  /* 0x000000ff0e037207 */ /* 0x000fca0001800000 */
[----:B------:R-:W-:-:S04]  /*14640*/  IMAD.IADD R3, R2, 0x1, R3 ;  /* 0x0000000102037824 */ /* 0x000fc800078e0203 */
[----:B------:R-:W-:-:S07]  /*14650*/  IMAD.MOV.U32 R13, RZ, RZ, R3 ;  /* 0x000000ffff0d7224 */ /* 0x000fce00078e0003 */
[----:B------:R-:W-:Y:S05]  /*14660*/  WARPSYNC.COLLECTIVE R15, `(.L_x_2286) ;  /* 0x000000000f087348 */ /* 0x000fea0003c00000 */
[----:B------:R0:W1:Y:S02]  /*14670*/  SHFL.UP P6, R14, R13, R12, R11 ;  /* 0x0400000c0d0e7389 */ /* 0x00006400000c000b */
[----:B01----:R-:W-:Y:S01]  /*14680*/  ENDCOLLECTIVE ;  /* 0x000000000000791b */ /* 0x003fe20003800000 */
.L_x_2286:
[----:B------:R-:W-:Y:S01]  /*14690*/  IMAD.MOV.U32 R12, RZ, RZ, 0x10 ;  /* 0x00000010ff0c7424 */ /* 0x000fe200078e00ff */
[----:B------:R-:W-:-:S05]  /*146a0*/  SEL R4, R14, RZ, P4 ;  /* 0x000000ff0e047207 */ /* 0x000fca0002000000 */
[----:B------:R-:W-:-:S04]  /*146b0*/  IMAD.IADD R4, R3, 0x1, R4 ;  /* 0x0000000103047824 */ /* 0x000fc800078e0204 */
[----:B------:R-:W-:-:S07]  /*146c0*/  IMAD.MOV.U32 R13, RZ, RZ, R4 ;  /* 0x000000ffff0d7224 */ /* 0x000fce00078e0004 */
[----:B------:R-:W-:Y:S05]  /*146d0*/  WARPSYNC.COLLECTIVE R15, `(.L_x_2287) ;  /* 0x000000000f087348 */ /* 0x000fea0003c00000 */
[----:B------:R0:W1:Y:S02]  /*146e0*/  SHFL.UP P6, R14, R13, R12, R11 ;  /* 0x0400000c0d0e7389 */ /* 0x00006400000c000b */
[----:B01----:R-:W-:Y:S01]  /*146f0*/  ENDCOLLECTIVE ;  /* 0x000000000000791b */ /* 0x003fe20003800000 */
.L_x_2287:
        /* <DEDUP_REMOVED lines=8> */
.L_x_2288:
[----:B------:R-:W-:Y:S05]  /*14780*/  BRA `(.L_x_2289) ;  /* 0xffffffc400d87947 */ /* 0x000fea000383ffff */
.L_x_2196:
[----:B------:R-:W-:Y:S01]  /*14790*/  BSSY B0, `(.L_x_2290) ;  /* 0x0000007000007945 */ /* 0x000fe20003800000 */
[----:B------:R-:W-:Y:S02]  /*147a0*/  IMAD.MOV.U32 R12, RZ, RZ, 0x1 ;  /* 0x00000001ff0c7424 */ /* 0x000fe400078e00ff */
[----:B------:R-:W-:Y:S02]  /*147b0*/  IMAD.MOV.U32 R11, RZ, RZ, RZ ;  /* 0x000000ffff0b7224 */ /* 0x000fe400078e00ff */
[----:B------:R-:W-:-:S07]  /*147c0*/  IMAD.MOV.U32 R15, RZ, RZ, -0x1 ;  /* 0xffffffffff0f7424 */ /* 0x000fce00078e00ff */
[----:B------:R-:W-:Y:S05]  /*147d0*/  WARPSYNC.COLLECTIVE R15, `(.L_x_2291) ;  /* 0x000000000f087348 */ /* 0x000fea0003c00000 */
[----:B------:R0:W1:Y:S02]  /*147e0*/  SHFL.UP P6, R14, R13, R12, R11 ;  /* 0x0400000c0d0e7389 */ /* 0x00006400000c000b */
[----:B01----:R-:W-:Y:S01]  /*147f0*/  ENDCOLLECTIVE ;  /* 0x000000000000791b */ /* 0x003fe20003800000 */
.L_x_2291:
[----:B------:R-:W-:Y:S05]  /*14800*/  BSYNC B0 ;  /* 0x0000000000007941 */ /* 0x000fea0003800000 */
.L_x_2290:
        /* <DEDUP_REMOVED lines=8> */
.L_x_2292:
[----:B------:R-:W-:Y:S01]  /*14890*/  IMAD.MOV.U32 R12, RZ, RZ, 0x4 ;  /* 0x00000004ff0c7424 */ /* 0x000fe200078e00ff */
[----:B------:R-:W-:-:S05]  /*148a0*/  SEL R14, R14, RZ, P2 ;  /* 0x000000ff0e0e7207 */ /* 0x000fca0001000000 */
[----:B------:R-:W-:-:S04]  /*148b0*/  IMAD.IADD R3, R13, 0x1, R14 ;  /* 0x000000010d037824 */ /* 0x000fc800078e020e */
[----:B------:R-:W-:-:S07]  /*148c0*/  IMAD.MOV.U32 R13, RZ, RZ, R3 ;  /* 0x000000ffff0d7224 */ /* 0x000fce00078e0003 */
[----:B------:R-:W-:Y:S05]  /*148d0*/  WARPSYNC.COLLECTIVE R15, `(.L_x_2293) ;  /* 0x000000000f087348 */ /* 0x000fea0003c00000 */
[----:B------:R0:W1:Y:S02]  /*148e0*/  SHFL.UP P6, R14, R13, R12, R11 ;  /* 0x0400000c0d0e7389 */ /* 0x00006400000c000b */
[----:B01----:R-:W-:Y:S01]  /*148f0*/  ENDCOLLECTIVE ;  /* 0x000000000000791b */ /* 0x003fe20003800000 */
.L_x_2293:
[----:B------:R-:W-:Y:S01]  /*14900*/  IMAD.MOV.U32 R12, RZ, RZ, 0x8 ;  /* 0x00000008ff0c7424 */ /* 0x000fe200078e00ff */
[----:B------:R-:W-:-:S05]  /*14910*/  SEL R4, R14, RZ, P3 ;  /* 0x000000ff0e047207 */ /* 0x000fca0001800000 */
[----:B------:R-:W-:-:S04]  /*14920*/  IMAD.IADD R4, R3, 0x1, R4 ;  /* 0x0000000103047824 */ /* 0x000fc800078e0204 */
[----:B------:R-:W-:-:S07]  /*14930*/  IMAD.MOV.U32 R13, RZ, RZ, R4 ;  /* 0x000000ffff0d7224 */ /* 0x000fce00078e0004 */
[----:B------:R-:W-:Y:S05]  /*14940*/  WARPSYNC.COLLECTIVE R15, `(.L_x_2294) ;  /* 0x000000000f087348 */ /* 0x000fea0003c00000 */
[----:B------:R0:W1:Y:S02]  /*14950*/  SHFL.UP P6, R14, R13, R12, R11 ;  /* 0x0400000c0d0e7389 */ /* 0x00006400000c000b */
[----:B01----:R-:W-:Y:S01]  /*14960*/  ENDCOLLECTIVE ;  /* 0x000000000000791b */ /* 0x003fe20003800000 */
.L_x_2294:
[----:B------:R-:W-:Y:S01]  /*14970*/  IMAD.MOV.U32 R12, RZ, RZ, 0x10 ;  /* 0x00000010ff0c7424 */ /* 0x000fe200078e00ff */
[----:B------:R-:W-:-:S05]  /*14980*/  SEL R7, R14, RZ, P4 ;  /* 0x000000ff0e077207 */ /* 0x000fca0002000000 */
[----:B------:R-:W-:-:S04]  /*14990*/  IMAD.IADD R7, R4, 0x1, R7 ;  /* 0x0000000104077824 */ /* 0x000fc800078e0207 */
[----:B------:R-:W-:-:S07]  /*149a0*/  IMAD.MOV.U32 R13, RZ, RZ, R7 ;  /* 0x000000ffff0d7224 */ /* 0x000fce00078e0007 */
[----:B------:R-:W-:Y:S05]  /*149b0*/  WARPSYNC.COLLECTIVE R15, `(.L_x_2295) ;  /* 0x000000000f087348 */ /* 0x000fea0003c00000 */
[----:B------:R0:W1:Y:S02]  /*149c0*/  SHFL.UP P6, R14, R13, R12, R11 ;  /* 0x0400000c0d0e7389 */ /* 0x00006400000c000b */
[----:B01----:R-:W-:Y:S01]  /*149d0*/  ENDCOLLECTIVE ;  /* 0x000000000000791b */ /* 0x003fe20003800000 */
.L_x_2295:
        /* <DEDUP_REMOVED lines=8> */
.L_x_2296:
[----:B------:R-:W-:Y:S05]  /*14a60*/  BRA `(.L_x_2297) ;  /* 0xffffffc400c47947 */ /* 0x000fea000383ffff */
.L_x_2198:
[----:B------:R-:W-:Y:S01]  /*14a70*/  BSSY B0, `(.L_x_2298) ;  /* 0x0000006000007945 */ /* 0x000fe20003800000 */
[----:B------:R-:W-:Y:S01]  /*14a80*/  PLOP3.LUT P6, PT, P6, PT, PT, 0x8, 0x0 ;  /* 0x000000000000781c */ /* 0x000fe200037ce170 */
[----:B------:R-:W-:-:S12]  /*14a90*/  IMAD.MOV.U32 R15, RZ, RZ, -0x1 ;  /* 0xffffffffff0f7424 */ /* 0x000fd800078e00ff */
[----:B0-----:R-:W-:Y:S05]  /*14aa0*/  WARPSYNC.COLLECTIVE R15, `(.L_x_2299) ;  /* 0x000000000f087348 */ /* 0x001fea0003c00000 */
[----:B------:R-:W-:Y:S01]  /*14ab0*/  VOTE.ANY R14, PT, P6 ;  /* 0x00000000000e7806 */ /* 0x000fe200030e0100 */
[----:B0-----:R-:W-:Y:S06]  /*14ac0*/  ENDCOLLECTIVE ;  /* 0x000000000000791b */ /* 0x001fec0003800000 */
.L_x_2299:
[----:B------:R-:W-:Y:S05]  /*14ad0*/  BSYNC B0 ;  /* 0x0000000000007941 */ /* 0x000fea0003800000 */
.L_x_2298:
        /* <DEDUP_REMOVED lines=10> */
.L_x_2300:
[----:B------:R-:W-:Y:S02]  /*14b80*/  IMAD.MOV.U32 R13, RZ, RZ, R5 ;  /* 0x000000ffff0d7224 */ /* 0x000fe400078e0005 */
[----:B------:R-:W-:-:S07]  /*14b90*/  IMAD.MOV.U32 R25, RZ, RZ, R14 ;  /* 0x000000ffff197224 */ /* 0x000fce00078e000e */
[----:B------:R-:W-:Y:S05]  /*14ba0*/  WARPSYNC.COLLECTIVE R15, `(.L_x_2301) ;  /* 0x000000000f087348 */ /* 0x000fea0003c00000 */
[----:B------:R0:W1:Y:S02]  /*14bb0*/  SHFL.IDX P6, R14, R13, R12, R11 ;  /* 0x0000000c0d0e7389 */ /* 0x00006400000c000b */
[----:B01----:R-:W-:Y:S01]  /*14bc0*/  ENDCOLLECTIVE ;  /* 0x000000000000791b */ /* 0x003fe20003800000 */
.L_x_2301:
[----:B------:R-:W-:Y:S01]  /*14bd0*/  IMAD.MOV.U32 R5, RZ, RZ, R14 ;  /* 0x000000ffff057224 */ /* 0x000fe200078e000e */
[----:B------:R-:W-:Y:S06]  /*14be0*/  BRA `(.L_x_2302) ;  /* 0xffffffc400a47947 */ /* 0x000fec000383ffff */
.L_x_2200:
[----:B------:R-:W-:Y:S01]  /*14bf0*/  BSSY B0, `(.L_x_2303) ;  /* 0x0000007000007945 */ /* 0x000fe20003800000 */
[----:B------:R-:W-:Y:S02]  /*14c00*/  IMAD.MOV.U32 R13, RZ, RZ, R2 ;  /* 0x000000ffff0d7224 */ /* 0x000fe400078e0002 */
[----:B------:R-:W-:Y:S02]  /*14c10*/  IMAD.MOV.U32 R11, RZ, RZ, 0x1f ;  /* 0x0000001fff0b7424 */ /* 0x000fe400078e00ff */
[----:B------:R-:W-:-:S07]  /*14c20*/  IMAD.MOV.U32 R15, RZ, RZ, -0x1 ;  /* 0xffffffffff0f7424 */ /* 0x000fce00078e00ff */
[----:B0123--:R-:W-:Y:S05]  /*14c30*/  WARPSYNC.COLLECTIVE R15, `(.L_x_2304) ;  /* 0x000000000f087348 */ /* 0x00ffea0003c00000 */
[----:B------:R4:W0:Y:S02]  /*14c40*/  SHFL.IDX P6, R14, R13, R12, R11 ;  /* 0x0000000c0d0e7389 */ /* 0x00082400000c000b */
[----:B01234-:R-:W-:Y:S01]  /*14c50*/  ENDCOLLECTIVE ;  /* 0x000000000000791b */ /* 0x01ffe20003800000 */
.L_x_2304:
[----:B------:R-:W-:Y:S05]  /*14c60*/  BSYNC B0 ;  /* 0x0000000000007941 */ /* 0x000fea0003800000 */
.L_x_2303:
[----:B------:R-:W-:Y:S01]  /*14c70*/  IMAD.MOV.U32 R24, RZ, RZ, R14 ;  /* 0x000000ffff187224 */ /* 0x000fe200078e000e */
[----:B------:R-:W-:Y:S06]  /*14c80*/  BRA `(.L_x_2199) ;  /* 0xffffffc400947947 */ /* 0x000fec000383ffff */
.L_x_2206:
[----:B-1----:R1:W3:Y:S02]  /*14c90*/  SYNCS.PHASECHK.TRANS64.TRYWAIT P0, [R5+URZ+0x2d820], R0 ;  /* 0x02d82000050075a7 */ /* 0x0022e4000800017f */
[----:B---3--:R-:W-:Y:S05]  /*14ca0*/  @!P0 NANOSLEEP.SYNCS 0x989680 ;  /* 0x009896800000895d */ /* 0x008fea0003900000 */
[----:B------:R-:W3:Y:S02]  /*14cb0*/  @!P0 SYNCS.PHASECHK.TRANS64 P0, [R5+URZ+0x2d820], R0 ;  /* 0x02d82000050085a7 */ /* 0x000ee4000800007f */
[----:B---3--:R-:W-:Y:S05]  /*14cc0*/  @!P0 BRA `(.L_x_2206) ;  /* 0xfffffffc00f08947 */ /* 0x008fea000383ffff */
[----:B------:R-:W-:Y:S05]  /*14cd0*/  BRA `(.L_x_2305) ;  /* 0xffffffcc00f07947 */ /* 0x000fea000383ffff */
.L_x_2207:
        /* <DEDUP_REMOVED lines=11> */
.L_x_2307:
[----:B------:R-:W-:Y:S05]  /*14d90*/  BSYNC B0 ;  /* 0x0000000000007941 */ /* 0x000fea0003800000 */
.L_x_2306:
[----:B------:R-:W-:Y:S05]  /*14da0*/  BRA `(.L_x_2308) ;  /* 0xffffffcc00d87947 */ /* 0x000fea000383ffff */
.L_x_2210:
[----:B------:R-:W-:Y:S01]  /*14db0*/  BSSY B1, `(.L_x_2309) ;  /* 0x0000006000017945 */ /* 0x000fe20003800000 */
[----:B------:R-:W-:-:S07]  /*14dc0*/  IMAD.MOV.U32 R15, RZ, RZ, -0x1 ;  /* 0xffffffffff0f7424 */ /* 0x000fce00078e00ff */
[----:B012---:R-:W-:Y:S05]  /*14dd0*/  WARPSYNC.COLLECTIVE R15, `(.L_x_2310) ;  /* 0x000000000f0c7348 */ /* 0x007fea0003c00000 */
[----:B------:R-:W-:Y:S02]  /*14de0*/  ELECT P6, UR62, PT ;  /* 0x00000000003e782f */ /* 0x000fe400038c0000 */
[----:B------:R-:W-:Y:S01]  /*14df0*/  MOV R14, UR62 ;  /* 0x0000003e000e7c02 */ /* 0x000fe20008000f00 */
[----:B012---:R-:W-:Y:S10]  /*14e00*/  ENDCOLLECTIVE ;  /* 0x000000000000791b */ /* 0x007ff40003800000 */
.L_x_2310:
[----:B------:R-:W-:Y:S05]  /*14e10*/  BSYNC B1 ;  /* 0x0000000000017941 */ /* 0x000fea0003800000 */
.L_x_2309:
[----:B------:R-:W-:Y:S05]  /*14e20*/  BRA `(.L_x_2311) ;  /* 0xffffffcc00d07947 */ /* 0x000fea000383ffff */
.L_x_2212:
[----:B-1----:R1:W3:Y:S02]  /*14e30*/  SYNCS.PHASECHK.TRANS64.TRYWAIT P1, [R3+URZ+0x2d840], R2 ;  /* 0x02d84002030075a7 */ /* 0x0022e4000802017f */
[----:B---3--:R-:W-:Y:S05]  /*14e40*/  @!P1 NANOSLEEP.SYNCS 0x989680 ;  /* 0x009896800000995d */ /* 0x008fea0003900000 */
[----:B------:R-:W3:Y:S02]  /*14e50*/  @!P1 SYNCS.PHASECHK.TRANS64 P1, [R3+URZ+0x2d840], R2 ;  /* 0x02d84002030095a7 */ /* 0x000ee4000802007f */
[----:B---3--:R-:W-:Y:S05]  /*14e60*/  @!P1 BRA `(.L_x_2212) ;  /* 0xfffffffc00f09947 */ /* 0x008fea000383ffff */
[----:B------:R-:W-:Y:S05]  /*14e70*/  BRA `(.L_x_2312) ;  /* 0xffffffcc00f07947 */ /* 0x000fea000383ffff */
.L_x_2214:
[----:B---3--:R3:W4:Y:S02]  /*14e80*/  SYNCS.PHASECHK.TRANS64.TRYWAIT P1, [R5+URZ+0x2d840], R0 ;  /* 0x02d84000050075a7 */ /* 0x008724000802017f */
[----:B----4-:R-:W-:Y:S05]  /*14e90*/  @!P1 NANOSLEEP.SYNCS 0x989680 ;  /* 0x009896800000995d */ /* 0x010fea0003900000 */
[----:B------:R-:W4:Y:S02]  /*14ea0*/  @!P1 SYNCS.PHASECHK.TRANS64 P1, [R5+URZ+0x2d840], R0 ;  /* 0x02d84000050095a7 */ /* 0x000f24000802007f */
[----:B----4-:R-:W-:Y:S05]  /*14eb0*/  @!P1 BRA `(.L_x_2214) ;  /* 0xfffffffc00f09947 */ /* 0x010fea000383ffff */
[----:B------:R-:W-:Y:S05]  /*14ec0*/  BRA `(.L_x_2313) ;  /* 0xffffffcc00fc7947 */ /* 0x000fea000383ffff */
.L_x_2216:
[----:B----4-:R4:W0:Y:S02]  /*14ed0*/  SYNCS.PHASECHK.TRANS64.TRYWAIT P1, [R3+URZ+0x2d860], R2 ;  /* 0x02d86002030075a7 */ /* 0x010824000802017f */
[----:B0-----:R-:W-:Y:S05]  /*14ee0*/  @!P1 NANOSLEEP.SYNCS 0x989680 ;  /* 0x009896800000995d */ /* 0x001fea0003900000 */
[----:B------:R-:W0:Y:S02]  /*14ef0*/  @!P1 SYNCS.PHASECHK.TRANS64 P1, [R3+URZ+0x2d860], R2 ;  /* 0x02d86002030095a7 */ /* 0x000e24000802007f */
[----:B0-----:R-:W-:Y:S05]  /*14f00*/  @!P1 BRA `(.L_x_2216) ;  /* 0xfffffffc00f09947 */ /* 0x001fea000383ffff */
[----:B------:R-:W-:Y:S05]  /*14f10*/  BRA `(.L_x_2314) ;  /* 0xffffffcc00f87947 */ /* 0x000fea000383ffff */
.L_x_2315:
        /* <DEDUP_REMOVED lines=14> */
.L_x_2787:


//--------------------- .text._ZN7cutlass13device_kernelIN5flash11enable_sm90INS1_16FlashAttnFwdSm90INS1_25CollectiveMainloopFwdSm90ILi2EN4cute5tupleIJNS5_1CILi1EEES8_S8_EEENS6_IJNS7_ILi192EEENS7_ILi128EEENS7_ILi96EEEEEELi96ENS_10bfloat16_tEfNS_4arch4Sm90ELb1ELb0ELb0ELb1ELb1ELb1ELb0ELb0ELb1ELb1ELb1ELb0EEENS1_21CollectiveEpilogueFwdINS6_IJSA_SC_SB_EEES9_SE_SG_Li384ELb1ELb1ELb1ELb0EEENS1_36VarlenDynamicPersistentTileSchedulerILi192ELi128ELi384ELi128ELb1ELb1ELb1ELb1ELb1ELb1EEEEEEEEEvNT_6ParamsE --------------------------
	.section	.text._ZN7cutlass13device_kernelIN5flash11enable_sm90INS1_16FlashAttnFwdSm90INS1_25CollectiveMainloopFwdSm90ILi2EN4cute5tupleIJNS5_1CILi1EEES8_S8_EEENS6_IJNS7_ILi192EEENS7_ILi128EEENS7_ILi96EEEEEELi96ENS_10bfloat16_tEfNS_4arch4Sm90ELb1ELb0ELb0ELb1ELb1ELb1ELb0ELb0ELb1ELb1ELb1ELb0EEENS1_21CollectiveEpilogueFwdINS6_IJSA_SC_SB_EEES9_SE_SG_Li384ELb1ELb1ELb1ELb0EEENS1_36VarlenDynamicPersistentTileSchedulerILi192ELi128ELi384ELi128ELb1ELb1ELb1ELb1ELb1ELb1EEEEEEEEEvNT_6ParamsE,"ax",@progbits
	.align	128
.text._ZN7cutlass13device_kernelIN5flash11enable_sm90INS1_16FlashAttnFwdSm90INS1_25CollectiveMainloopFwdSm90ILi2EN4cute5tupleIJNS5_1CILi1EEES8_S8_EEENS6_IJNS7_ILi192EEENS7_ILi128EEENS7_ILi96EEEEEELi96ENS_10bfloat16_tEfNS_4arch4Sm90ELb1ELb0ELb0ELb1ELb1ELb1ELb0ELb0ELb1ELb1ELb1ELb0EEENS1_21CollectiveEpilogueFwdINS6_IJSA_SC_SB_EEES9_SE_SG_Li384ELb1ELb1ELb1ELb0EEENS1_36VarlenDynamicPersistentTileSchedulerILi192ELi128ELi384ELi128ELb1ELb1ELb1ELb1ELb1ELb1EEEEEEEEEvNT_6ParamsE:
        .type           _ZN7cutlass13device_kernelIN5flash11enable_sm90INS1_16FlashAttnFwdSm90INS1_25CollectiveMainloopFwdSm90ILi2EN4cute5tupleIJNS5_1CILi1EEES8_S8_EEENS6_IJNS7_ILi192EEENS7_ILi128EEENS7_ILi96EEEEEELi96ENS_10bfloat16_tEfNS_4arch4Sm90ELb1ELb0ELb0ELb1ELb1ELb1ELb0ELb0ELb1ELb1ELb1ELb0EEENS1_21CollectiveEpilogueFwdINS6_IJSA_SC_SB_EEES9_SE_SG_Li384ELb1ELb1ELb1ELb0EEENS1_36VarlenDynamicPersistentTileSchedulerILi192ELi128ELi384ELi128ELb1ELb1ELb1ELb1ELb1ELb1EEEEEEEEEvNT_6ParamsE,@function
        .size           _ZN7cutlass13device_kernelIN5flash11enable_sm90INS1_16FlashAttnFwdSm90INS1_25CollectiveMainloopFwdSm90ILi2EN4cute5tupleIJNS5_1CILi1EEES8_S8_EEENS6_IJNS7_ILi192EEENS7_ILi128EEENS7_ILi96EEEEEELi96ENS_10bfloat16_tEfNS_4arch4Sm90ELb1ELb0ELb0ELb1ELb1ELb1ELb0ELb0ELb1ELb1ELb1ELb0EEENS1_21CollectiveEpilogueFwdINS6_IJSA_SC_SB_EEES9_SE_SG_Li384ELb1ELb1ELb1ELb0EEENS1_36VarlenDynamicPersistentTileSchedulerILi192ELi128ELi384ELi128ELb1ELb1ELb1ELb1ELb1ELb1EEEEEEEEEvNT_6ParamsE,(.L_x_2788 - _ZN7cutlass13device_kernelIN5flash11enable_sm90INS1_16FlashAttnFwdSm90INS1_25CollectiveMainloopFwdSm90ILi2EN4cute5tupleIJNS5_1CILi1EEES8_S8_EEENS6_IJNS7_ILi192EEENS7_ILi128EEENS7_ILi96EEEEEELi96ENS_10bfloat16_tEfNS_4arch4Sm90ELb1ELb0ELb0ELb1ELb1ELb1ELb0ELb0ELb1ELb1ELb1ELb0EEENS1_21CollectiveEpilogueFwdINS6_IJSA_SC_SB_EEES9_SE_SG_Li384ELb1ELb1ELb1ELb0EEENS1_36VarlenDynamicPersistentTileSchedulerILi192ELi128ELi384ELi128ELb1ELb1ELb1ELb1ELb1ELb1EEEEEEEEEvNT_6ParamsE)
        .other          _ZN7cutlass13device_kernelIN5flash11enable_sm90INS1_16FlashAttnFwdSm90INS1_25CollectiveMainloopFwdSm90ILi2EN4cute5tupleIJNS5_1CILi1EEES8_S8_EEENS6_IJNS7_ILi192EEENS7_ILi128EEENS7_ILi96EEEEEELi96ENS_10bfloat16_tEfNS_4arch4Sm90ELb1ELb0ELb0ELb1ELb1ELb1ELb0ELb0ELb1ELb1ELb1ELb0EEENS1_21CollectiveEpilogueFwdINS6_IJSA_SC_SB_EEES9_SE_SG_Li384ELb1ELb1ELb1ELb0EEENS1_36VarlenDynamicPersistentTileSchedulerILi192ELi128ELi384ELi128ELb1ELb1ELb1ELb1ELb1ELb1EEEEEEEEEvNT_6ParamsE,@"STO_CUDA_ENTRY STV_DEFAULT"
_ZN7cutlass13device_kernelIN5flash11enable_sm90INS1_16FlashAttnFwdSm90INS1_25CollectiveMainloopFwdSm90ILi2EN4cute5tupleIJNS5_1CILi1EEES8_S8_EEENS6_IJNS7_ILi192EEENS7_ILi128EEENS7_ILi96EEEEEELi96ENS_10bfloat16_tEfNS_4arch4Sm90ELb1ELb0ELb0ELb1ELb1ELb1ELb0ELb0ELb1ELb1ELb1ELb0EEENS1_21CollectiveEpilogueFwdINS6_IJSA_SC_SB_EEES9_SE_SG_Li384ELb1ELb1ELb1ELb0EEENS1_36VarlenDynamicPersistentTileSchedulerILi192ELi128ELi384ELi128ELb1ELb1ELb1ELb1ELb1ELb1EEEEEEEEEvNT_6ParamsE:
        /* <DEDUP_REMOVED lines=18> */
.L_x_2317:
[----:B------:R-:W-:Y:S05]  /*0120*/  BSYNC B0 ;  /* 0x0000000000007941 */ /* 0x000fea0003800000 */
.L_x_2316:
        /* <DEDUP_REMOVED lines=41> */
.L_x_2318:
        /* <DEDUP_REMOVED lines=22> */
.L_x_2319:
        /* <DEDUP_REMOVED lines=18> */
.L_x_2320:
        /* <DEDUP_REMOVED lines=22> */
.L_x_2321:
        /* <DEDUP_REMOVED lines=22> */
.L_x_2322:
        /* <DEDUP_REMOVED lines=8> */
.L_x_2325:
        /* <DEDUP_REMOVED lines=37> */
[--C-:B------:R-:W-:Y:S02]  /*0bd0*/  SHF.R.S32.HI R8, RZ, 0x2, R4.reuse ;  /* 0x00000002ff087819 */ /* 0x100fe40000011404 */
[----:B------:R-:W-:Y:S02]  /*0be0*/  SHF.R.S32.HI R13, RZ, 0x1f, R4 ;  /* 0x0000001fff0d7819 */ /* 0x000fe40000011404 */
[----:B------:R-:W-:Y:S02]  /*0bf0*/  LOP3.LUT R15, R4, 0xfffffffc, RZ, 0xc0, !PT ;  /* 0xfffffffc040f7812 */ /* 0x000fe400078ec0ff */
[----:B------:R-:W-:Y:S02]  /*0c00*/  SHF.R.S32.HI R4, RZ, 0x7, R3 ;  /* 0x00000007ff047819 */ /* 0x000fe40000011403 */
[----:B------:R-:W-:Y:S01]  /*0c10*/  LOP3.LUT R11, R9, 0xfffffffe, RZ, 0xc0, !PT ;  /* 0xfffffffe090b7812 */ /* 0x000fe200078ec0ff */
[----:B------:R-:W-:Y:S01]  /*0c20*/  IMAD.IADD R15, R0, 0x1, -R15 ;  /* 0x00000001000f7824 */ /* 0x000fe200078e0a0f */
[----:B------:R-:W-:Y:S01]  /*0c30*/  SHF.R.S32.HI R142, RZ, 0x1, R9 ;  /* 0x00000001ff8e7819 */ /* 0x000fe20000011409 */
[----:B------:R-:W-:Y:S01]  /*0c40*/  IMAD.HI R10, R4, 0x55555556, RZ ;  /* 0x55555556040a7827 */ /* 0x000fe200078e02ff */
[----:B------:R-:W-:-:S02]  /*0c50*/  LOP3.LUT R17, R3, 0xffffff80, RZ, 0xc0, !PT ;  /* 0xffffff8003117812 */ /* 0x000fc400078ec0ff */
[----:B------:R-:W-:Y:S01]  /*0c60*/  LEA.HI R13, R13, R8, RZ, 0x2 ;  /* 0x000000080d0d7211 */ /* 0x000fe200078f10ff */
[C---:B------:R-:W-:Y:S01]  /*0c70*/  IMAD.IADD R16, R0.reuse, 0x1, -R11 ;  /* 0x0000000100107824 */ /* 0x040fe200078e0a0b */
[----:B------:R-:W-:Y:S01]  /*0c80*/  LOP3.LUT R3, R5, 0xfffffff0, RZ, 0xc0, !PT ;  /* 0xfffffff005037812 */ /* 0x000fe200078ec0ff */
[----:B------:R-:W-:Y:S01]  /*0c90*/  IMAD.IADD R21, R0, 0x1, -R17 ;  /* 0x0000000100157824 */ /* 0x000fe200078e0a11 */
[----:B------:R-:W-:Y:S01]  /*0ca0*/  LEA.HI R9, R9, R142, RZ, 0x1 ;  /* 0x0000008e09097211 */ /* 0x000fe200078f08ff */
[----:B------:R-:W-:Y:S01]  /*0cb0*/  IMAD.SHL.U32 R24, R16, 0x4, RZ ;  /* 0x0000000410187824 */ /* 0x000fe200078e00ff */
[----:B------:R-:W-:Y:S01]  /*0cc0*/  SHF.R.S32.HI R6, RZ, 0x4, R5 ;  /* 0x00000004ff067819 */ /* 0x000fe20000011405 */
[----:B------:R-:W-:Y:S01]  /*0cd0*/  IMAD.IADD R3, R0, 0x1, -R3 ;  /* 0x0000000100037824 */ /* 0x000fe200078e0a03 */
[----:B------:R-:W-:Y:S01]  /*0ce0*/  LOP3.LUT R13, R13, 0xfffffffc, RZ, 0xc0, !PT ;  /* 0xfffffffc0d0d7812 */ /* 0x000fe200078ec0ff */
[----:B------:R-:W-:Y:S01]  /*0cf0*/  VIADD R12, R24, 0x10 ;  /* 0x00000010180c7836 */ /* 0x000fe20000000000 */
[----:B------:R-:W-:Y:S01]  /*0d00*/  LEA.HI R11, R10, R10, RZ, 0x1 ;  /* 0x0000000a0a0b7211 */ /* 0x000fe200078f08ff */
[----:B------:R0:W-:Y:S01]  /*0d10*/  STL [R1+0xb0], R16 ;  /* 0x0000b01001007387 */ /* 0x0001e20000100800 */
[----:B------:R-:W-:Y:S01]  /*0d20*/  LEA.HI R5, R5, R6, RZ, 0x1 ;  /* 0x0000000605057211 */ /* 0x000fe200078f08ff */
[----:B------:R-:W-:Y:S01]  /*0d30*/  IMAD.IADD R13, R8, 0x1, -R13 ;  /* 0x00000001080d7824 */ /* 0x000fe200078e0a0d */
[----:B------:R-:W-:Y:S01]  /*0d40*/  LOP3.LUT R9, R9, 0x7fffffe, RZ, 0xc0, !PT ;  /* 0x07fffffe09097812 */ /* 0x000fe200078ec0ff */
[----:B------:R-:W-:Y:S01]  /*0d50*/  IMAD R11, R11, -0x3, R4 ;  /* 0xfffffffd0b0b7824 */ /* 0x000fe200078e0204 */
[----:B------:R-:W-:Y:S01]  /*0d60*/  SHF.R.S32.HI R8, RZ, 0x1f, R21 ;  /* 0x0000001fff087819 */ /* 0x000fe20000011415 */
[----:B------:R-:W-:Y:S01]  /*0d70*/  STL [R1+0xb4], R21 ;  /* 0x0000b41501007387 */ /* 0x000fe20000100800 */
[----:B------:R-:W-:Y:S01]  /*0d80*/  LEA.HI R4, R15, R15, RZ, 0x1 ;  /* 0x0000000f0f047211 */ /* 0x000fe200078f08ff */
[----:B------:R-:W-:Y:S01]  /*0d90*/  IMAD.IADD R9, R142, 0x1, -R9 ;  /* 0x000000018e097824 */ /* 0x000fe200078e0a09 */
[----:B------:R-:W-:Y:S01]  /*0da0*/  LOP3.LUT R5, R5, 0x1ffffffe, RZ, 0xc0, !PT ;  /* 0x1ffffffe05057812 */ /* 0x000fe200078ec0ff */
[----:B------:R-:W-:Y:S01]  /*0db0*/  STL [R1], R24 ;  /* 0x0000001801007387 */ /* 0x000fe20000100800 */
[----:B------:R-:W-:Y:S01]  /*0dc0*/  SHF.R.S32.HI R0, RZ, 0x1f, R3 ;  /* 0x0000001fff007819 */ /* 0x000fe20000011403 */
[----:B------:R-:W-:Y:S01]  /*0dd0*/  IMAD R20, R6, 0x8, R9 ;  /* 0x0000000806147824 */ /* 0x000fe200078e0209 */
[----:B------:R-:W-:Y:S01]  /*0de0*/  LEA.HI R10, R8, R21, RZ, 0x2 ;  /* 0x00000015080a7211 */ /* 0x000fe200078f10ff */
[----:B------:R-:W-:Y:S01]  /*0df0*/  IMAD.IADD R5, R6, 0x1, -R5 ;  /* 0x0000000106057824 */ /* 0x000fe200078e0a05 */
[----:B------:R-:W-:Y:S01]  /*0e00*/  LOP3.LUT R4, R4, 0x1ffffffe, RZ, 0xc0, !PT ;  /* 0x1ffffffe04047812 */ /* 0x000fe200078ec0ff */
[----:B------:R1:W-:Y:S01]  /*0e10*/  STL [R1+0x3c], R12 ;  /* 0x00003c0c01007387 */ /* 0x0003e20000100800 */
[----:B------:R-:W-:Y:S01]  /*0e20*/  LEA.HI R0, R0, R3, RZ, 0x3 ;  /* 0x0000000300007211 */ /* 0x000fe200078f18ff */
[----:B------:R-:W-:Y:S01]  /*0e30*/  VIADD R19, R24, 0x20 ;  /* 0x0000002018137836 */ /* 0x000fe20000000000 */
[----:B------:R-:W-:Y:S01]  /*0e40*/  SHF.R.S32.HI R6, RZ, 0x2, R10 ;  /* 0x00000002ff067819 */ /* 0x000fe2000001140a */
[----:B------:R-:W-:Y:S01]  /*0e50*/  IMAD.IADD R15, R15, 0x1, -R4 ;  /* 0x000000010f0f7824 */ /* 0x000fe200078e0a04 */
[----:B------:R-:W-:Y:S01]  /*0e60*/  SHF.R.S32.HI R9, RZ, 0x1f, R10 ;  /* 0x0000001fff097819 */ /* 0x000fe2000001140a */
[----:B0-----:R-:W-:Y:S01]  /*0e70*/  IMAD.SHL.U32 R16, R16, 0x8, RZ ;  /* 0x0000000810107824 */ /* 0x001fe200078e00ff */
[----:B------:R-:W-:Y:S01]  /*0e80*/  LOP3.LUT R4, R0, 0xfffffff8, RZ, 0xc0, !PT ;  /* 0xfffffff800047812 */ /* 0x000fe200078ec0ff */
[----:B------:R0:W-:Y:S01]  /*0e90*/  STL [R1+0x38], R19 ;  /* 0x0000381301007387 */ /* 0x0001e20000100800 */
[----:B------:R-:W-:Y:S01]  /*0ea0*/  LEA.HI R9, R9, R6, RZ, 0x3 ;  /* 0x0000000609097211 */ /* 0x000fe200078f18ff */
[----:B-1----:R-:W-:Y:S01]  /*0eb0*/  IMAD.IADD R12, R24, 0x1, R12 ;  /* 0x00000001180c7824 */ /* 0x002fe200078e020c */
[----:B------:R-:W-:Y:S01]  /*0ec0*/  SHF.R.S32.HI R7, RZ, 0x5, R7 ;  /* 0x00000005ff077819 */ /* 0x000fe20000011407 */
[----:B------:R-:W-:Y:S01]  /*0ed0*/  IMAD.IADD R4, R3, 0x1, -R4 ;  /* 0x0000000103047824 */ /* 0x000fe200078e0a04 */
[----:B------:R-:W-:Y:S01]  /*0ee0*/  LOP3.LUT R9, R9, 0xfffffff8, RZ, 0xc0, !PT ;  /* 0xfffffff809097812 */ /* 0x000fe200078ec0ff */
[C---:B------:R-:W-:Y:S01]  /*0ef0*/  VIADD R136, R16.reuse, 0x30 ;  /* 0x0000003010887836 */ /* 0x040fe20000000000 */
[----:B------:R-:W-:Y:S01]  /*0f00*/  SHF.R.S32.HI R17, RZ, 0x1f, R12 ;  /* 0x0000001fff117819 */ /* 0x000fe2000001140c */
[----:B------:R-:W-:Y:S01]  /*0f10*/  VIADD R23, R16, 0x40 ;  /* 0x0000004010177836 */ /* 0x000fe20000000000 */
[----:B------:R-:W-:Y:S01]  /*0f20*/  LEA.HI R8, R8, R21, RZ, 0x5 ;  /* 0x0000001508087211 */ /* 0x000fe200078f28ff */
[----:B------:R-:W-:Y:S01]  /*0f30*/  IMAD.IADD R9, R6, 0x1, -R9 ;  /* 0x0000000106097824 */ /* 0x000fe200078e0a09 */
[----:B------:R-:W-:Y:S01]  /*0f40*/  LEA.HI R14, R17, R12, RZ, 0x3 ;  /* 0x0000000c110e7211 */ /* 0x000fe200078f18ff */
[----:B------:R-:W-:Y:S01]  /*0f50*/  IMAD R17, R7, 0x10, R3 ;  /* 0x0000001007117824 */ /* 0x000fe200078e0203 */
[----:B------:R-:W-:Y:S01]  /*0f60*/  SHF.R.S32.HI R8, RZ, 0x5, R8 ;  /* 0x00000005ff087819 */ /* 0x000fe20000011408 */
[C---:B------:R-:W-:Y:S01]  /*0f70*/  IMAD.SHL.U32 R3, R4.reuse, 0x40, RZ ;  /* 0x0000004004037824 */ /* 0x040fe200078e00ff */
[----:B------:R-:W-:Y:S01]  /*0f80*/  R2P PR, R4, 0x6 ;  /* 0x0000000604007804 */ /* 0x000fe20000000000 */
[----:B------:R-:W-:Y:S01]  /*0f90*/  IMAD.SHL.U32 R6, R0, 0x40, RZ ;  /* 0x0000004000067824 */ /* 0x000fe200078e00ff */
[----:B------:R-:W-:Y:S01]  /*0fa0*/  LOP3.LUT R10, R10, 0x7ffffffc, RZ, 0xc0, !PT ;  /* 0x7ffffffc0a0a7812 */ /* 0x000fe200078ec0ff */
[----:B------:R-:W-:Y:S01]  /*0fb0*/  IMAD.SHL.U32 R0, R5, 0x8, RZ ;  /* 0x0000000805007824 */ /* 0x000fe200078e00ff */
[----:B------:R-:W-:Y:S01]  /*0fc0*/  LOP3.LUT R3, R3, 0x1c0, RZ, 0xc0, !PT ;  /* 0x000001c003037812 */ /* 0x000fe200078ec0ff */
[----:B------:R-:W-:Y:S01]  /*0fd0*/  IMAD.IADD R12, R24, 0x1, R19 ;  /* 0x00000001180c7824 */ /* 0x000fe200078e0213 */
[----:B------:R-:W-:Y:S01]  /*0fe0*/  LOP3.LUT R6, R6, 0x7ffffe00, RZ, 0xc0, !PT ;  /* 0x7ffffe0006067812 */ /* 0x000fe200078ec0ff */
[--C-:B0-----:R-:W-:Y:S01]  /*0ff0*/  IMAD.U32 R19, R17, 0x20, R0.reuse ;  /* 0x0000002011137824 */ /* 0x101fe200078e0000 */
[----:B------:R-:W-:Y:S01]  /*1000*/  LOP3.LUT R0, R3, 0x8, R0, 0xf8, !PT ;  /* 0x0000000803007812 */ /* 0x000fe200078ef800 */
[----:B------:R-:W-:Y:S01]  /*1010*/  IMAD R8, R8, 0x10, R9 ;  /* 0x0000001008087824 */ /* 0x000fe200078e0209 */
[----:B------:R-:W-:Y:S01]  /*1020*/  SHF.R.U32.HI R3, RZ, 0x3, R3 ;  /* 0x00000003ff037819 */ /* 0x000fe20000011603 */
[----:B------:R-:W-:Y:S01]  /*1030*/  IMAD R6, R7, 0x400, R6 ;  /* 0x0000040007067824 */ /* 0x000fe200078e0206 */
[----:B------:R-:W-:Y:S01]  /*1040*/  STL [R1+0xe4], R19 ;  /* 0x0000e41301007387 */ /* 0x000fe20000100800 */
[----:B------:R-:W-:Y:S01]  /*1050*/  IMAD R11, R11, 0x40, R8 ;  /* 0x000000400b0b7824 */ /* 0x000fe200078e0208 */
[----:B------:R-:W-:Y:S01]  /*1060*/  LOP3.LUT R3, R0, R3, RZ, 0x3c, !PT ;  /* 0x0000000300037212 */ /* 0x000fe200078e3cff */
[C---:B------:R-:W-:Y:S01]  /*1070*/  VIADD R4, R24.reuse, 0x18 ;  /* 0x0000001818047836 */ /* 0x040fe20000000000 */
[----:B------:R-:W-:Y:S01]  /*1080*/  SHF.R.S32.HI R5, RZ, 0x1f, R12 ;  /* 0x0000001fff057819 */ /* 0x000fe2000001140c */
[----:B------:R-:W-:Y:S01]  /*1090*/  VIADD R0, R24, 0x28 ;  /* 0x0000002818007836 */ /* 0x000fe20000000000 */
[----:B------:R-:W-:Y:S01]  /*10a0*/  STL [R1+0xe0], R11 ;  /* 0x0000e00b01007387 */ /* 0x000fe20000100800 */
[----:B------:R-:W-:Y:S01]  /*10b0*/  IMAD.IADD R3, R6, 0x1, R3 ;  /* 0x0000000106037824 */ /* 0x000fe200078e0203 */
[----:B------:R-:W-:Y:S01]  /*10c0*/  LEA.HI R5, R5, R12, RZ, 0x3 ;  /* 0x0000000c05057211 */ /* 0x000fe200078f18ff */
[----:B------:R-:W-:Y:S01]  /*10d0*/  VIADD R6, R24, 0x8 ;  /* 0x0000000818067836 */ /* 0x000fe20000000000 */
[----:B------:R-:W-:Y:S01]  /*10e0*/  SHF.R.S32.HI R7, RZ, 0x3, R14 ;  /* 0x00000003ff077819 */ /* 0x000fe2000001140e */
[----:B------:R-:W-:Y:S01]  /*10f0*/  VIADD R137, R16, 0x50 ;  /* 0x0000005010897836 */ /* 0x000fe20000000000 */
[----:B------:R-:W-:Y:S01]  /*1100*/  SHF.R.S32.HI R5, RZ, 0x3, R5 ;  /* 0x00000003ff057819 */ /* 0x000fe20000011405 */
[----:B------:R-:W-:Y:S01]  /*1110*/  IMAD.SHL.U32 R13, R13, 0x40, RZ ;  /* 0x000000400d0d7824 */ /* 0x000fe200078e00ff */
[----:B------:R-:W-:Y:S01]  /*1120*/  STL [R1+0x44], R6 ;  /* 0x0000440601007387 */ /* 0x000fe20000100800 */
[----:B------:R-:W-:Y:S01]  /*1130*/  IMAD.IADD R10, R21, 0x1, -R10 ;  /* 0x00000001150a7824 */ /* 0x000fe200078e0a0a */
[----:B------:R-:W-:Y:S01]  /*1140*/  SEL R156, R156, 0xffffffc0, !P2 ;  /* 0xffffffc09c9c7807 */ /* 0x000fe20005000000 */
[----:B------:R-:W-:Y:S01]  /*1150*/  IMAD.SHL.U32 R20, R20, 0x20, RZ ;  /* 0x0000002014147824 */ /* 0x000fe200078e00ff */
[----:B------:R0:W-:Y:S01]  /*1160*/  STL [R1+0x40], R4 ;  /* 0x0000400401007387 */ /* 0x0001e20000100800 */
[----:B------:R-:W-:Y:S01]  /*1170*/  IMAD.SHL.U32 R21, R10, 0x2, RZ ;  /* 0x000000020a157824 */ /* 0x000fe200078e00ff */
[----:B------:R-:W-:Y:S01]  /*1180*/  SHF.R.S32.HI R17, RZ, 0x1f, R16 ;  /* 0x0000001fff117819 */ /* 0x000fe20000011410 */
[----:B------:R-:W-:Y:S01]  /*1190*/  IMAD R143, R3, 0x2, R2 ;  /* 0x00000002038f7824 */ /* 0x000fe200078e0202 */
[----:B------:R1:W-:Y:S01]  /*11a0*/  STL [R1+0x48], R0 ;  /* 0x0000480001007387 */ /* 0x0003e20000100800 */
[----:B------:R-:W-:-:S02]  /*11b0*/  VIADD R14, R21, 0x8 ;  /* 0x00000008150e7836 */ /* 0x000fc40000000000 */
[C---:B------:R-:W-:Y:S02]  /*11c0*/  VIADD R12, R21.reuse, 0x18 ;  /* 0x00000018150c7836 */ /* 0x040fe40000000000 */
[C---:B------:R-:W-:Y:S01]  /*11d0*/  VIADD R10, R21.reuse, 0x20 ;  /* 0x00000020150a7836 */ /* 0x040fe20000000000 */
[----:B0-----:R-:W-:Y:S01]  /*11e0*/  SHF.R.S32.HI R4, RZ, 0x1f, R136 ;  /* 0x0000001fff047819 */ /* 0x001fe20000011488 */
[C---:B------:R-:W-:Y:S02]  /*11f0*/  VIADD R9, R21.reuse, 0x28 ;  /* 0x0000002815097836 */ /* 0x040fe40000000000 */
[----:B------:R-:W-:Y:S01]  /*1200*/  VIADD R8, R21, 0x30 ;  /* 0x0000003015087836 */ /* 0x000fe20000000000 */
[----:B-1----:R-:W-:Y:S01]  /*1210*/  SHF.R.S32.HI R0, RZ, 0x1f, R23 ;  /* 0x0000001fff007819 */ /* 0x002fe20000011417 */
[----:B------:R0:W-:Y:S01]  /*1220*/  STL [R1+0x24], R4 ;  /* 0x0000240401007387 */ /* 0x0001e20000100800 */
[----:B------:R-:W-:Y:S02]  /*1230*/  VIADD R157, R143, 0x21800 ;  /* 0x000218008f9d7836 */ /* 0x000fe40000000000 */
[----:B------:R-:W-:Y:S01]  /*1240*/  SHF.R.S32.HI R3, RZ, 0x1f, R8 ;  /* 0x0000001fff037819 */ /* 0x000fe20000011408 */
[----:B------:R1:W-:Y:S01]  /*1250*/  STL [R1+0x20], R0 ;  /* 0x0000200001007387 */ /* 0x0003e20000100800 */
[----:B------:R-:W-:Y:S01]  /*1260*/  IMAD.MOV.U32 R19, RZ, RZ, RZ ;  /* 0x000000ffff137224 */ /* 0x000fe200078e00ff */
[----:B0-----:R-:W-:Y:S01]  /*1270*/  LOP3.LUT R4, R13, 0xc0, RZ, 0xc0, !PT ;  /* 0x000000c00d047812 */ /* 0x001fe200078ec0ff */
[----:B------:R-:W-:Y:S01]  /*1280*/  VIADD R13, R21, 0x10 ;  /* 0x00000010150d7836 */ /* 0x000fe20000000000 */
[----:B-1----:R-:W-:-:S02]  /*1290*/  SHF.R.S32.HI R0, RZ, 0x1f, R137 ;  /* 0x0000001fff007819 */ /* 0x002fc40000011489 */
[----:B------:R-:W-:-:S03]  /*12a0*/  SHF.R.U32.HI R6, RZ, 0x3, R4 ;  /* 0x00000003ff067819 */ /* 0x000fc60000011604 */
[----:B------:R0:W-:Y:S04]  /*12b0*/  STL [R1+0x1c], R0 ;  /* 0x00001c0001007387 */ /* 0x0001e80000100800 */
[----:B------:R1:W-:Y:S04]  /*12c0*/  STL [R1+0x8], R4 ;  /* 0x0000080401007387 */ /* 0x0003e80000100800 */
[----:B------:R-:W-:Y:S01]  /*12d0*/  STL [R1+0x10], R20 ;  /* 0x0000101401007387 */ /* 0x000fe20000100800 */
[----:B0-----:R-:W-:-:S03]  /*12e0*/  LOP3.LUT R0, R4, 0x8, R16, 0xf8, !PT ;  /* 0x0000000804007812 */ /* 0x001fc600078ef810 */
[----:B------:R-:W-:Y:S01]  /*12f0*/  STL [R1+0x64], R21 ;  /* 0x0000641501007387 */ /* 0x000fe20000100800 */
[----:B-1----:R-:W-:-:S03]  /*1300*/  LOP3.LUT R4, R4, 0x18, R16, 0xf8, !PT ;  /* 0x0000001804047812 */ /* 0x002fc600078ef810 */
[----:B------:R0:W-:Y:S01]  /*1310*/  STL [R1+0xc], R6 ;  /* 0x00000c0601007387 */ /* 0x0001e20000100800 */
[-C--:B------:R-:W-:Y:S02]  /*1320*/  LOP3.LUT R0, R0, R6.reuse, RZ, 0x3c, !PT ;  /* 0x0000000600007212 */ /* 0x080fe400078e3cff */
[----:B------:R-:W-:Y:S01]  /*1330*/  LOP3.LUT R4, R4, R6, RZ, 0x3c, !PT ;  /* 0x0000000604047212 */ /* 0x000fe200078e3cff */
[----:B------:R1:W-:Y:S02]  /*1340*/  STL [R1+0x14], R7 ;  /* 0x0000140701007387 */ /* 0x0003e40000100800 */
[C---:B------:R-:W-:Y:S02]  /*1350*/  IMAD.IADD R0, R20.reuse, 0x1, R0 ;  /* 0x0000000114007824 */ /* 0x040fe400078e0200 */
[----:B------:R2:W-:Y:S01]  /*1360*/  STL [R1+0x18], R5 ;  /* 0x0000180501007387 */ /* 0x0005e20000100800 */
[----:B------:R-:W-:Y:S02]  /*1370*/  IMAD.IADD R4, R20, 0x1, R4 ;  /* 0x0000000114047824 */ /* 0x000fe400078e0204 */
[C---:B0-----:R-:W-:Y:S01]  /*1380*/  VIADD R6, R21.reuse, 0x40 ;  /* 0x0000004015067836 */ /* 0x041fe20000000000 */
[----:B------:R0:W-:Y:S01]  /*1390*/  STL [R1+0xa8], R14 ;  /* 0x0000a80e01007387 */ /* 0x0001e20000100800 */
[----:B-1----:R-:W-:Y:S01]  /*13a0*/  VIADD R7, R21, 0x38 ;  /* 0x0000003815077836 */ /* 0x002fe20000000000 */
[----:B------:R-:W-:-:S02]  /*13b0*/  LEA R4, R4, UR42, 0x1 ;  /* 0x0000002a04047c11 */ /* 0x000fc4000f8e08ff */
[----:B------:R1:W-:Y:S01]  /*13c0*/  STL [R1+0xa4], R13 ;  /* 0x0000a40d01007387 */ /* 0x0003e20000100800 */
[----:B--2---:R-:W-:-:S03]  /*13d0*/  VIADD R5, R21, 0x48 ;  /* 0x0000004815057836 */ /* 0x004fc60000000000 */
[----:B------:R-:W-:Y:S01]  /*13e0*/  STL [R1+0xa0], R12 ;  /* 0x0000a00c01007387 */ /* 0x000fe20000100800 */
[----:B------:R-:W-:Y:S01]  /*13f0*/  VIADD R21, R21, 0x50 ;  /* 0x0000005015157836 */ /* 0x000fe20000000000 */
[----:B0-----:R-:W-:Y:S02]  /*1400*/  SHF.R.S32.HI R14, RZ, 0x1f, R14 ;  /* 0x0000001fff0e7819 */ /* 0x001fe4000001140e */
[----:B------:R0:W-:Y:S01]  /*1410*/  STL [R1+0x9c], R10 ;  /* 0x00009c0a01007387 */ /* 0x0001e20000100800 */
[----:B-1----:R-:W-:-:S03]  /*1420*/  SHF.R.S32.HI R13, RZ, 0x1f, R13 ;  /* 0x0000001fff0d7819 */ /* 0x002fc6000001140d */
[----:B------:R-:W-:Y:S04]  /*1430*/  STL [R1+0x98], R9 ;  /* 0x0000980901007387 */ /* 0x000fe80000100800 */
[----:B------:R-:W-:Y:S01]  /*1440*/  STL [R1+0x94], R8 ;  /* 0x0000940801007387 */ /* 0x000fe20000100800 */
[----:B0-----:R-:W-:-:S03]  /*1450*/  SHF.R.S32.HI R10, RZ, 0x1f, R10 ;  /* 0x0000001fff0a7819 */ /* 0x001fc6000001140a */
[----:B------:R0:W-:Y:S04]  /*1460*/  STL [R1+0x90], R7 ;  /* 0x0000900701007387 */ /* 0x0001e80000100800 */
[----:B------:R-:W-:Y:S04]  /*1470*/  STL [R1+0x80], R21 ;  /* 0x0000801501007387 */ /* 0x000fe80000100800 */
[----:B------:R1:W-:Y:S01]  /*1480*/  STL [R1+0x8c], R6 ;  /* 0x00008c0601007387 */ /* 0x0003e20000100800 */
[----:B0-----:R-:W-:-:S03]  /*1490*/  SHF.R.S32.HI R7, RZ, 0x1f, R7 ;  /* 0x0000001fff077819 */ /* 0x001fc60000011407 */
[----:B------:R0:W-:Y:S04]  /*14a0*/  STL [R1+0x68], R0 ;  /* 0x0000680001007387 */ /* 0x0001e80000100800 */
[----:B------:R-:W-:Y:S01]  /*14b0*/  STL [R1+0x88], R5 ;  /* 0x0000880501007387 */ /* 0x000fe20000100800 */
[----:B-1----:R-:W-:-:S03]  /*14c0*/  SHF.R.S32.HI R6, RZ, 0x1f, R6 ;  /* 0x0000001fff067819 */ /* 0x002fc60000011406 */
[----:B------:R-:W-:Y:S01]  /*14d0*/  STL [R1+0xd8], R14 ;  /* 0x0000d80e01007387 */ /* 0x000fe20000100800 */
[----:B0-----:R-:W-:-:S03]  /*14e0*/  SHF.R.S32.HI R0, RZ, 0x1f, R12 ;  /* 0x0000001fff007819 */ /* 0x001fc6000001140c */
[----:B------:R-:W-:Y:S04]  /*14f0*/  STL [R1+0xd4], R13 ;  /* 0x0000d40d01007387 */ /* 0x000fe80000100800 */
[----:B------:R0:W-:Y:S04]  /*1500*/  STL [R1+0xd0], R0 ;  /* 0x0000d00001007387 */ /* 0x0001e80000100800 */
[----:B------:R-:W-:Y:S01]  /*1510*/  STL [R1+0xcc], R10 ;  /* 0x0000cc0a01007387 */ /* 0x000fe20000100800 */
[----:B0-----:R-:W-:-:S05]  /*1520*/  SHF.R.S32.HI R0, RZ, 0x1f, R9 ;  /* 0x0000001fff007819 */ /* 0x001fca0000011409 */
[----:B------:R0:W-:Y:S04]  /*1530*/  STL [R1+0xc8], R0 ;  /* 0x0000c80001007387 */ /* 0x0001e80000100800 */
[----:B------:R1:W-:Y:S04]  /*1540*/  STL [R1+0xc4], R3 ;  /* 0x0000c40301007387 */ /* 0x0003e80000100800 */
[----:B------:R-:W-:Y:S01]  /*1550*/  STL [R1+0xc0], R7 ;  /* 0x0000c00701007387 */ /* 0x000fe20000100800 */
[----:B0-----:R-:W-:Y:S02]  /*1560*/  VIADD R0, R143, 0x21820 ;  /* 0x000218208f007836 */ /* 0x001fe40000000000 */
[C---:B------:R-:W-:Y:S01]  /*1570*/  @P1 VIADD R0, R157.reuse, 0xffffffe0 ;  /* 0xffffffe09d001836 */ /* 0x040fe20000000000 */
[----:B------:R-:W-:Y:S01]  /*1580*/  STL [R1+0xbc], R6 ;  /* 0x0000bc0601007387 */ /* 0x000fe20000100800 */
[----:B-1----:R-:W-:Y:S01]  /*1590*/  SHF.R.S32.HI R3, RZ, 0x1f, R5 ;  /* 0x0000001fff037819 */ /* 0x002fe20000011405 */
[----:B------:R-:W-:-:S02]  /*15a0*/  IMAD.IADD R157, R157, 0x1, R156 ;  /* 0x000000019d9d7824 */ /* 0x000fc400078e029c */
[----:B------:R-:W-:Y:S02]  /*15b0*/  IMAD.IADD R156, R156, 0x1, R0 ;  /* 0x000000019c9c7824 */ /* 0x000fe400078e0200 */
[----:B------:R0:W-:Y:S04]  /*15c0*/  STL [R1+0xb8], R3 ;  /* 0x0000b80301007387 */ /* 0x0001e80000100800 */
[----:B------:R-:W-:Y:S04]  /*15d0*/  STL [R1+0xdc], R4 ;  /* 0x0000dc0401007387 */ /* 0x000fe80000100800 */
[----:B------:R1:W-:Y:S01]  /*15e0*/  STL [R1+0x50], R0 ;  /* 0x0000500001007387 */ /* 0x0003e20000100800 */
[----:B0-----:R-:W-:-:S05]  /*15f0*/  IMAD R3, R15, 0x8, R11 ;  /* 0x000000080f037824 */ /* 0x001fca00078e020b */
[----:B------:R0:W-:Y:S01]  /*1600*/  STL [R1+0x6c], R3 ;  /* 0x00006c0301007387 */ /* 0x0001e20000100800 */
[----:B-1----:R-:W-:-:S05]  /*1610*/  VIADD R0, R0, 0x6000 ;  /* 0x0000600000007836 */ /* 0x002fca0000000000 */
[----:B------:R0:W-:Y:S02]  /*1620*/  STL [R1+0x54], R0 ;  /* 0x0000540001007387 */ /* 0x0001e40000100800 */
.L_x_2492:
[----:B0-23--:R-:W1:Y:S02]  /*1630*/  LDC.64 R4, c[0x0][0xc88] ;  /* 0x00032200ff047b82 */ /* 0x00de640000000a00 */
[----:B-1----:R-:W-:-:S05]  /*1640*/  IMAD.WIDE R4, R99, 0x4, R4 ;  /* 0x0000000463047825 */ /* 0x002fca00078e0204 */
[----:B------:R-:W0:Y:S01]  /*1650*/  LDG.E R30, desc[UR38][R4.64] ;  /* 0x00000026041e7981 */ /* 0x000e22000c1e1900 */
[----:B------:R-:W-:Y:S05]  /*1660*/  YIELD ;  /* 0x0000000000007946 */ /* 0x000fea0003800000 */
[----:B------:R-:W-:Y:S01]  /*1670*/  ULDC.64 UR4, c[0x0][0xa28] ;  /* 0x00028a0000047ab9 */ /* 0x000fe20000000a00 */
[----:B------:R-:W-:Y:S01]  /*1680*/  ULDC.64 UR8, c[0x0][0xa18] ;  /* 0x0002860000087ab9 */ /* 0x000fe20000000a00 */
[----:B------:R-:W-:Y:S01]  /*1690*/  ISETP.NE.U32.AND P1, PT, RZ, UR4, PT ;  /* 0x00000004ff007c0c */ /* 0x000fe2000bf25070 */
[----:B----4-:R-:W-:Y:S01]  /*16a0*/  IMAD.MOV.U32 R11, RZ, RZ, RZ ;  /* 0x000000ffff0b7224 */ /* 0x010fe200078e00ff */
[----:B------:R-:W-:Y:S01]  /*16b0*/  ULDC.64 UR6, c[0x0][0xa08] ;  /* 0x0002820000067ab9 */ /* 0x000fe20000000a00 */
[----:B------:R-:W-:Y:S01]  /*16c0*/  IMAD.MOV.U32 R77, RZ, RZ, RZ ;  /* 0x000000ffff4d7224 */ /* 0x000fe200078e00ff */
[----:B------:R-:W-:-:S02]  /*16d0*/  ISETP.NE.AND.EX P1, PT, RZ, UR5, PT, P1 ;  /* 0x00000005ff007c0c */ /* 0x000fc4000bf25310 */
[----:B------:R-:W-:-:S04]  /*16e0*/  ISETP.NE.U32.AND P0, PT, RZ, UR6, PT ;  /* 0x00000006ff007c0c */ /* 0x000fc8000bf05070 */
[----:B------:R-:W-:Y:S02]  /*16f0*/  ISETP.NE.AND.EX P0, PT, RZ, UR7, PT, P0 ;  /* 0x00000007ff007c0c */ /* 0x000fe4000bf05300 */
[----:B0-----:R-:W-:Y:S01]  /*1700*/  SHF.R.S32.HI R0, RZ, 0x1f, R30 ;  /* 0x0000001fff007819 */ /* 0x001fe2000001141e */
[----:B------:R-:W-:-:S04]  /*1710*/  IMAD.SHL.U32 R27, R30, 0x4, RZ ;  /* 0x000000041e1b7824 */ /* 0x000fc800078e00ff */
[C---:B------:R-:W-:Y:S01]  /*1720*/  @P1 LEA R6, P2, R30.reuse, UR4, 0x2 ;  /* 0x000000041e061c11 */ /* 0x040fe2000f8410ff */
[----:B------:R-:W-:Y:S01]  /*1730*/  STL [R1+0x74], R30 ;  /* 0x0000741e01007387 */ /* 0x000fe20000100800 */
[C-C-:B------:R-:W-:Y:S02]  /*1740*/  SHF.L.U64.HI R31, R30.reuse, 0x2, R0.reuse ;  /* 0x000000021e1f7819 */ /* 0x140fe40000010200 */
[----:B------:R-:W-:Y:S01]  /*1750*/  @P1 LEA.HI.X R7, R30, UR5, R0, 0x2, P2 ;  /* 0x000000051e071c11 */ /* 0x000fe200090f1400 */
[----:B------:R-:W-:Y:S01]  /*1760*/  ULDC UR4, c[0x0][0x288] ;  /* 0x0000a20000047ab9 */ /* 0x000fe20000000800 */
[----:B------:R-:W-:Y:S01]  /*1770*/  ISETP.NE.U32.AND P2, PT, RZ, UR8, PT ;  /* 0x00000008ff007c0c */ /* 0x000fe2000bf45070 */
[----:B------:R0:W-:Y:S01]  /*1780*/  STL [R1+0xac], R0 ;  /* 0x0000ac0001007387 */ /* 0x0001e20000100800 */
[----:B------:R-:W-:Y:S02]  /*1790*/  IADD3 R4, P3, R27, UR6, RZ ;  /* 0x000000061b047c10 */ /* 0x000fe4000ff7e0ff */
[----:B------:R-:W-:Y:S01]  /*17a0*/  ISETP.NE.AND.EX P2, PT, RZ, UR9, PT, P2 ;  /* 0x00000009ff007c0c */ /* 0x000fe2000bf45320 */
[----:B------:R1:W5:Y:S01]  /*17b0*/  @P1 LDG.E R11, desc[UR38][R6.64] ;  /* 0x00000026060b1981 */ /* 0x000362000c1e1900 */
[----:B------:R-:W-:-:S03]  /*17c0*/  IADD3.X R5, R31, UR7, RZ, P3, !PT ;  /* 0x000000071f057c10 */ /* 0x000fc60009ffe4ff */
[----:B------:R1:W-:Y:S01]  /*17d0*/  STL [R1+0x78], R27 ;  /* 0x0000781b01007387 */ /* 0x0003e20000100800 */
[----:B0-----:R-:W-:Y:S01]  /*17e0*/  IMAD.U32 R0, RZ, RZ, UR4 ;  /* 0x00000004ff007e24 */ /* 0x001fe2000f8e00ff */
[----:B------:R-:W-:Y:S02]  /*17f0*/  ULDC.64 UR4, c[0x0][0x418] ;  /* 0x0001060000047ab9 */ /* 0x000fe40000000a00 */
[----:B------:R1:W5:Y:S04]  /*1800*/  @P0 LDG.E R77, desc[UR38][R4.64] ;  /* 0x00000026044d0981 */ /* 0x000368000c1e1900 */
[----:B------:R-:W-:Y:S01]  /*1810*/  @P2 IADD3 R8, P1, R27, UR8, RZ ;  /* 0x000000081b082c10 */ /* 0x000fe2000ff3e0ff */
[----:B------:R1:W-:Y:S03]  /*1820*/  STL [R1+0x7c], R31 ;  /* 0x00007c1f01007387 */ /* 0x0003e60000100800 */
[----:B------:R-:W-:-:S05]  /*1830*/  @P2 IADD3.X R9, R31, UR9, RZ, P1, !PT ;  /* 0x000000091f092c10 */ /* 0x000fca0008ffe4ff */
[----:B------:R-:W2:Y:S01]  /*1840*/  @P2 LDG.E R0, desc[UR38][R8.64] ;  /* 0x0000002608002981 */ /* 0x000ea2000c1e1900 */
        /* <DEDUP_REMOVED lines=9> */
[----:B--2---:R1:W-:Y:S01]  /*18e0*/  STL [R1+0x4c], R0 ;  /* 0x00004c0001007387 */ /* 0x0043e20000100800 */
[----:B------:R-:W-:Y:S01]  /*18f0*/  IMAD.MOV.U32 R12, RZ, RZ, R0 ;  /* 0x000000ffff0c7224 */ /* 0x000fe200078e0000 */
[----:B------:R-:W-:Y:S06]  /*1900*/  @P2 BRA `(.L_x_2327) ;  /* 0x0000000000282947 */ /* 0x000fec0003800000 */
[----:B------:R-:W-:Y:S02]  /*1910*/  ULDC.64 UR4, c[0x0][0xa00] ;  /* 0x0002800000047ab9 */ /* 0x000fe40000000a00 */
[----:B------:R-:W-:-:S04]  /*1920*/  ISETP.NE.U32.AND P1, PT, RZ, UR4, PT ;  /* 0x00000004ff007c0c */ /* 0x000fc8000bf25070 */
[----:B------:R-:W-:-:S13]  /*1930*/  ISETP.NE.AND.EX P1, PT, RZ, UR5, PT, P1 ;  /* 0x00000005ff007c0c */ /* 0x000fda000bf25310 */
[----:B------:R-:W-:Y:S05]  /*1940*/  @!P1 BRA `(.L_x_2327) ;  /* 0x0000000000189947 */ /* 0x000fea0003800000 */
[----:B-1----:R-:W0:Y:S02]  /*1950*/  LDC.64 R6, c[0x0][0xa00] ;  /* 0x00028000ff067b82 */ /* 0x002e240000000a00 */
[----:B0-----:R-:W-:-:S05]  /*1960*/  IMAD.WIDE R6, R30, 0x4, R6 ;  /* 0x000000041e067825 */ /* 0x001fca00078e0206 */
[----:B------:R-:W2:Y:S04]  /*1970*/  LDG.E R0, desc[UR38][R6.64] ;  /* 0x0000002606007981 */ /* 0x000ea8000c1e1900 */
[----:B------:R-:W2:Y:S02]  /*1980*/  LDG.E R3, desc[UR38][R6.64+0x4] ;  /* 0x0000042606037981 */ /* 0x000ea4000c1e1900 */
[----:B--2---:R-:W-:-:S05]  /*1990*/  IMAD.IADD R12, R3, 0x1, -R0 ;  /* 0x00000001030c7824 */ /* 0x004fca00078e0a00 */
[----:B------:R0:W-:Y:S02]  /*19a0*/  STL [R1+0x4c], R12 ;  /* 0x00004c0c01007387 */ /* 0x0001e40000100800 */
.L_x_2327:
[----:B------:R-:W-:Y:S01]  /*19b0*/  ULDC.64 UR4, c[0x0][0xa20] ;  /* 0x0002880000047ab9 */ /* 0x000fe20000000a00 */
[C---:B------:R-:W-:Y:S02]  /*19c0*/  LOP3.LUT R3, R98.reuse, 0xff000000, RZ, 0xc0, !PT ;  /* 0xff00000062037812 */ /* 0x040fe400078ec0ff */
[----:B------:R-:W-:Y:S02]  /*19d0*/  ISETP.NE.U32.AND P1, PT, RZ, UR4, PT ;  /* 0x00000004ff007c0c */ /* 0x000fe4000bf25070 */
[C---:B-1----:R-:W-:Y:S02]  /*19e0*/  LOP3.LUT R0, R98.reuse, 0xff0000, RZ, 0xc0, !PT ;  /* 0x00ff000062007812 */ /* 0x042fe400078ec0ff */
[----:B------:R-:W-:Y:S02]  /*19f0*/  ISETP.NE.AND.EX P1, PT, RZ, UR5, PT, P1 ;  /* 0x00000005ff007c0c */ /* 0x000fe4000bf25310 */
[----:B------:R-:W-:Y:S02]  /*1a00*/  SHF.R.U32.HI R3, RZ, 0x8, R3 ;  /* 0x00000008ff037819 */ /* 0x000fe40000011603 */
[----:B------:R-:W-:-:S02]  /*1a10*/  LOP3.LUT R138, R98, 0xffff, RZ, 0xc0, !PT ;  /* 0x0000ffff628a7812 */ /* 0x000fc400078ec0ff */
[----:B------:R-:W-:-:S07]  /*1a20*/  LEA.HI R10, R0, R3, RZ, 0x10 ;  /* 0x00000003000a7211 */ /* 0x000fce00078f80ff */
[----:B------:R-:W-:Y:S05]  /*1a30*/  @!P1 BRA `(.L_x_2328) ;  /* 0x0000000000109947 */ /* 0x000fea0003800000 */
[----:B------:R-:W-:-:S04]  /*1a40*/  IADD3 R28, P0, R27, UR4, RZ ;  /* 0x000000041b1c7c10 */ /* 0x000fc8000ff1e0ff */
[----:B------:R-:W-:-:S05]  /*1a50*/  IADD3.X R29, R31, UR5, RZ, P0, !PT ;  /* 0x000000051f1d7c10 */ /* 0x000fca00087fe4ff */
[----:B------:R1:W5:Y:S01]  /*1a60*/  LDG.E R28, desc[UR38][R28.64] ;  /* 0x000000261c1c7981 */ /* 0x000362000c1e1900 */
[----:B------:R-:W-:Y:S05]  /*1a70*/  BRA `(.L_x_2329) ;  /* 0x0000000000107947 */ /* 0x000fea0003800000 */
.L_x_2328:
[----:B------:R-:W-:Y:S05]  /*1a80*/  @!P0 BRA `(.L_x_2329) ;  /* 0x00000000000c8947 */ /* 0x000fea0003800000 */
[----:B------:R-:W2:Y:S04]  /*1a90*/  LDG.E R3, desc[UR38][R4.64] ;  /* 0x0000002604037981 */ /* 0x000ea8000c1e1900 */
[----:B------:R-:W2:Y:S02]  /*1aa0*/  LDG.E R28, desc[UR38][R4.64+0x4] ;  /* 0x00000426041c7981 */ /* 0x000ea4000c1e1900 */
[----:B--2---:R-:W-:-:S07]  /*1ab0*/  IMAD.IADD R28, R28, 0x1, -R3 ;  /* 0x000000011c1c7824 */ /* 0x004fce00078e0a03 */
.L_x_2329:
[----:B------:R-:W-:Y:S01]  /*1ac0*/  ULDC.64 UR4, c[0x0][0xa10] ;  /* 0x0002840000047ab9 */ /* 0x000fe20000000a00 */
[----:B------:R-:W2:Y:S01]  /*1ad0*/  LDC R8, c[0x0][0x448] ;  /* 0x00011200ff087b82 */ /* 0x000ea20000000800 */
[----:B------:R-:W-:-:S04]  /*1ae0*/  ISETP.NE.U32.AND P0, PT, RZ, UR4, PT ;  /* 0x00000004ff007c0c */ /* 0x000fc8000bf05070 */
[----:B------:R-:W-:Y:S01]  /*1af0*/  ISETP.NE.AND.EX P0, PT, RZ, UR5, PT, P0 ;  /* 0x00000005ff007c0c */ /* 0x000fe2000bf05300 */
[----:B------:R-:W-:-:S12]  /*1b00*/  ULDC.64 UR4, c[0x0][0xa30] ;  /* 0x00028c0000047ab9 */ /* 0x000fd80000000a00 */
[----:B------:R-:W3:Y:S02]  /*1b10*/  @P0 LDC.64 R4, c[0x0][0xa10] ;  /* 0x00028400ff040b82 */ /* 0x000ee40000000a00 */
[----:B---3--:R-:W-:-:S05]  /*1b20*/  @P0 IMAD.WIDE R4, R30, 0x4, R4 ;  /* 0x000000041e040825 */ /* 0x008fca00078e0204 */
[----:B------:R-:W3:Y:S04]  /*1b30*/  @P0 LDG.E R0, desc[UR38][R4.64] ;  /* 0x0000002604000981 */ /* 0x000ee8000c1e1900 */
[----:B------:R4:W3:Y:S01]  /*1b40*/  @P0 LDG.E R3, desc[UR38][R4.64+0x4] ;  /* 0x0000042604030981 */ /* 0x0008e2000c1e1900 */
[----:B------:R-:W-:Y:S01]  /*1b50*/  ISETP.NE.U32.AND P1, PT, RZ, UR4, PT ;  /* 0x00000004ff007c0c */ /* 0x000fe2000bf25070 */
[----:B-----5:R-:W-:-:S03]  /*1b60*/  IMAD.MOV.U32 R95, RZ, RZ, R28 ;  /* 0x000000ffff5f7224 */ /* 0x020fc600078e001c */
[----:B------:R-:W-:-:S13]  /*1b70*/  ISETP.NE.AND.EX P1, PT, RZ, UR5, PT, P1 ;  /* 0x00000005ff007c0c */ /* 0x000fda000bf25310 */
[----:B------:R-:W-:-:S04]  /*1b80*/  @P1 IADD3 R6, P2, R27, UR4, RZ ;  /* 0x000000041b061c10 */ /* 0x000fc8000ff5e0ff */
[----:B------:R-:W-:-:S05]  /*1b90*/  @P1 IADD3.X R7, R31, UR5, RZ, P2, !PT ;  /* 0x000000051f071c10 */ /* 0x000fca00097fe4ff */
[----:B------:R0:W5:Y:S01]  /*1ba0*/  @P1 LDG.E R95, desc[UR38][R6.64] ;  /* 0x00000026065f1981 */ /* 0x000162000c1e1900 */
[----:B--2---:R-:W-:Y:S01]  /*1bb0*/  ISETP.NE.AND P1, PT, R8, 0x1, PT ;  /* 0x000000010800780c */ /* 0x004fe20003f25270 */
[----:B------:R-:W-:Y:S01]  /*1bc0*/  IMAD R13, R97, 0xc0, RZ ;  /* 0x000000c0610d7824 */ /* 0x000fe200078e02ff */
[----:B------:R-:W-:Y:S01]  /*1bd0*/  BSSY B0, `(.L_x_2330) ;  /* 0x0000039000007945 */ /* 0x000fe20003800000 */
[----:B------:R-:W-:Y:S02]  /*1be0*/  IMAD.IADD R11, R28, 0x1, -R11 ;  /* 0x000000011c0b7824 */ /* 0x000fe400078e0a0b */
[----:B----4-:R-:W-:Y:S01]  /*1bf0*/  VIADD R4, R13, 0xbf ;  /* 0x000000bf0d047836 */ /* 0x010fe20000000000 */
[----:B------:R2:W-:Y:S07]  /*1c00*/  STL [R1+0x58], R13 ;  /* 0x0000580d01007387 */ /* 0x0005ee0000100800 */
[----:B------:R-:W4:Y:S01]  /*1c10*/  @P1 LDC R9, c[0x0][0x44c] ;  /* 0x00011300ff091b82 */ /* 0x000f220000000800 */
[----:B--2---:R-:W-:-:S07]  /*1c20*/  LOP3.LUT R13, R10, 0xff, RZ, 0xc0, !PT ;  /* 0x000000ff0a0d7812 */ /* 0x004fce00078ec0ff */
[----:B------:R-:W2:Y:S01]  /*1c30*/  @P1 LDC R5, c[0x0][0x450] ;  /* 0x00011400ff051b82 */ /* 0x000ea20000000800 */
[----:B---3--:R-:W-:Y:S02]  /*1c40*/  @P0 IMAD.IADD R24, R3, 0x1, -R0 ;  /* 0x0000000103180824 */ /* 0x008fe400078e0a00 */
[----:B----4-:R-:W-:-:S04]  /*1c50*/  @P1 IMAD.HI.U32 R0, R4, R9, RZ ;  /* 0x0000000904001227 */ /* 0x010fc800078e00ff */
[----:B0-----:R-:W-:Y:S01]  /*1c60*/  IMAD.IADD R6, R11, 0x1, R24 ;  /* 0x000000010b067824 */ /* 0x001fe200078e0218 */
[----:B--2---:R-:W-:-:S03]  /*1c70*/  @P1 SHF.R.U32.HI R4, RZ, R5, R0 ;  /* 0x00000005ff041219 */ /* 0x004fc60000011600 */
[C---:B------:R-:W-:Y:S01]  /*1c80*/  VIADD R0, R6.reuse, 0x7f ;  /* 0x0000007f06007836 */ /* 0x040fe20000000000 */
[----:B------:R-:W-:Y:S01]  /*1c90*/  IADD3 R100, R6, 0x80, -R12 ;  /* 0x0000008006647810 */ /* 0x000fe20007ffe80c */
[----:B------:R0:W-:Y:S03]  /*1ca0*/  STL [R1+0x5c], R6 ;  /* 0x00005c0601007387 */ /* 0x0001e60000100800 */
[----:B------:R-:W-:Y:S01]  /*1cb0*/  SHF.R.S32.HI R3, RZ, 0x1f, R0 ;  /* 0x0000001fff037819 */ /* 0x000fe20000011400 */
[----:B------:R-:W-:Y:S01]  /*1cc0*/  IMAD.IADD R4, R100, 0x1, R4 ;  /* 0x0000000164047824 */ /* 0x000fe200078e0204 */
[----:B------:R2:W-:Y:S02]  /*1cd0*/  STL [R1+0x84], R13 ;  /* 0x0000840d01007387 */ /* 0x0005e40000100800 */
[----:B------:R-:W-:Y:S02]  /*1ce0*/  LEA.HI R3, R3, R0, RZ, 0x7 ;  /* 0x0000000003037211 */ /* 0x000fe400078f38ff */
[----:B------:R-:W-:-:S02]  /*1cf0*/  SHF.R.S32.HI R5, RZ, 0x1f, R4 ;  /* 0x0000001fff057819 */ /* 0x000fc40000011404 */
[----:B0-----:R-:W-:Y:S02]  /*1d00*/  SHF.R.U32.HI R6, RZ, 0x10, R10 ;  /* 0x00000010ff067819 */ /* 0x001fe4000001160a */
[----:B------:R-:W-:Y:S02]  /*1d10*/  LEA.HI R5, R5, R4, RZ, 0x7 ;  /* 0x0000000405057211 */ /* 0x000fe400078f38ff */
[----:B------:R-:W-:Y:S01]  /*1d20*/  SHF.R.S32.HI R101, RZ, 0x7, R3 ;  /* 0x00000007ff657819 */ /* 0x000fe20000011403 */
[----:B------:R2:W-:Y:S01]  /*1d30*/  STL [R1+0x70], R6 ;  /* 0x0000700601007387 */ /* 0x0005e20000100800 */
[----:B------:R-:W-:-:S04]  /*1d40*/  SHF.R.S32.HI R0, RZ, 0x7, R5 ;  /* 0x00000007ff007819 */ /* 0x000fc80000011405 */
[----:B------:R-:W-:Y:S01]  /*1d50*/  VIMNMX R9, R101, R0, PT ;  /* 0x0000000065097248 */ /* 0x000fe20003fe0100 */
[----:B------:R-:W-:-:S03]  /*1d60*/  IMAD.MOV.U32 R0, RZ, RZ, RZ ;  /* 0x000000ffff007224 */ /* 0x000fc600078e00ff */
[----:B------:R-:W-:-:S13]  /*1d70*/  ISETP.GE.AND P0, PT, R9, 0x1, PT ;  /* 0x000000010900780c */ /* 0x000fda0003f06270 */
[----:B--2---:R-:W-:Y:S05]  /*1d80*/  @!P0 BRA `(.L_x_2331) ;  /* 0x0000000000748947 */ /* 0x004fea0003800000 */
[----:B------:R-:W-:Y:S01]  /*1d90*/  ISETP.NE.AND P0, PT, R6, RZ, PT ;  /* 0x000000ff0600720c */ /* 0x000fe20003f05270 */
[----:B------:R-:W-:-:S03]  /*1da0*/  ULDC UR4, c[0x0][0x9f0] ;  /* 0x00027c0000047ab9 */ /* 0x000fc60000000800 */
[----:B------:R-:W-:-:S04]  /*1db0*/  SEL R10, R6, UR4, P0 ;  /* 0x00000004060a7c07 */ /* 0x000fc80008000000 */
        /* <DEDUP_REMOVED lines=10> */
[----:B------:R0:W2:Y:S02]  /*1e60*/  F2I.FTZ.U32.TRUNC.NTZ R5, R4 ;  /* 0x0000000400057305 */ /* 0x0000a4000021f000 */
[----:B0-----:R-:W-:Y:S02]  /*1e70*/  IMAD.MOV.U32 R4, RZ, RZ, RZ ;  /* 0x000000ffff047224 */ /* 0x001fe400078e00ff */
        /* <DEDUP_REMOVED lines=14> */
.L_x_2331:
[----:B------:R-:W-:Y:S05]  /*1f60*/  BSYNC B0 ;  /* 0x0000000000007941 */ /* 0x000fea0003800000 */
.L_x_2330:
        /* <DEDUP_REMOVED lines=36> */
.L_x_2334:
[----:B------:R-:W-:Y:S05]  /*21b0*/  BSYNC B6 ;  /* 0x0000000000067941 */ /* 0x000fea0003800000 */
.L_x_2333:
        /* <DEDUP_REMOVED lines=20> */
.L_x_2336:
[----:B------:R-:W-:Y:S05]  /*2300*/  BSYNC B6 ;  /* 0x0000000000067941 */ /* 0x000fea0003800000 */
.L_x_2335:
[----:B------:R-:W2:Y:S01]  /*2310*/  LDL.64 R20, [R1] ;  /* 0x0000000001147983 */ /* 0x000ea20000100a00 */
[----:B------:R-:W-:Y:S01]  /*2320*/  ULDC.64 UR4, c[0x0][0x9f8] ;  /* 0x00027e0000047ab9 */ /* 0x000fe20000000a00 */
[----:B------:R-:W0:Y:S02]  /*2330*/  LDC.64 R8, c[0x0][0x408] ;  /* 0x00010200ff087b82 */ /* 0x000e240000000a00 */
[----:B------:R-:W2:Y:S01]  /*2340*/  LDL.64 R32, [R1] ;  /* 0x0000000001207983 */ /* 0x000ea20000100a00 */
[----:B------:R-:W-:Y:S01]  /*2350*/  ISETP.NE.U32.AND P0, PT, RZ, UR4, PT ;  /* 0x00000004ff007c0c */ /* 0x000fe2000bf05070 */
[----:B------:R-:W-:-:S03]  /*2360*/  IMAD.MOV.U32 R0, RZ, RZ, R30 ;  /* 0x000000ffff007224 */ /* 0x000fc600078e001e */
[----:B------:R-:W-:Y:S01]  /*2370*/  ISETP.NE.AND.EX P0, PT, RZ, UR5, PT, P0 ;  /* 0x00000005ff007c0c */ /* 0x000fe2000bf05300 */
[----:B------:R-:W3:Y:S01]  /*2380*/  LDC.64 R10, c[0x0][0x3f8] ;  /* 0x0000fe00ff0a7b82 */ /* 0x000ee20000000a00 */
[----:B------:R-:W-:-:S07]  /*2390*/  SHF.R.S32.HI R15, RZ, 0x1f, R142 ;  /* 0x0000001fff0f7819 */ /* 0x000fce000001148e */
[----:B------:R-:W4:Y:S04]  /*23a0*/  LDC R13, c[0x0][0x3f4] ;  /* 0x0000fd00ff0d7b82 */ /* 0x000f280000000800 */
[----:B------:R-:W-:Y:S02]  /*23b0*/  @P0 IADD3 R4, P1, R27, UR4, RZ ;  /* 0x000000041b040c10 */ /* 0x000fe4000ff3e0ff */
[----:B------:R-:W1:Y:S02]  /*23c0*/  S2R R27, SR_TID.X ;  /* 0x00000000001b7919 */ /* 0x000e640000002100 */
[----:B------:R-:W-:-:S05]  /*23d0*/  @P0 IADD3.X R5, R31, UR5, RZ, P1, !PT ;  /* 0x000000051f050c10 */ /* 0x000fca0008ffe4ff */
[----:B------:R4:W2:Y:S01]  /*23e0*/  @P0 LDG.E R0, desc[UR38][R4.64] ;  /* 0x0000002604000981 */ /* 0x0008a2000c1e1900 */
[----:B------:R-:W-:Y:S01]  /*23f0*/  LOP3.LUT R18, R18, 0xfffffffb, RZ, 0xc0, !PT ;  /* 0xfffffffb12127812 */ /* 0x000fe200078ec0ff */
[----:B0-----:R-:W-:-:S04]  /*2400*/  IMAD.WIDE.U32 R64, R142, R8, R16 ;  /* 0x000000088e407225 */ /* 0x001fc800078e0010 */
[----:B---3--:R-:W-:-:S04]  /*2410*/  IMAD.WIDE.U32 R68, R142, R10, R16 ;  /* 0x0000000a8e447225 */ /* 0x008fc800078e0010 */
[----:B------:R-:W-:Y:S02]  /*2420*/  IMAD.IADD R77, R77, 0x1, R28 ;  /* 0x000000014d4d7824 */ /* 0x000fe400078e021c */
[----:B-1----:R-:W-:Y:S01]  /*2430*/  VIADD R3, R27, 0xffffff80 ;  /* 0xffffff801b037836 */ /* 0x002fe20000000000 */
[----:B------:R-:W-:-:S04]  /*2440*/  SHF.R.U32.HI R30, RZ, 0x7, R27 ;  /* 0x00000007ff1e7819 */ /* 0x000fc8000001161b */
[----:B------:R-:W-:Y:S02]  /*2450*/  ISETP.NE.AND P6, PT, R30, 0x1, PT ;  /* 0x000000011e00780c */ /* 0x000fe40003fc5270 */
[----:B------:R-:W-:-:S04]  /*2460*/  SHF.R.S32.HI R6, RZ, 0x1f, R3 ;  /* 0x0000001fff067819 */ /* 0x000fc80000011403 */
[----:B------:R-:W-:Y:S01]  /*2470*/  LEA.HI R6, R6, R3, RZ, 0x2 ;  /* 0x0000000306067211 */ /* 0x000fe200078f10ff */
[----:B------:R-:W-:-:S03]  /*2480*/  VIADD R3, R16, 0x10 ;  /* 0x0000001010037836 */ /* 0x000fc60000000000 */
[--C-:B------:R-:W-:Y:S02]  /*2490*/  SHF.R.S32.HI R56, RZ, 0x2, R6.reuse ;  /* 0x00000002ff387819 */ /* 0x100fe40000011406 */
[----:B------:R-:W-:Y:S01]  /*24a0*/  SHF.R.S32.HI R7, RZ, 0x1f, R6 ;  /* 0x0000001fff077819 */ /* 0x000fe20000011406 */
[----:B------:R-:W-:Y:S05]  /*24b0*/  @!P6 WARPSYNC.ALL ;  /* 0x000000000000e948 */ /* 0x000fea0003800000 */
[----:B------:R-:W-:Y:S01]  /*24c0*/  ULDC UR4, c[0x0][0x2f4] ;  /* 0x0000bd0000047ab9 */ /* 0x000fe20000000800 */
[----:B------:R-:W-:Y:S01]  /*24d0*/  LEA.HI R7, R7, R56, RZ, 0x2 ;  /* 0x0000003807077211 */ /* 0x000fe200078f10ff */
[----:B------:R-:W-:Y:S01]  /*24e0*/  IMAD R6, R15, R8, RZ ;  /* 0x000000080f067224 */ /* 0x000fe200078e02ff */
[----:B------:R-:W-:Y:S01]  /*24f0*/  ISETP.GE.AND P1, PT, R3, UR4, PT ;  /* 0x0000000403007c0c */ /* 0x000fe2000bf26270 */
[----:B------:R-:W-:Y:S01]  /*2500*/  IMAD R15, R15, R10, RZ ;  /* 0x0000000a0f0f7224 */ /* 0x000fe200078e02ff */
[----:B------:R-:W-:-:S02]  /*2510*/  ISETP.GE.AND P0, PT, R16, UR4, PT ;  /* 0x0000000410007c0c */ /* 0x000fc4000bf06270 */
[----:B----4-:R-:W-:Y:S01]  /*2520*/  SEL R5, RZ, 0xffffffff, P1 ;  /* 0xffffffffff057807 */ /* 0x010fe20000800000 */
[----:B------:R-:W-:Y:S01]  /*2530*/  IMAD R15, R142, R11, R15 ;  /* 0x0000000b8e0f7224 */ /* 0x000fe200078e020f */
[----:B------:R-:W-:Y:S02]  /*2540*/  SEL R4, RZ, 0x1, P0 ;  /* 0x00000001ff047807 */ /* 0x000fe40000000000 */
[----:B------:R-:W-:Y:S01]  /*2550*/  LOP3.LUT R7, R7, 0xfffffffc, RZ, 0xc0, !PT ;  /* 0xfffffffc07077812 */ /* 0x000fe200078ec0ff */
[----:B------:R-:W-:Y:S01]  /*2560*/  IMAD.SHL.U32 R5, R5, 0x2, RZ ;  /* 0x0000000205057824 */ /* 0x000fe200078e00ff */
[----:B------:R-:W-:Y:S02]  /*2570*/  ISETP.GE.AND P1, PT, R136, UR4, PT ;  /* 0x0000000488007c0c */ /* 0x000fe4000bf26270 */
[----:B------:R-:W-:Y:S01]  /*2580*/  ISETP.GE.AND P2, PT, R3, R13, PT ;  /* 0x0000000d0300720c */ /* 0x000fe20003f46270 */
[----:B------:R-:W-:Y:S01]  /*2590*/  IMAD.IADD R56, R56, 0x1, -R7 ;  /* 0x0000000138387824 */ /* 0x000fe200078e0a07 */
[----:B------:R-:W-:Y:S01]  /*25a0*/  LOP3.LUT R5, R5, 0x2, R4, 0xe2, !PT ;  /* 0x0000000205057812 */ /* 0x000fe200078ee204 */
[----:B------:R-:W-:Y:S01]  /*25b0*/  VIADD R4, R16, 0x20 ;  /* 0x0000002010047836 */ /* 0x000fe20000000000 */
[----:B------:R-:W-:-:S04]  /*25c0*/  SEL R7, RZ, 0x8, P1 ;  /* 0x00000008ff077807 */ /* 0x000fc80000800000 */
[C---:B------:R-:W-:Y:S02]  /*25d0*/  ISETP.GE.AND P0, PT, R4.reuse, UR4, PT ;  /* 0x0000000404007c0c */ /* 0x040fe4000bf06270 */
[----:B------:R-:W-:Y:S01]  /*25e0*/  ISETP.GE.AND P1, PT, R4, R13, PT ;  /* 0x0000000d0400720c */ /* 0x000fe20003f26270 */
[----:B--2---:R-:W-:Y:S02]  /*25f0*/  IMAD.MOV.U32 R32, RZ, RZ, R20 ;  /* 0x000000ffff207224 */ /* 0x004fe400078e0014 */
[----:B------:R-:W-:Y:S01]  /*2600*/  IMAD R21, R142, R9, R6 ;  /* 0x000000098e157224 */ /* 0x000fe200078e0206 */
[----:B------:R-:W-:Y:S02]  /*2610*/  SEL R6, RZ, 0x4, P0 ;  /* 0x00000004ff067807 */ /* 0x000fe40000000000 */
[----:B------:R-:W-:Y:S01]  /*2620*/  SHF.R.S32.HI R33, RZ, 0x1f, R32 ;  /* 0x0000001fff217819 */ /* 0x000fe20000011420 */
[----:B------:R-:W-:Y:S01]  /*2630*/  IMAD.IADD R65, R65, 0x1, R21 ;  /* 0x0000000141417824 */ /* 0x000fe200078e0215 */
[----:B------:R-:W-:-:S02]  /*2640*/  ISETP.GE.AND P0, PT, R23, UR4, PT ;  /* 0x0000000417007c0c */ /* 0x000fc4000bf06270 */
[----:B------:R-:W-:Y:S01]  /*2650*/  LOP3.LUT R5, R7, R5, R6, 0xfe, !PT ;  /* 0x0000000507057212 */ /* 0x000fe200078efe06 */
[----:B------:R0:W-:Y:S01]  /*2660*/  STL [R1+0x4], R33 ;  /* 0x0000042101007387 */ /* 0x0001e20000100800 */
[C-C-:B------:R-:W-:Y:S01]  /*2670*/  IMAD.WIDE.U32 R66, R142.reuse, R8, R32.reuse ;  /* 0x000000088e427225 */ /* 0x140fe200078e0020 */
[----:B------:R-:W-:Y:S02]  /*2680*/  SEL R6, RZ, 0x10, P0 ;  /* 0x00000010ff067807 */ /* 0x000fe40000000000 */
[----:B------:R-:W2:Y:S01]  /*2690*/  LDL R27, [R1+0x8] ;  /* 0x00000800011b7983 */ /* 0x000ea20000100800 */
[----:B------:R-:W-:Y:S01]  /*26a0*/  IMAD.WIDE.U32 R70, R142, R10, R32 ;  /* 0x0000000a8e467225 */ /* 0x000fe200078e0020 */
[----:B------:R-:W-:Y:S02]  /*26b0*/  LOP3.LUT P0, RZ, R56, 0x2, RZ, 0xc0, !PT ;  /* 0x0000000238ff7812 */ /* 0x000fe4000780c0ff */
[----:B------:R-:W3:Y:S01]  /*26c0*/  LDL R34, [R1+0xc] ;  /* 0x00000c0001227983 */ /* 0x000ee20000100800 */
[----:B------:R-:W-:Y:S01]  /*26d0*/  LOP3.LUT R29, R5, R6, RZ, 0xfc, !PT ;  /* 0x00000006051d7212 */ /* 0x000fe200078efcff */
[----:B------:R-:W-:-:S02]  /*26e0*/  IMAD.IADD R67, R21, 0x1, R67 ;  /* 0x0000000115437824 */ /* 0x000fc400078e0243 */
[----:B0-----:R-:W4:Y:S04]  /*26f0*/  LDL R33, [R1+0x10] ;  /* 0x0000100001217983 */ /* 0x001f280000100800 */
[----:B------:R-:W4:Y:S03]  /*2700*/  LDL R32, [R1+0xb0] ;  /* 0x0000b00001207983 */ /* 0x000f260000100800 */
[----:B------:R-:W-:Y:S02]  /*2710*/  @P0 LOP3.LUT R18, R18, 0x4, RZ, 0xfc, !PT ;  /* 0x0000000412120812 */ /* 0x000fe400078efcff */
[----:B------:R-:W-:Y:S02]  /*2720*/  ISETP.GE.AND P0, PT, R16, R13, PT ;  /* 0x0000000d1000720c */ /* 0x000fe40003f06270 */
[----:B------:R-:W-:-:S02]  /*2730*/  SEL R7, R13, RZ, P1 ;  /* 0x000000ff0d077207 */ /* 0x000fc40000800000 */
[C---:B------:R-:W-:Y:S02]  /*2740*/  SEL R5, R13.reuse, RZ, P0 ;  /* 0x000000ff0d057207 */ /* 0x040fe40000000000 */
[----:B------:R-:W-:Y:S01]  /*2750*/  SEL R12, R13, RZ, P2 ;  /* 0x000000ff0d0c7207 */ /* 0x000fe20001000000 */
[----:B------:R-:W-:Y:S02]  /*2760*/  IMAD.IADD R20, R4, 0x1, R7 ;  /* 0x0000000104147824 */ /* 0x000fe400078e0207 */
[----:B------:R-:W-:Y:S02]  /*2770*/  IMAD.IADD R6, R16, 0x1, R5 ;  /* 0x0000000110067824 */ /* 0x000fe400078e0205 */
[----:B------:R-:W-:Y:S01]  /*2780*/  IMAD.IADD R14, R3, 0x1, R12 ;  /* 0x00000001030e7824 */ /* 0x000fe200078e020c */
[----:B------:R-:W-:Y:S02]  /*2790*/  SHF.R.S32.HI R21, RZ, 0x1f, R20 ;  /* 0x0000001fff157819 */ /* 0x000fe40000011414 */
[----:B------:R-:W-:Y:S01]  /*27a0*/  SHF.R.S32.HI R7, RZ, 0x1f, R6 ;  /* 0x0000001fff077819 */ /* 0x000fe20000011406 */
[----:B------:R-:W-:-:S02]  /*27b0*/  IMAD.IADD R69, R69, 0x1, R15 ;  /* 0x0000000145457824 */ /* 0x000fc400078e020f */
[----:B------:R-:W-:Y:S01]  /*27c0*/  IMAD.IADD R71, R15, 0x1, R71 ;  /* 0x000000010f477824 */ /* 0x000fe200078e0247 */
[----:B------:R-:W-:Y:S02]  /*27d0*/  SHF.R.S32.HI R15, RZ, 0x1f, R14 ;  /* 0x0000001fff0f7819 */ /* 0x000fe4000001140e */
[CC--:B------:R-:W-:Y:S02]  /*27e0*/  LEA.HI R5, R7.reuse, R6.reuse, RZ, 0x3 ;  /* 0x0000000607057211 */ /* 0x0c0fe400078f18ff */
[----:B------:R-:W-:Y:S02]  /*27f0*/  LEA.HI R12, R7, R6, RZ, 0x5 ;  /* 0x00000006070c7211 */ /* 0x000fe400078f28ff */
[----:B------:R-:W-:Y:S02]  /*2800*/  LOP3.LUT R18, R18, 0xfffffffe, RZ, 0xc0, !PT ;  /* 0xfffffffe12127812 */ /* 0x000fe400078ec0ff */
[CC--:B------:R-:W-:Y:S02]  /*2810*/  LEA.HI R7, R21.reuse, R20.reuse, RZ, 0x3 ;  /* 0x0000001415077211 */ /* 0x0c0fe400078f18ff */
[----:B------:R-:W-:-:S02]  /*2820*/  LEA.HI R20, R21, R20, RZ, 0x5 ;  /* 0x0000001415147211 */ /* 0x000fc400078f28ff */
[CC--:B------:R-:W-:Y:S02]  /*2830*/  LEA.HI R6, R15.reuse, R14.reuse, RZ, 0x3 ;  /* 0x0000000e0f067211 */ /* 0x0c0fe400078f18ff */
[----:B------:R-:W-:Y:S02]  /*2840*/  @P2 LOP3.LUT R18, R18, 0x1, RZ, 0xfc, !PT ;  /* 0x0000000112122812 */ /* 0x000fe400078efcff */
[----:B------:R-:W-:Y:S01]  /*2850*/  LEA.HI R15, R15, R14, RZ, 0x5 ;  /* 0x0000000e0f0f7211 */ /* 0x000fe200078f28ff */
[----:B------:R-:W-:Y:S01]  /*2860*/  IMAD.SHL.U32 R14, R12, 0x80, RZ ;  /* 0x000000800c0e7824 */ /* 0x000fe200078e00ff */
[----:B-----5:R-:W-:Y:S01]  /*2870*/  SHF.R.S32.HI R31, RZ, 0x1f, R95 ;  /* 0x0000001fff1f7819 */ /* 0x020fe2000001145f */
[----:B------:R-:W-:Y:S01]  /*2880*/  IMAD.SHL.U32 R28, R20, 0x80, RZ ;  /* 0x00000080141c7824 */ /* 0x000fe200078e00ff */
[----:B------:R-:W-:Y:S01]  /*2890*/  LOP3.LUT R18, R18, 0xfffffffd, RZ, 0xc0, !PT ;  /* 0xfffffffd12127812 */ /* 0x000fe200078ec0ff */
[----:B------:R-:W-:Y:S01]  /*28a0*/  IMAD.SHL.U32 R21, R15, 0x80, RZ ;  /* 0x000000800f157824 */ /* 0x000fe200078e00ff */
[----:B------:R-:W-:-:S02]  /*28b0*/  LOP3.LUT R14, R14, 0xfffff000, RZ, 0xc0, !PT ;  /* 0xfffff0000e0e7812 */ /* 0x000fc400078ec0ff */
[----:B------:R-:W-:Y:S02]  /*28c0*/  @P1 LOP3.LUT R18, R18, 0x2, RZ, 0xfc, !PT ;  /* 0x0000000212121812 */ /* 0x000fe400078efcff */
[----:B------:R-:W-:Y:S02]  /*28d0*/  LOP3.LUT R28, R28, 0xfffff000, RZ, 0xc0, !PT ;  /* 0xfffff0001c1c7812 */ /* 0x000fe400078ec0ff */
[----:B------:R-:W-:Y:S02]  /*28e0*/  ISETP.GE.AND P1, PT, R137, UR4, PT ;  /* 0x0000000489007c0c */ /* 0x000fe4000bf26270 */
[----:B------:R-:W-:Y:S01]  /*28f0*/  LOP3.LUT R21, R21, 0xfffff000, RZ, 0xc0, !PT ;  /* 0xfffff00015157812 */ /* 0x000fe200078ec0ff */
[----:B------:R-:W-:Y:S01]  /*2900*/  IMAD.WIDE.U32 R68, R95, R10, R68 ;  /* 0x0000000a5f447225 */ /* 0x000fe200078e0044 */
[----:B------:R-:W-:-:S03]  /*2910*/  SHF.L.U64.HI R85, R8, 0x7, R9 ;  /* 0x0000000708557819 */ /* 0x000fc60000010209 */
[----:B------:R-:W-:Y:S01]  /*2920*/  IMAD.WIDE.U32 R64, R95, R8, R64 ;  /* 0x000000085f407225 */ /* 0x000fe200078e0040 */
[----:B------:R-:W-:-:S03]  /*2930*/  SHF.L.U64.HI R86, R10, 0x7, R11 ;  /* 0x000000070a567819 */ /* 0x000fc6000001020b */
[----:B------:R-:W-:-:S04]  /*2940*/  IMAD.WIDE.U32 R66, R95, R8, R66 ;  /* 0x000000085f427225 */ /* 0x000fc800078e0042 */
[----:B------:R-:W-:Y:S01]  /*2950*/  IMAD.WIDE.U32 R70, R95, R10, R70 ;  /* 0x0000000a5f467225 */ /* 0x000fe200078e0046 */
[----:B------:R-:W-:-:S03]  /*2960*/  SHF.R.S32.HI R78, RZ, 0x1f, R0 ;  /* 0x0000001fff4e7819 */ /* 0x000fc60000011400 */
[----:B------:R-:W-:Y:S02]  /*2970*/  VIADD R99, R30, 0x8 ;  /* 0x000000081e637836 */ /* 0x000fe40000000000 */
[----:B------:R-:W-:Y:S01]  /*2980*/  IMAD.SHL.U32 R98, R13, 0x2, RZ ;  /* 0x000000020d627824 */ /* 0x000fe200078e00ff */
[----:B------:R-:W-:Y:S01]  /*2990*/  @!P6 BAR.SYNC.DEFER_BLOCKING 0x9, 0x100 ;  /* 0x024400000000eb1d */ /* 0x000fe20000010000 */
[C---:B--2---:R-:W-:Y:S02]  /*29a0*/  LOP3.LUT R12, R27.reuse, 0x18, R5, 0xf8, !PT ;  /* 0x000000181b0c7812 */ /* 0x044fe400078ef805 */
[C---:B------:R-:W-:Y:S02]  /*29b0*/  LOP3.LUT R20, R27.reuse, 0x18, R6, 0xf8, !PT ;  /* 0x000000181b147812 */ /* 0x040fe400078ef806 */
[----:B------:R-:W-:Y:S02]  /*29c0*/  LOP3.LUT R27, R27, 0x18, R7, 0xf8, !PT ;  /* 0x000000181b1b7812 */ /* 0x000fe400078ef807 */
[----:B---3--:R-:W-:Y:S01]  /*29d0*/  LOP3.LUT R15, R12, R34, RZ, 0x3c, !PT ;  /* 0x000000220c0f7212 */ /* 0x008fe200078e3cff */
[----:B------:R-:W-:Y:S01]  /*29e0*/  IMAD R12, R31, R8, RZ ;  /* 0x000000081f0c7224 */ /* 0x000fe200078e02ff */
[----:B------:R-:W-:-:S02]  /*29f0*/  LOP3.LUT R27, R27, R34, RZ, 0x3c, !PT ;  /* 0x000000221b1b7212 */ /* 0x000fc400078e3cff */
[--C-:B----4-:R-:W-:Y:S01]  /*2a00*/  IADD3 R94, R15, R14, R33.reuse ;  /* 0x0000000e0f5e7210 */ /* 0x110fe20007ffe021 */
[----:B------:R-:W-:Y:S01]  /*2a10*/  IMAD R15, R95, R9, R12 ;  /* 0x000000095f0f7224 */ /* 0x000fe200078e020c */
[----:B------:R-:W-:Y:S01]  /*2a20*/  LOP3.LUT R20, R20, R34, RZ, 0x3c, !PT ;  /* 0x0000002214147212 */ /* 0x000fe200078e3cff */
[----:B------:R-:W-:Y:S01]  /*2a30*/  IMAD R12, R31, R10, RZ ;  /* 0x0000000a1f0c7224 */ /* 0x000fe200078e02ff */
[--C-:B------:R-:W-:Y:S02]  /*2a40*/  IADD3 R92, R27, R28, R33.reuse ;  /* 0x0000001c1b5c7210 */ /* 0x100fe40007ffe021 */
[----:B------:R-:W-:Y:S01]  /*2a50*/  SEL R28, RZ, 0x20, P1 ;  /* 0x00000020ff1c7807 */ /* 0x000fe20000800000 */
[----:B------:R-:W-:Y:S01]  /*2a60*/  IMAD R73, R95, R11, R12 ;  /* 0x0000000b5f497224 */ /* 0x000fe200078e020c */
[----:B------:R-:W-:Y:S02]  /*2a70*/  IADD3 R93, R20, R21, R33 ;  /* 0x00000015145d7210 */ /* 0x000fe40007ffe021 */
[----:B------:R-:W-:-:S02]  /*2a80*/  LOP3.LUT R20, R5, 0xfffffff8, RZ, 0xc0, !PT ;  /* 0xfffffff805147812 */ /* 0x000fc400078ec0ff */
[----:B------:R-:W-:Y:S02]  /*2a90*/  LOP3.LUT R21, R6, 0xfffffff8, RZ, 0xc0, !PT ;  /* 0xfffffff806157812 */ /* 0x000fe400078ec0ff */
[----:B------:R-:W-:Y:S02]  /*2aa0*/  LOP3.LUT R27, R7, 0xfffffff8, RZ, 0xc0, !PT ;  /* 0xfffffff8071b7812 */ /* 0x000fe400078ec0ff */
[----:B------:R-:W-:Y:S01]  /*2ab0*/  LOP3.LUT R28, R29, R28, RZ, 0xfc, !PT ;  /* 0x0000001c1d1c7212 */ /* 0x000fe200078efcff */
[----:B------:R-:W-:Y:S01]  /*2ac0*/  IMAD.SHL.U32 R9, R10, 0x80, RZ ;  /* 0x000000800a097824 */ /* 0x000fe200078e00ff */
[----:B------:R-:W-:Y:S01]  /*2ad0*/  SHF.R.S32.HI R91, RZ, 0x1f, R20 ;  /* 0x0000001fff5b7819 */ /* 0x000fe20000011414 */
[----:B------:R-:W-:Y:S01]  /*2ae0*/  IMAD.IADD R75, R69, 0x1, R73 ;  /* 0x00000001454b7824 */ /* 0x000fe200078e0249 */
[----:B------:R-:W-:Y:S01]  /*2af0*/  SHF.R.S32.HI R90, RZ, 0x1f, R21 ;  /* 0x0000001fff5a7819 */ /* 0x000fe20000011415 */
[----:B------:R-:W-:Y:S01]  /*2b00*/  IMAD.SHL.U32 R8, R8, 0x80, RZ ;  /* 0x0000008008087824 */ /* 0x000fe200078e00ff */
[----:B------:R-:W-:Y:S01]  /*2b10*/  SHF.R.S32.HI R87, RZ, 0x1f, R27 ;  /* 0x0000001fff577819 */ /* 0x000fe2000001141b */
[----:B------:R-:W-:Y:S01]  /*2b20*/  IMAD R10, R32, 0xc0, R142 ;  /* 0x000000c0200a7824 */ /* 0x000fe200078e028e */
[----:B------:R-:W-:Y:S01]  /*2b30*/  LOP3.LUT R29, R29, 0x1, RZ, 0xc0, !PT ;  /* 0x000000011d1d7812 */ /* 0x000fe200078ec0ff */
[----:B------:R-:W-:Y:S01]  /*2b40*/  IMAD.IADD R76, R65, 0x1, R15 ;  /* 0x00000001414c7824 */ /* 0x000fe200078e020f */
[C---:B------:R-:W-:Y:S01]  /*2b50*/  LOP3.LUT R30, R28.reuse, 0x2, RZ, 0xc0, !PT ;  /* 0x000000021c1e7812 */ /* 0x040fe200078ec0ff */
[----:B------:R-:W-:Y:S01]  /*2b60*/  IMAD.IADD R74, R15, 0x1, R67 ;  /* 0x000000010f4a7824 */ /* 0x000fe200078e0243 */
[----:B------:R-:W-:Y:S01]  /*2b70*/  LOP3.LUT R31, R28, 0x4, RZ, 0xc0, !PT ;  /* 0x000000041c1f7812 */ /* 0x000fe200078ec0ff */
[----:B------:R-:W-:-:S07]  /*2b80*/  IMAD.IADD R73, R73, 0x1, R71 ;  /* 0x0000000149497824 */ /* 0x000fce00078e0247 */
.L_x_2395:
        /* <DEDUP_REMOVED lines=12> */
[----:B---3--:R-:W3:Y:S08]  /*2c50*/  @!P1 LDC.64 R12, c[0x0][0x418] ;  /* 0x00010600ff0c9b82 */ /* 0x008ef00000000a00 */
        /* <DEDUP_REMOVED lines=73> */
[----:B------:R-:W2:Y:S04]  /*30f0*/  LDL.64 R102, [R1] ;  /* 0x0000000001667983 */ /* 0x000ea80000100a00 */
        /* <DEDUP_REMOVED lines=45> */
.L_x_2341:
[----:B------:R-:W-:Y:S05]  /*33d0*/  BSYNC B1 ;  /* 0x0000000000017941 */ /* 0x000fea0003800000 */
.L_x_2340:
        /* <DEDUP_REMOVED lines=43> */
.L_x_2342:
[----:B------:R-:W-:Y:S01]  /*3690*/  IMAD R57, R19, 0x8, R2 ;  /* 0x0000000813397824 */ /* 0x000fe200078e0202 */
[----:B------:R-:W-:Y:S01]  /*36a0*/  SHF.L.U32 R84, R141, 0x1f, RZ ;  /* 0x0000001f8d547819 */ /* 0x000fe200000006ff */
[----:B------:R-:W-:Y:S03]  /*36b0*/  BSSY B1, `(.L_x_2343) ;  /* 0x0000003000017945 */ /* 0x000fe60003800000 */
[----:B------:R-:W0:Y:S02]  /*36c0*/  SYNCS.PHASECHK.TRANS64.TRYWAIT P4, [R57+URZ+0x2d890], R84 ;  /* 0x02d89054390075a7 */ /* 0x000e24000808017f */
[----:B0-----:R-:W-:Y:S05]  /*36d0*/  @!P4 BRA `(.L_x_2344) ;  /* 0x000001b8001cc947 */ /* 0x001fea0003800000 */
.L_x_2619:
[----:B------:R-:W-:Y:S05]  /*36e0*/  BSYNC B1 ;  /* 0x0000000000017941 */ /* 0x000fea0003800000 */
.L_x_2343:
[----:B------:R-:W-:-:S03]  /*36f0*/  UMOV UR4, 0xffffffff ;  /* 0xffffffff00047882 */ /* 0x000fc60000000000 */
[----:B------:R-:W-:Y:S05]  /*3700*/  BRA.DIV UR4, `(.L_x_2345) ;  /* 0x000001ba04247947 */ /* 0x000fea000b800000 */
[----:B------:R-:W1:Y:S04]  /*3710*/  SHFL.IDX PT, R61, R61, RZ, 0x1e1f ;  /* 0x001e1fff3d3d7589 */ /* 0x000e6800000e0000 */
[----:B------:R-:W2:Y:S02]  /*3720*/  SHFL.IDX PT, R60, R60, RZ, 0x1e1f ;  /* 0x001e1fff3c3c7589 */ /* 0x000ea400000e0000 */
.L_x_2623:
[----:B------:R-:W-:Y:S05]  /*3730*/  @P3 BRA `(.L_x_2346) ;  /* 0x0000003800843947 */ /* 0x000fea0003800000 */
[----:B------:R-:W-:Y:S01]  /*3740*/  ISETP.NE.AND P3, PT, R29, RZ, PT ;  /* 0x000000ff1d00720c */ /* 0x000fe20003f65270 */
[----:B------:R-:W-:-:S12]  /*3750*/  BSSY B1, `(.L_x_2347) ;  /* 0x0000039000017945 */ /* 0x000fd80003800000 */
[----:B------:R-:W-:Y:S05]  /*3760*/  @!P3 BRA `(.L_x_2348) ;  /* 0x0000000000dcb947 */ /* 0x000fea0003800000 */
[----:B------:R-:W3:Y:S01]  /*3770*/  LDL.64 R88, [R1] ;  /* 0x0000000001587983 */ /* 0x000ee20000100a00 */
        /* <DEDUP_REMOVED lines=23> */
[----:B------:R-:W-:Y:S02]  /*38f0*/  IMAD.U32 R63, R52, 0x10000, RZ ;  /* 0x00010000343f7824 */ /* 0x000fe400078e00ff */
        /* <DEDUP_REMOVED lines=8> */
[----:B------:R-:W-:Y:S02]  /*3980*/  LOP3.LUT R62, R52, 0xffff0000, RZ, 0xc0, !PT ;  /* 0xffff0000343e7812 */ /* 0x000fe400078ec0ff */
[C---:B------:R-:W-:Y:S01]  /*3990*/  LOP3.LUT R52, R15.reuse, 0xffff0000, RZ, 0xc0, !PT ;  /* 0xffff00000f347812 */ /* 0x040fe200078ec0ff */
[----:B------:R-:W-:Y:S01]  /*39a0*/  IMAD.U32 R15, R15, 0x10000, RZ ;  /* 0x000100000f0f7824 */ /* 0x000fe200078e00ff */
[----:B------:R-:W-:-:S03]  /*39b0*/  F2FP.BF16.F32.PACK_AB R14, R14, R89 ;  /* 0x000000590e0e723e */ /* 0x000fc600000010ff */
        /* <DEDUP_REMOVED lines=12> */
[----:B------:R-:W-:-:S04]  /*3a80*/  IMAD.MOV.U32 R15, RZ, RZ, R52 ;  /* 0x000000ffff0f7224 */ /* 0x000fc800078e0034 */
[----:B------:R-:W-:-:S07]  /*3a90*/  IMAD.MOV.U32 R12, RZ, RZ, R55 ;  /* 0x000000ffff0c7224 */ /* 0x000fce00078e0037 */
.L_x_2350:
[----:B------:R-:W-:Y:S05]  /*3aa0*/  BSYNC B2 ;  /* 0x0000000000027941 */ /* 0x000fea0003800000 */
.L_x_2349:
[----:B--2---:R-:W-:-:S04]  /*3ab0*/  LEA R52, P3, R16, R60, 0x1 ;  /* 0x0000003c10347211 */ /* 0x004fc800078608ff */
[----:B-1----:R-:W-:-:S05]  /*3ac0*/  LEA.HI.X R53, R16, R61, R17, 0x1, P3 ;  /* 0x0000003d10357211 */ /* 0x002fca00018f0c11 */
[----:B------:R3:W-:Y:S04]  /*3ad0*/  ST.E.128 desc[UR38][R52.64], R12 ;  /* 0x0000000c34007985 */ /* 0x0007e8000c101d26 */
.L_x_2348:
[----:B------:R-:W-:Y:S05]  /*3ae0*/  BSYNC B1 ;  /* 0x0000000000017941 */ /* 0x000fea0003800000 */
.L_x_2347:
        /* <DEDUP_REMOVED lines=55> */
.L_x_2354:
[----:B------:R-:W-:Y:S05]  /*3e60*/  BSYNC B2 ;  /* 0x0000000000027941 */ /* 0x000fea0003800000 */
.L_x_2353:
[----:B------:R-:W3:Y:S01]  /*3e70*/  LDL R11, [R1+0x14] ;  /* 0x00001400010b7983 */ /* 0x000ee20000100800 */
[----:B--2---:R-:W-:Y:S02]  /*3e80*/  IMAD.MOV.U32 R48, RZ, RZ, R60 ;  /* 0x000000ffff307224 */ /* 0x004fe400078e003c */
[----:B-1----:R-:W-:Y:S02]  /*3e90*/  IMAD.MOV.U32 R49, RZ, RZ, R61 ;  /* 0x000000ffff317224 */ /* 0x002fe400078e003d */
[----:B---3--:R-:W-:-:S04]  /*3ea0*/  IMAD.SHL.U32 R11, R11, 0x8, RZ ;  /* 0x000000080b0b7824 */ /* 0x008fc800078e00ff */
[----:B------:R-:W-:-:S05]  /*3eb0*/  IMAD.WIDE R48, R11, 0x2, R48 ;  /* 0x000000020b307825 */ /* 0x000fca00078e0230 */
[----:B------:R4:W-:Y:S02]  /*3ec0*/  ST.E.128 desc[UR38][R48.64], R12 ;  /* 0x0000000c30007985 */ /* 0x0009e4000c101d26 */
.L_x_2352:
[----:B------:R-:W-:Y:S05]  /*3ed0*/  BSYNC B1 ;  /* 0x0000000000017941 */ /* 0x000fea0003800000 */
.L_x_2351:
        /* <DEDUP_REMOVED lines=55> */
.L_x_2358:
[----:B------:R-:W-:Y:S05]  /*4250*/  BSYNC B2 ;  /* 0x0000000000027941 */ /* 0x000fea0003800000 */
.L_x_2357:
[----:B------:R-:W3:Y:S01]  /*4260*/  LDL R11, [R1+0x18] ;  /* 0x00001800010b7983 */ /* 0x000ee20000100800 */
[----:B--2---:R-:W-:Y:S02]  /*4270*/  IMAD.MOV.U32 R44, RZ, RZ, R60 ;  /* 0x000000ffff2c7224 */ /* 0x004fe400078e003c */
[----:B-1----:R-:W-:Y:S02]  /*4280*/  IMAD.MOV.U32 R45, RZ, RZ, R61 ;  /* 0x000000ffff2d7224 */ /* 0x002fe400078e003d */
[----:B---3--:R-:W-:-:S04]  /*4290*/  IMAD.SHL.U32 R11, R11, 0x8, RZ ;  /* 0x000000080b0b7824 */ /* 0x008fc800078e00ff */
[----:B------:R-:W-:-:S05]  /*42a0*/  IMAD.WIDE R44, R11, 0x2, R44 ;  /* 0x000000020b2c7825 */ /* 0x000fca00078e022c */
[----:B------:R1:W-:Y:S02]  /*42b0*/  ST.E.128 desc[UR38][R44.64], R12 ;  /* 0x0000000c2c007985 */ /* 0x0003e4000c101d26 */
.L_x_2356:
[----:B------:R-:W-:Y:S05]  /*42c0*/  BSYNC B1 ;  /* 0x0000000000017941 */ /* 0x000fea0003800000 */
.L_x_2355:
        /* <DEDUP_REMOVED lines=52> */
.L_x_2362:
[----:B------:R-:W-:Y:S05]  /*4610*/  BSYNC B2 ;  /* 0x0000000000027941 */ /* 0x000fea0003800000 */
.L_x_2361:
[----:B------:R-:W3:Y:S01]  /*4620*/  LDL R11, [R1+0x24] ;  /* 0x00002400010b7983 */ /* 0x000ee20000100800 */
[----:B--2---:R-:W-:-:S04]  /*4630*/  LEA R40, P3, R136, R60, 0x1 ;  /* 0x0000003c88287211 */ /* 0x004fc800078608ff */
[----:B---3--:R-:W-:-:S05]  /*4640*/  LEA.HI.X R41, R136, R61, R11, 0x1, P3 ;  /* 0x0000003d88297211 */ /* 0x008fca00018f0c0b */
[----:B------:R1:W-:Y:S04]  /*4650*/  ST.E.128 desc[UR38][R40.64], R12 ;  /* 0x0000000c28007985 */ /* 0x0003e8000c101d26 */
.L_x_2360:
[----:B------:R-:W-:Y:S05]  /*4660*/  BSYNC B1 ;  /* 0x0000000000017941 */ /* 0x000fea0003800000 */
.L_x_2359:
        /* <DEDUP_REMOVED lines=11> */
[----:B------:R-:W-:Y:S01]  /*4720*/  SHF.R.U64 R11, R36, 0x10, R37 ;  /* 0x00000010240b7819 */ /* 0x000fe20000001225 */
[----:B--2---:R-:W-:Y:S01]  /*4730*/  IMAD.U32 R42, R13, 0x10000, RZ ;  /* 0x000100000d2a7824 */ /* 0x004fe200078e00ff */
[----:B------:R-:W-:Y:S02]  /*4740*/  SHF.R.U64 R36, R38, 0x10, R39 ;  /* 0x0000001026247819 */ /* 0x000fe40000001227 */
[----:B------:R-:W-:Y:S02]  /*4750*/  PRMT R11, R104, 0x5410, R11 ;  /* 0x00005410680b7816 */ /* 0x000fe4000000000b */
[----:B------:R-:W-:Y:S02]  /*4760*/  PRMT R36, R105, 0x5410, R36 ;  /* 0x0000541069247816 */ /* 0x000fe40000000024 */
[----:B------:R-:W-:Y:S02]  /*4770*/  SHF.R.U32.HI R38, RZ, 0x10, R39 ;  /* 0x00000010ff267819 */ /* 0x000fe40000011627 */
        /* <DEDUP_REMOVED lines=38> */
.L_x_2366:
[----:B------:R-:W-:Y:S05]  /*49e0*/  BSYNC B2 ;  /* 0x0000000000027941 */ /* 0x000fea0003800000 */
.L_x_2365:
[----:B--2---:R1:W-:Y:S02]  /*49f0*/  ST.E.128 desc[UR38][R40.64], R12 ;  /* 0x0000000c28007985 */ /* 0x0043e4000c101d26 */
.L_x_2364:
[----:B------:R-:W-:Y:S05]  /*4a00*/  BSYNC B1 ;  /* 0x0000000000017941 */ /* 0x000fea0003800000 */
.L_x_2363:
        /* <DEDUP_REMOVED lines=11> */
[----:B------:R-:W-:Y:S01]  /*4ac0*/  SHF.R.U64 R39, R32, 0x10, R33 ;  /* 0x0000001020277819 */ /* 0x000fe20000001221 */
[C---:B--2---:R-:W-:Y:S01]  /*4ad0*/  IMAD.U32 R32, R14.reuse, 0x10000, RZ ;  /* 0x000100000e207824 */ /* 0x044fe200078e00ff */
[----:B------:R-:W-:Y:S02]  /*4ae0*/  SHF.R.U32.HI R34, RZ, 0x10, R35 ;  /* 0x00000010ff227819 */ /* 0x000fe40000011623 */
[----:B------:R-:W-:Y:S02]  /*4af0*/  SHF.R.U32.HI R41, RZ, 0x10, R33 ;  /* 0x00000010ff297819 */ /* 0x000fe40000011621 */
[----:B------:R-:W-:Y:S01]  /*4b00*/  PRMT R35, R103, 0x5410, R38 ;  /* 0x0000541067237816 */ /* 0x000fe20000000026 */
[----:B------:R-:W-:Y:S01]  /*4b10*/  IMAD.U32 R38, R13, 0x10000, RZ ;  /* 0x000100000d267824 */ /* 0x000fe200078e00ff */
[----:B------:R-:W-:Y:S01]  /*4b20*/  LOP3.LUT R33, R14, 0xffff0000, RZ, 0xc0, !PT ;  /* 0xffff00000e217812 */ /* 0x000fe200078ec0ff */
[C---:B------:R-:W-:Y:S01]  /*4b30*/  IMAD.U32 R14, R15.reuse, 0x10000, RZ ;  /* 0x000100000f0e7824 */ /* 0x040fe200078e00ff */
[----:B------:R-:W-:-:S02]  /*4b40*/  LOP3.LUT R11, R15, 0xffff0000, RZ, 0xc0, !PT ;  /* 0xffff00000f0b7812 */ /* 0x000fc400078ec0ff */
[C---:B------:R-:W-:Y:S02]  /*4b50*/  PRMT R15, R102.reuse, 0x5410, R39 ;  /* 0x00005410660f7816 */ /* 0x040fe40000000027 */
[----:B------:R-:W-:Y:S02]  /*4b60*/  LOP3.LUT R39, R13, 0xffff0000, RZ, 0xc0, !PT ;  /* 0xffff00000d277812 */ /* 0x000fe400078ec0ff */
[C---:B------:R-:W-:Y:S01]  /*4b70*/  LOP3.LUT R42, R35.reuse, 0xffff0000, RZ, 0xc0, !PT ;  /* 0xffff0000232a7812 */ /* 0x040fe200078ec0ff */
[----:B------:R-:W-:Y:S01]  /*4b80*/  IMAD.U32 R35, R35, 0x10000, RZ ;  /* 0x0001000023237824 */ /* 0x000fe200078e00ff */
[----:B------:R-:W-:Y:S02]  /*4b90*/  PRMT R103, R103, 0x5432, R34 ;  /* 0x0000543267677816 */ /* 0x000fe40000000022 */
[----:B------:R-:W-:Y:S01]  /*4ba0*/  PRMT R102, R102, 0x5432, R41 ;  /* 0x0000543266667816 */ /* 0x000fe20000000029 */
[----:B------:R-:W-:Y:S01]  /*4bb0*/  FMUL.FTZ R13, R39, R42 ;  /* 0x0000002a270d7220 */ /* 0x000fe20000410000 */
[----:B------:R-:W-:Y:S01]  /*4bc0*/  LOP3.LUT R40, R15, 0xffff0000, RZ, 0xc0, !PT ;  /* 0xffff00000f287812 */ /* 0x000fe200078ec0ff */
[C---:B------:R-:W-:Y:S01]  /*4bd0*/  IMAD.U32 R34, R103.reuse, 0x10000, RZ ;  /* 0x0001000067227824 */ /* 0x040fe200078e00ff */
[----:B------:R-:W-:Y:S01]  /*4be0*/  LOP3.LUT R103, R103, 0xffff0000, RZ, 0xc0, !PT ;  /* 0xffff000067677812 */ /* 0x000fe200078ec0ff */
[C---:B------:R-:W-:Y:S01]  /*4bf0*/  IMAD.U32 R41, R102.reuse, 0x10000, RZ ;  /* 0x0001000066297824 */ /* 0x040fe200078e00ff */
[----:B------:R-:W-:Y:S01]  /*4c00*/  LOP3.LUT R102, R102, 0xffff0000, RZ, 0xc0, !PT ;  /* 0xffff000066667812 */ /* 0x000fe200078ec0ff */
[-C--:B------:R-:W-:Y:S01]  /*4c10*/  FMUL.FTZ R39, R39, R40.reuse ;  /* 0x0000002827277220 */ /* 0x080fe20000410000 */
[----:B------:R-:W-:Y:S01]  /*4c20*/  FFMA.FTZ R13, R38, R40, -R13 ;  /* 0x00000028260d7223 */ /* 0x000fe2000001080d */
[C---:B------:R-:W-:Y:S01]  /*4c30*/  FMUL.FTZ R43, R33.reuse, R34 ;  /* 0x00000022212b7220 */ /* 0x040fe20000410000 */
[----:B------:R-:W-:Y:S01]  /*4c40*/  LOP3.LUT R40, R12, 0xffff0000, RZ, 0xc0, !PT ;  /* 0xffff00000c287812 */ /* 0x000fe200078ec0ff */
[----:B------:R-:W-:Y:S01]  /*4c50*/  FMUL.FTZ R33, R33, R41 ;  /* 0x0000002921217220 */ /* 0x000fe20000410000 */
[----:B------:R-:W-:Y:S01]  /*4c60*/  FFMA.FTZ R38, R38, R42, R39 ;  /* 0x0000002a26267223 */ /* 0x000fe20000010027 */
[----:B------:R-:W-:-:S02]  /*4c70*/  IMAD.U32 R15, R15, 0x10000, RZ ;  /* 0x000100000f0f7824 */ /* 0x000fc400078e00ff */
[----:B------:R-:W-:Y:S02]  /*4c80*/  IMAD.U32 R39, R12, 0x10000, RZ ;  /* 0x000100000c277824 */ /* 0x000fe400078e00ff */
[C---:B------:R-:W-:Y:S01]  /*4c90*/  FFMA.FTZ R12, R32.reuse, R41, -R43 ;  /* 0x00000029200c7223 */ /* 0x040fe2000001082b */
        /* <DEDUP_REMOVED lines=12> */
[----:B------:R-:W-:-:S07]  /*4d60*/  F2FP.BF16.F32.PACK_AB R12, R35, R32 ;  /* 0x00000020230c723e */ /* 0x000fce00000010ff */
.L_x_2368:
[----:B------:R-:W-:Y:S05]  /*4d70*/  BSYNC B1 ;  /* 0x0000000000017941 */ /* 0x000fea0003800000 */
.L_x_2367:
[----:B--2---:R1:W-:Y:S01]  /*4d80*/  ST.E.128 desc[UR38][R36.64], R12 ;  /* 0x0000000c24007985 */ /* 0x0043e2000c101d26 */
[----:B------:R-:W-:Y:S05]  /*4d90*/  BRA `(.L_x_2346) ;  /* 0x0000002000ec7947 */ /* 0x000fea0003800000 */
.L_x_2339:
        /* <DEDUP_REMOVED lines=46> */
.L_x_2370:
[----:B------:R-:W-:Y:S05]  /*5080*/  BSYNC B1 ;  /* 0x0000000000017941 */ /* 0x000fea0003800000 */
.L_x_2369:
        /* <DEDUP_REMOVED lines=18> */
[----:B------:R-:W-:-:S03]  /*51b0*/  IMAD.MOV.U32 R12, RZ, RZ, R41 ;  /* 0x000000ffff0c7224 */ /* 0x000fc600078e0029 */
[----:B------:R-:W-:Y:S01]  /*51c0*/  PRMT R105, R105, 0x5410, R11 ;  /* 0x0000541069697816 */ /* 0x000fe2000000000b */
[----:B------:R-:W-:Y:S01]  /*51d0*/  IMAD.MOV.U32 R11, RZ, RZ, R47 ;  /* 0x000000ffff0b7224 */ /* 0x000fe200078e002f */
[----:B------:R-:W-:Y:S01]  /*51e0*/  PRMT R107, R107, 0x5410, R12 ;  /* 0x000054106b6b7816 */ /* 0x000fe2000000000c */
        /* <DEDUP_REMOVED lines=22> */
.L_x_2371:
[----:B------:R-:W-:Y:S01]  /*5350*/  IMAD R57, R19, 0x8, R2 ;  /* 0x0000000813397824 */ /* 0x000fe200078e0202 */
[----:B------:R-:W-:Y:S01]  /*5360*/  SHF.L.U32 R84, R141, 0x1f, RZ ;  /* 0x0000001f8d547819 */ /* 0x000fe200000006ff */
[----:B------:R-:W-:Y:S03]  /*5370*/  BSSY B1, `(.L_x_2372) ;  /* 0x0000003000017945 */ /* 0x000fe60003800000 */
[----:B------:R-:W0:Y:S02]  /*5380*/  SYNCS.PHASECHK.TRANS64.TRYWAIT P4, [R57+URZ+0x2d890], R84 ;  /* 0x02d89054390075a7 */ /* 0x000e24000808017f */
[----:B0-----:R-:W-:Y:S05]  /*5390*/  @!P4 BRA `(.L_x_2373) ;  /* 0x0000019c004cc947 */ /* 0x001fea0003800000 */
.L_x_2624:
[----:B------:R-:W-:Y:S05]  /*53a0*/  BSYNC B1 ;  /* 0x0000000000017941 */ /* 0x000fea0003800000 */
.L_x_2372:
[----:B------:R-:W-:-:S03]  /*53b0*/  UMOV UR4, 0xffffffff ;  /* 0xffffffff00047882 */ /* 0x000fc60000000000 */
[----:B------:R-:W-:Y:S05]  /*53c0*/  BRA.DIV UR4, `(.L_x_2374) ;  /* 0x0000019e04547947 */ /* 0x000fea000b800000 */
[----:B------:R1:W2:Y:S04]  /*53d0*/  SHFL.IDX PT, R89, R61, RZ, 0x1e1f ;  /* 0x001e1fff3d597589 */ /* 0x0002a800000e0000 */
[----:B------:R1:W3:Y:S02]  /*53e0*/  SHFL.IDX PT, R88, R60, RZ, 0x1e1f ;  /* 0x001e1fff3c587589 */ /* 0x0002e400000e0000 */
.L_x_2628:
        /* <DEDUP_REMOVED lines=33> */
[----:B------:R-:W-:Y:S02]  /*5600*/  PRMT R40, R105, 0x5432, R40 ;  /* 0x0000543269287816 */ /* 0x000fe40000000028 */
[----:B------:R-:W-:Y:S02]  /*5610*/  SHF.R.U32.HI R105, RZ, 0x10, R53 ;  /* 0x00000010ff697819 */ /* 0x000fe40000011635 */
[--C-:B------:R-:W-:Y:S02]  /*5620*/  SHF.R.U64 R41, R42, 0x10, R43.reuse ;  /* 0x000000102a297819 */ /* 0x100fe4000000122b */
[----:B------:R-:W-:-:S02]  /*5630*/  SHF.R.U32.HI R42, RZ, 0x10, R43 ;  /* 0x00000010ff2a7819 */ /* 0x000fc4000001162b */
[----:B------:R-:W-:Y:S02]  /*5640*/  SHF.R.U64 R43, R52, 0x10, R53 ;  /* 0x00000010342b7819 */ /* 0x000fe40000001235 */
[--C-:B------:R-:W-:Y:S02]  /*5650*/  SHF.R.U64 R52, R54, 0x10, R55.reuse ;  /* 0x0000001036347819 */ /* 0x100fe40000001237 */
[----:B------:R-:W-:Y:S02]  /*5660*/  SHF.R.U32.HI R53, RZ, 0x10, R55 ;  /* 0x00000010ff357819 */ /* 0x000fe40000011637 */
[----:B------:R-:W-:Y:S02]  /*5670*/  PRMT R105, R117, 0x5410, R105 ;  /* 0x0000541075697816 */ /* 0x000fe40000000069 */
[----:B------:R-:W-:Y:S02]  /*5680*/  PRMT R104, R107, 0x5432, R104 ;  /* 0x000054326b687816 */ /* 0x000fe40000000068 */
[----:B------:R-:W-:-:S02]  /*5690*/  PRMT R43, R108, 0x5410, R43 ;  /* 0x000054106c2b7816 */ /* 0x000fc4000000002b */
[----:B------:R-:W-:Y:S01]  /*56a0*/  PRMT R52, R108, 0x5432, R52 ;  /* 0x000054326c347816 */ /* 0x000fe20000000034 */
[----:B-1----:R-:W-:Y:S01]  /*56b0*/  IMAD.U32 R108, R61, 0x10000, RZ ;  /* 0x000100003d6c7824 */ /* 0x002fe200078e00ff */
[----:B------:R-:W-:Y:S01]  /*56c0*/  PRMT R53, R107, 0x5410, R53 ;  /* 0x000054106b357816 */ /* 0x000fe20000000035 */
[----:B------:R-:W-:Y:S01]  /*56d0*/  IMAD.U32 R107, R105, 0x10000, RZ ;  /* 0x00010000696b7824 */ /* 0x000fe200078e00ff */
[----:B------:R-:W-:Y:S01]  /*56e0*/  PRMT R41, R106, 0x5410, R41 ;  /* 0x000054106a297816 */ /* 0x000fe20000000029 */
[----:B------:R-:W-:Y:S01]  /*56f0*/  IMAD.U32 R55, R104, 0x10000, RZ ;  /* 0x0001000068377824 */ /* 0x000fe200078e00ff */
[----:B------:R-:W-:Y:S01]  /*5700*/  PRMT R42, R106, 0x5432, R42 ;  /* 0x000054326a2a7816 */ /* 0x000fe2000000002a */
[----:B--2---:R-:W-:Y:S02]  /*5710*/  IMAD.U32 R106, R13, 0x10000, RZ ;  /* 0x000100000d6a7824 */ /* 0x004fe400078e00ff */
[----:B------:R-:W-:Y:S01]  /*5720*/  FMUL.FTZ R54, R108, R107 ;  /* 0x0000006b6c367220 */ /* 0x000fe20000410000 */
[----:B------:R-:W-:-:S02]  /*5730*/  LOP3.LUT R105, R105, 0xffff0000, RZ, 0xc0, !PT ;  /* 0xffff000069697812 */ /* 0x000fc400078ec0ff */
        /* <DEDUP_REMOVED lines=36> */
[----:B------:R-:W-:Y:S01]  /*5980*/  FMUL.FTZ R54, R54, R55 ;  /* 0x0000003736367220 */ /* 0x000fe20000410000 */
        /* <DEDUP_REMOVED lines=34> */
.L_x_2378:
[----:B------:R-:W-:Y:S05]  /*5bb0*/  BSYNC B2 ;  /* 0x0000000000027941 */ /* 0x000fea0003800000 */
.L_x_2377:
[----:B---3--:R-:W-:-:S04]  /*5bc0*/  LEA R40, P3, R20, R88, 0x1 ;  /* 0x0000005814287211 */ /* 0x008fc800078608ff */
[----:B------:R-:W-:Y:S02]  /*5bd0*/  LEA.HI.X R41, R20, R89, R91, 0x1, P3 ;  /* 0x0000005914297211 */ /* 0x000fe400018f0c5b */
[----:B------:R-:W-:-:S03]  /*5be0*/  ISETP.GE.AND P3, PT, R103, R11, PT ;  /* 0x0000000b6700720c */ /* 0x000fc60003f66270 */
[----:B--2---:R2:W-:Y:S10]  /*5bf0*/  ST.E.128 desc[UR38][R40.64], R12 ;  /* 0x0000000c28007985 */ /* 0x0045f4000c101d26 */
[----:B--2---:R-:W-:-:S05]  /*5c00*/  @!P3 IMAD.WIDE R12, R103, 0x2, R88 ;  /* 0x00000002670cb825 */ /* 0x004fca00078e0258 */
[----:B-1----:R4:W-:Y:S02]  /*5c10*/  @!P3 ST.E.128 desc[UR38][R12.64], R60 ;  /* 0x0000003c0c00b985 */ /* 0x0029e4000c101d26 */
.L_x_2376:
[----:B------:R-:W-:Y:S05]  /*5c20*/  BSYNC B1 ;  /* 0x0000000000017941 */ /* 0x000fea0003800000 */
.L_x_2375:
        /* <DEDUP_REMOVED lines=41> */
[----:B------:R-:W-:Y:S02]  /*5ec0*/  PRMT R49, R115, 0x5432, R38 ;  /* 0x0000543273317816 */ /* 0x000fe40000000026 */
        /* <DEDUP_REMOVED lines=81> */
.L_x_2382:
[----:B------:R-:W-:Y:S05]  /*63e0*/  BSYNC B2 ;  /* 0x0000000000027941 */ /* 0x000fea0003800000 */
.L_x_2381:
[----:B------:R-:W-:-:S04]  /*63f0*/  LEA R36, P3, R21, R88, 0x1 ;  /* 0x0000005815247211 */ /* 0x000fc800078608ff */
[----:B------:R-:W-:Y:S02]  /*6400*/  LEA.HI.X R37, R21, R89, R90, 0x1, P3 ;  /* 0x0000005915257211 */ /* 0x000fe400018f0c5a */
[----:B------:R-:W-:-:S03]  /*6410*/  ISETP.GE.AND P3, PT, R52, R11, PT ;  /* 0x0000000b3400720c */ /* 0x000fc60003f66270 */
[----:B---3--:R3:W-:Y:S10]  /*6420*/  ST.E.128 desc[UR38][R36.64], R12 ;  /* 0x0000000c24007985 */ /* 0x0087f4000c101d26 */
[----:B---3--:R-:W-:-:S05]  /*6430*/  @!P3 IMAD.WIDE R12, R52, 0x2, R88 ;  /* 0x00000002340cb825 */ /* 0x008fca00078e0258 */
[----:B--2---:R2:W-:Y:S02]  /*6440*/  @!P3 ST.E.128 desc[UR38][R12.64], R40 ;  /* 0x000000280c00b985 */ /* 0x0045e4000c101d26 */
.L_x_2380:
[----:B------:R-:W-:Y:S05]  /*6450*/  BSYNC B1 ;  /* 0x0000000000017941 */ /* 0x000fea0003800000 */
.L_x_2379:
        /* <DEDUP_REMOVED lines=22> */
[----:B------:R-:W-:Y:S01]  /*65c0*/  IADD3 R12, R12, R13, R14 ;  /* 0x0000000d0c0c7210 */ /* 0x000fe20007ffe00e */
[----:B------:R-:W-:-:S04]  /*65d0*/  IMAD R13, R19, 0x3000, R92 ;  /* 0x00003000130d7824 */ /* 0x000fc800078e025c */
[----:B------:R-:W-:Y:S02]  /*65e0*/  IMAD R15, R19, 0x3000, R12 ;  /* 0x00003000130f7824 */ /* 0x000fe400078e020c */
[--C-:B------:R-:W-:Y:S02]  /*65f0*/  IMAD R13, R13, 0x2, R2.reuse ;  /* 0x000000020d0d7824 */ /* 0x100fe400078e0202 */
[----:B------:R-:W-:-:S04]  /*6600*/  IMAD R36, R15, 0x2, R2 ;  /* 0x000000020f247824 */ /* 0x000fc800078e0202 */
[----:B------:R-:W2:Y:S04]  /*6610*/  LDS.128 R12, [R13+0x15400] ;  /* 0x015400000d0c7984 */ /* 0x000ea80000000c00 */
[----:B------:R-:W3:Y:S01]  /*6620*/  LDS.128 R36, [R36+0x15400] ;  /* 0x0154000024247984 */ /* 0x000ee20000000c00 */
[----:B------:R-:W-:Y:S05]  /*6630*/  @P3 BRA `(.L_x_2384) ;  /* 0x0000000400783947 */ /* 0x000fea0003800000 */
[--C-:B------:R-:W-:Y:S01]  /*6640*/  SHF.R.U64 R34, R34, 0x10, R35.reuse ;  /* 0x0000001022227819 */ /* 0x100fe20000001223 */
[----:B---3--:R-:W-:Y:S01]  /*6650*/  IMAD.U32 R49, R37, 0x10000, RZ ;  /* 0x0001000025317824 */ /* 0x008fe200078e00ff */
[----:B------:R-:W-:Y:S02]  /*6660*/  SHF.R.U32.HI R43, RZ, 0x10, R35 ;  /* 0x00000010ff2b7819 */ /* 0x000fe40000011623 */
[----:B------:R-:W-:Y:S02]  /*6670*/  SHF.R.U64 R35, R44, 0x10, R45 ;  /* 0x000000102c237819 */ /* 0x000fe4000000122d */
[----:B------:R-:W-:Y:S02]  /*6680*/  SHF.R.U64 R32, R32, 0x10, R33 ;  /* 0x0000001020207819 */ /* 0x000fe40000001221 */
[----:B------:R-:W-:Y:S02]  /*6690*/  SHF.R.U32.HI R44, RZ, 0x10, R45 ;  /* 0x00000010ff2c7819 */ /* 0x000fe4000001162d */
[----:B------:R-:W-:-:S02]  /*66a0*/  SHF.R.U32.HI R33, RZ, 0x10, R33 ;  /* 0x00000010ff217819 */ /* 0x000fc40000011621 */
[C---:B------:R-:W-:Y:S02]  /*66b0*/  PRMT R35, R112.reuse, 0x5410, R35 ;  /* 0x0000541070237816 */ /* 0x040fe40000000023 */
[----:B------:R-:W-:Y:S01]  /*66c0*/  PRMT R112, R112, 0x5432, R44 ;  /* 0x0000543270707816 */ /* 0x000fe2000000002c */
[----:B--2---:R-:W-:Y:S01]  /*66d0*/  IMAD.U32 R44, R13, 0x10000, RZ ;  /* 0x000100000d2c7824 */ /* 0x004fe200078e00ff */
        /* <DEDUP_REMOVED lines=10> */
[C---:B------:R-:W-:Y:S01]  /*6780*/  FFMA.FTZ R47, R44.reuse, R47, -R50 ;  /* 0x0000002f2c2f7223 */ /* 0x040fe20000010832 */
        /* <DEDUP_REMOVED lines=26> */
[C---:B------:R-:W-:Y:S01]  /*6930*/  FMUL.FTZ R39, R48.reuse, R111 ;  /* 0x0000006f30277220 */ /* 0x040fe20000410000 */
[----:B------:R-:W-:Y:S01]  /*6940*/  FMUL.FTZ R48, R48, R43 ;  /* 0x0000002b30307220 */ /* 0x000fe20000410000 */
[----:B------:R-:W-:-:S02]  /*6950*/  F2FP.BF16.F32.PACK_AB R33, R33, R47 ;  /* 0x0000002f2121723e */ /* 0x000fc400000010ff */
[C---:B------:R-:W-:Y:S01]  /*6960*/  FFMA.FTZ R39, R15.reuse, R43, -R39 ;  /* 0x0000002b0f277223 */ /* 0x040fe20000010827 */
[----:B------:R-:W-:Y:S01]  /*6970*/  FFMA.FTZ R15, R15, R111, R48 ;  /* 0x0000006f0f0f7223 */ /* 0x000fe20000010030 */
[C---:B------:R-:W-:Y:S01]  /*6980*/  IMAD.U32 R48, R35.reuse, 0x10000, RZ ;  /* 0x0001000023307824 */ /* 0x040fe200078e00ff */
[----:B------:R-:W-:Y:S01]  /*6990*/  LOP3.LUT R35, R35, 0xffff0000, RZ, 0xc0, !PT ;  /* 0xffff000023237812 */ /* 0x000fe200078ec0ff */
[----:B------:R-:W-:Y:S01]  /*69a0*/  IMAD.U32 R43, R12, 0x10000, RZ ;  /* 0x000100000c2b7824 */ /* 0x000fe200078e00ff */
[----:B------:R-:W-:Y:S01]  /*69b0*/  F2FP.BF16.F32.PACK_AB R39, R39, R46 ;  /* 0x0000002e2727723e */ /* 0x000fe200000010ff */
[C---:B------:R-:W-:Y:S01]  /*69c0*/  FMUL.FTZ R51, R49.reuse, R48 ;  /* 0x0000003031337220 */ /* 0x040fe20000410000 */
[----:B------:R-:W-:Y:S01]  /*69d0*/  FMUL.FTZ R49, R49, R50 ;  /* 0x0000003231317220 */ /* 0x000fe20000410000 */
[----:B------:R-:W-:Y:S01]  /*69e0*/  FMUL.FTZ R53, R36, R35 ;  /* 0x0000002324357220 */ /* 0x000fe20000410000 */
[----:B------:R-:W-:Y:S01]  /*69f0*/  F2FP.BF16.F32.PACK_AB R44, R13, R44 ;  /* 0x0000002c0d2c723e */ /* 0x000fe200000010ff */
[C---:B------:R-:W-:Y:S01]  /*6a00*/  FFMA.FTZ R51, R43.reuse, R50, -R51 ;  /* 0x000000322b337223 */ /* 0x040fe20000010833 */
[----:B------:R-:W-:Y:S01]  /*6a10*/  FFMA.FTZ R49, R43, R48, R49 ;  /* 0x000000302b317223 */ /* 0x000fe20000010031 */
[----:B------:R-:W-:Y:S01]  /*6a20*/  LOP3.LUT R43, R32, 0xffff0000, RZ, 0xc0, !PT ;  /* 0xffff0000202b7812 */ /* 0x000fe200078ec0ff */
[----:B------:R-:W-:Y:S01]  /*6a30*/  IMAD.U32 R48, R34, 0x10000, RZ ;  /* 0x0001000022307824 */ /* 0x000fe200078e00ff */
[----:B------:R-:W-:Y:S01]  /*6a40*/  LOP3.LUT R32, R12, 0xffff0000, RZ, 0xc0, !PT ;  /* 0xffff00000c207812 */ /* 0x000fe200078ec0ff */
[----:B------:R-:W-:-:S02]  /*6a50*/  IMAD.MOV.U32 R13, RZ, RZ, R33 ;  /* 0x000000ffff0d7224 */ /* 0x000fc400078e0021 */
        /* <DEDUP_REMOVED lines=28> */
.L_x_2384:
[----:B------:R-:W-:Y:S05]  /*6c20*/  BSYNC B1 ;  /* 0x0000000000017941 */ /* 0x000fea0003800000 */
.L_x_2383:
[----:B--2---:R2:W-:Y:S01]  /*6c30*/  ST.E.128 desc[UR38][R40.64], R12 ;  /* 0x0000000c28007985 */ /* 0x0045e2000c101d26 */
[----:B------:R-:W-:-:S13]  /*6c40*/  ISETP.GE.AND P3, PT, R42, R11, PT ;  /* 0x0000000b2a00720c */ /* 0x000fda0003f66270 */
[----:B------:R-:W-:Y:S05]  /*6c50*/  @P3 BRA `(.L_x_2346) ;  /* 0x00000004003c3947 */ /* 0x000fea0003800000 */
[----:B------:R-:W-:-:S05]  /*6c60*/  IMAD.WIDE R88, R42, 0x2, R88 ;  /* 0x000000022a587825 */ /* 0x000fca00078e0258 */
[----:B---3--:R3:W-:Y:S01]  /*6c70*/  ST.E.128 desc[UR38][R88.64], R36 ;  /* 0x0000002458007985 */ /* 0x0087e2000c101d26 */
[----:B------:R-:W-:Y:S05]  /*6c80*/  BRA `(.L_x_2346) ;  /* 0x0000000400307947 */ /* 0x000fea0003800000 */
.L_x_2338:
[----:B------:R-:W-:-:S06]  /*6c90*/  UISETP.NE.AND UP0, UPT, UR41, 0x3, UPT ;  /* 0x000000032900788c */ /* 0x000fcc000bf05270 */
[----:B------:R-:W-:-:S13]  /*6ca0*/  PLOP3.LUT P2, PT, PT, PT, UP0, 0x80, 0x0 ;  /* 0x000000000000781c */ /* 0x000fda0003f4f008 */
[----:B------:R-:W-:Y:S05]  /*6cb0*/  @!P2 BRA `(.L_x_2385) ;  /* 0x000000000004a947 */ /* 0x000fea0003800000 */
[----:B------:R-:W-:Y:S01]  /*6cc0*/  BPT.TRAP 0x1 ;  /* 0x000000040000795c */ /* 0x000fe20000300000 */
.L_x_2385:
[----:B------:R-:W-:Y:S01]  /*6cd0*/  IMAD R57, R19, 0x8, R2 ;  /* 0x0000000813397824 */ /* 0x000fe200078e0202 */
[----:B------:R-:W-:Y:S01]  /*6ce0*/  SHF.L.U32 R84, R141, 0x1f, RZ ;  /* 0x0000001f8d547819 */ /* 0x000fe200000006ff */
[----:B------:R-:W-:Y:S01]  /*6cf0*/  BSSY B1, `(.L_x_2386) ;  /* 0x0000004000017945 */ /* 0x000fe20003800000 */
[----:B------:R-:W-:Y:S02]  /*6d00*/  SHF.R.S32.HI R81, RZ, 0x1f, R80 ;  /* 0x0000001fff517819 */ /* 0x000fe40000011450 */
[----:B------:R-:W0:Y:S02]  /*6d10*/  SYNCS.PHASECHK.TRANS64.TRYWAIT P3, [R57+URZ+0x2d890], R84 ;  /* 0x02d89054390075a7 */ /* 0x000e24000806017f */
[----:B0-----:R-:W-:Y:S05]  /*6d20*/  @!P3 BRA `(.L_x_2387) ;  /* 0x000001840048b947 */ /* 0x001fea0003800000 */
.L_x_2629:
[----:B------:R-:W-:Y:S05]  /*6d30*/  BSYNC B1 ;  /* 0x0000000000017941 */ /* 0x000fea0003800000 */
.L_x_2386:
        /* <DEDUP_REMOVED lines=24> */
.L_x_2633:
[----:B------:R-:W-:Y:S05]  /*6ec0*/  @!P3 BRA `(.L_x_2346) ;  /* 0x0000000000a0b947 */ /* 0x000fea0003800000 */
[----:B-1----:R-:W4:Y:S01]  /*6ed0*/  LDL R13, [R1+0x24] ;  /* 0x00002400010d7983 */ /* 0x002f220000100800 */
[----:B------:R-:W-:-:S03]  /*6ee0*/  ULDC UR4, c[0x0][0x2f4] ;  /* 0x0000bd0000047ab9 */ /* 0x000fc60000000800 */
[----:B------:R-:W5:Y:S04]  /*6ef0*/  LDL R12, [R1+0x20] ;  /* 0x00002000010c7983 */ /* 0x000f680000100800 */
[----:B------:R-:W5:Y:S04]  /*6f00*/  LDL R11, [R1+0x14] ;  /* 0x00001400010b7983 */ /* 0x000f680000100800 */
[----:B------:R-:W5:Y:S01]  /*6f10*/  LDL R41, [R1+0x18] ;  /* 0x0000180001297983 */ /* 0x000f620000100800 */
[----:B------:R-:W-:Y:S02]  /*6f20*/  ISETP.GE.AND P5, PT, R16, UR4, PT ;  /* 0x0000000410007c0c */ /* 0x000fe4000bfa6270 */
        /* <DEDUP_REMOVED lines=34> */
.L_x_2346:
[----:B------:R-:W-:Y:S05]  /*7150*/  BSYNC B0 ;  /* 0x0000000000007941 */ /* 0x000fea0003800000 */
.L_x_2337:
        /* <DEDUP_REMOVED lines=16> */
.L_x_2390:
[----:B------:R-:W-:Y:S05]  /*7260*/  BSYNC B0 ;  /* 0x0000000000007941 */ /* 0x000fea0003800000 */
.L_x_2389:
[----:B------:R-:W5:Y:S01]  /*7270*/  SYNCS.PHASECHK.TRANS64.TRYWAIT P2, [R57+URZ+0x2d8b0], R84 ;  /* 0x02d8b054390075a7 */ /* 0x000f62000804017f */
[----:B------:R-:W-:Y:S04]  /*7280*/  BSSY B0, `(.L_x_2391) ;  /* 0x0000002000007945 */ /* 0x000fe80003800000 */
[----:B-----5:R-:W-:Y:S05]  /*7290*/  @!P2 BRA `(.L_x_2392) ;  /* 0x000001800048a947 */ /* 0x020fea0003800000 */
.L_x_2634:
[----:B------:R-:W-:Y:S05]  /*72a0*/  BSYNC B0 ;  /* 0x0000000000007941 */ /* 0x000fea0003800000 */
.L_x_2391:
        /* <DEDUP_REMOVED lines=15> */
[----:B------:R-:W-:-:S04]  /*73a0*/  LEA R11, P2, R12, UR6, 0x1 ;  /* 0x000000060c0b7c11 */ /* 0x000fc8000f8408ff */
[----:B------:R-:W-:Y:S01]  /*73b0*/  LEA.HI.X R12, R12, UR7, R13, 0x1, P2 ;  /* 0x000000070c0c7c11 */ /* 0x000fe200090f0c0d */
[----:B------:R0:W1:Y:S01]  /*73c0*/  SHFL.IDX PT, R36, R11, RZ, 0x1e1f ;  /* 0x001e1fff0b247589 */ /* 0x00006200000e0000 */
[----:B------:R-:W-:-:S03]  /*73d0*/  ISETP.GT.AND P2, PT, R83, R142, PT ;  /* 0x0000008e5300720c */ /* 0x000fc60003f44270 */
[----:B------:R0:W2:Y:S10]  /*73e0*/  SHFL.IDX PT, R37, R12, RZ, 0x1e1f ;  /* 0x001e1fff0c257589 */ /* 0x0000b400000e0000 */
[----:B0-----:R-:W-:Y:S05]  /*73f0*/  @!P2 BRA `(.L_x_2394) ;  /* 0x000000000098a947 */ /* 0x001fea0003800000 */
[----:B------:R-:W3:Y:S01]  /*7400*/  LDL R15, [R1+0x24] ;  /* 0x00002400010f7983 */ /* 0x000ee20000100800 */
[----:B------:R-:W-:-:S03]  /*7410*/  ULDC UR4, c[0x0][0x2f4] ;  /* 0x0000bd0000047ab9 */ /* 0x000fc60000000800 */
[----:B------:R-:W4:Y:S04]  /*7420*/  LDL R14, [R1+0x20] ;  /* 0x00002000010e7983 */ /* 0x000f280000100800 */
[----:B------:R-:W5:Y:S04]  /*7430*/  LDL R42, [R1+0x14] ;  /* 0x00001400012a7983 */ /* 0x000f680000100800 */
[----:B------:R-:W5:Y:S01]  /*7440*/  LDL R41, [R1+0x18] ;  /* 0x0000180001297983 */ /* 0x000f620000100800 */
[----:B------:R-:W-:Y:S02]  /*7450*/  ISETP.GE.AND P5, PT, R16, UR4, PT ;  /* 0x0000000410007c0c */ /* 0x000fe4000bfa6270 */
[----:B------:R-:W-:Y:S01]  /*7460*/  ISETP.GE.AND P4, PT, R136, UR4, PT ;  /* 0x0000000488007c0c */ /* 0x000fe2000bf86270 */
[----:B------:R-:W5:Y:S10]  /*7470*/  LDL R40, [R1+0x1c] ;  /* 0x00001c0001287983 */ /* 0x000f740000100800 */
[----:B-1----:R-:W-:-:S04]  /*7480*/  @!P5 LEA R38, P2, R16, R36, 0x1 ;  /* 0x000000241026d211 */ /* 0x002fc800078408ff */
        /* <DEDUP_REMOVED lines=29> */
.L_x_2394:
[----:B------:R-:W-:Y:S05]  /*7660*/  BSYNC B0 ;  /* 0x0000000000007941 */ /* 0x000fea0003800000 */
.L_x_2393:
        /* <DEDUP_REMOVED lines=21> */
.L_x_2332:
[----:B------:R-:W4:Y:S01]  /*77c0*/  LDL R3, [R1+0x58] ;  /* 0x0000580001037983 */ /* 0x000f220000100800 */
[----:B------:R-:W0:Y:S01]  /*77d0*/  LDC R0, c[0x0][0x448] ;  /* 0x00011200ff007b82 */ /* 0x000e220000000800 */
[----:B------:R-:W-:Y:S01]  /*77e0*/  IMAD.MOV.U32 R94, RZ, RZ, RZ ;  /* 0x000000ffff5e7224 */ /* 0x000fe200078e00ff */
[----:B0-----:R-:W-:-:S13]  /*77f0*/  ISETP.NE.AND P1, PT, R0, 0x1, PT ;  /* 0x000000010000780c */ /* 0x001fda0003f25270 */
[----:B------:R-:W0:Y:S08]  /*7800*/  @P1 LDC R0, c[0x0][0x44c] ;  /* 0x00011300ff001b82 */ /* 0x000e300000000800 */
[----:B------:R-:W1:Y:S01]  /*7810*/  @P1 LDC R5, c[0x0][0x450] ;  /* 0x00011400ff051b82 */ /* 0x000e620000000800 */
[----:B----4-:R-:W-:-:S04]  /*7820*/  VIADD R3, R3, 0xbf ;  /* 0x000000bf03037836 */ /* 0x010fc80000000000 */
[----:B0-----:R-:W-:-:S05]  /*7830*/  @P1 IMAD.HI.U32 R0, R3, R0, RZ ;  /* 0x0000000003001227 */ /* 0x001fca00078e00ff */
[----:B-1----:R-:W-:-:S05]  /*7840*/  @P1 SHF.R.U32.HI R3, RZ, R5, R0 ;  /* 0x00000005ff031219 */ /* 0x002fca0000011600 */
[----:B------:R-:W-:-:S05]  /*7850*/  IMAD.IADD R3, R100, 0x1, R3 ;  /* 0x0000000164037824 */ /* 0x000fca00078e0203 */
[----:B------:R-:W-:-:S04]  /*7860*/  SHF.R.S32.HI R0, RZ, 0x1f, R3 ;  /* 0x0000001fff007819 */ /* 0x000fc80000011403 */
[----:B------:R-:W-:-:S04]  /*7870*/  LEA.HI R0, R0, R3, RZ, 0x7 ;  /* 0x0000000300007211 */ /* 0x000fc800078f38ff */
[----:B------:R-:W-:-:S04]  /*7880*/  SHF.R.S32.HI R0, RZ, 0x7, R0 ;  /* 0x00000007ff007819 */ /* 0x000fc80000011400 */
[----:B------:R-:W-:-:S04]  /*7890*/  VIMNMX R101, R101, R0, PT ;  /* 0x0000000065657248 */ /* 0x000fc80003fe0100 */
[----:B------:R-:W-:Y:S01]  /*78a0*/  ISETP.GE.AND P1, PT, R101, 0x1, PT ;  /* 0x000000016500780c */ /* 0x000fe20003f26270 */
[----:B------:R-:W-:-:S12]  /*78b0*/  @P0 BRA `(.L_x_2396) ;  /* 0x00000000000c0947 */ /* 0x000fd80003800000 */
[----:B------:R-:W0:Y:S01]  /*78c0*/  FENCE.VIEW.ASYNC.G ;  /* 0x00000000000073c6 */ /* 0x000e220000000100 */
[----:B------:R-:W-:Y:S05]  /*78d0*/  WARPSYNC.ALL ;  /* 0x0000000000007948 */ /* 0x000fea0003800000 */
[----:B0-----:R-:W-:Y:S06]  /*78e0*/  BAR.ARV 0xc, 0x200 ;  /* 0x0308000000007b1d */ /* 0x001fec0000002000 */
.L_x_2396:
[----:B------:R-:W-:Y:S04]  /*78f0*/  BSSY B0, `(.L_x_2397) ;  /* 0x0000020000007945 */ /* 0x000fe80003800000 */
[----:B------:R-:W-:Y:S05]  /*7900*/  @!P1 BRA `(.L_x_2398) ;  /* 0x0000000000789947 */ /* 0x000fea0003800000 */
[----:B------:R-:W4:Y:S01]  /*7910*/  LDL R0, [R1+0x70] ;  /* 0x0000700001007983 */ /* 0x000f220000100800 */
[----:B------:R-:W-:Y:S01]  /*7920*/  ULDC UR4, c[0x0][0x9f0] ;  /* 0x00027c0000047ab9 */ /* 0x000fe20000000800 */
[----:B----4-:R-:W-:-:S04]  /*7930*/  ISETP.NE.AND P0, PT, R0, RZ, PT ;  /* 0x000000ff0000720c */ /* 0x010fc80003f05270 */
[----:B------:R-:W-:-:S04]  /*7940*/  SEL R9, R0, UR4, P0 ;  /* 0x0000000400097c07 */ /* 0x000fc80008000000 */
[-C--:B------:R-:W-:Y:S02]  /*7950*/  IABS R6, R9.reuse ;  /* 0x0000000900067213 */ /* 0x080fe40000000000 */
[----:B------:R-:W-:Y:S02]  /*7960*/  IADD3 R0, R9, -0x1, R101 ;  /* 0xffffffff09007810 */ /* 0x000fe40007ffe065 */
[----:B------:R-:W0:Y:S01]  /*7970*/  I2F.RP R3, R6 ;  /* 0x0000000600037306 */ /* 0x000e220000209400 */
[-C--:B------:R-:W-:Y:S02]  /*7980*/  IABS R10, R9.reuse ;  /* 0x00000009000a7213 */ /* 0x080fe40000000000 */
        /* <DEDUP_REMOVED lines=22> */
.L_x_2398:
[----:B------:R-:W-:Y:S05]  /*7af0*/  BSYNC B0 ;  /* 0x0000000000007941 */ /* 0x000fea0003800000 */
.L_x_2397:
[----:B------:R-:W4:Y:S01]  /*7b00*/  LDL R0, [R1+0x84] ;  /* 0x0000840001007983 */ /* 0x000f220000100800 */
[----:B------:R-:W-:Y:S01]  /*7b10*/  PLOP3.LUT P0, PT, PT, PT, PT, 0x80, 0x0 ;  /* 0x000000000000781c */ /* 0x000fe20003f0f070 */
[----:B------:R-:W-:Y:S01]  /*7b20*/  IMAD.MOV.U32 R4, RZ, RZ, RZ ;  /* 0x000000ffff047224 */ /* 0x000fe200078e00ff */
[----:B------:R-:W-:Y:S01]  /*7b30*/  CS2R R134, SRZ ;  /* 0x0000000000867805 */ /* 0x000fe2000001ff00 */
[----:B------:R-:W-:Y:S01]  /*7b40*/  IMAD.MOV.U32 R3, RZ, RZ, RZ ;  /* 0x000000ffff037224 */ /* 0x000fe200078e00ff */
        /* <DEDUP_REMOVED lines=22> */
[----:B----4-:R-:W-:-:S05]  /*7cb0*/  IMAD R0, R0, R94, RZ ;  /* 0x0000005e00007224 */ /* 0x010fca00078e02ff */
        /* <DEDUP_REMOVED lines=8> */
[----:B------:R-:W-:-:S04]  /*7d40*/  SHF.R.S32.HI R40, RZ, 0x1f, R41 ;  /* 0x0000001fff287819 */ /* 0x000fc80000011429 */
[----:B------:R-:W-:-:S04]  /*7d50*/  LEA.HI R13, R40, R41, RZ, 0x7 ;  /* 0x00000029280d7211 */ /* 0x000fc800078f38ff */
[----:B------:R-:W-:Y:S01]  /*7d60*/  SHF.R.S32.HI R13, RZ, 0x7, R13 ;  /* 0x00000007ff0d7819 */ /* 0x000fe2000001140d */
[----:B------:R-:W-:Y:S06]  /*7d70*/  BRA.DIV UR4, `(.L_x_2400) ;  /* 0x0000017604a47947 */ /* 0x000fec000b800000 */
[----:B------:R-:W0:Y:S04]  /*7d80*/  SHFL.IDX PT, R0, R13, RZ, 0x1f ;  /* 0x00001fff0d007589 */ /* 0x000e2800000e0000 */
[----:B0-----:R1:W-:Y:S02]  /*7d90*/  STL [R1+0x28], R0 ;  /* 0x0000280001007387 */ /* 0x0013e40000100800 */
.L_x_2637:
[----:B------:R-:W1:Y:S01]  /*7da0*/  LDL R3, [R1+0x28] ;  /* 0x0000280001037983 */ /* 0x000e620000100800 */
[----:B------:R-:W-:Y:S01]  /*7db0*/  VIADD R4, R2, 0x21800 ;  /* 0x0002180002047836 */ /* 0x000fe20000000000 */
[----:B------:R-:W-:Y:S04]  /*7dc0*/  BSSY B6, `(.L_x_2401) ;  /* 0x000001e000067945 */ /* 0x000fe80003800000 */
[----:B------:R-:W-:Y:S01]  /*7dd0*/  LOP3.LUT P0, RZ, R4, 0x3ff, RZ, 0xc0, !PT ;  /* 0x000003ff04ff7812 */ /* 0x000fe2000780c0ff */
[----:B-1----:R-:W-:-:S05]  /*7de0*/  IMAD.HI R0, R3, 0x55555556, RZ ;  /* 0x5555555603007827 */ /* 0x002fca00078e02ff */
[----:B------:R-:W-:-:S05]  /*7df0*/  LEA.HI R0, R0, R0, RZ, 0x1 ;  /* 0x0000000000007211 */ /* 0x000fca00078f08ff */
[----:B------:R-:W-:-:S04]  /*7e00*/  IMAD R3, R0, -0x3, R3 ;  /* 0xfffffffd00037824 */ /* 0x000fc800078e0203 */
[C---:B------:R-:W-:Y:S02]  /*7e10*/  IMAD R0, R3.reuse, 0x1000, R2 ;  /* 0x0000100003007824 */ /* 0x040fe400078e0202 */
[----:B------:R-:W-:Y:S02]  /*7e20*/  IMAD R3, R3, 0x2000, R4 ;  /* 0x0000200003037824 */ /* 0x000fe400078e0204 */
[----:B------:R-:W-:-:S03]  /*7e30*/  VIADD R0, R0, 0xc400 ;  /* 0x0000c40000007836 */ /* 0x000fc60000000000 */
[----:B------:R-:W-:Y:S02]  /*7e40*/  SHF.R.U32.HI R3, RZ, 0x4, R3 ;  /* 0x00000004ff037819 */ /* 0x000fe40000011603 */
[----:B------:R-:W-:Y:S02]  /*7e50*/  SHF.R.U32.HI R0, RZ, 0x4, R0 ;  /* 0x00000004ff007819 */ /* 0x000fe40000011600 */
[----:B------:R-:W-:Y:S02]  /*7e60*/  LOP3.LUT R3, R3, 0x3fff, RZ, 0xc0, !PT ;  /* 0x00003fff03037812 */ /* 0x000fe400078ec0ff */
[----:B------:R-:W-:-:S03]  /*7e70*/  LOP3.LUT R144, R0, 0x3fff, RZ, 0xc0, !PT ;  /* 0x00003fff00907812 */ /* 0x000fc600078ec0ff */
        /* <DEDUP_REMOVED lines=17> */
[----:B0123-5:R-:W-:Y:S05]  /*7f90*/  CALL.ABS.NOINC R14 ;  /* 0x000000000e007343 */ /* 0x02ffea0003c00000 */
.L_x_2402:
[----:B------:R-:W-:Y:S05]  /*7fa0*/  BSYNC B6 ;  /* 0x0000000000067941 */ /* 0x000fea0003800000 */
.L_x_2401:
        /* <DEDUP_REMOVED lines=8> */
[----:B------:R1:W4:Y:S03]  /*8030*/  SYNCS.PHASECHK.TRANS64.TRYWAIT P0, [R2+URZ+0x2d800], R3 ;  /* 0x02d80003020075a7 */ /* 0x000326000800017f */
[----:B----4-:R-:W-:Y:S05]  /*8040*/  @!P0 NANOSLEEP.SYNCS 0x989680 ;  /* 0x009896800000895d */ /* 0x010fea0003900000 */
[----:B------:R-:W4:Y:S01]  /*8050*/  @!P0 SYNCS.PHASECHK.TRANS64 P0, [R2+URZ+0x2d800], R3 ;  /* 0x02d80003020085a7 */ /* 0x000f22000800007f */
[----:B------:R-:W-:Y:S04]  /*8060*/  BSSY B0, `(.L_x_2404) ;  /* 0x0000006000007945 */ /* 0x000fe80003800000 */
[----:B----4-:R-:W-:Y:S05]  /*8070*/  @P0 BRA `(.L_x_2405) ;  /* 0x0000000000100947 */ /* 0x010fea0003800000 */
.L_x_2406:
[----:B----4-:R4:W0:Y:S02]  /*8080*/  SYNCS.PHASECHK.TRANS64.TRYWAIT P0, [R2+URZ+0x2d800], R3 ;  /* 0x02d80003020075a7 */ /* 0x010824000800017f */
[----:B0-----:R-:W-:Y:S05]  /*8090*/  @!P0 NANOSLEEP.SYNCS 0x989680 ;  /* 0x009896800000895d */ /* 0x001fea0003900000 */
[----:B------:R-:W0:Y:S02]  /*80a0*/  @!P0 SYNCS.PHASECHK.TRANS64 P0, [R2+URZ+0x2d800], R3 ;  /* 0x02d80003020085a7 */ /* 0x000e24000800007f */
[----:B0-----:R-:W-:Y:S05]  /*80b0*/  @!P0 BRA `(.L_x_2406) ;  /* 0xfffffffc00f08947 */ /* 0x001fea000383ffff */
.L_x_2405:
[----:B------:R-:W-:Y:S05]  /*80c0*/  BSYNC B0 ;  /* 0x0000000000007941 */ /* 0x000fea0003800000 */
.L_x_2404:
[----:B------:R-:W-:Y:S05]  /*80d0*/  BRA `(.L_x_2407) ;  /* 0x0000004000847947 */ /* 0x000fea0003800000 */
.L_x_2403:
[----:B------:R-:W-:Y:S01]  /*80e0*/  ULOP3.LUT UP0, URZ, UR42, 0x1bf, URZ, 0xc0, !UPT ;  /* 0x000001bf2a3f7892 */ /* 0x000fe2000f80c03f */
[----:B-----5:R-:W-:Y:S01]  /*80f0*/  SHF.R.S32.HI R0, RZ, 0x1f, R95 ;  /* 0x0000001fff007819 */ /* 0x020fe2000001145f */
[----:B------:R-:W-:Y:S01]  /*8100*/  ULDC.64 UR4, c[0x0][0x3f8] ;  /* 0x0000fe0000047ab9 */ /* 0x000fe20000000a00 */
[----:B------:R-:W-:Y:S01]  /*8110*/  ULDC.64 UR6, c[0x0][0x408] ;  /* 0x0001020000067ab9 */ /* 0x000fe20000000a00 */
[----:B------:R-:W-:Y:S02]  /*8120*/  IMAD.WIDE.U32 R24, R95, UR4, RZ ;  /* 0x000000045f187c25 */ /* 0x000fe4000f8e00ff */
[----:B------:R-:W-:Y:S02]  /*8130*/  PLOP3.LUT P0, PT, PT, PT, UP0, 0x80, 0x0 ;  /* 0x000000000000781c */ /* 0x000fe40003f0f008 */
[C---:B------:R-:W-:Y:S02]  /*8140*/  IMAD R4, R0.reuse, UR4, RZ ;  /* 0x0000000400047c24 */ /* 0x040fe4000f8e02ff */
        /* <DEDUP_REMOVED lines=22> */
[----:B0123--:R-:W-:Y:S05]  /*82b0*/  CALL.ABS.NOINC R14 ;  /* 0x000000000e007343 */ /* 0x00ffea0003c00000 */
.L_x_2408:
[----:B------:R-:W4:Y:S01]  /*82c0*/  LDL R20, [R1+0x58] ;  /* 0x0000580001147983 */ /* 0x000f220000100800 */
[----:B------:R-:W-:Y:S01]  /*82d0*/  ULDC.U8 UR4, c[0x0][0x410] ;  /* 0x0001040000047ab9 */ /* 0x000fe20000000000 */
[----:B------:R-:W-:Y:S01]  /*82e0*/  BSSY B0, `(.L_x_2409) ;  /* 0x00003f8000007945 */ /* 0x000fe20003800000 */
[----:B------:R-:W-:Y:S01]  /*82f0*/  ISETP.NE.AND P0, PT, RZ, UR4, PT ;  /* 0x00000004ff007c0c */ /* 0x000fe2000bf05270 */
[----:B----4-:R-:W-:-:S12]  /*8300*/  IMAD.IADD R9, R142, 0x1, R20 ;  /* 0x000000018e097824 */ /* 0x010fd800078e0214 */
[----:B------:R-:W-:Y:S05]  /*8310*/  @!P0 BRA `(.L_x_2410) ;  /* 0x0000001c00e48947 */ /* 0x000fea0003800000 */
[----:B------:R-:W4:Y:S01]  /*8320*/  LDC R5, c[0x0][0x448] ;  /* 0x00011200ff057b82 */ /* 0x000f220000000800 */
[----:B-1----:R-:W-:Y:S01]  /*8330*/  IMAD.MOV.U32 R3, RZ, RZ, R9 ;  /* 0x000000ffff037224 */ /* 0x002fe200078e0009 */
[----:B------:R-:W-:Y:S01]  /*8340*/  ULDC.64 UR4, c[0x0][0x3f8] ;  /* 0x0000fe0000047ab9 */ /* 0x000fe20000000a00 */
[----:B------:R-:W-:Y:S01]  /*8350*/  ULDC.64 UR6, c[0x0][0x408] ;  /* 0x0001020000067ab9 */ /* 0x000fe20000000a00 */
[----:B------:R-:W-:Y:S02]  /*8360*/  IMAD.MOV.U32 R25, RZ, RZ, R29 ;  /* 0x000000ffff197224 */ /* 0x000fe400078e001d */
[----:B------:R-:W-:Y:S01]  /*8370*/  IMAD.MOV.U32 R27, RZ, RZ, R31 ;  /* 0x000000ffff1b7224 */ /* 0x000fe200078e001f */
[----:B----4-:R-:W-:-:S13]  /*8380*/  ISETP.NE.AND P0, PT, R5, 0x1, PT ;  /* 0x000000010500780c */ /* 0x010fda0003f05270 */
[----:B------:R-:W1:Y:S08]  /*8390*/  @P0 LDC R0, c[0x0][0x44c] ;  /* 0x00011300ff000b82 */ /* 0x000e700000000800 */
[----:B------:R-:W4:Y:S01]  /*83a0*/  @P0 LDC R7, c[0x0][0x450] ;  /* 0x00011400ff070b82 */ /* 0x000f220000000800 */
[----:B-1----:R-:W-:-:S05]  /*83b0*/  @P0 IMAD.HI.U32 R0, R9, R0, RZ ;  /* 0x0000000009000227 */ /* 0x002fca00078e00ff */
[----:B----4-:R-:W-:-:S04]  /*83c0*/  @P0 SHF.R.U32.HI R3, RZ, R7, R0 ;  /* 0x00000007ff030219 */ /* 0x010fc80000011600 */
        /* <DEDUP_REMOVED lines=17> */
[----:B------:R1:W4:Y:S04]  /*84e0*/  SHFL.IDX PT, R3, R13, RZ, 0x1e1f ;  /* 0x001e1fff0d037589 */ /* 0x00032800000e0000 */
[----:B------:R-:W0:Y:S04]  /*84f0*/  SHFL.IDX PT, R38, R38, RZ, 0x1e1f ;  /* 0x001e1fff26267589 */ /* 0x000e2800000e0000 */
[----:B------:R-:W0:Y:S04]  /*8500*/  SHFL.IDX PT, R0, R0, RZ, 0x1e1f ;  /* 0x001e1fff00007589 */ /* 0x000e2800000e0000 */
[----:B-1----:R-:W0:Y:S02]  /*8510*/  SHFL.IDX PT, R39, R39, RZ, 0x1e1f ;  /* 0x001e1fff27277589 */ /* 0x002e2400000e0000 */
.L_x_2643:
[----:B------:R-:W5:Y:S01]  /*8520*/  LDL R4, [R1+0x4c] ;  /* 0x00004c0001047983 */ /* 0x000f620000100800 */
[----:B------:R-:W-:Y:S01]  /*8530*/  BSSY B1, `(.L_x_2412) ;  /* 0x000005f000017945 */ /* 0x000fe20003800000 */
[----:B------:R-:W-:Y:S02]  /*8540*/  CS2R R34, SRZ ;  /* 0x0000000000227805 */ /* 0x000fe4000001ff00 */
[----:B------:R-:W-:Y:S02]  /*8550*/  CS2R R30, SRZ ;  /* 0x00000000001e7805 */ /* 0x000fe4000001ff00 */
[----:B------:R-:W-:Y:S02]  /*8560*/  CS2R R26, SRZ ;  /* 0x00000000001a7805 */ /* 0x000fe4000001ff00 */
[----:B------:R-:W-:Y:S02]  /*8570*/  CS2R R20, SRZ ;  /* 0x0000000000147805 */ /* 0x000fe4000001ff00 */
[----:B------:R-:W-:-:S02]  /*8580*/  CS2R R12, SRZ ;  /* 0x00000000000c7805 */ /* 0x000fc4000001ff00 */
[----:B--2---:R-:W-:Y:S02]  /*8590*/  CS2R R36, SRZ ;  /* 0x0000000000247805 */ /* 0x004fe4000001ff00 */
[----:B------:R-:W-:Y:S02]  /*85a0*/  CS2R R32, SRZ ;  /* 0x0000000000207805 */ /* 0x000fe4000001ff00 */
[----:B------:R-:W-:Y:S02]  /*85b0*/  CS2R R28, SRZ ;  /* 0x00000000001c7805 */ /* 0x000fe4000001ff00 */
[----:B------:R-:W-:Y:S02]  /*85c0*/  CS2R R24, SRZ ;  /* 0x0000000000187805 */ /* 0x000fe4000001ff00 */
[----:B0-----:R-:W-:Y:S02]  /*85d0*/  CS2R R14, SRZ ;  /* 0x00000000000e7805 */ /* 0x001fe4000001ff00 */
[----:B------:R-:W-:Y:S01]  /*85e0*/  CS2R R10, SRZ ;  /* 0x00000000000a7805 */ /* 0x000fe2000001ff00 */
[----:B-----5:R-:W-:-:S04]  /*85f0*/  IMAD R4, R4, R5, RZ ;  /* 0x0000000504047224 */ /* 0x020fc800078e02ff */
[----:B------:R-:W-:Y:S01]  /*8600*/  IMAD R97, R97, -0xc0, R4 ;  /* 0xffffff4061617824 */ /* 0x000fe200078e0204 */
[----:B------:R-:W-:Y:S02]  /*8610*/  ISETP.GE.AND P0, PT, R9, R4, PT ;  /* 0x000000040900720c */ /* 0x000fe40003f06270 */
[----:B------:R-:W-:-:S11]  /*8620*/  CS2R R8, SRZ ;  /* 0x0000000000087805 */ /* 0x000fd6000001ff00 */
[----:B------:R-:W-:Y:S05]  /*8630*/  @P0 BRA `(.L_x_2413) ;  /* 0x0000000400380947 */ /* 0x000fea0003800000 */
[----:B------:R-:W2:Y:S01]  /*8640*/  LDL R48, [R1+0x44] ;  /* 0x0000440001307983 */ /* 0x000ea20000100800 */
[----:B------:R-:W-:-:S03]  /*8650*/  ULDC UR4, c[0x0][0x3f4] ;  /* 0x0000fd0000047ab9 */ /* 0x000fc60000000800 */
[----:B------:R-:W3:Y:S04]  /*8660*/  LDL R47, [R1+0x3c] ;  /* 0x00003c00012f7983 */ /* 0x000ee80000100800 */
[----:B------:R-:W4:Y:S04]  /*8670*/  LDL R46, [R1+0x40] ;  /* 0x00004000012e7983 */ /* 0x000f280000100800 */
[----:B------:R-:W4:Y:S04]  /*8680*/  LDL R43, [R1+0x38] ;  /* 0x00003800012b7983 */ /* 0x000f280000100800 */
[----:B------:R-:W4:Y:S04]  /*8690*/  LDL.64 R44, [R1] ;  /* 0x00000000012c7983 */ /* 0x000f280000100a00 */
        /* <DEDUP_REMOVED lines=15> */
[CC--:B------:R-:W-:Y:S02]  /*8790*/  @!P3 IADD3 R26, P4, R38.reuse, R24.reuse, RZ ;  /* 0x00000018261ab210 */ /* 0x0c0fe40007f9e0ff */
        /* <DEDUP_REMOVED lines=56> */
.L_x_2413:
[----:B------:R-:W-:Y:S05]  /*8b20*/  BSYNC B1 ;  /* 0x0000000000017941 */ /* 0x000fea0003800000 */
.L_x_2412:
[----:B------:R-:W-:Y:S01]  /*8b30*/  ULEA.HI UR4, UR37, UR37, URZ, 0x1 ;  /* 0x0000002525047291 */ /* 0x000fe2000f8f083f */
[----:B----45:R-:W-:Y:S01]  /*8b40*/  IMAD.MOV.U32 R3, RZ, RZ, R35 ;  /* 0x000000ffff037224 */ /* 0x030fe200078e0023 */
[----:B------:R-:W-:Y:S01]  /*8b50*/  VIMNMX R97, R97, 0xc0, PT ;  /* 0x000000c061617848 */ /* 0x000fe20003fe0100 */
[----:B------:R-:W-:Y:S01]  /*8b60*/  IMAD.MOV.U32 R0, RZ, RZ, R34 ;  /* 0x000000ffff007224 */ /* 0x000fe200078e0022 */
[----:B------:R-:W-:Y:S01]  /*8b70*/  ULOP3.LUT UR4, UR4, 0xfffffffe, URZ, 0xc0, !UPT ;  /* 0xfffffffe04047892 */ /* 0x000fe2000f8ec03f */
[----:B0-----:R-:W-:Y:S01]  /*8b80*/  IMAD.MOV.U32 R4, RZ, RZ, R30 ;  /* 0x000000ffff047224 */ /* 0x001fe200078e001e */
[----:B------:R-:W-:Y:S01]  /*8b90*/  PRMT R38, R38, 0x5410, R3 ;  /* 0x0000541026267816 */ /* 0x000fe20000000003 */
        /* <DEDUP_REMOVED lines=8> */
[----:B---3--:R-:W-:Y:S01]  /*8c20*/  PRMT R57, R0, 0x7610, R57 ;  /* 0x0000761000397816 */ /* 0x008fe20000000039 */
        /* <DEDUP_REMOVED lines=36> */
[----:B------:R-:W-:-:S02]  /*8e70*/  PRMT R46, R5, 0x7610, R46 ;  /* 0x00007610052e7816 */ /* 0x000fc4000000002e */
[----:B------:R-:W-:Y:S01]  /*8e80*/  PRMT R47, R6, 0x7610, R47 ;  /* 0x00007610062f7816 */ /* 0x000fe2000000002f */
[----:B0-----:R-:W-:Y:S08]  /*8e90*/  @!P0 BRA `(.L_x_2415) ;  /* 0x0000016400f48947 */ /* 0x001ff00003800000 */
.L_x_2644:
[----:B------:R-:W-:Y:S05]  /*8ea0*/  BSYNC B1 ;  /* 0x0000000000017941 */ /* 0x000fea0003800000 */
.L_x_2414:
[----:B------:R-:W-:Y:S02]  /*8eb0*/  PRMT R42, R0, 0x7610, R42 ;  /* 0x00007610002a7816 */ /* 0x000fe4000000002a */
[----:B------:R-:W-:Y:S01]  /*8ec0*/  PRMT R43, R4, 0x7610, R43 ;  /* 0x00007610042b7816 */ /* 0x000fe2000000002b */
[----:B------:R-:W-:Y:S06]  /*8ed0*/  @P1 BRA `(.L_x_2416) ;  /* 0x0000003000e01947 */ /* 0x000fec0003800000 */
[----:B------:R-:W2:Y:S01]  /*8ee0*/  LDL.64 R66, [R1] ;  /* 0x0000000001427983 */ /* 0x000ea20000100a00 */
        /* <DEDUP_REMOVED lines=70> */
.L_x_2418:
[----:B------:R-:W-:Y:S05]  /*9350*/  BSYNC B1 ;  /* 0x0000000000017941 */ /* 0x000fea0003800000 */
.L_x_2417:
[----:B------:R-:W-:Y:S01]  /*9360*/  BSSY B1, `(.L_x_2419) ;  /* 0x0000031000017945 */ /* 0x000fe20003800000 */
[----:B------:R-:W-:-:S03]  /*9370*/  @P0 VIADD R0, R3, 0xffffffe0 ;  /* 0xffffffe003000836 */ /* 0x000fc60000000000 */
[----:B------:R-:W-:Y:S05]  /*9380*/  @P1 BRA `(.L_x_2420) ;  /* 0x0000000000b81947 */ /* 0x000fea0003800000 */
[----:B0-----:R-:W0:Y:S01]  /*9390*/  LDS.128 R4, [R0+0xc400] ;  /* 0x00c4000000047984 */ /* 0x001e220000000c00 */
[--C-:B------:R-:W-:Y:S02]  /*93a0*/  SHF.R.U64 R34, R32, 0x10, R33.reuse ;  /* 0x0000001020227819 */ /* 0x100fe40000001221 */
[----:B------:R-:W-:Y:S02]  /*93b0*/  SHF.R.U32.HI R35, RZ, 0x10, R33 ;  /* 0x00000010ff237819 */ /* 0x000fe40000011621 */
[--C-:B------:R-:W-:Y:S02]  /*93c0*/  SHF.R.U64 R33, R30, 0x10, R31.reuse ;  /* 0x000000101e217819 */ /* 0x100fe4000000121f */
        /* <DEDUP_REMOVED lines=15> */
[C---:B------:R-:W-:Y:S01]  /*94c0*/  FMUL.FTZ R31, R33.reuse, R57 ;  /* 0x00000039211f7220 */ /* 0x040fe20000410000 */
[----:B------:R-:W-:Y:S02]  /*94d0*/  IMAD.U32 R6, R4, 0x10000, RZ ;  /* 0x0001000004067824 */ /* 0x000fe400078e00ff */
[C---:B------:R-:W-:Y:S01]  /*94e0*/  FFMA.FTZ R41, R30.reuse, R36, -R41 ;  /* 0x000000241e297223 */ /* 0x040fe20000010829 */
        /* <DEDUP_REMOVED lines=24> */
.L_x_2420:
[----:B------:R-:W-:Y:S05]  /*9670*/  BSYNC B1 ;  /* 0x0000000000017941 */ /* 0x000fea0003800000 */
.L_x_2419:
[----:B------:R-:W-:Y:S04]  /*9680*/  BSSY B1, `(.L_x_2421) ;  /* 0x0000030000017945 */ /* 0x000fe80003800000 */
[----:B------:R-:W-:Y:S05]  /*9690*/  @P2 BRA `(.L_x_2422) ;  /* 0x0000000000b82947 */ /* 0x000fea0003800000 */
[----:B01----:R-:W0:Y:S01]  /*96a0*/  LDS.128 R4, [R3+0xf400] ;  /* 0x00f4000003047984 */ /* 0x003e220000000c00 */
        /* <DEDUP_REMOVED lines=45> */
.L_x_2422:
[----:B------:R-:W-:Y:S05]  /*9980*/  BSYNC B1 ;  /* 0x0000000000017941 */ /* 0x000fea0003800000 */
.L_x_2421:
        /* <DEDUP_REMOVED lines=48> */
.L_x_2424:
[----:B------:R-:W-:Y:S05]  /*9c90*/  BSYNC B1 ;  /* 0x0000000000017941 */ /* 0x000fea0003800000 */
.L_x_2423:
        /* <DEDUP_REMOVED lines=48> */
.L_x_2426:
[----:B------:R-:W-:Y:S05]  /*9fa0*/  BSYNC B1 ;  /* 0x0000000000017941 */ /* 0x000fea0003800000 */
.L_x_2425:
        /* <DEDUP_REMOVED lines=48> */
.L_x_2410:
[----:B------:R-:W4:Y:S01]  /*a2b0*/  LDC R10, c[0x0][0x448] ;  /* 0x00011200ff0a7b82 */ /* 0x000f220000000800 */
[----:B-1----:R-:W-:Y:S01]  /*a2c0*/  IMAD.MOV.U32 R3, RZ, RZ, R9 ;  /* 0x000000ffff037224 */ /* 0x002fe200078e0009 */
[----:B------:R-:W-:Y:S01]  /*a2d0*/  ULDC.64 UR4, c[0x0][0x3f8] ;  /* 0x0000fe0000047ab9 */ /* 0x000fe20000000a00 */
[----:B------:R-:W-:Y:S01]  /*a2e0*/  ULDC.64 UR6, c[0x0][0x408] ;  /* 0x0001020000067ab9 */ /* 0x000fe20000000a00 */
[----:B------:R-:W-:Y:S02]  /*a2f0*/  IMAD.MOV.U32 R4, RZ, RZ, R24 ;  /* 0x000000ffff047224 */ /* 0x000fe400078e0018 */
[----:B------:R-:W-:Y:S02]  /*a300*/  IMAD.MOV.U32 R6, RZ, RZ, R26 ;  /* 0x000000ffff067224 */ /* 0x000fe400078e001a */
[----:B------:R-:W-:Y:S01]  /*a310*/  IMAD.MOV.U32 R7, RZ, RZ, R31 ;  /* 0x000000ffff077224 */ /* 0x000fe200078e001f */
[----:B----4-:R-:W-:-:S13]  /*a320*/  ISETP.NE.AND P0, PT, R10, 0x1, PT ;  /* 0x000000010a00780c */ /* 0x010fda0003f05270 */
[----:B------:R-:W1:Y:S08]  /*a330*/  @P0 LDC R0, c[0x0][0x44c] ;  /* 0x00011300ff000b82 */ /* 0x000e700000000800 */
[----:B------:R-:W4:Y:S01]  /*a340*/  @P0 LDC R5, c[0x0][0x450] ;  /* 0x00011400ff050b82 */ /* 0x000f220000000800 */
[----:B-1----:R-:W-:-:S05]  /*a350*/  @P0 IMAD.HI.U32 R0, R9, R0, RZ ;  /* 0x0000000009000227 */ /* 0x002fca00078e00ff */
[----:B----4-:R-:W-:Y:S01]  /*a360*/  @P0 SHF.R.U32.HI R3, RZ, R5, R0 ;  /* 0x00000005ff030219 */ /* 0x010fe20000011600 */
[----:B------:R-:W-:-:S03]  /*a370*/  IMAD.MOV.U32 R5, RZ, RZ, R29 ;  /* 0x000000ffff057224 */ /* 0x000fc600078e001d */
[----:B------:R-:W-:Y:S01]  /*a380*/  SHF.R.S32.HI R0, RZ, 0x1f, R3 ;  /* 0x0000001fff007819 */ /* 0x000fe20000011403 */
[----:B------:R-:W-:-:S04]  /*a390*/  IMAD.WIDE.U32 R4, R3, UR4, R4 ;  /* 0x0000000403047c25 */ /* 0x000fc8000f8e0004 */
[C---:B------:R-:W-:Y:S02]  /*a3a0*/  IMAD R8, R0.reuse, UR4, RZ ;  /* 0x0000000400087c24 */ /* 0x040fe4000f8e02ff */
[----:B------:R-:W-:Y:S02]  /*a3b0*/  IMAD R0, R0, UR6, RZ ;  /* 0x0000000600007c24 */ /* 0x000fe4000f8e02ff */
[C---:B------:R-:W-:Y:S01]  /*a3c0*/  IMAD R13, R3.reuse, UR5, R8 ;  /* 0x00000005030d7c24 */ /* 0x040fe2000f8e0208 */
[----:B------:R-:W-:Y:S01]  /*a3d0*/  ULDC.64 UR4, c[0x0][0x3e8] ;  /* 0x0000fa0000047ab9 */ /* 0x000fe20000000a00 */
[----:B------:R-:W-:-:S04]  /*a3e0*/  IMAD.WIDE.U32 R6, R3, UR6, R6 ;  /* 0x0000000603067c25 */ /* 0x000fc8000f8e0006 */
[----:B--2---:R-:W-:Y:S01]  /*a3f0*/  IMAD R37, R3, UR7, R0 ;  /* 0x0000000703257c24 */ /* 0x004fe2000f8e0200 */
        /* <DEDUP_REMOVED lines=10> */
[----:B------:R-:W4:Y:S04]  /*a4a0*/  SHFL.IDX PT, R3, R3, RZ, 0x1e1f ;  /* 0x001e1fff03037589 */ /* 0x000f2800000e0000 */
[----:B------:R-:W0:Y:S04]  /*a4b0*/  SHFL.IDX PT, R37, R37, RZ, 0x1e1f ;  /* 0x001e1fff25257589 */ /* 0x000e2800000e0000 */
[----:B-1----:R-:W0:Y:S02]  /*a4c0*/  SHFL.IDX PT, R38, R38, RZ, 0x1e1f ;  /* 0x001e1fff26267589 */ /* 0x002e2400000e0000 */
.L_x_2650:
[----:B------:R-:W5:Y:S01]  /*a4d0*/  LDL R4, [R1+0x4c] ;  /* 0x00004c0001047983 */ /* 0x000f620000100800 */
[----:B------:R-:W-:Y:S01]  /*a4e0*/  BSSY B1, `(.L_x_2428) ;  /* 0x000003b000017945 */ /* 0x000fe20003800000 */
[----:B------:R-:W-:Y:S02]  /*a4f0*/  CS2R R6, SRZ ;  /* 0x0000000000067805 */ /* 0x000fe4000001ff00 */
[----:B------:R-:W-:Y:S02]  /*a500*/  CS2R R12, SRZ ;  /* 0x00000000000c7805 */ /* 0x000fe4000001ff00 */
[----:B0-----:R-:W-:Y:S02]  /*a510*/  CS2R R14, SRZ ;  /* 0x00000000000e7805 */ /* 0x001fe4000001ff00 */
[----:B------:R-:W-:Y:S02]  /*a520*/  CS2R R24, SRZ ;  /* 0x0000000000187805 */ /* 0x000fe4000001ff00 */
[----:B------:R-:W-:-:S02]  /*a530*/  CS2R R26, SRZ ;  /* 0x00000000001a7805 */ /* 0x000fc4000001ff00 */
[----:B------:R-:W-:Y:S02]  /*a540*/  CS2R R28, SRZ ;  /* 0x00000000001c7805 */ /* 0x000fe4000001ff00 */
[----:B------:R-:W-:Y:S02]  /*a550*/  CS2R R30, SRZ ;  /* 0x00000000001e7805 */ /* 0x000fe4000001ff00 */
[----:B------:R-:W-:Y:S02]  /*a560*/  CS2R R32, SRZ ;  /* 0x0000000000207805 */ /* 0x000fe4000001ff00 */
[----:B------:R-:W-:Y:S01]  /*a570*/  CS2R R34, SRZ ;  /* 0x0000000000227805 */ /* 0x000fe2000001ff00 */
[----:B-----5:R-:W-:Y:S01]  /*a580*/  IMAD R10, R4, R10, RZ ;  /* 0x0000000a040a7224 */ /* 0x020fe200078e02ff */
[----:B------:R-:W-:-:S03]  /*a590*/  CS2R R4, SRZ ;  /* 0x0000000000047805 */ /* 0x000fc6000001ff00 */
[----:B------:R-:W-:Y:S01]  /*a5a0*/  IMAD R97, R97, -0xc0, R10 ;  /* 0xffffff4061617824 */ /* 0x000fe200078e020a */
[----:B------:R-:W-:Y:S02]  /*a5b0*/  ISETP.GE.AND P0, PT, R9, R10, PT ;  /* 0x0000000a0900720c */ /* 0x000fe40003f06270 */
[----:B------:R-:W-:Y:S02]  /*a5c0*/  CS2R R8, SRZ ;  /* 0x0000000000087805 */ /* 0x000fe4000001ff00 */
[----:B------:R-:W-:-:S09]  /*a5d0*/  CS2R R10, SRZ ;  /* 0x00000000000a7805 */ /* 0x000fd2000001ff00 */
[----:B------:R-:W-:Y:S05]  /*a5e0*/  @P0 BRA `(.L_x_2429) ;  /* 0x0000000000a80947 */ /* 0x000fea0003800000 */
[----:B------:R-:W3:Y:S04]  /*a5f0*/  LDL R21, [R1+0x14] ;  /* 0x0000140001157983 */ /* 0x000ee80000100800 */
[----:B------:R-:W3:Y:S01]  /*a600*/  LDL R20, [R1+0x18] ;  /* 0x0000180001147983 */ /* 0x000ee20000100800 */
        /* <DEDUP_REMOVED lines=19> */
[----:B---3--:R-:W-:-:S02]  /*a740*/  @!P3 IMAD.SHL.U32 R13, R21, 0x8, RZ ;  /* 0x00000008150db824 */ /* 0x008fc400078e00ff */
        /* <DEDUP_REMOVED lines=20> */
.L_x_2429:
[----:B------:R-:W-:Y:S05]  /*a890*/  BSYNC B1 ;  /* 0x0000000000017941 */ /* 0x000fea0003800000 */
.L_x_2428:
[----:B------:R-:W-:Y:S01]  /*a8a0*/  ULEA.HI UR4, UR37, UR37, URZ, 0x1 ;  /* 0x0000002525047291 */ /* 0x000fe2000f8f083f */
[----:B----45:R-:W-:Y:S01]  /*a8b0*/  IMAD.MOV.U32 R3, RZ, RZ, R5 ;  /* 0x000000ffff037224 */ /* 0x030fe200078e0005 */
[----:B------:R-:W-:Y:S01]  /*a8c0*/  VIMNMX R97, R97, 0xc0, PT ;  /* 0x000000c061617848 */ /* 0x000fe20003fe0100 */
[----:B-1----:R-:W-:Y:S01]  /*a8d0*/  IMAD.MOV.U32 R20, RZ, RZ, R6 ;  /* 0x000000ffff147224 */ /* 0x002fe200078e0006 */
[----:B------:R-:W-:Y:S01]  /*a8e0*/  ULOP3.LUT UR4, UR4, 0xfffffffe, URZ, 0xc0, !UPT ;  /* 0xfffffffe04047892 */ /* 0x000fe2000f8ec03f */
[----:B--2---:R-:W-:Y:S01]  /*a8f0*/  IMAD.MOV.U32 R0, RZ, RZ, R4 ;  /* 0x000000ffff007224 */ /* 0x004fe200078e0004 */
[----:B------:R-:W-:Y:S01]  /*a900*/  BSSY B1, `(.L_x_2430) ;  /* 0x0000032000017945 */ /* 0x000fe20003800000 */
        /* <DEDUP_REMOVED lines=17> */
[----:B---3--:R-:W-:Y:S01]  /*aa20*/  PRMT R57, R0, 0x7610, R57 ;  /* 0x0000761000397816 */ /* 0x008fe20000000039 */
        /* <DEDUP_REMOVED lines=31> */
.L_x_2651:
[----:B------:R-:W-:Y:S05]  /*ac20*/  BSYNC B1 ;  /* 0x0000000000017941 */ /* 0x000fea0003800000 */
.L_x_2430:
        /* <DEDUP_REMOVED lines=20> */
[----:B------:R-:W-:Y:S02]  /*ad70*/  SHF.R.U64 R24, R6, 0x10, R7 ;  /* 0x0000001006187819 */ /* 0x000fe40000001207 */
[----:B------:R-:W-:Y:S02]  /*ad80*/  PRMT R59, R52, 0x5410, R59 ;  /* 0x00005410343b7816 */ /* 0x000fe4000000003b */
[----:B------:R-:W-:Y:S02]  /*ad90*/  SHF.R.U32.HI R4, RZ, 0x10, R7 ;  /* 0x00000010ff047819 */ /* 0x000fe40000011607 */
[----:B------:R-:W-:Y:S01]  /*ada0*/  SHF.R.U32.HI R50, RZ, 0x10, R5 ;  /* 0x00000010ff327819 */ /* 0x000fe20000011605 */
[----:B------:R-:W-:Y:S01]  /*adb0*/  IMAD.U32 R70, R59, 0x10000, RZ ;  /* 0x000100003b467824 */ /* 0x000fe200078e00ff */
[----:B------:R-:W-:Y:S02]  /*adc0*/  PRMT R53, R62, 0x5410, R53 ;  /* 0x000054103e357816 */ /* 0x000fe40000000035 */
[----:B------:R-:W-:-:S02]  /*add0*/  PRMT R6, R65, 0x5410, R25 ;  /* 0x0000541041067816 */ /* 0x000fc40000000019 */
[----:B------:R-:W-:Y:S01]  /*ade0*/  PRMT R7, R21, 0x5432, R24 ;  /* 0x0000543215077816 */ /* 0x000fe20000000018 */
[----:B------:R-:W-:Y:S01]  /*adf0*/  IMAD.U32 R68, R53, 0x10000, RZ ;  /* 0x0001000035447824 */ /* 0x000fe200078e00ff */
[----:B------:R-:W-:Y:S02]  /*ae00*/  PRMT R51, R64, 0x5410, R51 ;  /* 0x0000541040337816 */ /* 0x000fe40000000033 */
[----:B------:R-:W-:Y:S02]  /*ae10*/  SHF.R.U32.HI R26, RZ, 0x10, R27 ;  /* 0x00000010ff1a7819 */ /* 0x000fe4000001161b */
[----:B------:R-:W-:Y:S02]  /*ae20*/  PRMT R50, R20, 0x5432, R50 ;  /* 0x0000543214327816 */ /* 0x000fe40000000032 */
[----:B------:R-:W-:Y:S02]  /*ae30*/  PRMT R5, R45, 0x5432, R26 ;  /* 0x000054322d057816 */ /* 0x000fe4000000001a */
[----:B------:R-:W-:Y:S01]  /*ae40*/  PRMT R4, R44, 0x5432, R4 ;  /* 0x000054322c047816 */ /* 0x000fe20000000004 */
[----:B------:R-:W-:Y:S01]  /*ae50*/  IMAD.U32 R71, R50, 0x10000, RZ ;  /* 0x0001000032477824 */ /* 0x000fe200078e00ff */
        /* <DEDUP_REMOVED lines=24> */
[C---:B------:R-:W-:Y:S01]  /*afe0*/  FMUL.FTZ R72, R39.reuse, R70 ;  /* 0x0000004627487220 */ /* 0x040fe20000410000 */
[----:B------:R-:W-:Y:S01]  /*aff0*/  FMUL.FTZ R74, R39, R68 ;  /* 0x00000044274a7220 */ /* 0x000fe20000410000 */
[----:B------:R-:W-:Y:S01]  /*b000*/  IMAD.U32 R37, R42, 0x10000, RZ ;  /* 0x000100002a257824 */ /* 0x000fe200078e00ff */
[C---:B------:R-:W-:Y:S01]  /*b010*/  LOP3.LUT R42, R43.reuse, 0xffff0000, RZ, 0xc0, !PT ;  /* 0xffff00002b2a7812 */ /* 0x040fe200078ec0ff */
[----:B------:R-:W-:-:S02]  /*b020*/  IMAD.U32 R67, R43, 0x10000, RZ ;  /* 0x000100002b437824 */ /* 0x000fc400078e00ff */
[----:B------:R-:W-:Y:S01]  /*b030*/  FFMA.FTZ R39, R65, R68, -R72 ;  /* 0x0000004441277223 */ /* 0x000fe20000010848 */
[----:B------:R-:W-:Y:S01]  /*b040*/  LOP3.LUT R40, R41, 0xffff0000, RZ, 0xc0, !PT ;  /* 0xffff000029287812 */ /* 0x000fe200078ec0ff */
[----:B------:R-:W-:Y:S02]  /*b050*/  IMAD.U32 R43, R51, 0x10000, RZ ;  /* 0x00010000332b7824 */ /* 0x000fe400078e00ff */
[----:B------:R-:W-:Y:S01]  /*b060*/  FMUL.FTZ R69, R66, R71 ;  /* 0x0000004742457220 */ /* 0x000fe20000410000 */
[----:B------:R-:W-:Y:S02]  /*b070*/  IMAD.U32 R68, R4, 0x10000, RZ ;  /* 0x0001000004447824 */ /* 0x000fe400078e00ff */
[----:B------:R-:W-:Y:S01]  /*b080*/  FFMA.FTZ R41, R65, R70, R74 ;  /* 0x0000004641297223 */ /* 0x000fe2000001004a */
[----:B------:R-:W-:Y:S02]  /*b090*/  IMAD.U32 R65, R5, 0x10000, RZ ;  /* 0x0001000005417824 */ /* 0x000fe400078e00ff */
[-C--:B------:R-:W-:Y:S01]  /*b0a0*/  FMUL.FTZ R73, R66, R43.reuse ;  /* 0x0000002b42497220 */ /* 0x080fe20000410000 */
[-C--:B------:R-:W-:Y:S01]  /*b0b0*/  FMUL.FTZ R75, R67, R68.reuse ;  /* 0x00000044434b7220 */ /* 0x080fe20000410000 */
[----:B------:R-:W-:Y:S01]  /*b0c0*/  FFMA.FTZ R43, R62, R43, -R69 ;  /* 0x0000002b3e2b7223 */ /* 0x000fe20000010845 */
[----:B------:R-:W-:Y:S01]  /*b0d0*/  LOP3.LUT R69, R59, 0xffff0000, RZ, 0xc0, !PT ;  /* 0xffff00003b457812 */ /* 0x000fe200078ec0ff */
[-C--:B------:R-:W-:Y:S01]  /*b0e0*/  FMUL.FTZ R67, R67, R65.reuse ;  /* 0x0000004143437220 */ /* 0x080fe20000410000 */
[----:B------:R-:W-:Y:S01]  /*b0f0*/  FFMA.FTZ R59, R64, R65, -R75 ;  /* 0x00000041403b7223 */ /* 0x000fe2000001084b */
[----:B------:R-:W-:Y:S01]  /*b100*/  LOP3.LUT R65, R53, 0xffff0000, RZ, 0xc0, !PT ;  /* 0xffff000035417812 */ /* 0x000fe200078ec0ff */
[----:B------:R-:W-:Y:S01]  /*b110*/  FFMA.FTZ R62, R62, R71, R73 ;  /* 0x000000473e3e7223 */ /* 0x000fe20000010049 */
[----:B------:R-:W-:Y:S01]  /*b120*/  FFMA.FTZ R53, R64, R68, R67 ;  /* 0x0000004440357223 */ /* 0x000fe20000010043 */
[C---:B------:R-:W-:Y:S01]  /*b130*/  FMUL.FTZ R71, R52.reuse, R69 ;  /* 0x0000004534477220 */ /* 0x040fe20000410000 */
[----:B------:R-:W-:Y:S01]  /*b140*/  LOP3.LUT R51, R51, 0xffff0000, RZ, 0xc0, !PT ;  /* 0xffff000033337812 */ /* 0x000fe200078ec0ff */
[-C--:B------:R-:W-:Y:S01]  /*b150*/  FMUL.FTZ R73, R52, R65.reuse ;  /* 0x0000004134497220 */ /* 0x080fe20000410000 */
[----:B------:R-:W-:Y:S01]  /*b160*/  LOP3.LUT R67, R50, 0xffff0000, RZ, 0xc0, !PT ;  /* 0xffff000032437812 */ /* 0x000fe200078ec0ff */
[----:B------:R-:W-:Y:S01]  /*b170*/  FFMA.FTZ R64, R26, R65, -R71 ;  /* 0x000000411a407223 */ /* 0x000fe20000010847 */
[----:B------:R-:W-:-:S02]  /*b180*/  IMAD.U32 R52, R7, 0x10000, RZ ;  /* 0x0001000007347824 */ /* 0x000fc400078e00ff */
[----:B------:R-:W-:Y:S01]  /*b190*/  FMUL.FTZ R66, R40, R51 ;  /* 0x0000003328427220 */ /* 0x000fe20000410000 */
[----:B------:R-:W-:Y:S02]  /*b1a0*/  IMAD.U32 R50, R6, 0x10000, RZ ;  /* 0x0001000006327824 */ /* 0x000fe400078e00ff */
[-C--:B------:R-:W-:Y:S01]  /*b1b0*/  FMUL.FTZ R65, R40, R67.reuse ;  /* 0x0000004328417220 */ /* 0x080fe20000410000 */
[C---:B------:R-:W-:Y:S01]  /*b1c0*/  FMUL.FTZ R68, R37.reuse, R52 ;  /* 0x0000003425447220 */ /* 0x040fe20000410000 */
[----:B------:R-:W-:Y:S01]  /*b1d0*/  FFMA.FTZ R67, R36, R67, R66 ;  /* 0x0000004324437223 */ /* 0x000fe20000010042 */
[----:B------:R-:W-:Y:S01]  /*b1e0*/  LOP3.LUT R6, R6, 0xffff0000, RZ, 0xc0, !PT ;  /* 0xffff000006067812 */ /* 0x000fe200078ec0ff */
[----:B------:R-:W-:Y:S01]  /*b1f0*/  FFMA.FTZ R40, R36, R51, -R65 ;  /* 0x0000003324287223 */ /* 0x000fe20000010841 */
[-C--:B------:R-:W-:Y:S01]  /*b200*/  FMUL.FTZ R36, R37, R50.reuse ;  /* 0x0000003225247220 */ /* 0x080fe20000410000 */
[----:B------:R-:W-:Y:S01]  /*b210*/  LOP3.LUT R7, R7, 0xffff0000, RZ, 0xc0, !PT ;  /* 0xffff000007077812 */ /* 0x000fe200078ec0ff */
[C---:B------:R-:W-:Y:S01]  /*b220*/  FFMA.FTZ R68, R25.reuse, R50, -R68 ;  /* 0x0000003219447223 */ /* 0x040fe20000010844 */
[----:B------:R-:W-:Y:S01]  /*b230*/  LOP3.LUT R37, R4, 0xffff0000, RZ, 0xc0, !PT ;  /* 0xffff000004257812 */ /* 0x000fe200078ec0ff */
[----:B------:R-:W-:Y:S01]  /*b240*/  FFMA.FTZ R36, R25, R52, R36 ;  /* 0x0000003419247223 */ /* 0x000fe20000010024 */
[----:B------:R-:W-:Y:S01]  /*b250*/  LOP3.LUT R5, R5, 0xffff0000, RZ, 0xc0, !PT ;  /* 0xffff000005057812 */ /* 0x000fe200078ec0ff */
[CC--:B------:R-:W-:Y:S01]  /*b260*/  FMUL.FTZ R4, R27.reuse, R6.reuse ;  /* 0x000000061b047220 */ /* 0x0c0fe20000410000 */
[----:B------:R-:W-:Y:S01]  /*b270*/  FMUL.FTZ R25, R27, R7 ;  /* 0x000000071b197220 */ /* 0x000fe20000410000 */
[----:B------:R-:W-:Y:S01]  /*b280*/  FMUL.FTZ R51, R42, R37 ;  /* 0x000000252a337220 */ /* 0x000fe20000410000 */
[----:B------:R-:W-:Y:S01]  /*b290*/  FFMA.FTZ R26, R26, R69, R73 ;  /* 0x000000451a1a7223 */ /* 0x000fe20000010049 */
        /* <DEDUP_REMOVED lines=15> */
.L_x_2433:
[----:B------:R-:W-:Y:S05]  /*b390*/  BSYNC B1 ;  /* 0x0000000000017941 */ /* 0x000fea0003800000 */
.L_x_2432:
[----:B------:R-:W-:Y:S04]  /*b3a0*/  BSSY B1, `(.L_x_2434) ;  /* 0x0000075000017945 */ /* 0x000fe80003800000 */
[----:B------:R-:W-:Y:S05]  /*b3b0*/  @P1 BRA `(.L_x_2435) ;  /* 0x0000000400cc1947 */ /* 0x000fea0003800000 */
[----:B0-----:R-:W2:Y:S04]  /*b3c0*/  LDL R6, [R1+0x3c] ;  /* 0x00003c0001067983 */ /* 0x001ea80000100800 */
[----:B------:R-:W2:Y:S04]  /*b3d0*/  LDL.64 R4, [R1] ;  /* 0x0000000001047983 */ /* 0x000ea80000100a00 */
[----:B------:R-:W3:Y:S01]  /*b3e0*/  LDL R0, [R1+0x14] ;  /* 0x0000140001007983 */ /* 0x000ee20000100800 */
[----:B------:R-:W-:Y:S02]  /*b3f0*/  SHF.R.U64 R40, R28, 0x10, R29 ;  /* 0x000000101c287819 */ /* 0x000fe4000000121d */
[----:B------:R-:W-:-:S02]  /*b400*/  SHF.R.U64 R28, R8, 0x10, R9 ;  /* 0x00000010081c7819 */ /* 0x000fc40000001209 */
[----:B------:R-:W-:Y:S02]  /*b410*/  SHF.R.U32.HI R9, RZ, 0x10, R9 ;  /* 0x00000010ff097819 */ /* 0x000fe40000011609 */
[----:B------:R-:W-:Y:S02]  /*b420*/  SHF.R.U64 R8, R10, 0x10, R11 ;  /* 0x000000100a087819 */ /* 0x000fe4000000120b */
[----:B------:R-:W-:Y:S02]  /*b430*/  PRMT R55, R55, 0x5410, R28 ;  /* 0x0000541037377816 */ /* 0x000fe4000000001c */
[----:B------:R-:W-:Y:S02]  /*b440*/  SHF.R.U32.HI R38, RZ, 0x10, R29 ;  /* 0x00000010ff267819 */ /* 0x000fe4000001161d */
[----:B------:R-:W-:Y:S01]  /*b450*/  SHF.R.U64 R29, R30, 0x10, R31 ;  /* 0x000000101e1d7819 */ /* 0x000fe2000000121f */
[----:B------:R-:W-:Y:S01]  /*b460*/  IMAD.U32 R39, R55, 0x10000, RZ ;  /* 0x0001000037277824 */ /* 0x000fe200078e00ff */
[----:B------:R-:W-:-:S02]  /*b470*/  SHF.R.U32.HI R11, RZ, 0x10, R11 ;  /* 0x00000010ff0b7819 */ /* 0x000fc4000001160b */
[----:B------:R-:W-:Y:S02]  /*b480*/  PRMT R63, R63, 0x5410, R40 ;  /* 0x000054103f3f7816 */ /* 0x000fe40000000028 */
[----:B------:R-:W-:Y:S02]  /*b490*/  PRMT R56, R56, 0x5410, R9 ;  /* 0x0000541038387816 */ /* 0x000fe40000000009 */
[----:B------:R-:W-:Y:S02]  /*b4a0*/  PRMT R57, R57, 0x5410, R8 ;  /* 0x0000541039397816 */ /* 0x000fe40000000008 */
[----:B------:R-:W-:Y:S01]  /*b4b0*/  SHF.R.U32.HI R31, RZ, 0x10, R31 ;  /* 0x00000010ff1f7819 */ /* 0x000fe2000001161f */
[----:B------:R-:W-:Y:S01]  /*b4c0*/  IMAD.U32 R41, R56, 0x10000, RZ ;  /* 0x0001000038297824 */ /* 0x000fe200078e00ff */
[----:B------:R-:W-:Y:S01]  /*b4d0*/  PRMT R61, R61, 0x5410, R38 ;  /* 0x000054103d3d7816 */ /* 0x000fe20000000026 */
[----:B------:R-:W-:Y:S01]  /*b4e0*/  IMAD.U32 R38, R63, 0x10000, RZ ;  /* 0x000100003f267824 */ /* 0x000fe200078e00ff */
[----:B------:R-:W-:-:S02]  /*b4f0*/  PRMT R60, R60, 0x5410, R29 ;  /* 0x000054103c3c7816 */ /* 0x000fc4000000001d */
[----:B------:R-:W-:Y:S02]  /*b500*/  PRMT R54, R54, 0x5410, R11 ;  /* 0x0000541036367816 */ /* 0x000fe4000000000b */
[----:B------:R-:W-:Y:S02]  /*b510*/  PRMT R58, R58, 0x5410, R31 ;  /* 0x000054103a3a7816 */ /* 0x000fe4000000001f */
        /* <DEDUP_REMOVED lines=43> */
[C---:B------:R-:W-:Y:S01]  /*b7d0*/  FFMA.FTZ R8, R9.reuse, R38, -R40 ;  /* 0x0000002609087223 */ /* 0x040fe20000010828 */
[----:B------:R-:W-:Y:S01]  /*b7e0*/  FMUL.FTZ R43, R10, R41 ;  /* 0x000000290a2b7220 */ /* 0x000fe20000410000 */
[----:B------:R-:W-:Y:S02]  /*b7f0*/  IMAD.U32 R40, R54, 0x10000, RZ ;  /* 0x0001000036287824 */ /* 0x000fe400078e00ff */
[----:B------:R-:W-:Y:S01]  /*b800*/  FFMA.FTZ R9, R9, R39, R42 ;  /* 0x0000002709097223 */ /* 0x000fe2000001002a */
[----:B------:R-:W-:Y:S02]  /*b810*/  IMAD.U32 R38, R58, 0x10000, RZ ;  /* 0x000100003a267824 */ /* 0x000fe400078e00ff */
[-C--:B------:R-:W-:Y:S01]  /*b820*/  FMUL.FTZ R39, R10, R27.reuse ;  /* 0x0000001b0a277220 */ /* 0x080fe20000410000 */
[C---:B------:R-:W-:Y:S01]  /*b830*/  FFMA.FTZ R10, R28.reuse, R27, -R43 ;  /* 0x0000001b1c0a7223 */ /* 0x040fe2000001082b */
[C---:B------:R-:W-:Y:S01]  /*b840*/  FMUL.FTZ R27, R37.reuse, R40 ;  /* 0x00000028251b7220 */ /* 0x040fe20000410000 */
[-C--:B------:R-:W-:Y:S01]  /*b850*/  FMUL.FTZ R43, R37, R38.reuse ;  /* 0x00000026252b7220 */ /* 0x080fe20000410000 */
[----:B------:R-:W-:Y:S01]  /*b860*/  LOP3.LUT R25, R25, 0xffff0000, RZ, 0xc0, !PT ;  /* 0xffff000019197812 */ /* 0x000fe200078ec0ff */
[----:B------:R-:W-:Y:S01]  /*b870*/  FFMA.FTZ R39, R28, R41, R39 ;  /* 0x000000291c277223 */ /* 0x000fe20000010027 */
[C---:B------:R-:W-:Y:S01]  /*b880*/  FFMA.FTZ R37, R30.reuse, R38, -R27 ;  /* 0x000000261e257223 */ /* 0x040fe2000001081b */
[----:B------:R-:W-:Y:S01]  /*b890*/  FFMA.FTZ R43, R30, R40, R43 ;  /* 0x000000281e2b7223 */ /* 0x000fe2000001002b */
[C---:B------:R-:W-:Y:S01]  /*b8a0*/  FMUL.FTZ R30, R24.reuse, R55 ;  /* 0x00000037181e7220 */ /* 0x040fe20000410000 */
[----:B------:R-:W-:Y:S01]  /*b8b0*/  LOP3.LUT R28, R61, 0xffff0000, RZ, 0xc0, !PT ;  /* 0xffff00003d1c7812 */ /* 0x000fe200078ec0ff */
[-C--:B------:R-:W-:Y:S01]  /*b8c0*/  FMUL.FTZ R38, R24, R63.reuse ;  /* 0x0000003f18267220 */ /* 0x080fe20000410000 */
[----:B------:R-:W-:Y:S01]  /*b8d0*/  FMUL.FTZ R40, R25, R56 ;  /* 0x0000003819287220 */ /* 0x000fe20000410000 */
[----:B------:R-:W-:Y:S01]  /*b8e0*/  FFMA.FTZ R63, R11, R63, -R30 ;  /* 0x0000003f0b3f7223 */ /* 0x000fe2000001081e */
[----:B------:R-:W-:-:S02]  /*b8f0*/  IMAD.U32 R30, R57, 0x10000, RZ ;  /* 0x00010000391e7824 */ /* 0x000fc400078e00ff */
[-C--:B------:R-:W-:Y:S01]  /*b900*/  FMUL.FTZ R25, R25, R28.reuse ;  /* 0x0000001c19197220 */ /* 0x080fe20000410000 */
[C---:B------:R-:W-:Y:S02]  /*b910*/  IMAD.U32 R24, R60.reuse, 0x10000, RZ ;  /* 0x000100003c187824 */ /* 0x040fe400078e00ff */
[----:B------:R-:W-:Y:S01]  /*b920*/  FFMA.FTZ R27, R29, R28, -R40 ;  /* 0x0000001c1d1b7223 */ /* 0x000fe20000010828 */
[----:B------:R-:W-:Y:S01]  /*b930*/  FMUL.FTZ R42, R31, R30 ;  /* 0x0000001e1f2a7220 */ /* 0x000fe20000410000 */
[----:B------:R-:W-:Y:S01]  /*b940*/  FFMA.FTZ R56, R29, R56, R25 ;  /* 0x000000381d387223 */ /* 0x000fe20000010019 */
[-C--:B------:R-:W-:Y:S01]  /*b950*/  FMUL.FTZ R28, R31, R24.reuse ;  /* 0x000000181f1c7220 */ /* 0x080fe20000410000 */
[----:B------:R-:W-:Y:S01]  /*b960*/  LOP3.LUT R57, R57, 0xffff0000, RZ, 0xc0, !PT ;  /* 0xffff000039397812 */ /* 0x000fe200078ec0ff */
[----:B------:R-:W-:Y:S01]  /*b970*/  FFMA.FTZ R38, R11, R55, R38 ;  /* 0x000000370b267223 */ /* 0x000fe20000010026 */
[----:B------:R-:W-:Y:S01]  /*b980*/  LOP3.LUT R60, R60, 0xffff0000, RZ, 0xc0, !PT ;  /* 0xffff00003c3c7812 */ /* 0x000fe200078ec0ff */
[C---:B------:R-:W-:Y:S01]  /*b990*/  FFMA.FTZ R42, R5.reuse, R24, -R42 ;  /* 0x00000018052a7223 */ /* 0x040fe2000001082a */
[----:B------:R-:W-:Y:S01]  /*b9a0*/  LOP3.LUT R25, R54, 0xffff0000, RZ, 0xc0, !PT ;  /* 0xffff000036197812 */ /* 0x000fe200078ec0ff */
[----:B------:R-:W-:Y:S01]  /*b9b0*/  FFMA.FTZ R28, R5, R30, R28 ;  /* 0x0000001e051c7223 */ /* 0x000fe2000001001c */
[----:B------:R-:W-:Y:S01]  /*b9c0*/  LOP3.LUT R11, R58, 0xffff0000, RZ, 0xc0, !PT ;  /* 0xffff00003a0b7812 */ /* 0x000fe200078ec0ff */
[C---:B------:R-:W-:Y:S01]  /*b9d0*/  FMUL.FTZ R5, R7.reuse, R57 ;  /* 0x0000003907057220 */ /* 0x040fe20000410000 */
[----:B------:R-:W-:Y:S01]  /*b9e0*/  FMUL.FTZ R24, R7, R60 ;  /* 0x0000003c07187220 */ /* 0x000fe20000410000 */
[----:B------:R-:W-:-:S02]  /*b9f0*/  FMUL.FTZ R29, R26, R25 ;  /* 0x000000191a1d7220 */ /* 0x000fc40000410000 */
[----:B------:R-:W-:Y:S01]  /*ba00*/  FMUL.FTZ R26, R26, R11 ;  /* 0x0000000b1a1a7220 */ /* 0x000fe20000410000 */
[C---:B------:R-:W-:Y:S01]  /*ba10*/  FFMA.FTZ R7, R4.reuse, R60, -R5 ;  /* 0x0000003c04077223 */ /* 0x040fe20000010805 */
[----:B------:R-:W-:Y:S01]  /*ba20*/  FFMA.FTZ R57, R4, R57, R24 ;  /* 0x0000003904397223 */ /* 0x000fe20000010018 */
[C---:B------:R-:W-:Y:S01]  /*ba30*/  FFMA.FTZ R24, R6.reuse, R11, -R29 ;  /* 0x0000000b06187223 */ /* 0x040fe2000001081d */
[----:B------:R-:W-:Y:S01]  /*ba40*/  FFMA.FTZ R26, R6, R25, R26 ;  /* 0x00000019061a7223 */ /* 0x000fe2000001001a */
[----:B------:R-:W-:Y:S02]  /*ba50*/  F2FP.BF16.F32.PACK_AB R4, R63, R8 ;  /* 0x000000083f04723e */ /* 0x000fe400000010ff */
[----:B------:R-:W-:Y:S02]  /*ba60*/  F2FP.BF16.F32.PACK_AB R6, R7, R42 ;  /* 0x0000002a0706723e */ /* 0x000fe400000010ff */
[----:B------:R-:W-:Y:S02]  /*ba70*/  F2FP.BF16.F32.PACK_AB R8, R38, R9 ;  /* 0x000000092608723e */ /* 0x000fe400000010ff */
[----:B------:R-:W-:-:S02]  /*ba80*/  F2FP.BF16.F32.PACK_AB R5, R27, R10 ;  /* 0x0000000a1b05723e */ /* 0x000fc400000010ff */
[----:B------:R-:W-:Y:S02]  /*ba90*/  F2FP.BF16.F32.PACK_AB R7, R24, R37 ;  /* 0x000000251807723e */ /* 0x000fe400000010ff */
[----:B------:R-:W-:Y:S02]  /*baa0*/  F2FP.BF16.F32.PACK_AB R9, R56, R39 ;  /* 0x000000273809723e */ /* 0x000fe400000010ff */
[----:B------:R-:W-:Y:S01]  /*bab0*/  F2FP.BF16.F32.PACK_AB R10, R57, R28 ;  /* 0x0000001c390a723e */ /* 0x000fe200000010ff */
[----:B------:R1:W-:Y:S01]  /*bac0*/  STS.128 [R0], R4 ;  /* 0x0000000400007388 */ /* 0x0003e20000000c00 */
[----:B------:R-:W-:-:S05]  /*bad0*/  F2FP.BF16.F32.PACK_AB R11, R26, R43 ;  /* 0x0000002b1a0b723e */ /* 0x000fca00000010ff */
[----:B------:R1:W-:Y:S02]  /*bae0*/  STS.128 [R36+0xc400], R8 ;  /* 0x00c4000824007388 */ /* 0x0003e40000000c00 */
.L_x_2435:
[----:B------:R-:W-:Y:S05]  /*baf0*/  BSYNC B1 ;  /* 0x0000000000017941 */ /* 0x000fea0003800000 */
.L_x_2434:
[----:B------:R-:W-:Y:S05]  /*bb00*/  @P2 BRA `(.L_x_2416) ;  /* 0x0000000400d42947 */ /* 0x000fea0003800000 */
[----:B01----:R-:W2:Y:S04]  /*bb10*/  LDL.64 R4, [R1] ;  /* 0x0000000001047983 */ /* 0x003ea80000100a00 */
        /* <DEDUP_REMOVED lines=16> */
[----:B------:R-:W-:Y:S02]  /*bc20*/  SHF.R.U64 R27, R34, 0x10, R35 ;  /* 0x00000010221b7819 */ /* 0x000fe40000001223 */
[----:B------:R-:W-:Y:S02]  /*bc30*/  PRMT R46, R46, 0x5410, R29 ;  /* 0x000054102e2e7816 */ /* 0x000fe4000000001d */
[----:B------:R-:W-:-:S02]  /*bc40*/  PRMT R26, R20, 0x5410, R25 ;  /* 0x00005410141a7816 */ /* 0x000fc40000000019 */
[----:B------:R-:W-:Y:S02]  /*bc50*/  SHF.R.U32.HI R32, RZ, 0x10, R33 ;  /* 0x00000010ff207819 */ /* 0x000fe40000011621 */
[--C-:B------:R-:W-:Y:S02]  /*bc60*/  SHF.R.U64 R13, R14, 0x10, R15.reuse ;  /* 0x000000100e0d7819 */ /* 0x100fe4000000120f */
[----:B------:R-:W-:Y:S01]  /*bc70*/  PRMT R28, R21, 0x5410, R28 ;  /* 0x00005410151c7816 */ /* 0x000fe2000000001c */
[----:B------:R-:W-:Y:S01]  /*bc80*/  IMAD.U32 R29, R26, 0x10000, RZ ;  /* 0x000100001a1d7824 */ /* 0x000fe200078e00ff */
[----:B------:R-:W-:Y:S02]  /*bc90*/  SHF.R.U32.HI R14, RZ, 0x10, R15 ;  /* 0x00000010ff0e7819 */ /* 0x000fe4000001160f */
[----:B------:R-:W-:Y:S01]  /*bca0*/  PRMT R48, R48, 0x5410, R27 ;  /* 0x0000541030307816 */ /* 0x000fe2000000001b */
[----:B------:R-:W-:Y:S01]  /*bcb0*/  IMAD.U32 R27, R46, 0x10000, RZ ;  /* 0x000100002e1b7824 */ /* 0x000fe200078e00ff */
[----:B------:R-:W-:-:S02]  /*bcc0*/  SHF.R.U32.HI R34, RZ, 0x10, R35 ;  /* 0x00000010ff227819 */ /* 0x000fc40000011623 */
[----:B------:R-:W-:Y:S01]  /*bcd0*/  PRMT R47, R47, 0x5410, R32 ;  /* 0x000054102f2f7816 */ /* 0x000fe20000000020 */
[----:B------:R-:W-:Y:S01]  /*bce0*/  IMAD.U32 R30, R28, 0x10000, RZ ;  /* 0x000100001c1e7824 */ /* 0x000fe200078e00ff */
[----:B------:R-:W-:Y:S02]  /*bcf0*/  PRMT R45, R45, 0x5410, R14 ;  /* 0x000054102d2d7816 */ /* 0x000fe4000000000e */
[----:B------:R-:W-:Y:S02]  /*bd00*/  PRMT R49, R49, 0x5410, R34 ;  /* 0x0000541031317816 */ /* 0x000fe40000000022 */
[----:B------:R-:W-:Y:S01]  /*bd10*/  PRMT R44, R44, 0x5410, R13 ;  /* 0x000054102c2c7816 */ /* 0x000fe2000000000d */
[----:B------:R-:W-:Y:S01]  /*bd20*/  IMAD.U32 R32, R45, 0x10000, RZ ;  /* 0x000100002d207824 */ /* 0x000fe200078e00ff */
[----:B------:R-:W-:Y:S02]  /*bd30*/  LOP3.LUT R28, R28, 0xffff0000, RZ, 0xc0, !PT ;  /* 0xffff00001c1c7812 */ /* 0x000fe400078ec0ff */
        /* <DEDUP_REMOVED lines=26> */
[----:B------:R-:W-:Y:S01]  /*bee0*/  FFMA.FTZ R34, R13, R20, -R34 ;  /* 0x000000140d227223 */ /* 0x000fe20000010822 */
[----:B------:R-:W-:-:S02]  /*bef0*/  IMAD.U32 R15, R7, 0x10000, RZ ;  /* 0x00010000070f7824 */ /* 0x000fc400078e00ff */
[C---:B------:R-:W-:Y:S01]  /*bf00*/  FMUL.FTZ R20, R25.reuse, R32 ;  /* 0x0000002019147220 */ /* 0x040fe20000410000 */
[----:B------:R-:W-:Y:S01]  /*bf10*/  LOP3.LUT R8, R8, 0xffff0000, RZ, 0xc0, !PT ;  /* 0xffff000008087812 */ /* 0x000fe200078ec0ff */
[----:B------:R-:W-:Y:S01]  /*bf20*/  FMUL.FTZ R25, R25, R12 ;  /* 0x0000000c19197220 */ /* 0x000fe20000410000 */
[----:B------:R-:W-:Y:S01]  /*bf30*/  LOP3.LUT R21, R26, 0xffff0000, RZ, 0xc0, !PT ;  /* 0xffff00001a157812 */ /* 0x000fe200078ec0ff */
[----:B------:R-:W-:Y:S01]  /*bf40*/  FFMA.FTZ R36, R13, R30, R36 ;  /* 0x0000001e0d247223 */ /* 0x000fe20000010024 */
[----:B------:R-:W-:Y:S01]  /*bf50*/  LOP3.LUT R13, R46, 0xffff0000, RZ, 0xc0, !PT ;  /* 0xffff00002e0d7812 */ /* 0x000fe200078ec0ff */
[----:B------:R-:W-:Y:S01]  /*bf60*/  FFMA.FTZ R30, R15, R12, -R20 ;  /* 0x0000000c0f1e7223 */ /* 0x000fe20000010814 */
[----:B------:R-:W-:Y:S01]  /*bf70*/  LOP3.LUT R9, R9, 0xffff0000, RZ, 0xc0, !PT ;  /* 0xffff000009097812 */ /* 0x000fe200078ec0ff */
[----:B------:R-:W-:Y:S01]  /*bf80*/  FFMA.FTZ R32, R15, R32, R25 ;  /* 0x000000200f207223 */ /* 0x000fe20000010019 */
[----:B------:R-:W-:Y:S01]  /*bf90*/  LOP3.LUT R4, R4, 0xffff0000, RZ, 0xc0, !PT ;  /* 0xffff000004047812 */ /* 0x000fe200078ec0ff */
[C---:B------:R-:W-:Y:S01]  /*bfa0*/  FMUL.FTZ R15, R8.reuse, R21 ;  /* 0x00000015080f7220 */ /* 0x040fe20000410000 */
[----:B------:R-:W-:Y:S01]  /*bfb0*/  LOP3.LUT R12, R47, 0xffff0000, RZ, 0xc0, !PT ;  /* 0xffff00002f0c7812 */ /* 0x000fe200078ec0ff */
[-C--:B------:R-:W-:Y:S01]  /*bfc0*/  FMUL.FTZ R25, R8, R13.reuse ;  /* 0x0000000d08197220 */ /* 0x080fe20000410000 */
[----:B------:R-:W-:Y:S01]  /*bfd0*/  LOP3.LUT R5, R5, 0xffff0000, RZ, 0xc0, !PT ;  /* 0xffff000005057812 */ /* 0x000fe200078ec0ff */
[C---:B------:R-:W-:Y:S01]  /*bfe0*/  FMUL.FTZ R8, R9.reuse, R28 ;  /* 0x0000001c09087220 */ /* 0x040fe20000410000 */
[----:B------:R-:W-:Y:S01]  /*bff0*/  FFMA.FTZ R20, R4, R13, -R15 ;  /* 0x0000000d04147223 */ /* 0x000fe2000001080f */
[----:B------:R-:W-:Y:S01]  /*c000*/  FMUL.FTZ R9, R9, R12 ;  /* 0x0000000c09097220 */ /* 0x000fe20000410000 */
[----:B------:R-:W-:-:S02]  /*c010*/  IMAD.U32 R24, R10, 0x10000, RZ ;  /* 0x000100000a187824 */ /* 0x000fc400078e00ff */
        /* <DEDUP_REMOVED lines=36> */
.L_x_2416:
[----:B------:R-:W-:Y:S05]  /*c260*/  BSYNC B0 ;  /* 0x0000000000007941 */ /* 0x000fea0003800000 */
.L_x_2409:
        /* <DEDUP_REMOVED lines=8> */
.L_x_2407:
[----:B0--3--:R-:W-:-:S05]  /*c2f0*/  IMAD.U32 R0, RZ, RZ, UR41 ;  /* 0x00000029ff007e24 */ /* 0x009fca000f8e00ff */
[----:B------:R-:W-:-:S13]  /*c300*/  ISETP.NE.AND P0, PT, R0, 0x3, PT ;  /* 0x000000030000780c */ /* 0x000fda0003f05270 */
[----:B------:R-:W-:Y:S05]  /*c310*/  @!P0 BRA `(.L_x_2436) ;  /* 0x0000000000048947 */ /* 0x000fea0003800000 */
[----:B------:R-:W-:Y:S01]  /*c320*/  BPT.TRAP 0x1 ;  /* 0x000000040000795c */ /* 0x000fe20000300000 */
.L_x_2436:
[----:B-12-4-:R-:W-:Y:S01]  /*c330*/  IMAD R3, R22, 0x8, R2 ;  /* 0x0000000816037824 */ /* 0x016fe200078e0202 */
[----:B------:R-:W-:-:S04]  /*c340*/  SHF.L.U32 R4, R139, 0x1f, RZ ;  /* 0x0000001f8b047819 */ /* 0x000fc800000006ff */
[----:B------:R0:W1:Y:S01]  /*c350*/  SYNCS.PHASECHK.TRANS64.TRYWAIT P1, [R3+URZ+0x2d830], R4 ;  /* 0x02d83004030075a7 */ /* 0x000062000802017f */
[----:B------:R-:W-:Y:S05]  /*c360*/  @!P0 BRA `(.L_x_2437) ;  /* 0x0000000000048947 */ /* 0x000fea0003800000 */
[----:B------:R-:W-:Y:S01]  /*c370*/  BPT.TRAP 0x1 ;  /* 0x000000040000795c */ /* 0x000fe20000300000 */
.L_x_2437:
[----:B------:R-:W-:Y:S01]  /*c380*/  VIADD R0, R2, 0x15400 ;  /* 0x0001540002007836 */ /* 0x000fe20000000000 */
[----:B------:R-:W-:Y:S01]  /*c390*/  LOP3.LUT R144, R144, 0x10000, RZ, 0xfc, !PT ;  /* 0x0001000090907812 */ /* 0x000fe200078efcff */
[----:B------:R-:W-:-:S03]  /*c3a0*/  IMAD.MOV.U32 R145, RZ, RZ, -0x7fffffe0 ;  /* 0x80000020ff917424 */ /* 0x000fc600078e00ff */
[----:B------:R-:W-:-:S04]  /*c3b0*/  SHF.R.U32.HI R0, RZ, 0x4, R0 ;  /* 0x00000004ff007819 */ /* 0x000fc80000011600 */
[----:B------:R-:W-:-:S04]  /*c3c0*/  LOP3.LUT R0, R0, 0x3fff, RZ, 0xc0, !PT ;  /* 0x00003fff00007812 */ /* 0x000fc800078ec0ff */
[----:B------:R-:W-:-:S05]  /*c3d0*/  LOP3.LUT R0, R0, 0x10000, RZ, 0xfc, !PT ;  /* 0x0001000000007812 */ /* 0x000fca00078efcff */
[----:B------:R2:W-:Y:S01]  /*c3e0*/  STL [R1+0x2c], R0 ;  /* 0x00002c0001007387 */ /* 0x0005e20000100800 */
[----:B-1----:R-:W-:Y:S05]  /*c3f0*/  @P1 BRA `(.L_x_2438) ;  /* 0x0000000000081947 */ /* 0x002fea0003800000 */
[----:B------:R-:W1:Y:S02]  /*c400*/  SYNCS.PHASECHK.TRANS64.TRYWAIT P1, [R3+URZ+0x2d830], R4 ;  /* 0x02d83004030075a7 */ /* 0x000e64000802017f */
[----:B-1----:R-:W-:Y:S05]  /*c410*/  @!P1 BRA `(.L_x_2439) ;  /* 0x00000134002c9947 */ /* 0x002fea0003800000 */
.L_x_2438:
[----:B--2---:R-:W0:Y:S01]  /*c420*/  LDL R0, [R1+0x2c] ;  /* 0x00002c0001007983 */ /* 0x004e220000100800 */
[----:B------:R-:W-:Y:S01]  /*c430*/  IMAD.MOV.U32 R5, RZ, RZ, -0x7fffffe0 ;  /* 0x80000020ff057424 */ /* 0x000fe200078e00ff */
[----:B------:R-:W-:Y:S05]  /*c440*/  WARPSYNC.ALL ;  /* 0x0000000000007948 */ /* 0x000fea0003800000 */
[C---:B------:R-:W-:Y:S01]  /*c450*/  R2UR UR4, R144.reuse ;  /* 0x00000000900472ca */ /* 0x040fe200000e0000 */
[----:B-----5:R-:W-:Y:S01]  /*c460*/  WARPGROUP.ARRIVE ;  /* 0x00000000000079c5 */ /* 0x020fe20000000000 */
[----:B------:R-:W-:Y:S01]  /*c470*/  R2UR UR5, R145 ;  /* 0x00000000910572ca */ /* 0x000fe200000e0000 */
[----:B------:R-:W-:Y:S01]  /*c480*/  VIADD R154, R144, 0x2 ;  /* 0x00000002909a7836 */ /* 0x000fe20000000000 */
[----:B------:R-:W-:Y:S01]  /*c490*/  R2UR UR7, R5 ;  /* 0x00000000050772ca */ /* 0x000fe200000e0000 */
[----:B------:R-:W-:-:S02]  /*c4a0*/  IMAD.MOV.U32 R7, RZ, RZ, -0x7fffffe0 ;  /* 0x80000020ff077424 */ /* 0x000fc400078e00ff */
[----:B------:R-:W-:Y:S02]  /*c4b0*/  IMAD.MOV.U32 R155, RZ, RZ, -0x7fffffe0 ;  /* 0x80000020ff9b7424 */ /* 0x000fe400078e00ff */
[C---:B------:R-:W-:Y:S02]  /*c4c0*/  VIADD R152, R144.reuse, 0x300 ;  /* 0x0000030090987836 */ /* 0x040fe40000000000 */
[----:B------:R-:W-:Y:S02]  /*c4d0*/  IMAD.MOV.U32 R153, RZ, RZ, -0x7fffffe0 ;  /* 0x80000020ff997424 */ /* 0x000fe400078e00ff */
[C---:B------:R-:W-:Y:S02]  /*c4e0*/  VIADD R150, R144.reuse, 0x302 ;  /* 0x0000030290967836 */ /* 0x040fe40000000000 */
[----:B------:R-:W-:Y:S02]  /*c4f0*/  IMAD.MOV.U32 R151, RZ, RZ, -0x7fffffe0 ;  /* 0x80000020ff977424 */ /* 0x000fe400078e00ff */
[----:B------:R-:W-:-:S02]  /*c500*/  VIADD R148, R144, 0x600 ;  /* 0x0000060090947836 */ /* 0x000fc40000000000 */
[----:B------:R-:W-:Y:S02]  /*c510*/  IMAD.MOV.U32 R149, RZ, RZ, -0x7fffffe0 ;  /* 0x80000020ff957424 */ /* 0x000fe400078e00ff */
[----:B------:R-:W-:Y:S02]  /*c520*/  IMAD.MOV.U32 R5, RZ, RZ, -0x7fffffe0 ;  /* 0x80000020ff057424 */ /* 0x000fe400078e00ff */
[----:B------:R-:W-:Y:S02]  /*c530*/  VIADD R146, R144, 0x602 ;  /* 0x0000060290927836 */ /* 0x000fe40000000000 */
[----:B------:R-:W-:Y:S02]  /*c540*/  IMAD.MOV.U32 R147, RZ, RZ, -0x7fffffe0 ;  /* 0x80000020ff937424 */ /* 0x000fe400078e00ff */
[----:B01----:R-:W-:-:S04]  /*c550*/  IMAD R4, R22, 0x600, R0 ;  /* 0x0000060016047824 */ /* 0x003fc800078e0200 */
        /* <DEDUP_REMOVED lines=46> */
[----:B------:R-:W-:Y:S05]  /*c840*/  @!P0 BRA `(.L_x_2440) ;  /* 0x0000000000048947 */ /* 0x000fea0003800000 */
[----:B------:R-:W-:Y:S01]  /*c850*/  BPT.TRAP 0x1 ;  /* 0x000000040000795c */ /* 0x000fe20000300000 */
.L_x_2440:
[----:B------:R-:W2:Y:S01]  /*c860*/  LDL R5, [R1+0x6c] ;  /* 0x00006c0001057983 */ /* 0x000ea20000100800 */
[----:B------:R-:W0:Y:S01]  /*c870*/  LDC R0, c[0x0][0x448] ;  /* 0x00011200ff007b82 */ /* 0x000e220000000800 */
[----:B------:R-:W-:Y:S02]  /*c880*/  ULDC UR45, c[0x0][0x988] ;  /* 0x00026200002d7ab9 */ /* 0x000fe40000000800 */
[----:B------:R-:W2:Y:S04]  /*c890*/  LDL R90, [R1+0x58] ;  /* 0x00005800015a7983 */ /* 0x000ea80000100800 */
[----:B------:R-:W3:Y:S04]  /*c8a0*/  LDL R8, [R1+0x64] ;  /* 0x0000640001087983 */ /* 0x000ee80000100800 */
[----:B------:R-:W4:Y:S04]  /*c8b0*/  LDL R89, [R1+0x4c] ;  /* 0x00004c0001597983 */ /* 0x000f280000100800 */
[----:B------:R-:W5:Y:S04]  /*c8c0*/  LDL R88, [R1+0x5c] ;  /* 0x00005c0001587983 */ /* 0x000f680000100800 */
[----:B------:R-:W4:Y:S01]  /*c8d0*/  LDL R91, [R1+0x50] ;  /* 0x00005000015b7983 */ /* 0x000f220000100800 */
[----:B------:R-:W-:Y:S01]  /*c8e0*/  VIADD R10, R3, 0x2d840 ;  /* 0x0002d840030a7836 */ /* 0x000fe20000000000 */
[----:B------:R-:W-:Y:S01]  /*c8f0*/  LOP3.LUT R18, R18, 0xfffffff7, RZ, 0xc0, !PT ;  /* 0xfffffff712127812 */ /* 0x000fe200078ec0ff */
[----:B------:R-:W-:Y:S01]  /*c900*/  ULDC UR43, c[0x0][0x988] ;  /* 0x00026200002b7ab9 */ /* 0x000fe20000000800 */
[----:B------:R-:W-:Y:S01]  /*c910*/  ULDC UR44, c[0x0][0x988] ;  /* 0x00026200002c7ab9 */ /* 0x000fe20000000800 */
[----:B0-----:R-:W-:-:S13]  /*c920*/  ISETP.NE.AND P5, PT, R0, 0x1, PT ;  /* 0x000000010000780c */ /* 0x001fda0003fa5270 */
[----:B------:R-:W0:Y:S08]  /*c930*/  @P5 LDC R4, c[0x0][0x44c] ;  /* 0x00011300ff045b82 */ /* 0x000e300000000800 */
[----:B------:R-:W1:Y:S01]  /*c940*/  @P5 LDC R0, c[0x0][0x450] ;  /* 0x00011400ff005b82 */ /* 0x000e620000000800 */
[----:B--2---:R-:W-:-:S04]  /*c950*/  IMAD.IADD R7, R5, 0x1, R90 ;  /* 0x0000000105077824 */ /* 0x004fc800078e025a */
[----:B0-----:R-:W-:-:S05]  /*c960*/  @P5 IMAD.HI.U32 R5, R7, R4, RZ ;  /* 0x0000000407055227 */ /* 0x001fca00078e00ff */
[----:B-1----:R-:W-:-:S05]  /*c970*/  @P5 SHF.R.U32.HI R7, RZ, R0, R5 ;  /* 0x00000000ff075219 */ /* 0x002fca0000011605 */
[----:B------:R-:W0:Y:S01]  /*c980*/  SHFL.IDX PT, R4, R7, RZ, 0x1c1f ;  /* 0x001c1fff07047589 */ /* 0x000e2200000e0000 */
[----:B------:R-:W-:-:S04]  /*c990*/  IMAD.MOV.U32 R5, RZ, RZ, -0x80 ;  /* 0xffffff80ff057424 */ /* 0x000fc800078e00ff */
[----:B------:R-:W-:-:S05]  /*c9a0*/  IMAD R5, R94, R5, 0x80 ;  /* 0x000000805e057424 */ /* 0x000fca00078e0205 */
[C-C-:B---3--:R-:W-:Y:S02]  /*c9b0*/  IADD3 R6, -R8.reuse, 0x1, R5.reuse ;  /* 0x0000000108067810 */ /* 0x148fe40007ffe105 */
[----:B-----5:R-:W-:Y:S02]  /*c9c0*/  IADD3 R5, -R8, R88, R5 ;  /* 0x0000005808057210 */ /* 0x020fe40007ffe105 */
[----:B----4-:R-:W-:-:S04]  /*c9d0*/  IADD3 R6, -R89, R6, R88 ;  /* 0x0000000659067210 */ /* 0x010fc80007ffe158 */
[----:B0-----:R-:W-:-:S04]  /*c9e0*/  VIADDMNMX R4, R4, R6, R5, PT ;  /* 0x0000000604047246 */ /* 0x001fc80003800105 */
[C---:B------:R-:W-:Y:S02]  /*c9f0*/  ISETP.GT.AND P1, PT, R4.reuse, RZ, PT ;  /* 0x000000ff0400720c */ /* 0x040fe40003f24270 */
[----:B------:R-:W-:Y:S02]  /*ca00*/  ISETP.GT.AND P4, PT, R4, 0x1, PT ;  /* 0x000000010400780c */ /* 0x000fe40003f84270 */
[----:B------:R-:W-:Y:S02]  /*ca10*/  FSEL R24, R24, -INF , P1 ;  /* 0xff80000018187808 */ /* 0x000fe40000800000 */
[----:B------:R-:W-:Y:S02]  /*ca20*/  FSEL R25, R25, -INF , P4 ;  /* 0xff80000019197808 */ /* 0x000fe40002000000 */
[C---:B------:R-:W-:Y:S02]  /*ca30*/  ISETP.GT.AND P3, PT, R4.reuse, 0x8, PT ;  /* 0x000000080400780c */ /* 0x040fe40003f64270 */
[----:B------:R-:W-:-:S02]  /*ca40*/  ISETP.GT.AND P2, PT, R4, 0x9, PT ;  /* 0x000000090400780c */ /* 0x000fc40003f44270 */
[C---:B------:R-:W-:Y:S02]  /*ca50*/  ISETP.GT.AND P1, PT, R4.reuse, 0x10, PT ;  /* 0x000000100400780c */ /* 0x040fe40003f24270 */
[----:B------:R-:W-:Y:S01]  /*ca60*/  ISETP.GT.AND P4, PT, R4, 0x11, PT ;  /* 0x000000110400780c */ /* 0x000fe20003f84270 */
[----:B------:R-:W0:Y:S01]  /*ca70*/  SHFL.IDX PT, R0, R7, 0x1, 0x1c1f ;  /* 0x003c1f0007007f89 */ /* 0x000e2200000e0000 */
[----:B------:R-:W-:Y:S02]  /*ca80*/  FSEL R28, R28, -INF , P3 ;  /* 0xff8000001c1c7808 */ /* 0x000fe40001800000 */
[----:B------:R-:W-:Y:S02]  /*ca90*/  FSEL R29, R29, -INF , P2 ;  /* 0xff8000001d1d7808 */ /* 0x000fe40001000000 */
[----:B------:R-:W-:Y:S02]  /*caa0*/  FSEL R32, R32, -INF , P1 ;  /* 0xff80000020207808 */ /* 0x000fe40000800000 */
[----:B------:R-:W-:-:S02]  /*cab0*/  FSEL R33, R33, -INF , P4 ;  /* 0xff80000021217808 */ /* 0x000fc40002000000 */
[C---:B------:R-:W-:Y:S02]  /*cac0*/  ISETP.GT.AND P3, PT, R4.reuse, 0x18, PT ;  /* 0x000000180400780c */ /* 0x040fe40003f64270 */
[C---:B------:R-:W-:Y:S02]  /*cad0*/  ISETP.GT.AND P2, PT, R4.reuse, 0x19, PT ;  /* 0x000000190400780c */ /* 0x040fe40003f44270 */
[C---:B------:R-:W-:Y:S02]  /*cae0*/  ISETP.GT.AND P1, PT, R4.reuse, 0x20, PT ;  /* 0x000000200400780c */ /* 0x040fe40003f24270 */
[----:B------:R-:W-:Y:S02]  /*caf0*/  ISETP.GT.AND P4, PT, R4, 0x21, PT ;  /* 0x000000210400780c */ /* 0x000fe40003f84270 */
        /* <DEDUP_REMOVED lines=8> */
[----:B------:R-:W-:Y:S02]  /*cb80*/  FSEL R44, R44, -INF , P3 ;  /* 0xff8000002c2c7808 */ /* 0x000fe40001800000 */
[----:B------:R-:W-:Y:S02]  /*cb90*/  FSEL R45, R45, -INF , P2 ;  /* 0xff8000002d2d7808 */ /* 0x000fe40001000000 */
[----:B------:R-:W-:Y:S02]  /*cba0*/  FSEL R48, R48, -INF , P1 ;  /* 0xff80000030307808 */ /* 0x000fe40000800000 */
[----:B------:R-:W-:Y:S02]  /*cbb0*/  FSEL R49, R49, -INF , P4 ;  /* 0xff80000031317808 */ /* 0x000fe40002000000 */
[C---:B------:R-:W-:Y:S02]  /*cbc0*/  ISETP.GT.AND P3, PT, R4.reuse, 0x38, PT ;  /* 0x000000380400780c */ /* 0x040fe40003f64270 */
[----:B------:R-:W-:-:S02]  /*cbd0*/  ISETP.GT.AND P2, PT, R4, 0x39, PT ;  /* 0x000000390400780c */ /* 0x000fc40003f44270 */
[C---:B------:R-:W-:Y:S02]  /*cbe0*/  ISETP.GT.AND P1, PT, R4.reuse, 0x40, PT ;  /* 0x000000400400780c */ /* 0x040fe40003f24270 */
[----:B------:R-:W-:Y:S02]  /*cbf0*/  ISETP.GT.AND P4, PT, R4, 0x41, PT ;  /* 0x000000410400780c */ /* 0x000fe40003f84270 */
        /* <DEDUP_REMOVED lines=16> */
[----:B0-----:R-:W-:Y:S02]  /*cd00*/  VIADDMNMX R0, R0, R6, R5, PT ;  /* 0x0000000600007246 */ /* 0x001fe40003800105 */
[----:B------:R-:W-:Y:S02]  /*cd10*/  FSEL R68, R68, -INF , P3 ;  /* 0xff80000044447808 */ /* 0x000fe40001800000 */
[----:B------:R-:W-:Y:S02]  /*cd20*/  FSEL R69, R69, -INF , P2 ;  /* 0xff80000045457808 */ /* 0x000fe40001000000 */
[----:B------:R-:W-:Y:S02]  /*cd30*/  FSEL R72, R72, -INF , P1 ;  /* 0xff80000048487808 */ /* 0x000fe40000800000 */
[----:B------:R-:W-:Y:S02]  /*cd40*/  FSEL R73, R73, -INF , P4 ;  /* 0xff80000049497808 */ /* 0x000fe40002000000 */
[----:B------:R-:W-:-:S02]  /*cd50*/  ISETP.GT.AND P3, PT, R0, RZ, PT ;  /* 0x000000ff0000720c */ /* 0x000fc40003f64270 */
[C---:B------:R-:W-:Y:S02]  /*cd60*/  ISETP.GT.AND P2, PT, R0.reuse, 0x1, PT ;  /* 0x000000010000780c */ /* 0x040fe40003f44270 */
        /* <DEDUP_REMOVED lines=10> */
[----:B------:R-:W-:-:S02]  /*ce10*/  FMNMX.FTZ R5, R26, R27, !PT ;  /* 0x0000001b1a057209 */ /* 0x000fc40007810000 */
        /* <DEDUP_REMOVED lines=31> */
[----:B------:R-:W-:Y:S02]  /*d010*/  FMNMX.FTZ R5, R35, R5, !PT ;  /* 0x0000000523057209 */ /* 0x000fe40007810000 */
        /* <DEDUP_REMOVED lines=9> */
[----:B------:R-:W-:-:S02]  /*d0b0*/  ISETP.GT.AND P3, PT, R0, 0x60, PT ;  /* 0x000000600000780c */ /* 0x000fc40003f64270 */
[C---:B------:R-:W-:Y:S02]  /*d0c0*/  ISETP.GT.AND P2, PT, R0.reuse, 0x61, PT ;  /* 0x000000610000780c */ /* 0x040fe40003f44270 */
[C---:B------:R-:W-:Y:S02]  /*d0d0*/  ISETP.GT.AND P1, PT, R0.reuse, 0x68, PT ;  /* 0x000000680000780c */ /* 0x040fe40003f24270 */
[----:B------:R-:W-:Y:S02]  /*d0e0*/  ISETP.GT.AND P4, PT, R0, 0x69, PT ;  /* 0x000000690000780c */ /* 0x000fe40003f84270 */
[----:B------:R-:W-:Y:S02]  /*d0f0*/  FMNMX.FTZ R5, R39, R5, !PT ;  /* 0x0000000527057209 */ /* 0x000fe40007810000 */
[----:B------:R-:W-:Y:S02]  /*d100*/  FMNMX.FTZ R7, R24, R25, !PT ;  /* 0x0000001918077209 */ /* 0x000fe40007810000 */
[----:B------:R-:W-:-:S02]  /*d110*/  FSEL R74, R74, -INF , P3 ;  /* 0xff8000004a4a7808 */ /* 0x000fc40001800000 */
[----:B------:R-:W-:Y:S02]  /*d120*/  FSEL R75, R75, -INF , P2 ;  /* 0xff8000004b4b7808 */ /* 0x000fe40001000000 */
[----:B------:R-:W-:Y:S02]  /*d130*/  FSEL R78, R78, -INF , P1 ;  /* 0xff8000004e4e7808 */ /* 0x000fe40000800000 */
[----:B------:R-:W-:Y:S02]  /*d140*/  FSEL R79, R79, -INF , P4 ;  /* 0xff8000004f4f7808 */ /* 0x000fe40002000000 */
[C---:B------:R-:W-:Y:S02]  /*d150*/  ISETP.GT.AND P3, PT, R0.reuse, 0x70, PT ;  /* 0x000000700000780c */ /* 0x040fe40003f64270 */
[C---:B------:R-:W-:Y:S02]  /*d160*/  ISETP.GT.AND P2, PT, R0.reuse, 0x71, PT ;  /* 0x000000710000780c */ /* 0x040fe40003f44270 */
[----:B------:R-:W-:-:S02]  /*d170*/  ISETP.GT.AND P1, PT, R0, 0x78, PT ;  /* 0x000000780000780c */ /* 0x000fc40003f24270 */
[----:B------:R-:W-:Y:S02]  /*d180*/  ISETP.GT.AND P4, PT, R0, 0x79, PT ;  /* 0x000000790000780c */ /* 0x000fe40003f84270 */
        /* <DEDUP_REMOVED lines=49> */
[----:B------:R-:W-:Y:S02]  /*d4a0*/  ISETP.GT.AND P3, PT, R4, 0x68, PT ;  /* 0x000000680400780c */ /* 0x000fe40003f64270 */
[----:B------:R-:W-:Y:S02]  /*d4b0*/  FMNMX.FTZ R5, R72, R5, !PT ;  /* 0x0000000548057209 */ /* 0x000fe40007810000 */
[----:B------:R-:W-:Y:S02]  /*d4c0*/  ISETP.GT.AND P2, PT, R4, 0x69, PT ;  /* 0x000000690400780c */ /* 0x000fe40003f44270 */
[----:B------:R-:W-:-:S02]  /*d4d0*/  FMNMX.FTZ R0, R87, R0, !PT ;  /* 0x0000000057007209 */ /* 0x000fc40007810000 */
[----:B------:R-:W-:Y:S02]  /*d4e0*/  FSEL R76, R76, -INF , P3 ;  /* 0xff8000004c4c7808 */ /* 0x000fe40001800000 */
[----:B------:R-:W-:Y:S02]  /*d4f0*/  FMNMX.FTZ R5, R73, R5, !PT ;  /* 0x0000000549057209 */ /* 0x000fe40007810000 */
[----:B------:R-:W-:Y:S02]  /*d500*/  FSEL R77, R77, -INF , P2 ;  /* 0xff8000004d4d7808 */ /* 0x000fe40001000000 */
[C---:B------:R-:W-:Y:S02]  /*d510*/  ISETP.GT.AND P1, PT, R4.reuse, 0x70, PT ;  /* 0x000000700400780c */ /* 0x040fe40003f24270 */
[C---:B------:R-:W-:Y:S02]  /*d520*/  ISETP.GT.AND P4, PT, R4.reuse, 0x71, PT ;  /* 0x000000710400780c */ /* 0x040fe40003f84270 */
[----:B------:R-:W-:-:S02]  /*d530*/  ISETP.GT.AND P3, PT, R4, 0x78, PT ;  /* 0x000000780400780c */ /* 0x000fc40003f64270 */
[----:B------:R-:W-:Y:S02]  /*d540*/  ISETP.GT.AND P2, PT, R4, 0x79, PT ;  /* 0x000000790400780c */ /* 0x000fe40003f44270 */
[----:B------:R-:W-:Y:S01]  /*d550*/  FMNMX.FTZ R5, R76, R5, !PT ;  /* 0x000000054c057209 */ /* 0x000fe20007810000 */
[----:B------:R-:W0:Y:S01]  /*d560*/  SHFL.BFLY PT, R4, R0, 0x2, 0x1f ;  /* 0x0c401f0000047f89 */ /* 0x000e2200000e0000 */
[----:B------:R-:W-:Y:S02]  /*d570*/  FSEL R80, R80, -INF , P1 ;  /* 0xff80000050507808 */ /* 0x000fe40000800000 */
[----:B------:R-:W-:Y:S02]  /*d580*/  FMNMX.FTZ R5, R77, R5, !PT ;  /* 0x000000054d057209 */ /* 0x000fe40007810000 */
[----:B------:R-:W-:Y:S02]  /*d590*/  FSEL R81, R81, -INF , P4 ;  /* 0xff80000051517808 */ /* 0x000fe40002000000 */
[----:B------:R-:W-:-:S02]  /*d5a0*/  FMNMX.FTZ R5, R80, R5, !PT ;  /* 0x0000000550057209 */ /* 0x000fc40007810000 */
[----:B------:R-:W-:Y:S02]  /*d5b0*/  FSEL R84, R84, -INF , P3 ;  /* 0xff80000054547808 */ /* 0x000fe40001800000 */
[----:B------:R-:W-:Y:S02]  /*d5c0*/  FMNMX.FTZ R5, R81, R5, !PT ;  /* 0x0000000551057209 */ /* 0x000fe40007810000 */
[----:B------:R-:W-:Y:S02]  /*d5d0*/  FSEL R85, R85, -INF , P2 ;  /* 0xff80000055557808 */ /* 0x000fe40001000000 */
[----:B------:R-:W-:-:S04]  /*d5e0*/  FMNMX.FTZ R6, R84, R5, !PT ;  /* 0x0000000554067209 */ /* 0x000fc80007810000 */
[----:B------:R-:W-:Y:S02]  /*d5f0*/  FMNMX.FTZ R5, R85, R6, !PT ;  /* 0x0000000655057209 */ /* 0x000fe40007810000 */
[----:B0-----:R-:W-:-:S03]  /*d600*/  FMNMX.FTZ R4, R0, R4, !PT ;  /* 0x0000000400047209 */ /* 0x001fc60007810000 */
[----:B------:R-:W0:Y:S04]  /*d610*/  SHFL.BFLY PT, R0, R5, 0x2, 0x1f ;  /* 0x0c401f0005007f89 */ /* 0x000e2800000e0000 */
[----:B------:R-:W1:Y:S01]  /*d620*/  SHFL.BFLY PT, R7, R4, 0x1, 0x1f ;  /* 0x0c201f0004077f89 */ /* 0x000e6200000e0000 */
[----:B0-----:R-:W-:-:S05]  /*d630*/  FMNMX.FTZ R0, R5, R0, !PT ;  /* 0x0000000005007209 */ /* 0x001fca0007810000 */
[----:B------:R-:W0:Y:S01]  /*d640*/  SHFL.BFLY PT, R6, R0, 0x1, 0x1f ;  /* 0x0c201f0000067f89 */ /* 0x000e2200000e0000 */
[----:B-1----:R-:W-:-:S04]  /*d650*/  FMNMX.FTZ R7, R4, R7, !PT ;  /* 0x0000000704077209 */ /* 0x002fc80007810000 */
[C---:B------:R-:W-:Y:S01]  /*d660*/  FSETP.NEU.FTZ.AND P1, PT, R7.reuse, -INF , PT ;  /* 0xff8000000700780b */ /* 0x040fe20003f3d000 */
[----:B------:R-:W-:-:S05]  /*d670*/  FMUL.FTZ R8, R7, UR45 ;  /* 0x0000002d07087c20 */ /* 0x000fca0008410000 */
[----:B------:R-:W-:Y:S02]  /*d680*/  FSEL R8, R8, RZ, P1 ;  /* 0x000000ff08087208 */ /* 0x000fe40000800000 */
[----:B0-----:R-:W-:-:S04]  /*d690*/  FMNMX.FTZ R0, R0, R6, !PT ;  /* 0x0000000600007209 */ /* 0x001fc80007810000 */
[C---:B------:R-:W-:Y:S01]  /*d6a0*/  FSETP.NEU.FTZ.AND P1, PT, R0.reuse, -INF , PT ;  /* 0xff8000000000780b */ /* 0x040fe20003f3d000 */
[----:B------:R-:W-:Y:S01]  /*d6b0*/  FMUL.FTZ R9, R0, UR45 ;  /* 0x0000002d00097c20 */ /* 0x000fe20008410000 */
[----:B------:R-:W-:-:S04]  /*d6c0*/  FFMA.FTZ R4, R26, UR45, -R8 ;  /* 0x0000002d1a047c23 */ /* 0x000fc80008010808 */
[----:B------:R-:W-:Y:S01]  /*d6d0*/  FSEL R3, R9, RZ, P1 ;  /* 0x000000ff09037208 */ /* 0x000fe20000800000 */
[--C-:B------:R-:W-:Y:S01]  /*d6e0*/  FFMA.FTZ R5, R27, UR45, -R8.reuse ;  /* 0x0000002d1b057c23 */ /* 0x100fe20008010808 */
[--C-:B------:R-:W-:Y:S01]  /*d6f0*/  FFMA.FTZ R6, R30, UR45, -R8.reuse ;  /* 0x0000002d1e067c23 */ /* 0x100fe20008010808 */
[----:B------:R-:W-:Y:S02]  /*d700*/  FFMA.FTZ R12, R31, UR45, -R8 ;  /* 0x0000002d1f0c7c23 */ /* 0x000fe40008010808 */
[--C-:B------:R-:W-:Y:S01]  /*d710*/  FFMA.FTZ R13, R24, UR45, -R3.reuse ;  /* 0x0000002d180d7c23 */ /* 0x100fe20008010803 */
[--C-:B------:R-:W-:Y:S01]  /*d720*/  FFMA.FTZ R14, R25, UR45, -R3.reuse ;  /* 0x0000002d190e7c23 */ /* 0x100fe20008010803 */
[--C-:B------:R-:W-:Y:S01]  /*d730*/  FFMA.FTZ R15, R28, UR45, -R3.reuse ;  /* 0x0000002d1c0f7c23 */ /* 0x100fe20008010803 */
[----:B------:R-:W-:Y:S01]  /*d740*/  FFMA.FTZ R20, R29, UR45, -R3 ;  /* 0x0000002d1d147c23 */ /* 0x000fe20008010803 */
[----:B------:R-:W-:Y:S01]  /*d750*/  MUFU.EX2 R4, R4 ;  /* 0x0000000400047308 */ /* 0x000fe20000000800 */
[----:B------:R-:W-:-:S07]  /*d760*/  IMAD.U32 R9, RZ, RZ, UR40 ;  /* 0x00000028ff097e24 */ /* 0x000fce000f8e00ff */
[----:B------:R-:W0:Y:S01]  /*d770*/  MUFU.EX2 R5, R5 ;  /* 0x0000000500057308 */ /* 0x000e220000000800 */
[----:B------:R-:W-:-:S07]  /*d780*/  FFMA.FTZ R24, R32, UR45, -R3 ;  /* 0x0000002d20187c23 */ /* 0x000fce0008010803 */
[----:B------:R-:W-:Y:S08]  /*d790*/  MUFU.EX2 R6, R6 ;  /* 0x0000000600067308 */ /* 0x000ff00000000800 */
[----:B------:R-:W1:Y:S08]  /*d7a0*/  MUFU.EX2 R12, R12 ;  /* 0x0000000c000c7308 */ /* 0x000e700000000800 */
[----:B------:R-:W-:Y:S08]  /*d7b0*/  MUFU.EX2 R13, R13 ;  /* 0x0000000d000d7308 */ /* 0x000ff00000000800 */
[----:B------:R-:W2:Y:S08]  /*d7c0*/  MUFU.EX2 R14, R14 ;  /* 0x0000000e000e7308 */ /* 0x000eb00000000800 */
[----:B------:R-:W-:Y:S08]  /*d7d0*/  MUFU.EX2 R15, R15 ;  /* 0x0000000f000f7308 */ /* 0x000ff00000000800 */
[----:B------:R-:W3:Y:S01]  /*d7e0*/  MUFU.EX2 R20, R20 ;  /* 0x0000001400147308 */ /* 0x000ee20000000800 */
[--C-:B------:R-:W-:Y:S01]  /*d7f0*/  FFMA.FTZ R34, R34, UR45, -R8.reuse ;  /* 0x0000002d22227c23 */ /* 0x100fe20008010808 */
[----:B------:R-:W-:Y:S01]  /*d800*/  FFMA.FTZ R35, R35, UR45, -R8 ;  /* 0x0000002d23237c23 */ /* 0x000fe20008010808 */
[----:B------:R-:W-:Y:S01]  /*d810*/  PRMT R9, R9, 0x654, R10 ;  /* 0x0000065409097816 */ /* 0x000fe2000000000a */
[--C-:B------:R-:W-:Y:S01]  /*d820*/  FFMA.FTZ R26, R33, UR45, -R3.reuse ;  /* 0x0000002d211a7c23 */ /* 0x100fe20008010803 */
[----:B------:R-:W-:Y:S01]  /*d830*/  FFMA.FTZ R30, R36, UR45, -R3 ;  /* 0x0000002d241e7c23 */ /* 0x000fe20008010803 */
[--C-:B------:R-:W-:Y:S01]  /*d840*/  FFMA.FTZ R38, R38, UR45, -R8.reuse ;  /* 0x0000002d26267c23 */ /* 0x100fe20008010808 */
[----:B------:R0:W-:Y:S01]  /*d850*/  SYNCS.ARRIVE.TRANS64.RED.A1T0 RZ, [R9+URZ], RZ ;  /* 0x000000ff09ff79a7 */ /* 0x0001e2000810043f */
[----:B------:R-:W4:Y:S01]  /*d860*/  MUFU.EX2 R25, R34 ;  /* 0x0000002200197308 */ /* 0x000f220000000800 */
[--C-:B------:R-:W-:Y:S01]  /*d870*/  FFMA.FTZ R39, R39, UR45, -R8.reuse ;  /* 0x0000002d27277c23 */ /* 0x100fe20008010808 */
[--C-:B------:R-:W-:Y:S01]  /*d880*/  FFMA.FTZ R42, R42, UR45, -R8.reuse ;  /* 0x0000002d2a2a7c23 */ /* 0x100fe20008010808 */
[--C-:B------:R-:W-:Y:S01]  /*d890*/  FFMA.FTZ R43, R43, UR45, -R8.reuse ;  /* 0x0000002d2b2b7c23 */ /* 0x100fe20008010808 */
[--C-:B------:R-:W-:Y:S01]  /*d8a0*/  FFMA.FTZ R46, R46, UR45, -R8.reuse ;  /* 0x0000002d2e2e7c23 */ /* 0x100fe20008010808 */
[----:B------:R-:W-:-:S03]  /*d8b0*/  FFMA.FTZ R47, R47, UR45, -R8 ;  /* 0x0000002d2f2f7c23 */ /* 0x000fc60008010808 */
[----:B------:R-:W5:Y:S01]  /*d8c0*/  MUFU.EX2 R24, R24 ;  /* 0x0000001800187308 */ /* 0x000f620000000800 */
        /* <DEDUP_REMOVED lines=20> */
[----:B0-----:R-:W-:Y:S01]  /*da10*/  F2FP.BF16.F32.PACK_AB R9, R5, R4 ;  /* 0x000000040509723e */ /* 0x001fe200000010ff */
[----:B------:R-:W0:Y:S01]  /*da20*/  MUFU.EX2 R35, R35 ;  /* 0x0000002300237308 */ /* 0x000e220000000800 */
[----:B-1----:R-:W-:Y:S01]  /*da30*/  F2FP.BF16.F32.PACK_AB R11, R12, R6 ;  /* 0x000000060c0b723e */ /* 0x002fe200000010ff */
[----:B------:R-:W-:Y:S01]  /*da40*/  FADD.FTZ R5, R4, R5 ;  /* 0x0000000504057221 */ /* 0x000fe20000010000 */
[----:B--2---:R-:W-:Y:S01]  /*da50*/  F2FP.BF16.F32.PACK_AB R8, R14, R13 ;  /* 0x0000000d0e08723e */ /* 0x004fe200000010ff */
[----:B------:R-:W-:Y:S01]  /*da60*/  FADD.FTZ R14, R13, R14 ;  /* 0x0000000e0d0e7221 */ /* 0x000fe20000010000 */
[----:B---3--:R-:W-:Y:S01]  /*da70*/  F2FP.BF16.F32.PACK_AB R10, R20, R15 ;  /* 0x0000000f140a723e */ /* 0x008fe200000010ff */
[----:B------:R-:W-:-:S02]  /*da80*/  FFMA.FTZ R31, R37, UR45, -R3 ;  /* 0x0000002d251f7c23 */ /* 0x000fc40008010803 */
[----:B------:R-:W1:Y:S01]  /*da90*/  MUFU.EX2 R26, R26 ;  /* 0x0000001a001a7308 */ /* 0x000e620000000800 */
[----:B------:R-:W-:Y:S01]  /*daa0*/  FADD.FTZ R37, R6, R5 ;  /* 0x0000000506257221 */ /* 0x000fe20000010000 */
[----:B------:R2:W-:Y:S01]  /*dab0*/  STSM.16.M88.4 [R143+0x21800], R8 ;  /* 0x021800088f007844 */ /* 0x0005e20000000200 */
[----:B------:R-:W-:-:S05]  /*dac0*/  FADD.FTZ R13, R15, R14 ;  /* 0x0000000e0f0d7221 */ /* 0x000fca0000010000 */
[----:B------:R-:W3:Y:S01]  /*dad0*/  MUFU.EX2 R27, R38 ;  /* 0x00000026001b7308 */ /* 0x000ee20000000800 */
[----:B------:R-:W-:Y:S01]  /*dae0*/  FADD.FTZ R12, R12, R37 ;  /* 0x000000250c0c7221 */ /* 0x000fe20000010000 */
[----:B------:R-:W-:-:S06]  /*daf0*/  FADD.FTZ R13, R20, R13 ;  /* 0x0000000d140d7221 */ /* 0x000fcc0000010000 */
[----:B------:R-:W3:Y:S01]  /*db00*/  MUFU.EX2 R30, R30 ;  /* 0x0000001e001e7308 */ /* 0x000ee20000000800 */
[--C-:B--2---:R-:W-:Y:S01]  /*db10*/  FFMA.FTZ R8, R40, UR45, -R3.reuse ;  /* 0x0000002d28087c23 */ /* 0x104fe20008010803 */
[----:B------:R-:W-:-:S06]  /*db20*/  FFMA.FTZ R10, R41, UR45, -R3 ;  /* 0x0000002d290a7c23 */ /* 0x000fcc0008010803 */
[----:B------:R-:W2:Y:S01]  /*db30*/  MUFU.EX2 R39, R39 ;  /* 0x0000002700277308 */ /* 0x000ea20000000800 */
[----:B----4-:R-:W-:Y:S01]  /*db40*/  FADD.FTZ R12, R25, R12 ;  /* 0x0000000c190c7221 */ /* 0x010fe20000010000 */
[----:B-----5:R-:W-:-:S06]  /*db50*/  FADD.FTZ R13, R24, R13 ;  /* 0x0000000d180d7221 */ /* 0x020fcc0000010000 */
[----:B------:R-:W4:Y:S01]  /*db60*/  MUFU.EX2 R31, R31 ;  /* 0x0000001f001f7308 */ /* 0x000f220000000800 */
[----:B------:R-:W-:Y:S01]  /*db70*/  FFMA.FTZ R21, R44, UR45, -R3 ;  /* 0x0000002d2c157c23 */ /* 0x000fe20008010803 */
[----:B0-----:R-:W-:-:S06]  /*db80*/  FADD.FTZ R12, R35, R12 ;  /* 0x0000000c230c7221 */ /* 0x001fcc0000010000 */
[----:B------:R-:W0:Y:S01]  /*db90*/  MUFU.EX2 R9, R42 ;  /* 0x0000002a00097308 */ /* 0x000e220000000800 */
[----:B-1----:R-:W-:Y:S01]  /*dba0*/  FADD.FTZ R13, R26, R13 ;  /* 0x0000000d1a0d7221 */ /* 0x002fe20000010000 */
[----:B------:R-:W-:-:S06]  /*dbb0*/  FFMA.FTZ R28, R45, UR45, -R3 ;  /* 0x0000002d2d1c7c23 */ /* 0x000fcc0008010803 */
[----:B------:R-:W1:Y:S01]  /*dbc0*/  MUFU.EX2 R8, R8 ;  /* 0x0000000800087308 */ /* 0x000e620000000800 */
[----:B---3--:R-:W-:Y:S01]  /*dbd0*/  FADD.FTZ R12, R27, R12 ;  /* 0x0000000c1b0c7221 */ /* 0x008fe20000010000 */
[----:B------:R-:W-:-:S06]  /*dbe0*/  FADD.FTZ R14, R30, R13 ;  /* 0x0000000d1e0e7221 */ /* 0x000fcc0000010000 */
[----:B------:R-:W3:Y:S01]  /*dbf0*/  MUFU.EX2 R43, R43 ;  /* 0x0000002b002b7308 */ /* 0x000ee20000000800 */
[----:B------:R-:W-:-:S07]  /*dc00*/  FFMA.FTZ R29, R48, UR45, -R3 ;  /* 0x0000002d301d7c23 */ /* 0x000fce0008010803 */
[----:B------:R-:W5:Y:S01]  /*dc10*/  MUFU.EX2 R10, R10 ;  /* 0x0000000a000a7308 */ /* 0x000f620000000800 */
[----:B--2---:R-:W-:Y:S01]  /*dc20*/  FADD.FTZ R12, R39, R12 ;  /* 0x0000000c270c7221 */ /* 0x004fe20000010000 */
[----:B----4-:R-:W-:-:S06]  /*dc30*/  FADD.FTZ R13, R31, R14 ;  /* 0x0000000e1f0d7221 */ /* 0x010fcc0000010000 */
[----:B------:R-:W2:Y:S01]  /*dc40*/  MUFU.EX2 R21, R21 ;  /* 0x0000001500157308 */ /* 0x000ea20000000800 */
[----:B------:R-:W-:-:S07]  /*dc50*/  FFMA.FTZ R32, R49, UR45, -R3 ;  /* 0x0000002d31207c23 */ /* 0x000fce0008010803 */
[----:B------:R-:W4:Y:S01]  /*dc60*/  MUFU.EX2 R11, R46 ;  /* 0x0000002e000b7308 */ /* 0x000f220000000800 */
[----:B0-----:R-:W-:Y:S01]  /*dc70*/  FADD.FTZ R12, R9, R12 ;  /* 0x0000000c090c7221 */ /* 0x001fe20000010000 */
[----:B-1----:R-:W-:-:S06]  /*dc80*/  FADD.FTZ R13, R8, R13 ;  /* 0x0000000d080d7221 */ /* 0x002fcc0000010000 */
[----:B------:R-:W0:Y:S01]  /*dc90*/  MUFU.EX2 R28, R28 ;  /* 0x0000001c001c7308 */ /* 0x000e220000000800 */
[----:B------:R-:W-:-:S07]  /*dca0*/  FFMA.FTZ R33, R52, UR45, -R3 ;  /* 0x0000002d34217c23 */ /* 0x000fce0008010803 */
[----:B------:R-:W1:Y:S01]  /*dcb0*/  MUFU.EX2 R47, R47 ;  /* 0x0000002f002f7308 */ /* 0x000e620000000800 */
[----:B---3--:R-:W-:Y:S01]  /*dcc0*/  FADD.FTZ R14, R43, R12 ;  /* 0x0000000c2b0e7221 */ /* 0x008fe20000010000 */
[----:B-----5:R-:W-:-:S06]  /*dcd0*/  FADD.FTZ R12, R10, R13 ;  /* 0x0000000d0a0c7221 */ /* 0x020fcc0000010000 */
[----:B------:R-:W3:Y:S01]  /*dce0*/  MUFU.EX2 R29, R29 ;  /* 0x0000001d001d7308 */ /* 0x000ee20000000800 */
[----:B------:R-:W-:-:S07]  /*dcf0*/  FFMA.FTZ R34, R53, UR45, -R3 ;  /* 0x0000002d35227c23 */ /* 0x000fce0008010803 */
[----:B------:R-:W5:Y:S01]  /*dd00*/  MUFU.EX2 R50, R50 ;  /* 0x0000003200327308 */ /* 0x000f620000000800 */
[----:B--2---:R-:W-:Y:S01]  /*dd10*/  FADD.FTZ R13, R21, R12 ;  /* 0x0000000c150d7221 */ /* 0x004fe20000010000 */
[----:B------:R-:W-:-:S06]  /*dd20*/  FFMA.FTZ R4, R56, UR45, -R3 ;  /* 0x0000002d38047c23 */ /* 0x000fcc0008010803 */
[----:B------:R-:W2:Y:S01]  /*dd30*/  MUFU.EX2 R32, R32 ;  /* 0x0000002000207308 */ /* 0x000ea20000000800 */
[----:B----4-:R-:W-:-:S07]  /*dd40*/  FADD.FTZ R14, R11, R14 ;  /* 0x0000000e0b0e7221 */ /* 0x010fce0000010000 */
[----:B------:R-:W4:Y:S01]  /*dd50*/  MUFU.EX2 R51, R51 ;  /* 0x0000003300337308 */ /* 0x000f220000000800 */
[----:B0-----:R-:W-:Y:S01]  /*dd60*/  FADD.FTZ R12, R28, R13 ;  /* 0x0000000d1c0c7221 */ /* 0x001fe20000010000 */
[----:B------:R-:W-:-:S06]  /*dd70*/  FFMA.FTZ R5, R57, UR45, -R3 ;  /* 0x0000002d39057c23 */ /* 0x000fcc0008010803 */
[----:B------:R-:W0:Y:S01]  /*dd80*/  MUFU.EX2 R33, R33 ;  /* 0x0000002100217308 */ /* 0x000e220000000800 */
[----:B-1----:R-:W-:-:S07]  /*dd90*/  FADD.FTZ R15, R47, R14 ;  /* 0x0000000e2f0f7221 */ /* 0x002fce0000010000 */
[----:B------:R-:W1:Y:S01]  /*dda0*/  MUFU.EX2 R54, R54 ;  /* 0x0000003600367308 */ /* 0x000e620000000800 */
[----:B---3--:R-:W-:Y:S01]  /*ddb0*/  FADD.FTZ R13, R29, R12 ;  /* 0x0000000c1d0d7221 */ /* 0x008fe20000010000 */
[----:B------:R-:W-:-:S06]  /*ddc0*/  FFMA.FTZ R6, R60, UR45, -R3 ;  /* 0x0000002d3c067c23 */ /* 0x000fcc0008010803 */
[----:B------:R-:W3:Y:S01]  /*ddd0*/  MUFU.EX2 R34, R34 ;  /* 0x0000002200227308 */ /* 0x000ee20000000800 */
[----:B-----5:R-:W-:Y:S01]  /*dde0*/  FADD.FTZ R14, R50, R15 ;  /* 0x0000000f320e7221 */ /* 0x020fe20000010000 */
[----:B------:R-:W-:-:S06]  /*ddf0*/  F2FP.BF16.F32.PACK_AB R24, R26, R24 ;  /* 0x000000181a18723e */ /* 0x000fcc00000010ff */
[----:B------:R-:W5:Y:S01]  /*de00*/  MUFU.EX2 R55, R55 ;  /* 0x0000003700377308 */ /* 0x000f620000000800 */
[----:B------:R-:W-:Y:S01]  /*de10*/  F2FP.BF16.F32.PACK_AB R25, R35, R25 ;  /* 0x000000192319723e */ /* 0x000fe200000010ff */
[----:B--2---:R-:W-:Y:S01]  /*de20*/  FADD.FTZ R12, R32, R13 ;  /* 0x0000000d200c7221 */ /* 0x004fe20000010000 */
[----:B------:R-:W-:-:S05]  /*de30*/  F2FP.BF16.F32.PACK_AB R27, R39, R27 ;  /* 0x0000001b271b723e */ /* 0x000fca00000010ff */
[----:B------:R-:W2:Y:S01]  /*de40*/  MUFU.EX2 R4, R4 ;  /* 0x0000000400047308 */ /* 0x000ea20000000800 */
[----:B------:R-:W-:Y:S01]  /*de50*/  F2FP.BF16.F32.PACK_AB R26, R31, R30 ;  /* 0x0000001e1f1a723e */ /* 0x000fe200000010ff */
[----:B------:R-:W-:Y:S01]  /*de60*/  FFMA.FTZ R20, R61, UR45, -R3 ;  /* 0x0000002d3d147c23 */ /* 0x000fe20008010803 */
[----:B----4-:R-:W-:-:S05]  /*de70*/  FADD.FTZ R15, R51, R14 ;  /* 0x0000000e330f7221 */ /* 0x010fca0000010000 */
[----:B------:R-:W4:Y:S01]  /*de80*/  MUFU.EX2 R58, R58 ;  /* 0x0000003a003a7308 */ /* 0x000f220000000800 */
[----:B------:R-:W-:Y:S01]  /*de90*/  F2FP.BF16.F32.PACK_AB R8, R10, R8 ;  /* 0x000000080a08723e */ /* 0x000fe200000010ff */
[----:B------:R1:W-:Y:S01]  /*dea0*/  STSM.16.M88.4 [R91], R24 ;  /* 0x000000185b007844 */ /* 0x0003e20000000200 */
[----:B------:R-:W-:-:S05]  /*deb0*/  F2FP.BF16.F32.PACK_AB R10, R28, R21 ;  /* 0x000000151c0a723e */ /* 0x000fca00000010ff */
[----:B------:R-:W4:Y:S01]  /*dec0*/  MUFU.EX2 R5, R5 ;  /* 0x0000000500057308 */ /* 0x000f220000000800 */
[----:B0-----:R-:W-:Y:S01]  /*ded0*/  FADD.FTZ R21, R33, R12 ;  /* 0x0000000c21157221 */ /* 0x001fe20000010000 */
[----:B------:R-:W-:-:S06]  /*dee0*/  FFMA.FTZ R35, R64, UR45, -R3 ;  /* 0x0000002d40237c23 */ /* 0x000fcc0008010803 */
[----:B------:R-:W0:Y:S01]  /*def0*/  MUFU.EX2 R59, R59 ;  /* 0x0000003b003b7308 */ /* 0x000e220000000800 */
[----:B------:R-:W-:Y:S01]  /*df00*/  FFMA.FTZ R36, R65, UR45, -R3 ;  /* 0x0000002d41247c23 */ /* 0x000fe20008010803 */
[----:B-1----:R-:W-:Y:S01]  /*df10*/  FADD.FTZ R24, R54, R15 ;  /* 0x0000000f36187221 */ /* 0x002fe20000010000 */
[----:B---3--:R-:W-:-:S05]  /*df20*/  FADD.FTZ R21, R34, R21 ;  /* 0x0000001522157221 */ /* 0x008fca0000010000 */
[----:B------:R-:W1:Y:S01]  /*df30*/  MUFU.EX2 R6, R6 ;  /* 0x0000000600067308 */ /* 0x000e620000000800 */
[----:B-----5:R-:W-:-:S07]  /*df40*/  FADD.FTZ R25, R55, R24 ;  /* 0x0000001837197221 */ /* 0x020fce0000010000 */
[----:B------:R-:W-:Y:S01]  /*df50*/  MUFU.EX2 R62, R62 ;  /* 0x0000003e003e7308 */ /* 0x000fe20000000800 */
[----:B--2---:R-:W-:Y:S01]  /*df60*/  FADD.FTZ R24, R4, R21 ;  /* 0x0000001504187221 */ /* 0x004fe20000010000 */
[----:B----4-:R-:W-:-:S06]  /*df70*/  FADD.FTZ R26, R58, R25 ;  /* 0x000000193a1a7221 */ /* 0x010fcc0000010000 */
[----:B------:R-:W-:Y:S01]  /*df80*/  MUFU.EX2 R63, R63 ;  /* 0x0000003f003f7308 */ /* 0x000fe20000000800 */
[----:B------:R-:W-:Y:S01]  /*df90*/  F2FP.BF16.F32.PACK_AB R9, R43, R9 ;  /* 0x000000092b09723e */ /* 0x000fe200000010ff */
[----:B------:R-:W-:Y:S01]  /*dfa0*/  FFMA.FTZ R68, R68, UR45, -R3 ;  /* 0x0000002d44447c23 */ /* 0x000fe20008010803 */
[----:B------:R-:W-:-:S05]  /*dfb0*/  F2FP.BF16.F32.PACK_AB R11, R47, R11 ;  /* 0x0000000b2f0b723e */ /* 0x000fca00000010ff */
[----:B------:R-:W-:Y:S01]  /*dfc0*/  MUFU.EX2 R66, R66 ;  /* 0x0000004200427308 */ /* 0x000fe20000000800 */
[----:B------:R-:W-:-:S07]  /*dfd0*/  FFMA.FTZ R37, R72, UR45, -R3 ;  /* 0x0000002d48257c23 */ /* 0x000fce0008010803 */
[----:B------:R-:W-:Y:S01]  /*dfe0*/  MUFU.EX2 R67, R67 ;  /* 0x0000004300437308 */ /* 0x000fe20000000800 */
[----:B------:R-:W-:-:S07]  /*dff0*/  F2FP.BF16.F32.PACK_AB R13, R51, R50 ;  /* 0x00000032330d723e */ /* 0x000fce00000010ff */
[----:B------:R-:W-:Y:S08]  /*e000*/  MUFU.EX2 R70, R70 ;  /* 0x0000004600467308 */ /* 0x000ff00000000800 */
[----:B------:R-:W-:Y:S08]  /*e010*/  MUFU.EX2 R71, R71 ;  /* 0x0000004700477308 */ /* 0x000ff00000000800 */
[----:B------:R-:W-:Y:S01]  /*e020*/  MUFU.EX2 R74, R74 ;  /* 0x0000004a004a7308 */ /* 0x000fe20000000800 */
[--C-:B------:R-:W-:Y:S01]  /*e030*/  FFMA.FTZ R38, R73, UR45, -R3.reuse ;  /* 0x0000002d49267c23 */ /* 0x100fe20008010803 */
[--C-:B------:R-:W-:Y:S01]  /*e040*/  FFMA.FTZ R76, R76, UR45, -R3.reuse ;  /* 0x0000002d4c4c7c23 */ /* 0x100fe20008010803 */
[----:B------:R-:W2:Y:S05]  /*e050*/  LDL R39, [R1+0x54] ;  /* 0x0000540001277983 */ /* 0x000eaa0000100800 */
[----:B------:R-:W3:Y:S01]  /*e060*/  MUFU.EX2 R20, R20 ;  /* 0x0000001400147308 */ /* 0x000ee20000000800 */
[----:B------:R-:W-:Y:S01]  /*e070*/  FADD.FTZ R21, R5, R24 ;  /* 0x0000001805157221 */ /* 0x000fe20000010000 */
[--C-:B------:R-:W-:Y:S01]  /*e080*/  FFMA.FTZ R31, R69, UR45, -R3.reuse ;  /* 0x0000002d451f7c23 */ /* 0x100fe20008010803 */
[----:B------:R-:W-:Y:S01]  /*e090*/  F2FP.BF16.F32.PACK_AB R14, R34, R33 ;  /* 0x00000021220e723e */ /* 0x000fe200000010ff */
[--C-:B------:R-:W-:Y:S01]  /*e0a0*/  FFMA.FTZ R77, R77, UR45, -R3.reuse ;  /* 0x0000002d4d4d7c23 */ /* 0x100fe20008010803 */
[----:B------:R-:W-:Y:S01]  /*e0b0*/  FFMA.FTZ R80, R80, UR45, -R3 ;  /* 0x0000002d50507c23 */ /* 0x000fe20008010803 */
[----:B------:R-:W4:Y:S02]  /*e0c0*/  @P5 LDC R27, c[0x0][0x450] ;  /* 0x00011400ff1b5b82 */ /* 0x000f240000000800 */
[----:B------:R-:W5:Y:S01]  /*e0d0*/  MUFU.EX2 R35, R35 ;  /* 0x0000002300237308 */ /* 0x000f620000000800 */
[----:B0-----:R-:W-:Y:S01]  /*e0e0*/  FADD.FTZ R25, R59, R26 ;  /* 0x0000001a3b197221 */ /* 0x001fe20000010000 */
[----:B------:R0:W-:Y:S01]  /*e0f0*/  STSM.16.M88.4 [R157], R8 ;  /* 0x000000089d007844 */ /* 0x0001e20000000200 */
[----:B-1----:R-:W-:-:S05]  /*e100*/  FADD.FTZ R21, R6, R21 ;  /* 0x0000001506157221 */ /* 0x002fca0000010000 */
[----:B------:R-:W1:Y:S01]  /*e110*/  MUFU.EX2 R36, R36 ;  /* 0x0000002400247308 */ /* 0x000e620000000800 */
[----:B---3--:R-:W-:-:S07]  /*e120*/  FADD.FTZ R24, R20, R21 ;  /* 0x0000001514187221 */ /* 0x008fce0000010000 */
[----:B------:R-:W3:Y:S01]  /*e130*/  MUFU.EX2 R30, R68 ;  /* 0x00000044001e7308 */ /* 0x000ee20000000800 */
[----:B0-----:R-:W-:Y:S01]  /*e140*/  F2FP.BF16.F32.PACK_AB R8, R5, R4 ;  /* 0x000000040508723e */ /* 0x001fe200000010ff */
[----:B------:R-:W-:Y:S01]  /*e150*/  FADD.FTZ R4, R62, R25 ;  /* 0x000000193e047221 */ /* 0x000fe20000010000 */
[----:B------:R-:W-:-:S05]  /*e160*/  F2FP.BF16.F32.PACK_AB R12, R32, R29 ;  /* 0x0000001d200c723e */ /* 0x000fca00000010ff */
[----:B------:R-:W0:Y:S01]  /*e170*/  MUFU.EX2 R31, R31 ;  /* 0x0000001f001f7308 */ /* 0x000e220000000800 */
[----:B------:R-:W-:Y:S01]  /*e180*/  FADD.FTZ R5, R63, R4 ;  /* 0x000000043f057221 */ /* 0x000fe20000010000 */
[----:B------:R-:W-:Y:S01]  /*e190*/  F2FP.BF16.F32.PACK_AB R15, R55, R54 ;  /* 0x00000036370f723e */ /* 0x000fe200000010ff */
[----:B-----5:R-:W-:-:S05]  /*e1a0*/  FADD.FTZ R11, R35, R24 ;  /* 0x00000018230b7221 */ /* 0x020fca0000010000 */
[----:B------:R-:W5:Y:S01]  /*e1b0*/  MUFU.EX2 R37, R37 ;  /* 0x0000002500257308 */ /* 0x000f620000000800 */
[----:B------:R-:W-:Y:S01]  /*e1c0*/  FADD.FTZ R4, R66, R5 ;  /* 0x0000000542047221 */ /* 0x000fe20000010000 */
[----:B------:R3:W-:Y:S01]  /*e1d0*/  STSM.16.M88.4 [R156], R12 ;  /* 0x0000000c9c007844 */ /* 0x0007e20000000200 */
[----:B-1----:R-:W-:Y:S01]  /*e1e0*/  FADD.FTZ R5, R36, R11 ;  /* 0x0000000b24057221 */ /* 0x002fe20000010000 */
[----:B------:R-:W-:Y:S01]  /*e1f0*/  F2FP.BF16.F32.PACK_AB R10, R20, R6 ;  /* 0x00000006140a723e */ /* 0x000fe200000010ff */
[----:B------:R-:W1:Y:S03]  /*e200*/  @P5 LDC R25, c[0x0][0x44c] ;  /* 0x00011300ff195b82 */ /* 0x000e660000000800 */
[----:B------:R-:W4:Y:S01]  /*e210*/  MUFU.EX2 R75, R75 ;  /* 0x0000004b004b7308 */ /* 0x000f220000000800 */
[----:B---3--:R-:W-:-:S07]  /*e220*/  FADD.FTZ R13, R67, R4 ;  /* 0x00000004430d7221 */ /* 0x008fce0000010000 */
[----:B------:R-:W3:Y:S01]  /*e230*/  MUFU.EX2 R78, R78 ;  /* 0x0000004e004e7308 */ /* 0x000ee20000000800 */
[----:B------:R-:W-:Y:S01]  /*e240*/  FADD.FTZ R4, R30, R5 ;  /* 0x000000051e047221 */ /* 0x000fe20000010000 */
[----:B------:R-:W-:-:S03]  /*e250*/  FADD.FTZ R6, R70, R13 ;  /* 0x0000000d46067221 */ /* 0x000fc60000010000 */
[----:B0-----:R-:W-:Y:S01]  /*e260*/  FADD.FTZ R4, R31, R4 ;  /* 0x000000041f047221 */ /* 0x001fe20000010000 */
[----:B------:R-:W-:Y:S02]  /*e270*/  FADD.FTZ R5, R71, R6 ;  /* 0x0000000647057221 */ /* 0x000fe40000010000 */
[----:B------:R-:W-:Y:S01]  /*e280*/  MUFU.EX2 R79, R79 ;  /* 0x0000004f004f7308 */ /* 0x000fe20000000800 */
[----:B-----5:R-:W-:Y:S01]  /*e290*/  FADD.FTZ R21, R37, R4 ;  /* 0x0000000425157221 */ /* 0x020fe20000010000 */
[----:B------:R-:W-:-:S06]  /*e2a0*/  FADD.FTZ R4, R74, R5 ;  /* 0x000000054a047221 */ /* 0x000fcc0000010000 */
[----:B------:R-:W-:Y:S01]  /*e2b0*/  MUFU.EX2 R82, R82 ;  /* 0x0000005200527308 */ /* 0x000fe20000000800 */
[----:B----4-:R-:W-:-:S07]  /*e2c0*/  FADD.FTZ R5, R75, R4 ;  /* 0x000000044b057221 */ /* 0x010fce0000010000 */
[----:B------:R-:W0:Y:S01]  /*e2d0*/  MUFU.EX2 R38, R38 ;  /* 0x0000002600267308 */ /* 0x000e220000000800 */
[----:B------:R-:W-:Y:S02]  /*e2e0*/  F2FP.BF16.F32.PACK_AB R9, R59, R58 ;  /* 0x0000003a3b09723e */ /* 0x000fe400000010ff */
[----:B------:R-:W-:-:S05]  /*e2f0*/  F2FP.BF16.F32.PACK_AB R11, R63, R62 ;  /* 0x0000003e3f0b723e */ /* 0x000fca00000010ff */
[----:B------:R-:W4:Y:S01]  /*e300*/  MUFU.EX2 R76, R76 ;  /* 0x0000004c004c7308 */ /* 0x000f220000000800 */
[----:B---3--:R-:W-:-:S07]  /*e310*/  FADD.FTZ R6, R78, R5 ;  /* 0x000000054e067221 */ /* 0x008fce0000010000 */
[----:B------:R-:W3:Y:S01]  /*e320*/  MUFU.EX2 R83, R83 ;  /* 0x0000005300537308 */ /* 0x000ee20000000800 */
[----:B------:R5:W-:Y:S01]  /*e330*/  STSM.16.M88.4 [R143+0x27800], R8 ;  /* 0x027800088f007844 */ /* 0x000be20000000200 */
[----:B0-----:R-:W-:-:S04]  /*e340*/  FADD.FTZ R21, R38, R21 ;  /* 0x0000001526157221 */ /* 0x001fc80000010000 */
[----:B----4-:R-:W-:Y:S01]  /*e350*/  FADD.FTZ R4, R76, R21 ;  /* 0x000000154c047221 */ /* 0x010fe20000010000 */
[----:B-----5:R-:W-:-:S04]  /*e360*/  FADD.FTZ R11, R79, R6 ;  /* 0x000000064f0b7221 */ /* 0x020fc80000010000 */
[----:B------:R-:W-:-:S04]  /*e370*/  FADD.FTZ R6, R82, R11 ;  /* 0x0000000b52067221 */ /* 0x000fc80000010000 */
[----:B---3--:R-:W-:Y:S02]  /*e380*/  FADD.FTZ R21, R83, R6 ;  /* 0x0000000653157221 */ /* 0x008fe40000010000 */
[----:B------:R-:W3:Y:S01]  /*e390*/  LDL R6, [R1+0x60] ;  /* 0x0000600001067983 */ /* 0x000ee20000100800 */
[----:B------:R-:W0:Y:S01]  /*e3a0*/  MUFU.EX2 R77, R77 ;  /* 0x0000004d004d7308 */ /* 0x000e220000000800 */
[--C-:B------:R-:W-:Y:S01]  /*e3b0*/  FFMA.FTZ R81, R81, UR45, -R3.reuse ;  /* 0x0000002d51517c23 */ /* 0x100fe20008010803 */
[--C-:B------:R-:W-:Y:S01]  /*e3c0*/  FFMA.FTZ R84, R84, UR45, -R3.reuse ;  /* 0x0000002d54547c23 */ /* 0x100fe20008010803 */
[----:B------:R-:W-:-:S05]  /*e3d0*/  FFMA.FTZ R3, R85, UR45, -R3 ;  /* 0x0000002d55037c23 */ /* 0x000fca0008010803 */
[----:B------:R-:W4:Y:S08]  /*e3e0*/  MUFU.EX2 R80, R80 ;  /* 0x0000005000507308 */ /* 0x000f300000000800 */
[----:B------:R-:W5:Y:S01]  /*e3f0*/  MUFU.EX2 R81, R81 ;  /* 0x0000005100517308 */ /* 0x000f620000000800 */
[----:B-1----:R-:W-:-:S04]  /*e400*/  @P5 IMAD.HI.U32 R24, R90, R25, RZ ;  /* 0x000000195a185227 */ /* 0x002fc800078e00ff */
[----:B0-----:R-:W-:-:S03]  /*e410*/  FADD.FTZ R5, R77, R4 ;  /* 0x000000044d057221 */ /* 0x001fc60000010000 */
[----:B------:R-:W-:Y:S08]  /*e420*/  MUFU.EX2 R84, R84 ;  /* 0x0000005400547308 */ /* 0x000ff00000000800 */
[----:B------:R-:W0:Y:S01]  /*e430*/  MUFU.EX2 R3, R3 ;  /* 0x0000000300037308 */ /* 0x000e220000000800 */
[----:B------:R-:W-:Y:S02]  /*e440*/  IMAD.MOV.U32 R20, RZ, RZ, R90 ;  /* 0x000000ffff147224 */ /* 0x000fe400078e005a */
[----:B----4-:R-:W-:Y:S01]  /*e450*/  FADD.FTZ R4, R80, R5 ;  /* 0x0000000550047221 */ /* 0x010fe20000010000 */
[----:B------:R-:W-:-:S04]  /*e460*/  F2FP.BF16.F32.PACK_AB R12, R36, R35 ;  /* 0x00000023240c723e */ /* 0x000fc800000010ff */
[----:B------:R-:W-:Y:S01]  /*e470*/  MUFU.EX2 R86, R86 ;  /* 0x0000005600567308 */ /* 0x000fe20000000800 */
[----:B------:R-:W-:Y:S02]  /*e480*/  F2FP.BF16.F32.PACK_AB R13, R67, R66 ;  /* 0x00000042430d723e */ /* 0x000fe400000010ff */
[----:B------:R-:W-:-:S05]  /*e490*/  F2FP.BF16.F32.PACK_AB R14, R31, R30 ;  /* 0x0000001e1f0e723e */ /* 0x000fca00000010ff */
[----:B------:R-:W1:Y:S01]  /*e4a0*/  MUFU.EX2 R87, R87 ;  /* 0x0000005700577308 */ /* 0x000e620000000800 */
[----:B------:R-:W-:Y:S02]  /*e4b0*/  F2FP.BF16.F32.PACK_AB R15, R71, R70 ;  /* 0x00000046470f723e */ /* 0x000fe400000010ff */
[----:B------:R-:W-:Y:S01]  /*e4c0*/  @P5 SHF.R.U32.HI R20, RZ, R27, R24 ;  /* 0x0000001bff145219 */ /* 0x000fe20000011618 */
[----:B-----5:R-:W-:-:S03]  /*e4d0*/  FADD.FTZ R5, R81, R4 ;  /* 0x0000000451057221 */ /* 0x020fc60000010000 */
[----:B------:R-:W-:Y:S02]  /*e4e0*/  IADD3 R4, R20, R88, -R89 ;  /* 0x0000005814047210 */ /* 0x000fe40007ffe859 */
[----:B------:R-:W-:Y:S02]  /*e4f0*/  F2FP.BF16.F32.PACK_AB R8, R38, R37 ;  /* 0x000000252608723e */ /* 0x000fe400000010ff */
[----:B------:R-:W-:Y:S02]  /*e500*/  F2FP.BF16.F32.PACK_AB R9, R75, R74 ;  /* 0x0000004a4b09723e */ /* 0x000fe400000010ff */
[----:B------:R-:W-:Y:S02]  /*e510*/  F2FP.BF16.F32.PACK_AB R10, R77, R76 ;  /* 0x0000004c4d0a723e */ /* 0x000fe400000010ff */
[----:B------:R-:W-:Y:S02]  /*e520*/  F2FP.BF16.F32.PACK_AB R11, R79, R78 ;  /* 0x0000004e4f0b723e */ /* 0x000fe400000010ff */
[----:B------:R-:W-:-:S02]  /*e530*/  CS2R R134, SRZ ;  /* 0x0000000000867805 */ /* 0x000fc4000001ff00 */
[----:B------:R-:W-:Y:S02]  /*e540*/  @P5 LOP3.LUT R18, R18, 0x8, RZ, 0xfc, !PT ;  /* 0x0000000812125812 */ /* 0x000fe400078efcff */
        /* <DEDUP_REMOVED lines=22> */
[----:B--2---:R0:W-:Y:S04]  /*e6b0*/  STSM.16.M88.4 [R39], R12 ;  /* 0x0000000c27007844 */ /* 0x0041e80000000200 */
[----:B------:R2:W-:Y:S01]  /*e6c0*/  STSM.16.M88.4 [R157+0x6000], R8 ;  /* 0x006000089d007844 */ /* 0x0005e20000000200 */
[----:B0-----:R-:W-:Y:S01]  /*e6d0*/  F2FP.BF16.F32.PACK_AB R14, R3, R84 ;  /* 0x00000054030e723e */ /* 0x001fe200000010ff */
[----:B------:R-:W-:Y:S01]  /*e6e0*/  FADD.FTZ R84, R84, R5 ;  /* 0x0000000554547221 */ /* 0x000fe20000010000 */
[----:B------:R-:W-:-:S02]  /*e6f0*/  SHF.R.S32.HI R5, RZ, 0x1f, R4 ;  /* 0x0000001fff057819 */ /* 0x000fc40000011404 */
[----:B------:R-:W-:Y:S02]  /*e700*/  F2FP.BF16.F32.PACK_AB R12, R81, R80 ;  /* 0x00000050510c723e */ /* 0x000fe400000010ff */
[----:B------:R-:W-:Y:S02]  /*e710*/  F2FP.BF16.F32.PACK_AB R13, R83, R82 ;  /* 0x00000052530d723e */ /* 0x000fe400000010ff */
[----:B-1----:R-:W-:Y:S02]  /*e720*/  F2FP.BF16.F32.PACK_AB R15, R87, R86 ;  /* 0x00000056570f723e */ /* 0x002fe400000010ff */
[----:B------:R-:W-:-:S03]  /*e730*/  LEA.HI R5, R5, R4, RZ, 0x7 ;  /* 0x0000000405057211 */ /* 0x000fc600078f38ff */
[----:B------:R2:W-:Y:S01]  /*e740*/  STSM.16.M88.4 [R156+0x6000], R12 ;  /* 0x0060000c9c007844 */ /* 0x0005e20000000200 */
[----:B------:R-:W-:Y:S01]  /*e750*/  SHF.R.S32.HI R5, RZ, 0x7, R5 ;  /* 0x00000007ff057819 */ /* 0x000fe20000011405 */
[----:B------:R0:W-:Y:S06]  /*e760*/  MEMBAR.ALL.CTA ;  /* 0x0000000000007992 */ /* 0x0001ec0000008000 */
[----:B0-----:R-:W0:Y:S01]  /*e770*/  FENCE.VIEW.ASYNC.S ;  /* 0x00000000000073c6 */ /* 0x001e220000000000 */
[----:B------:R-:W-:Y:S02]  /*e780*/  VIADD R4, R94, 0xfffffffe ;  /* 0xfffffffe5e047836 */ /* 0x000fe40000000000 */
[----:B------:R-:W-:Y:S01]  /*e790*/  FADD.FTZ R86, R86, R21 ;  /* 0x0000001556567221 */ /* 0x000fe20000010000 */
[----:B------:R-:W-:Y:S01]  /*e7a0*/  FADD.FTZ R140, R3, R84 ;  /* 0x00000054038c7221 */ /* 0x000fe20000010000 */
[----:B------:R-:W-:-:S02]  /*e7b0*/  CS2R R94, SRZ ;  /* 0x00000000005e7805 */ /* 0x000fc4000001ff00 */
[----:B------:R-:W-:Y:S01]  /*e7c0*/  FADD.FTZ R21, R87, R86 ;  /* 0x0000005657157221 */ /* 0x000fe20000010000 */
[----:B---3--:R-:W-:-:S05]  /*e7d0*/  VIMNMX R6, R6, R5, !PT ;  /* 0x0000000506067248 */ /* 0x008fca0007fe0100 */
[----:B------:R2:W-:Y:S01]  /*e7e0*/  STL [R1+0x34], R6 ;  /* 0x0000340601007387 */ /* 0x0005e20000100800 */
[----:B------:R-:W-:Y:S01]  /*e7f0*/  ISETP.GE.AND P1, PT, R4, R6, PT ;  /* 0x000000060400720c */ /* 0x000fe20003f26270 */
[----:B0-----:R-:W-:-:S12]  /*e800*/  NOP ;  /* 0x0000000000007918 */ /* 0x001fd80000000000 */
[----:B--2---:R-:W-:Y:S05]  /*e810*/  @!P1 BRA `(.L_x_2441) ;  /* 0x0000002c00a49947 */ /* 0x004fea0003800000 */
[----:B------:R-:W-:Y:S02]  /*e820*/  IMAD.MOV.U32 R6, RZ, RZ, R7 ;  /* 0x000000ffff067224 */ /* 0x000fe400078e0007 */
[----:B------:R-:W-:Y:S02]  /*e830*/  IMAD.MOV.U32 R3, RZ, RZ, R0 ;  /* 0x000000ffff037224 */ /* 0x000fe400078e0000 */
[----:B------:R-:W-:Y:S02]  /*e840*/  IMAD.MOV.U32 R8, RZ, RZ, R139 ;  /* 0x000000ffff087224 */ /* 0x000fe400078e008b */
[----:B------:R-:W-:Y:S02]  /*e850*/  IMAD.MOV.U32 R5, RZ, RZ, R22 ;  /* 0x000000ffff057224 */ /* 0x000fe400078e0016 */
[----:B------:R-:W-:-:S07]  /*e860*/  IMAD.MOV.U32 R135, RZ, RZ, RZ ;  /* 0x000000ffff877224 */ /* 0x000fce00078e00ff */
.L_x_2453:
        /* <DEDUP_REMOVED lines=9> */
.L_x_2443:
        /* <DEDUP_REMOVED lines=8> */
.L_x_2444:
[----:B------:R-:W-:Y:S04]  /*e980*/  BSSY B0, `(.L_x_2442) ;  /* 0x0000004000007945 */ /* 0x000fe80003800000 */
[----:B-1----:R-:W-:Y:S05]  /*e990*/  @P2 BRA `(.L_x_2445) ;  /* 0x0000000000082947 */ /* 0x002fea0003800000 */
[----:B------:R-:W1:Y:S02]  /*e9a0*/  SYNCS.PHASECHK.TRANS64.TRYWAIT P2, [R7+URZ+0x2d830], R0 ;  /* 0x02d83000070075a7 */ /* 0x000e64000804017f */
[----:B-1----:R-:W-:Y:S05]  /*e9b0*/  @!P2 BRA `(.L_x_2446) ;  /* 0x0000010c00d8a947 */ /* 0x002fea0003800000 */
.L_x_2445:
[----:B------:R-:W-:Y:S05]  /*e9c0*/  BSYNC B0 ;  /* 0x0000000000007941 */ /* 0x000fea0003800000 */
.L_x_2442:
[----:B01----:R-:W2:Y:S01]  /*e9d0*/  LDL R7, [R1+0x2c] ;  /* 0x00002c0001077983 */ /* 0x003ea20000100800 */
[----:B------:R-:W0:Y:S01]  /*e9e0*/  S2R R0, SR_TID.X ;  /* 0x0000000000007919 */ /* 0x000e220000002100 */
[----:B------:R-:W-:Y:S01]  /*e9f0*/  VIADD R22, R5, 0x1 ;  /* 0x0000000105167836 */ /* 0x000fe20000000000 */
[----:B------:R-:W-:Y:S05]  /*ea00*/  WARPSYNC.ALL ;  /* 0x0000000000007948 */ /* 0x000fea0003800000 */
[----:B------:R-:W-:-:S04]  /*ea10*/  ISETP.NE.AND P2, PT, R22, 0x2, PT ;  /* 0x000000021600780c */ /* 0x000fc80003f45270 */
[----:B------:R-:W-:Y:S02]  /*ea20*/  SEL R22, R22, RZ, P2 ;  /* 0x000000ff16167207 */ /* 0x000fe40001000000 */
[----:B0-----:R-:W-:-:S05]  /*ea30*/  SHF.R.U32.HI R0, RZ, 0x7, R0 ;  /* 0x00000007ff007819 */ /* 0x001fca0000011600 */
[----:B------:R-:W-:Y:S02]  /*ea40*/  VIADD R0, R0, 0x8 ;  /* 0x0000000800007836 */ /* 0x000fe40000000000 */
[----:B------:R-:W-:Y:S01]  /*ea50*/  IMAD.MOV.U32 R11, RZ, RZ, -0x7fffffe0 ;  /* 0x80000020ff0b7424 */ /* 0x000fe200078e00ff */
[----:B------:R-:W-:Y:S01]  /*ea60*/  R2UR UR4, R144 ;  /* 0x00000000900472ca */ /* 0x000fe200000e0000 */
[----:B------:R-:W-:Y:S01]  /*ea70*/  IMAD.MOV.U32 R25, RZ, RZ, -0x7fffffe0 ;  /* 0x80000020ff197424 */ /* 0x000fe200078e00ff */
[----:B------:R-:W-:Y:S02]  /*ea80*/  R2UR UR5, R145 ;  /* 0x00000000910572ca */ /* 0x000fe400000e0000 */
[----:B------:R-:W-:Y:S02]  /*ea90*/  R2UR UR7, R11 ;  /* 0x000000000b0772ca */ /* 0x000fe400000e0000 */
[----:B------:R-:W-:Y:S01]  /*eaa0*/  R2UR UR23, R25 ;  /* 0x00000000191772ca */ /* 0x000fe200000e0000 */
[----:B------:R-:W-:Y:S01]  /*eab0*/  IMAD.MOV.U32 R15, RZ, RZ, -0x7fffffe0 ;  /* 0x80000020ff0f7424 */ /* 0x000fe200078e00ff */
[----:B------:R-:W-:-:S02]  /*eac0*/  R2UR UR8, R154 ;  /* 0x000000009a0872ca */ /* 0x000fc400000e0000 */
[----:B------:R-:W-:Y:S02]  /*ead0*/  R2UR UR9, R155 ;  /* 0x000000009b0972ca */ /* 0x000fe400000e0000 */
[----:B------:R-:W-:Y:S01]  /*eae0*/  R2UR UR11, R15 ;  /* 0x000000000f0b72ca */ /* 0x000fe200000e0000 */
[----:B------:R0:W-:Y:S01]  /*eaf0*/  BAR.SYNC.DEFER_BLOCKING R0, 0x100 ;  /* 0x000400000000751d */ /* 0x0001e20000010000 */
[----:B------:R-:W-:Y:S01]  /*eb00*/  IMAD.MOV.U32 R13, RZ, RZ, -0x7fffffe0 ;  /* 0x80000020ff0d7424 */ /* 0x000fe200078e00ff */
[----:B------:R-:W-:Y:S02]  /*eb10*/  R2UR UR12, R152 ;  /* 0x00000000980c72ca */ /* 0x000fe400000e0000 */
[----:B------:R-:W-:Y:S02]  /*eb20*/  R2UR UR13, R153 ;  /* 0x00000000990d72ca */ /* 0x000fe400000e0000 */
[----:B------:R-:W-:Y:S01]  /*eb30*/  R2UR UR15, R13 ;  /* 0x000000000d0f72ca */ /* 0x000fe200000e0000 */
[----:B--2---:R-:W-:-:S04]  /*eb40*/  IMAD R10, R22, 0x600, R7 ;  /* 0x00000600160a7824 */ /* 0x004fc800078e0207 */
[C---:B------:R-:W-:Y:S01]  /*eb50*/  VIADD R24, R10.reuse, 0x400 ;  /* 0x000004000a187836 */ /* 0x040fe20000000000 */
[----:B------:R-:W-:-:S04]  /*eb60*/  R2UR UR6, R10 ;  /* 0x000000000a0672ca */ /* 0x000fc800000e0000 */
[----:B------:R-:W-:Y:S02]  /*eb70*/  R2UR UR22, R24 ;  /* 0x00000000181672ca */ /* 0x000fe400000e0000 */
[----:B------:R-:W-:-:S07]  /*eb80*/  WARPGROUP.ARRIVE ;  /* 0x00000000000079c5 */ /* 0x000fce0000000000 */
[----:B------:R-:W-:Y:S01]  /*eb90*/  HGMMA.64x128x16.F32.BF16 R24, gdesc[UR4], RZ, !UPT, gsb0 ;  /* 0x01e00000041879f0 */ /* 0x000fe2000c0018ff */
[----:B------:R-:W-:-:S05]  /*eba0*/  VIADD R14, R10, 0x2 ;  /* 0x000000020a0e7836 */ /* 0x000fca0000000000 */
[----:B------:R-:W-:Y:S01]  /*ebb0*/  R2UR UR10, R14 ;  /* 0x000000000e0a72ca */ /* 0x000fe200000e0000 */
[----:B------:R-:W-:-:S05]  /*ebc0*/  VIADD R12, R10, 0x200 ;  /* 0x000002000a0c7836 */ /* 0x000fca0000000000 */
[----:B------:R-:W-:Y:S01]  /*ebd0*/  R2UR UR14, R12 ;  /* 0x000000000c0e72ca */ /* 0x000fe200000e0000 */
[----:B------:R-:W-:Y:S02]  /*ebe0*/  WARPGROUP.DEPBAR.LE gsb0, 0x0 ;  /* 0x00008000000079c5 */ /* 0x000fe40000010000 */
        /* <DEDUP_REMOVED lines=30> */
.L_x_2448:
[----:B------:R-:W-:Y:S01]  /*edd0*/  SHF.L.U32 R0, R8, 0x1f, RZ ;  /* 0x0000001f08007819 */ /* 0x000fe200000006ff */
[----:B------:R-:W-:-:S04]  /*ede0*/  IMAD R7, R5, 0x8, R2 ;  /* 0x0000000805077824 */ /* 0x000fc800078e0202 */
[----:B------:R0:W1:Y:S01]  /*edf0*/  SYNCS.PHASECHK.TRANS64.TRYWAIT P1, [R7+URZ+0x2d850], R0 ;  /* 0x02d85000070075a7 */ /* 0x000062000802017f */
[----:B------:R-:W-:Y:S05]  /*ee00*/  @!P0 BRA `(.L_x_2449) ;  /* 0x0000000000048947 */ /* 0x000fea0003800000 */
[----:B------:R-:W-:Y:S01]  /*ee10*/  BPT.TRAP 0x1 ;  /* 0x000000040000795c */ /* 0x000fe20000300000 */
.L_x_2449:
[----:B-1----:R-:W-:Y:S05]  /*ee20*/  @P1 BRA `(.L_x_2447) ;  /* 0x0000000000081947 */ /* 0x002fea0003800000 */
[----:B------:R-:W1:Y:S02]  /*ee30*/  SYNCS.PHASECHK.TRANS64.TRYWAIT P1, [R7+URZ+0x2d850], R0 ;  /* 0x02d85000070075a7 */ /* 0x000e64000802017f */
[----:B-1----:R-:W-:Y:S05]  /*ee40*/  @!P1 BRA `(.L_x_2450) ;  /* 0x0000010800c89947 */ /* 0x002fea0003800000 */
.L_x_2447:
        /* <DEDUP_REMOVED lines=12> */
[----:B------:R-:W-:Y:S01]  /*ef10*/  R2UR UR11, R11 ;  /* 0x000000000b0b72ca */ /* 0x000fe200000e0000 */
        /* <DEDUP_REMOVED lines=51> */
[----:B------:R-:W-:Y:S01]  /*f250*/  VIADD R10, R8, 0x604 ;  /* 0x00000604080a7836 */ /* 0x000fe20000000000 */
        /* <DEDUP_REMOVED lines=31> */
.L_x_2451:
[----:B------:R-:W2:Y:S01]  /*f450*/  LDL R12, [R1+0x58] ;  /* 0x00005800010c7983 */ /* 0x000ea20000100800 */
[----:B0-----:R-:W0:Y:S03]  /*f460*/  LDC R0, c[0x0][0x448] ;  /* 0x00011200ff007b82 */ /* 0x001e260000000800 */
[----:B------:R-:W2:Y:S04]  /*f470*/  LDL R7, [R1+0x6c] ;  /* 0x00006c0001077983 */ /* 0x000ea80000100800 */
[----:B------:R-:W3:Y:S04]  /*f480*/  LDL R11, [R1+0x64] ;  /* 0x00006400010b7983 */ /* 0x000ee80000100800 */
[----:B------:R-:W3:Y:S04]  /*f490*/  LDL R10, [R1+0x5c] ;  /* 0x00005c00010a7983 */ /* 0x000ee80000100800 */
[----:B------:R-:W4:Y:S01]  /*f4a0*/  LDL R9, [R1+0x4c] ;  /* 0x00004c0001097983 */ /* 0x000f220000100800 */
[----:B------:R-:W-:Y:S01]  /*f4b0*/  LOP3.LUT R18, R18, 0xffffffdf, RZ, 0xc0, !PT ;  /* 0xffffffdf12127812 */ /* 0x000fe200078ec0ff */
[----:B------:R-:W-:Y:S01]  /*f4c0*/  UMOV UR45, UR44 ;  /* 0x0000002c002d7c82 */ /* 0x000fe20008000000 */
[----:B------:R-:W-:-:S02]  /*f4d0*/  IMAD R14, R22, 0x8, R2 ;  /* 0x00000008160e7824 */ /* 0x000fc400078e0202 */
[----:B------:R-:W-:Y:S01]  /*f4e0*/  @P0 LOP3.LUT R18, R18, 0x20, RZ, 0xfc, !PT ;  /* 0x0000002012120812 */ /* 0x000fe200078efcff */
[----:B------:R-:W-:Y:S02]  /*f4f0*/  IMAD.U32 R15, RZ, RZ, UR40 ;  /* 0x00000028ff0f7e24 */ /* 0x000fe4000f8e00ff */
[----:B------:R-:W-:Y:S01]  /*f500*/  VIADD R14, R14, 0x2d840 ;  /* 0x0002d8400e0e7836 */ /* 0x000fe20000000000 */
[----:B0-----:R-:W-:Y:S02]  /*f510*/  ISETP.NE.AND P1, PT, R0, 0x1, PT ;  /* 0x000000010000780c */ /* 0x001fe40003f25270 */
[----:B------:R-:W-:Y:S02]  /*f520*/  LOP3.LUT R18, R18, 0xffffffbf, RZ, 0xc0, !PT ;  /* 0xffffffbf12127812 */ /* 0x000fe400078ec0ff */
[----:B------:R-:W-:-:S04]  /*f530*/  PRMT R14, R15, 0x654, R14 ;  /* 0x000006540f0e7816 */ /* 0x000fc8000000000e */
[----:B------:R0:W-:Y:S05]  /*f540*/  SYNCS.ARRIVE.TRANS64.RED.A1T0 RZ, [R14+URZ], RZ ;  /* 0x000000ff0eff79a7 */ /* 0x0001ea000810043f */
[----:B------:R-:W1:Y:S08]  /*f550*/  @P1 LDC R8, c[0x0][0x44c] ;  /* 0x00011300ff081b82 */ /* 0x000e700000000800 */
[----:B------:R-:W5:Y:S01]  /*f560*/  @P1 LDC R0, c[0x0][0x450] ;  /* 0x00011400ff001b82 */ /* 0x000f620000000800 */
[----:B--2---:R-:W-:-:S04]  /*f570*/  IMAD.IADD R7, R7, 0x1, R12 ;  /* 0x0000000107077824 */ /* 0x004fc800078e020c */
[----:B-1----:R-:W-:-:S05]  /*f580*/  @P1 IMAD.HI.U32 R8, R7, R8, RZ ;  /* 0x0000000807081227 */ /* 0x002fca00078e00ff */
[----:B-----5:R-:W-:Y:S01]  /*f590*/  @P1 SHF.R.U32.HI R7, RZ, R0, R8 ;  /* 0x00000000ff071219 */ /* 0x020fe20000011608 */
[----:B------:R-:W-:-:S04]  /*f5a0*/  IMAD.MOV.U32 R8, RZ, RZ, -0x80 ;  /* 0xffffff80ff087424 */ /* 0x000fc800078e00ff */
[----:B------:R-:W1:Y:S01]  /*f5b0*/  SHFL.IDX PT, R0, R7, RZ, 0x1c1f ;  /* 0x001c1fff07007589 */ /* 0x000e6200000e0000 */
[----:B------:R-:W-:-:S03]  /*f5c0*/  IMAD R8, R4, R8, 0x1 ;  /* 0x0000000104087424 */ /* 0x000fc600078e0208 */
[----:B------:R-:W2:Y:S02]  /*f5d0*/  SHFL.IDX PT, R7, R7, 0x1, 0x1c1f ;  /* 0x003c1f0007077f89 */ /* 0x000ea400000e0000 */
[----:B---3--:R-:W-:-:S05]  /*f5e0*/  IADD3 R8, R10, R8, -R11 ;  /* 0x000000080a087210 */ /* 0x008fca0007ffe80b */
[----:B----4-:R-:W-:-:S04]  /*f5f0*/  IMAD.IADD R8, R8, 0x1, -R9 ;  /* 0x0000000108087824 */ /* 0x010fc800078e0a09 */
[C---:B-1----:R-:W-:Y:S02]  /*f600*/  IMAD.IADD R0, R8.reuse, 0x1, R0 ;  /* 0x0000000108007824 */ /* 0x042fe400078e0200 */
[----:B--2---:R-:W-:-:S03]  /*f610*/  IMAD.IADD R7, R8, 0x1, R7 ;  /* 0x0000000108077824 */ /* 0x004fc600078e0207 */
[C---:B------:R-:W-:Y:S02]  /*f620*/  ISETP.GT.AND P4, PT, R0.reuse, RZ, PT ;  /* 0x000000ff0000720c */ /* 0x040fe40003f84270 */
        /* <DEDUP_REMOVED lines=59> */
[----:B------:R-:W-:Y:S02]  /*f9e0*/  FMNMX.FTZ R0, R24, R3, !PT ;  /* 0x0000000318007209 */ /* 0x000fe40007810000 */
[----:B------:R-:W-:Y:S02]  /*f9f0*/  FSEL R80, R80, -INF , P4 ;  /* 0xff80000050507808 */ /* 0x000fe40002000000 */
[----:B------:R-:W-:Y:S02]  /*fa00*/  FMNMX.FTZ R0, R25, R0, !PT ;  /* 0x0000000019007209 */ /* 0x000fe40007810000 */
[----:B------:R-:W-:Y:S02]  /*fa10*/  FSEL R81, R81, -INF , P3 ;  /* 0xff80000051517808 */ /* 0x000fe40001800000 */
[----:B------:R-:W-:Y:S02]  /*fa20*/  FMNMX.FTZ R0, R28, R0, !PT ;  /* 0x000000001c007209 */ /* 0x000fe40007810000 */
[----:B------:R-:W-:-:S02]  /*fa30*/  FSEL R84, R84, -INF , P2 ;  /* 0xff80000054547808 */ /* 0x000fc40001000000 */
[----:B------:R-:W-:Y:S02]  /*fa40*/  FMNMX.FTZ R0, R29, R0, !PT ;  /* 0x000000001d007209 */ /* 0x000fe40007810000 */
[----:B------:R-:W-:Y:S02]  /*fa50*/  FSEL R85, R85, -INF , P1 ;  /* 0xff80000055557808 */ /* 0x000fe40000800000 */
[----:B------:R-:W-:Y:S02]  /*fa60*/  FMNMX.FTZ R0, R32, R0, !PT ;  /* 0x0000000020007209 */ /* 0x000fe40007810000 */
[----:B------:R-:W-:Y:S02]  /*fa70*/  ISETP.GT.AND P4, PT, R7, RZ, PT ;  /* 0x000000ff0700720c */ /* 0x000fe40003f84270 */
[----:B------:R-:W-:Y:S02]  /*fa80*/  FMNMX.FTZ R0, R33, R0, !PT ;  /* 0x0000000021007209 */ /* 0x000fe40007810000 */
[----:B------:R-:W-:-:S02]  /*fa90*/  ISETP.GT.AND P3, PT, R7, 0x1, PT ;  /* 0x000000010700780c */ /* 0x000fc40003f64270 */
[----:B------:R-:W-:Y:S02]  /*faa0*/  FMNMX.FTZ R0, R36, R0, !PT ;  /* 0x0000000024007209 */ /* 0x000fe40007810000 */
[----:B------:R-:W-:Y:S02]  /*fab0*/  ISETP.GT.AND P2, PT, R7, 0x8, PT ;  /* 0x000000080700780c */ /* 0x000fe40003f44270 */
[----:B------:R-:W-:Y:S02]  /*fac0*/  FMNMX.FTZ R0, R37, R0, !PT ;  /* 0x0000000025007209 */ /* 0x000fe40007810000 */
[----:B------:R-:W-:Y:S02]  /*fad0*/  ISETP.GT.AND P1, PT, R7, 0x9, PT ;  /* 0x000000090700780c */ /* 0x000fe40003f24270 */
[----:B------:R-:W-:Y:S02]  /*fae0*/  FMNMX.FTZ R0, R40, R0, !PT ;  /* 0x0000000028007209 */ /* 0x000fe40007810000 */
[----:B------:R-:W-:-:S02]  /*faf0*/  FSEL R26, R26, -INF , P4 ;  /* 0xff8000001a1a7808 */ /* 0x000fc40002000000 */
[----:B------:R-:W-:Y:S02]  /*fb00*/  FMNMX.FTZ R0, R41, R0, !PT ;  /* 0x0000000029007209 */ /* 0x000fe40007810000 */
[----:B------:R-:W-:Y:S02]  /*fb10*/  FSEL R27, R27, -INF , P3 ;  /* 0xff8000001b1b7808 */ /* 0x000fe40001800000 */
[----:B------:R-:W-:Y:S02]  /*fb20*/  FMNMX.FTZ R0, R44, R0, !PT ;  /* 0x000000002c007209 */ /* 0x000fe40007810000 */
[----:B------:R-:W-:Y:S02]  /*fb30*/  FSEL R30, R30, -INF , P2 ;  /* 0xff8000001e1e7808 */ /* 0x000fe40001000000 */
[----:B------:R-:W-:Y:S02]  /*fb40*/  FMNMX.FTZ R0, R45, R0, !PT ;  /* 0x000000002d007209 */ /* 0x000fe40007810000 */
[----:B------:R-:W-:-:S02]  /*fb50*/  FSEL R31, R31, -INF , P1 ;  /* 0xff8000001f1f7808 */ /* 0x000fc40000800000 */
[----:B------:R-:W-:Y:S02]  /*fb60*/  FMNMX.FTZ R0, R48, R0, !PT ;  /* 0x0000000030007209 */ /* 0x000fe40007810000 */
[----:B------:R-:W-:Y:S02]  /*fb70*/  ISETP.GT.AND P4, PT, R7, 0x10, PT ;  /* 0x000000100700780c */ /* 0x000fe40003f84270 */
[----:B------:R-:W-:Y:S02]  /*fb80*/  FMNMX.FTZ R0, R49, R0, !PT ;  /* 0x0000000031007209 */ /* 0x000fe40007810000 */
[C---:B------:R-:W-:Y:S02]  /*fb90*/  ISETP.GT.AND P3, PT, R7.reuse, 0x11, PT ;  /* 0x000000110700780c */ /* 0x040fe40003f64270 */
[----:B------:R-:W-:Y:S02]  /*fba0*/  FMNMX.FTZ R0, R52, R0, !PT ;  /* 0x0000000034007209 */ /* 0x000fe40007810000 */
[----:B------:R-:W-:-:S02]  /*fbb0*/  ISETP.GT.AND P2, PT, R7, 0x18, PT ;  /* 0x000000180700780c */ /* 0x000fc40003f44270 */
[----:B------:R-:W-:Y:S02]  /*fbc0*/  FMNMX.FTZ R0, R53, R0, !PT ;  /* 0x0000000035007209 */ /* 0x000fe40007810000 */
[----:B------:R-:W-:Y:S02]  /*fbd0*/  ISETP.GT.AND P1, PT, R7, 0x19, PT ;  /* 0x000000190700780c */ /* 0x000fe40003f24270 */
[----:B------:R-:W-:Y:S02]  /*fbe0*/  FMNMX.FTZ R0, R56, R0, !PT ;  /* 0x0000000038007209 */ /* 0x000fe40007810000 */
[----:B------:R-:W-:Y:S02]  /*fbf0*/  FSEL R34, R34, -INF , P4 ;  /* 0xff80000022227808 */ /* 0x000fe40002000000 */
[----:B------:R-:W-:Y:S02]  /*fc00*/  FMNMX.FTZ R0, R57, R0, !PT ;  /* 0x0000000039007209 */ /* 0x000fe40007810000 */
[----:B------:R-:W-:-:S02]  /*fc10*/  FSEL R35, R35, -INF , P3 ;  /* 0xff80000023237808 */ /* 0x000fc40001800000 */
[----:B------:R-:W-:Y:S02]  /*fc20*/  FMNMX.FTZ R0, R60, R0, !PT ;  /* 0x000000003c007209 */ /* 0x000fe40007810000 */
[----:B------:R-:W-:Y:S02]  /*fc30*/  FSEL R38, R38, -INF , P2 ;  /* 0xff80000026267808 */ /* 0x000fe40001000000 */
[----:B------:R-:W-:Y:S02]  /*fc40*/  FMNMX.FTZ R0, R61, R0, !PT ;  /* 0x000000003d007209 */ /* 0x000fe40007810000 */
[----:B------:R-:W-:Y:S02]  /*fc50*/  FSEL R39, R39, -INF , P1 ;  /* 0xff80000027277808 */ /* 0x000fe40000800000 */
[----:B------:R-:W-:Y:S02]  /*fc60*/  FMNMX.FTZ R0, R64, R0, !PT ;  /* 0x0000000040007209 */ /* 0x000fe40007810000 */
[----:B------:R-:W-:-:S02]  /*fc70*/  ISETP.GT.AND P4, PT, R7, 0x20, PT ;  /* 0x000000200700780c */ /* 0x000fc40003f84270 */
[----:B------:R-:W-:Y:S02]  /*fc80*/  FMNMX.FTZ R0, R65, R0, !PT ;  /* 0x0000000041007209 */ /* 0x000fe40007810000 */
[C---:B------:R-:W-:Y:S02]  /*fc90*/  ISETP.GT.AND P3, PT, R7.reuse, 0x21, PT ;  /* 0x000000210700780c */ /* 0x040fe40003f64270 */
[----:B------:R-:W-:Y:S02]  /*fca0*/  FMNMX.FTZ R0, R68, R0, !PT ;  /* 0x0000000044007209 */ /* 0x000fe40007810000 */
[----:B------:R-:W-:Y:S02]  /*fcb0*/  ISETP.GT.AND P2, PT, R7, 0x28, PT ;  /* 0x000000280700780c */ /* 0x000fe40003f44270 */
[----:B------:R-:W-:Y:S02]  /*fcc0*/  FMNMX.FTZ R0, R69, R0, !PT ;  /* 0x0000000045007209 */ /* 0x000fe40007810000 */
        /* <DEDUP_REMOVED lines=10> */
[----:B------:R-:W-:Y:S02]  /*fd70*/  ISETP.GT.AND P4, PT, R7, 0x30, PT ;  /* 0x000000300700780c */ /* 0x000fe40003f84270 */
[----:B------:R-:W-:Y:S02]  /*fd80*/  FMNMX.FTZ R0, R81, R0, !PT ;  /* 0x0000000051007209 */ /* 0x000fe40007810000 */
[----:B------:R-:W-:-:S02]  /*fd90*/  ISETP.GT.AND P3, PT, R7, 0x31, PT ;  /* 0x000000310700780c */ /* 0x000fc40003f64270 */
[----:B------:R-:W-:Y:S02]  /*fda0*/  FMNMX.FTZ R0, R84, R0, !PT ;  /* 0x0000000054007209 */ /* 0x000fe40007810000 */
[----:B------:R-:W-:Y:S02]  /*fdb0*/  ISETP.GT.AND P2, PT, R7, 0x38, PT ;  /* 0x000000380700780c */ /* 0x000fe40003f44270 */
[----:B------:R-:W-:Y:S02]  /*fdc0*/  FMNMX.FTZ R0, R85, R0, !PT ;  /* 0x0000000055007209 */ /* 0x000fe40007810000 */
[C---:B------:R-:W-:Y:S02]  /*fdd0*/  ISETP.GT.AND P1, PT, R7.reuse, 0x39, PT ;  /* 0x000000390700780c */ /* 0x040fe40003f24270 */
[----:B------:R-:W-:Y:S01]  /*fde0*/  ISETP.GT.AND P0, PT, R7, 0x61, PT ;  /* 0x000000610700780c */ /* 0x000fe20003f04270 */
[----:B------:R-:W1:Y:S01]  /*fdf0*/  SHFL.BFLY PT, R8, R0, 0x2, 0x1f ;  /* 0x0c401f0000087f89 */ /* 0x000e6200000e0000 */
        /* <DEDUP_REMOVED lines=12> */
[----:B-1----:R-:W-:-:S02]  /*fec0*/  FMNMX.FTZ R0, R0, R8, !PT ;  /* 0x0000000800007209 */ /* 0x002fc40007810000 */
[C---:B------:R-:W-:Y:S02]  /*fed0*/  ISETP.GT.AND P4, PT, R7.reuse, 0x50, PT ;  /* 0x000000500700780c */ /* 0x040fe40003f84270 */
[C---:B------:R-:W-:Y:S01]  /*fee0*/  ISETP.GT.AND P3, PT, R7.reuse, 0x51, PT ;  /* 0x000000510700780c */ /* 0x040fe20003f64270 */
[----:B------:R-:W1:Y:S01]  /*fef0*/  SHFL.BFLY PT, R8, R0, 0x1, 0x1f ;  /* 0x0c201f0000087f89 */ /* 0x000e6200000e0000 */
[C---:B------:R-:W-:Y:S02]  /*ff00*/  ISETP.GT.AND P2, PT, R7.reuse, 0x58, PT ;  /* 0x000000580700780c */ /* 0x040fe40003f44270 */
[----:B------:R-:W-:Y:S02]  /*ff10*/  ISETP.GT.AND P1, PT, R7, 0x59, PT ;  /* 0x000000590700780c */ /* 0x000fe40003f24270 */
[----:B------:R-:W-:Y:S02]  /*ff20*/  FSEL R66, R66, -INF , P4 ;  /* 0xff80000042427808 */ /* 0x000fe40002000000 */
[----:B------:R-:W-:-:S02]  /*ff30*/  FSEL R67, R67, -INF , P3 ;  /* 0xff80000043437808 */ /* 0x000fc40001800000 */
[----:B------:R-:W-:Y:S02]  /*ff40*/  @P0 LOP3.LUT R18, R18, 0x40, RZ, 0xfc, !PT ;  /* 0x0000004012120812 */ /* 0x000fe400078efcff */
[----:B------:R-:W-:Y:S02]  /*ff50*/  FSEL R70, R70, -INF , P2 ;  /* 0xff80000046467808 */ /* 0x000fe40001000000 */
[----:B------:R-:W-:Y:S02]  /*ff60*/  FSEL R71, R71, -INF , P1 ;  /* 0xff80000047477808 */ /* 0x000fe40000800000 */
[C---:B------:R-:W-:Y:S02]  /*ff70*/  ISETP.GT.AND P1, PT, R7.reuse, 0x69, PT ;  /* 0x000000690700780c */ /* 0x040fe40003f24270 */
[C---:B------:R-:W-:Y:S02]  /*ff80*/  ISETP.GT.AND P2, PT, R7.reuse, 0x70, PT ;  /* 0x000000700700780c */ /* 0x040fe40003f44270 */
[----:B------:R-:W-:-:S02]  /*ff90*/  ISETP.GT.AND P3, PT, R7, 0x71, PT ;  /* 0x000000710700780c */ /* 0x000fc40003f64270 */
[C---:B------:R-:W-:Y:S02]  /*ffa0*/  ISETP.GT.AND P4, PT, R7.reuse, 0x78, PT ;  /* 0x000000780700780c */ /* 0x040fe40003f84270 */
[C---:B------:R-:W-:Y:S02]  /*ffb0*/  ISETP.GT.AND P5, PT, R7.reuse, 0x79, PT ;  /* 0x000000790700780c */ /* 0x040fe40003fa4270 */
[----:B-1----:R-:W-:Y:S02]  /*ffc0*/  FMNMX.FTZ R0, R0, R8, !PT ;  /* 0x0000000800007209 */ /* 0x002fe40007810000 */
[----:B------:R-:W-:Y:S02]  /*ffd0*/  ISETP.GT.AND P0, PT, R7, 0x60, PT ;  /* 0x000000600700780c */ /* 0x000fe40003f04270 */
[----:B------:R-:W-:Y:S02]  /*ffe0*/  FSETP.NEU.FTZ.AND P6, PT, R0, -INF , PT ;  /* 0xff8000000000780b */ /* 0x000fe40003fdd000 */
[----:B------:R-:W-:-:S02]  /*fff0*/  FSEL R74, R74, -INF , P0 ;  /* 0xff8000004a4a7808 */ /* 0x000fc40000000000 */
[----:B------:R-:W-:Y:S02]  /*10000*/  FSEL R8, R0, RZ, P6 ;  /* 0x000000ff00087208 */ /* 0x000fe40003000000 */
[----:B------:R-:W-:Y:S02]  /*10010*/  LOP3.LUT P0, RZ, R18, 0x40, RZ, 0xc0, !PT ;  /* 0x0000004012ff7812 */ /* 0x000fe4000780c0ff */
[----:B------:R-:W-:Y:S01]  /*10020*/  FSEL R79, R79, -INF , P1 ;  /* 0xff8000004f4f7808 */ /* 0x000fe20000800000 */
[----:B------:R-:W-:Y:S01]  /*10030*/  FADD.FTZ R3, -R8, R3 ;  /* 0x0000000308037221 */ /* 0x000fe20000010100 */
[----:B------:R-:W-:Y:S01]  /*10040*/  FMUL.FTZ R8, R0, UR45 ;  /* 0x0000002d00087c20 */ /* 0x000fe20008410000 */
[----:B------:R-:W-:Y:S02]  /*10050*/  FSEL R75, R75, -INF , P0 ;  /* 0xff8000004b4b7808 */ /* 0x000fe40000000000 */
[----:B------:R-:W-:Y:S01]  /*10060*/  FSEL R82, R82, -INF , P2 ;  /* 0xff80000052527808 */ /* 0x000fe20001000000 */
[----:B------:R-:W-:Y:S01]  /*10070*/  FMUL.FTZ R3, R3, UR45 ;  /* 0x0000002d03037c20 */ /* 0x000fe20008410000 */
[----:B------:R-:W-:-:S02]  /*10080*/  FSEL R8, R8, RZ, P6 ;  /* 0x000000ff08087208 */ /* 0x000fc40003000000 */
[----:B------:R-:W-:Y:S02]  /*10090*/  ISETP.GT.AND P6, PT, R7, 0x68, PT ;  /* 0x000000680700780c */ /* 0x000fe40003fc4270 */
[----:B------:R-:W-:Y:S01]  /*100a0*/  FMNMX.FTZ R7, R26, R6, !PT ;  /* 0x000000061a077209 */ /* 0x000fe20007810000 */
[--C-:B------:R-:W-:Y:S01]  /*100b0*/  FFMA.FTZ R24, R24, UR45, -R8.reuse ;  /* 0x0000002d18187c23 */ /* 0x100fe20008010808 */
[----:B------:R-:W-:Y:S01]  /*100c0*/  FSEL R78, R78, -INF , P6 ;  /* 0xff8000004e4e7808 */ /* 0x000fe20003000000 */
[--C-:B------:R-:W-:Y:S01]  /*100d0*/  FFMA.FTZ R25, R25, UR45, -R8.reuse ;  /* 0x0000002d19197c23 */ /* 0x100fe20008010808 */
[----:B------:R-:W-:Y:S01]  /*100e0*/  FMNMX.FTZ R7, R27, R7, !PT ;  /* 0x000000071b077209 */ /* 0x000fe20007810000 */
[----:B------:R-:W-:Y:S01]  /*100f0*/  MUFU.EX2 R3, R3 ;  /* 0x0000000300037308 */ /* 0x000fe20000000800 */
[----:B------:R-:W-:Y:S01]  /*10100*/  FSEL R83, R83, -INF , P3 ;  /* 0xff80000053537808 */ /* 0x000fe20001800000 */
[--C-:B------:R-:W-:Y:S01]  /*10110*/  FFMA.FTZ R28, R28, UR45, -R8.reuse ;  /* 0x0000002d1c1c7c23 */ /* 0x100fe20008010808 */
[----:B------:R-:W-:Y:S01]  /*10120*/  FMNMX.FTZ R7, R30, R7, !PT ;  /* 0x000000071e077209 */ /* 0x000fe20007810000 */
[--C-:B------:R-:W-:Y:S01]  /*10130*/  FFMA.FTZ R29, R29, UR45, -R8.reuse ;  /* 0x0000002d1d1d7c23 */ /* 0x100fe20008010808 */
[----:B------:R-:W-:Y:S01]  /*10140*/  FSEL R86, R86, -INF , P4 ;  /* 0xff80000056567808 */ /* 0x000fe20002000000 */
[--C-:B------:R-:W-:Y:S01]  /*10150*/  FFMA.FTZ R32, R32, UR45, -R8.reuse ;  /* 0x0000002d20207c23 */ /* 0x100fe20008010808 */
[----:B------:R-:W-:Y:S01]  /*10160*/  FMNMX.FTZ R7, R31, R7, !PT ;  /* 0x000000071f077209 */ /* 0x000fe20007810000 */
[----:B------:R-:W1:Y:S01]  /*10170*/  MUFU.EX2 R24, R24 ;  /* 0x0000001800187308 */ /* 0x000e620000000800 */
[----:B------:R-:W-:Y:S01]  /*10180*/  FSEL R87, R87, -INF , P5 ;  /* 0xff80000057577808 */ /* 0x000fe20002800000 */
[--C-:B------:R-:W-:Y:S01]  /*10190*/  FFMA.FTZ R33, R33, UR45, -R8.reuse ;  /* 0x0000002d21217c23 */ /* 0x100fe20008010808 */
[----:B------:R-:W-:Y:S01]  /*101a0*/  FMNMX.FTZ R7, R34, R7, !PT ;  /* 0x0000000722077209 */ /* 0x000fe20007810000 */
[--C-:B------:R-:W-:Y:S01]  /*101b0*/  FFMA.FTZ R36, R36, UR45, -R8.reuse ;  /* 0x0000002d24247c23 */ /* 0x100fe20008010808 */
[--C-:B------:R-:W-:Y:S01]  /*101c0*/  FFMA.FTZ R37, R37, UR45, -R8.reuse ;  /* 0x0000002d25257c23 */ /* 0x100fe20008010808 */
[--C-:B------:R-:W-:Y:S01]  /*101d0*/  FFMA.FTZ R40, R40, UR45, -R8.reuse ;  /* 0x0000002d28287c23 */ /* 0x100fe20008010808 */
[----:B------:R-:W-:Y:S01]  /*101e0*/  FMNMX.FTZ R7, R35, R7, !PT ;  /* 0x0000000723077209 */ /* 0x000fe20007810000 */
[----:B------:R-:W0:Y:S01]  /*101f0*/  MUFU.EX2 R25, R25 ;  /* 0x0000001900197308 */ /* 0x000e220000000800 */
[--C-:B------:R-:W-:Y:S01]  /*10200*/  FFMA.FTZ R41, R41, UR45, -R8.reuse ;  /* 0x0000002d29297c23 */ /* 0x100fe20008010808 */
[--C-:B------:R-:W-:Y:S01]  /*10210*/  FFMA.FTZ R44, R44, UR45, -R8.reuse ;  /* 0x0000002d2c2c7c23 */ /* 0x100fe20008010808 */
[----:B------:R-:W-:Y:S01]  /*10220*/  FMNMX.FTZ R7, R38, R7, !PT ;  /* 0x0000000726077209 */ /* 0x000fe20007810000 */
[--C-:B------:R-:W-:Y:S01]  /*10230*/  FFMA.FTZ R45, R45, UR45, -R8.reuse ;  /* 0x0000002d2d2d7c23 */ /* 0x100fe20008010808 */
[--C-:B------:R-:W-:Y:S01]  /*10240*/  FFMA.FTZ R48, R48, UR45, -R8.reuse ;  /* 0x0000002d30307c23 */ /* 0x100fe20008010808 */
[----:B------:R-:W-:Y:S01]  /*10250*/  FFMA.FTZ R49, R49, UR45, -R8 ;  /* 0x0000002d31317c23 */ /* 0x000fe20008010808 */
[----:B------:R-:W-:Y:S01]  /*10260*/  FMNMX.FTZ R7, R39, R7, !PT ;  /* 0x0000000727077209 */ /* 0x000fe20007810000 */
[----:B------:R-:W2:Y:S01]  /*10270*/  MUFU.EX2 R28, R28 ;  /* 0x0000001c001c7308 */ /* 0x000ea20000000800 */
[----:B-1----:R-:W-:Y:S01]  /*10280*/  FFMA.FTZ R140, R3, R140, R24 ;  /* 0x0000008c038c7223 */ /* 0x002fe20000010018 */
[--C-:B------:R-:W-:Y:S01]  /*10290*/  FFMA.FTZ R52, R52, UR45, -R8.reuse ;  /* 0x0000002d34347c23 */ /* 0x100fe20008010808 */
[----:B------:R-:W-:Y:S01]  /*102a0*/  FMNMX.FTZ R7, R42, R7, !PT ;  /* 0x000000072a077209 */ /* 0x000fe20007810000 */
[--C-:B------:R-:W-:Y:S01]  /*102b0*/  FFMA.FTZ R53, R53, UR45, -R8.reuse ;  /* 0x0000002d35357c23 */ /* 0x100fe20008010808 */
[--C-:B------:R-:W-:Y:S01]  /*102c0*/  FFMA.FTZ R56, R56, UR45, -R8.reuse ;  /* 0x0000002d38387c23 */ /* 0x100fe20008010808 */
[----:B------:R-:W-:Y:S01]  /*102d0*/  FFMA.FTZ R57, R57, UR45, -R8 ;  /* 0x0000002d39397c23 */ /* 0x000fe20008010808 */
[----:B------:R-:W-:Y:S01]  /*102e0*/  FMNMX.FTZ R7, R43, R7, !PT ;  /* 0x000000072b077209 */ /* 0x000fe20007810000 */
[----:B------:R-:W1:Y:S01]  /*102f0*/  MUFU.EX2 R29, R29 ;  /* 0x0000001d001d7308 */ /* 0x000e620000000800 */
[----:B0-----:R-:W-:Y:S01]  /*10300*/  FADD.FTZ R14, R25, R140 ;  /* 0x0000008c190e7221 */ /* 0x001fe20000010000 */
[--C-:B------:R-:W-:Y:S01]  /*10310*/  FFMA.FTZ R60, R60, UR45, -R8.reuse ;  /* 0x0000002d3c3c7c23 */ /* 0x100fe20008010808 */
[----:B------:R-:W-:Y:S01]  /*10320*/  FMNMX.FTZ R7, R46, R7, !PT ;  /* 0x000000072e077209 */ /* 0x000fe20007810000 */
[--C-:B------:R-:W-:Y:S01]  /*10330*/  FFMA.FTZ R61, R61, UR45, -R8.reuse ;  /* 0x0000002d3d3d7c23 */ /* 0x100fe20008010808 */
[--C-:B------:R-:W-:Y:S01]  /*10340*/  FFMA.FTZ R64, R64, UR45, -R8.reuse ;  /* 0x0000002d40407c23 */ /* 0x100fe20008010808 */
[----:B------:R-:W-:Y:S01]  /*10350*/  FFMA.FTZ R65, R65, UR45, -R8 ;  /* 0x0000002d41417c23 */ /* 0x000fe20008010808 */
[----:B------:R-:W-:Y:S01]  /*10360*/  FMNMX.FTZ R7, R47, R7, !PT ;  /* 0x000000072f077209 */ /* 0x000fe20007810000 */
[----:B------:R-:W0:Y:S01]  /*10370*/  MUFU.EX2 R32, R32 ;  /* 0x0000002000207308 */ /* 0x000e220000000800 */
[----:B--2---:R-:W-:Y:S01]  /*10380*/  FADD.FTZ R14, R28, R14 ;  /* 0x0000000e1c0e7221 */ /* 0x004fe20000010000 */
[--C-:B------:R-:W-:Y:S01]  /*10390*/  FFMA.FTZ R68, R68, UR45, -R8.reuse ;  /* 0x0000002d44447c23 */ /* 0x100fe20008010808 */
[----:B------:R-:W-:Y:S01]  /*103a0*/  FMNMX.FTZ R7, R50, R7, !PT ;  /* 0x0000000732077209 */ /* 0x000fe20007810000 */
[--C-:B------:R-:W-:Y:S01]  /*103b0*/  FFMA.FTZ R69, R69, UR45, -R8.reuse ;  /* 0x0000002d45457c23 */ /* 0x100fe20008010808 */
[--C-:B------:R-:W-:Y:S01]  /*103c0*/  FFMA.FTZ R72, R72, UR45, -R8.reuse ;  /* 0x0000002d48487c23 */ /* 0x100fe20008010808 */
[----:B------:R-:W-:Y:S01]  /*103d0*/  FFMA.FTZ R73, R73, UR45, -R8 ;  /* 0x0000002d49497c23 */ /* 0x000fe20008010808 */
[----:B------:R-:W-:Y:S01]  /*103e0*/  FMNMX.FTZ R7, R51, R7, !PT ;  /* 0x0000000733077209 */ /* 0x000fe20007810000 */
[----:B------:R-:W2:Y:S01]  /*103f0*/  MUFU.EX2 R33, R33 ;  /* 0x0000002100217308 */ /* 0x000ea20000000800 */
[----:B-1----:R-:W-:Y:S01]  /*10400*/  FADD.FTZ R14, R29, R14 ;  /* 0x0000000e1d0e7221 */ /* 0x002fe20000010000 */
        /* <DEDUP_REMOVED lines=10> */
[----:B------:R-:W-:Y:S01]  /*104b0*/  FFMA.FTZ R8, R85, UR45, -R8 ;  /* 0x0000002d55087c23 */ /* 0x000fe20008010808 */
[----:B------:R-:W-:-:S02]  /*104c0*/  LOP3.LUT P0, RZ, R18, 0x20, RZ, 0xc0, !PT ;  /* 0x0000002012ff7812 */ /* 0x000fc4000780c0ff */
[----:B------:R-:W-:Y:S01]  /*104d0*/  FMNMX.FTZ R7, R59, R7, !PT ;  /* 0x000000073b077209 */ /* 0x000fe20007810000 */
[----:B------:R-:W0:Y:S01]  /*104e0*/  MUFU.EX2 R37, R37 ;  /* 0x0000002500257308 */ /* 0x000e220000000800 */
[----:B--2---:R-:W-:Y:S02]  /*104f0*/  FADD.FTZ R14, R33, R14 ;  /* 0x0000000e210e7221 */ /* 0x004fe40000010000 */
[----:B------:R-:W-:-:S04]  /*10500*/  FMNMX.FTZ R7, R62, R7, !PT ;  /* 0x000000073e077209 */ /* 0x000fc80007810000 */
[----:B------:R-:W-:Y:S01]  /*10510*/  FMNMX.FTZ R7, R63, R7, !PT ;  /* 0x000000073f077209 */ /* 0x000fe20007810000 */
[----:B------:R-:W2:Y:S01]  /*10520*/  MUFU.EX2 R40, R40 ;  /* 0x0000002800287308 */ /* 0x000ea20000000800 */
[----:B-1----:R-:W-:Y:S02]  /*10530*/  FADD.FTZ R14, R36, R14 ;  /* 0x0000000e240e7221 */ /* 0x002fe40000010000 */
[----:B------:R-:W-:-:S04]  /*10540*/  FMNMX.FTZ R7, R66, R7, !PT ;  /* 0x0000000742077209 */ /* 0x000fc80007810000 */
[----:B------:R-:W-:Y:S01]  /*10550*/  FMNMX.FTZ R7, R67, R7, !PT ;  /* 0x0000000743077209 */ /* 0x000fe20007810000 */
[----:B------:R-:W1:Y:S01]  /*10560*/  MUFU.EX2 R41, R41 ;  /* 0x0000002900297308 */ /* 0x000e620000000800 */
[----:B0-----:R-:W-:Y:S02]  /*10570*/  FADD.FTZ R14, R37, R14 ;  /* 0x0000000e250e7221 */ /* 0x001fe40000010000 */
[----:B------:R-:W-:-:S04]  /*10580*/  FMNMX.FTZ R7, R70, R7, !PT ;  /* 0x0000000746077209 */ /* 0x000fc80007810000 */
        /* <DEDUP_REMOVED lines=17> */
[----:B------:R-:W-:Y:S01]  /*106a0*/  MUFU.EX2 R52, R52 ;  /* 0x0000003400347308 */ /* 0x000fe20000000800 */
[----:B-1----:R-:W-:-:S03]  /*106b0*/  FADD.FTZ R14, R48, R14 ;  /* 0x0000000e300e7221 */ /* 0x002fc60000010000 */
[----:B------:R-:W1:Y:S04]  /*106c0*/  SHFL.BFLY PT, R9, R7, 0x2, 0x1f ;  /* 0x0c401f0007097f89 */ /* 0x000e6800000e0000 */
[----:B------:R-:W-:Y:S01]  /*106d0*/  MUFU.EX2 R53, R53 ;  /* 0x0000003500357308 */ /* 0x000fe20000000800 */
[----:B0-----:R-:W-:-:S07]  /*106e0*/  FADD.FTZ R14, R49, R14 ;  /* 0x0000000e310e7221 */ /* 0x001fce0000010000 */
[----:B------:R-:W-:Y:S08]  /*106f0*/  MUFU.EX2 R56, R56 ;  /* 0x0000003800387308 */ /* 0x000ff00000000800 */
[----:B------:R-:W-:Y:S01]  /*10700*/  MUFU.EX2 R57, R57 ;  /* 0x0000003900397308 */ /* 0x000fe20000000800 */
[----:B-1----:R-:W-:-:S07]  /*10710*/  FMNMX.FTZ R7, R7, R9, !PT ;  /* 0x0000000907077209 */ /* 0x002fce0007810000 */
        /* <DEDUP_REMOVED lines=11> */
[----:B------:R-:W-:Y:S02]  /*107d0*/  MUFU.EX2 R69, R69 ;  /* 0x0000004500457308 */ /* 0x000fe40000000800 */
[----:B------:R-:W-:Y:S02]  /*107e0*/  FMUL.FTZ R6, R6, UR45 ;  /* 0x0000002d06067c20 */ /* 0x000fe40008410000 */
[----:B------:R-:W-:-:S04]  /*107f0*/  FSEL R9, R9, RZ, P1 ;  /* 0x000000ff09097208 */ /* 0x000fc80000800000 */
        /* <DEDUP_REMOVED lines=34> */
[--C-:B------:R-:W-:Y:S01]  /*10a20*/  FFMA.FTZ R79, R79, UR45, -R9.reuse ;  /* 0x0000002d4f4f7c23 */ /* 0x100fe20008010809 */
[--C-:B------:R-:W-:Y:S01]  /*10a30*/  FFMA.FTZ R82, R82, UR45, -R9.reuse ;  /* 0x0000002d52527c23 */ /* 0x100fe20008010809 */
[--C-:B------:R-:W-:Y:S01]  /*10a40*/  FFMA.FTZ R83, R83, UR45, -R9.reuse ;  /* 0x0000002d53537c23 */ /* 0x100fe20008010809 */
[--C-:B------:R-:W-:Y:S01]  /*10a50*/  FFMA.FTZ R86, R86, UR45, -R9.reuse ;  /* 0x0000002d56567c23 */ /* 0x100fe20008010809 */
[----:B------:R-:W-:-:S02]  /*10a60*/  FFMA.FTZ R9, R87, UR45, -R9 ;  /* 0x0000002d57097c23 */ /* 0x000fc40008010809 */
        /* <DEDUP_REMOVED lines=86> */
.L_x_2452:
        /* <DEDUP_REMOVED lines=110> */
.L_x_2441:
[----:B------:R-:W2:Y:S02]  /*116b0*/  LDL R3, [R1+0x60] ;  /* 0x0000600001037983 */ /* 0x000ea40000100800 */
[----:B--2---:R-:W-:-:S13]  /*116c0*/  ISETP.GE.AND P1, PT, R4, R3, PT ;  /* 0x000000030400720c */ /* 0x004fda0003f26270 */
[----:B------:R-:W-:Y:S05]  /*116d0*/  @!P1 BRA `(.L_x_2454) ;  /* 0x0000002400209947 */ /* 0x000fea0003800000 */
[----:B------:R-:W-:Y:S02]  /*116e0*/  IMAD.MOV.U32 R6, RZ, RZ, R7 ;  /* 0x000000ffff067224 */ /* 0x000fe400078e0007 */
[----:B------:R-:W-:Y:S02]  /*116f0*/  IMAD.MOV.U32 R8, RZ, RZ, R0 ;  /* 0x000000ffff087224 */ /* 0x000fe400078e0000 */
[----:B------:R-:W-:Y:S02]  /*11700*/  IMAD.MOV.U32 R5, RZ, RZ, R139 ;  /* 0x000000ffff057224 */ /* 0x000fe400078e008b */
[----:B------:R-:W-:-:S07]  /*11710*/  IMAD.MOV.U32 R3, RZ, RZ, R22 ;  /* 0x000000ffff037224 */ /* 0x000fce00078e0016 */
.L_x_2466:
        /* <DEDUP_REMOVED lines=9> */
.L_x_2456:
        /* <DEDUP_REMOVED lines=8> */
.L_x_2457:
[----:B------:R-:W-:Y:S04]  /*11830*/  BSSY B0, `(.L_x_2455) ;  /* 0x0000004000007945 */ /* 0x000fe80003800000 */
[----:B-1----:R-:W-:Y:S05]  /*11840*/  @P2 BRA `(.L_x_2458) ;  /* 0x0000000000082947 */ /* 0x002fea0003800000 */
[----:B------:R-:W1:Y:S02]  /*11850*/  SYNCS.PHASECHK.TRANS64.TRYWAIT P2, [R7+URZ+0x2d830], R0 ;  /* 0x02d83000070075a7 */ /* 0x000e64000804017f */
[----:B-1----:R-:W-:Y:S05]  /*11860*/  @!P2 BRA `(.L_x_2459) ;  /* 0x000000e00054a947 */ /* 0x002fea0003800000 */
.L_x_2458:
[----:B------:R-:W-:Y:S05]  /*11870*/  BSYNC B0 ;  /* 0x0000000000007941 */ /* 0x000fea0003800000 */
.L_x_2455:
        /* <DEDUP_REMOVED lines=64> */
.L_x_2461:
[----:B------:R-:W-:Y:S01]  /*11c80*/  SHF.L.U32 R0, R5, 0x1f, RZ ;  /* 0x0000001f05007819 */ /* 0x000fe200000006ff */
[----:B------:R-:W-:-:S04]  /*11c90*/  IMAD R5, R3, 0x8, R2 ;  /* 0x0000000803057824 */ /* 0x000fc800078e0202 */
[----:B------:R0:W1:Y:S01]  /*11ca0*/  SYNCS.PHASECHK.TRANS64.TRYWAIT P1, [R5+URZ+0x2d850], R0 ;  /* 0x02d85000050075a7 */ /* 0x000062000802017f */
[----:B------:R-:W-:Y:S05]  /*11cb0*/  @!P0 BRA `(.L_x_2462) ;  /* 0x0000000000048947 */ /* 0x000fea0003800000 */
[----:B------:R-:W-:Y:S01]  /*11cc0*/  BPT.TRAP 0x1 ;  /* 0x000000040000795c */ /* 0x000fe20000300000 */
.L_x_2462:
[----:B-1----:R-:W-:Y:S05]  /*11cd0*/  @P1 BRA `(.L_x_2460) ;  /* 0x0000000000081947 */ /* 0x002fea0003800000 */
[----:B------:R-:W1:Y:S02]  /*11ce0*/  SYNCS.PHASECHK.TRANS64.TRYWAIT P1, [R5+URZ+0x2d850], R0 ;  /* 0x02d85000050075a7 */ /* 0x000e64000802017f */
[----:B-1----:R-:W-:Y:S05]  /*11cf0*/  @!P1 BRA `(.L_x_2463) ;  /* 0x000000dc00449947 */ /* 0x002fea0003800000 */
.L_x_2460:
        /* <DEDUP_REMOVED lines=96> */
.L_x_2464:
        /* <DEDUP_REMOVED lines=85> */
[----:B------:R-:W-:Y:S01]  /*12850*/  FFMA.FTZ R25, R25, UR45, -R5 ;  /* 0x0000002d19197c23 */ /* 0x000fe20008010805 */
[--C-:B------:R-:W-:Y:S01]  /*12860*/  FFMA.FTZ R26, R26, UR45, -R9.reuse ;  /* 0x0000002d1a1a7c23 */ /* 0x100fe20008010809 */
[----:B------:R-:W-:Y:S01]  /*12870*/  MUFU.EX2 R6, R6 ;  /* 0x0000000600067308 */ /* 0x000fe20000000800 */
[----:B------:R-:W-:Y:S01]  /*12880*/  FFMA.FTZ R27, R27, UR45, -R9 ;  /* 0x0000002d1b1b7c23 */ /* 0x000fe20008010809 */
[----:B------:R-:W-:Y:S01]  /*12890*/  FFMA.FTZ R28, R28, UR45, -R5 ;  /* 0x0000002d1c1c7c23 */ /* 0x000fe20008010805 */
[----:B------:R-:W-:Y:S01]  /*128a0*/  FFMA.FTZ R30, R30, UR45, -R9 ;  /* 0x0000002d1e1e7c23 */ /* 0x000fe20008010809 */
[----:B------:R-:W-:Y:S01]  /*128b0*/  FFMA.FTZ R29, R29, UR45, -R5 ;  /* 0x0000002d1d1d7c23 */ /* 0x000fe20008010805 */
[----:B------:R-:W-:Y:S01]  /*128c0*/  FFMA.FTZ R31, R31, UR45, -R9 ;  /* 0x0000002d1f1f7c23 */ /* 0x000fe20008010809 */
        /* <DEDUP_REMOVED lines=18> */
[----:B------:R-:W1:Y:S01]  /*129f0*/  MUFU.EX2 R26, R26 ;  /* 0x0000001a001a7308 */ /* 0x000e620000000800 */
[----:B0-----:R-:W-:Y:S01]  /*12a00*/  FFMA.FTZ R140, R6, R140, R24 ;  /* 0x0000008c068c7223 */ /* 0x001fe20000010018 */
        /* <DEDUP_REMOVED lines=24> */
[----:B------:R-:W-:Y:S01]  /*12b90*/  FFMA.FTZ R67, R67, UR45, -R9 ;  /* 0x0000002d43437c23 */ /* 0x000fe20008010809 */
[----:B------:R-:W-:Y:S01]  /*12ba0*/  FFMA.FTZ R68, R68, UR45, -R5 ;  /* 0x0000002d44447c23 */ /* 0x000fe20008010805 */
[----:B------:R-:W-:Y:S01]  /*12bb0*/  FFMA.FTZ R70, R70, UR45, -R9 ;  /* 0x0000002d46467c23 */ /* 0x000fe20008010809 */
[----:B------:R-:W-:Y:S01]  /*12bc0*/  FFMA.FTZ R69, R69, UR45, -R5 ;  /* 0x0000002d45457c23 */ /* 0x000fe20008010805 */
[----:B------:R-:W-:Y:S01]  /*12bd0*/  FFMA.FTZ R71, R71, UR45, -R9 ;  /* 0x0000002d47477c23 */ /* 0x000fe20008010809 */
[----:B------:R-:W-:Y:S01]  /*12be0*/  FFMA.FTZ R72, R72, UR45, -R5 ;  /* 0x0000002d48487c23 */ /* 0x000fe20008010805 */
[----:B------:R-:W0:Y:S01]  /*12bf0*/  MUFU.EX2 R27, R30 ;  /* 0x0000001e001b7308 */ /* 0x000e220000000800 */
[----:B--2---:R-:W-:Y:S01]  /*12c00*/  FADD.FTZ R11, R20, R21 ;  /* 0x00000015140b7221 */ /* 0x004fe20000010000 */
[----:B------:R-:W-:Y:S01]  /*12c10*/  FFMA.FTZ R74, R74, UR45, -R9 ;  /* 0x0000002d4a4a7c23 */ /* 0x000fe20008010809 */
[----:B------:R-:W-:Y:S01]  /*12c20*/  FFMA.FTZ R73, R73, UR45, -R5 ;  /* 0x0000002d49497c23 */ /* 0x000fe20008010805 */
[----:B------:R-:W-:Y:S01]  /*12c30*/  FFMA.FTZ R75, R75, UR45, -R9 ;  /* 0x0000002d4b4b7c23 */ /* 0x000fe20008010809 */
[----:B------:R-:W-:Y:S01]  /*12c40*/  FFMA.FTZ R76, R76, UR45, -R5 ;  /* 0x0000002d4c4c7c23 */ /* 0x000fe20008010805 */
[----:B------:R-:W-:Y:S01]  /*12c50*/  FFMA.FTZ R78, R78, UR45, -R9 ;  /* 0x0000002d4e4e7c23 */ /* 0x000fe20008010809 */
[----:B------:R-:W-:Y:S01]  /*12c60*/  FFMA.FTZ R77, R77, UR45, -R5 ;  /* 0x0000002d4d4d7c23 */ /* 0x000fe20008010805 */
[----:B------:R-:W2:Y:S01]  /*12c70*/  MUFU.EX2 R29, R29 ;  /* 0x0000001d001d7308 */ /* 0x000ea20000000800 */
[----:B-1----:R-:W-:Y:S01]  /*12c80*/  FADD.FTZ R10, R28, R10 ;  /* 0x0000000a1c0a7221 */ /* 0x002fe20000010000 */
        /* <DEDUP_REMOVED lines=127> */
.L_x_2465:
        /* <DEDUP_REMOVED lines=110> */
.L_x_2454:
[----:B------:R-:W-:Y:S05]  /*13b60*/  WARPSYNC.ALL ;  /* 0x0000000000007948 */ /* 0x000fea0003800000 */
[----:B------:R-:W-:Y:S06]  /*13b70*/  BAR.ARV 0x8, 0x200 ;  /* 0x0208000000007b1d */ /* 0x000fec0000002000 */
[----:B------:R-:W-:Y:S05]  /*13b80*/  @!P0 BRA `(.L_x_2467) ;  /* 0x0000000000048947 */ /* 0x000fea0003800000 */
[----:B------:R-:W-:Y:S01]  /*13b90*/  BPT.TRAP 0x1 ;  /* 0x000000040000795c */ /* 0x000fe20000300000 */
.L_x_2467:
[----:B------:R-:W-:Y:S01]  /*13ba0*/  IMAD R6, R22, 0x8, R2 ;  /* 0x0000000816067824 */ /* 0x000fe200078e0202 */
[----:B------:R-:W-:-:S04]  /*13bb0*/  SHF.L.U32 R5, R139, 0x1f, RZ ;  /* 0x0000001f8b057819 */ /* 0x000fc800000006ff */
[----:B------:R0:W1:Y:S01]  /*13bc0*/  SYNCS.PHASECHK.TRANS64.TRYWAIT P1, [R6+URZ+0x2d850], R5 ;  /* 0x02d85005060075a7 */ /* 0x000062000802017f */
[----:B------:R-:W-:Y:S05]  /*13bd0*/  @!P0 BRA `(.L_x_2468) ;  /* 0x0000000000048947 */ /* 0x000fea0003800000 */
[----:B------:R-:W-:Y:S01]  /*13be0*/  BPT.TRAP 0x1 ;  /* 0x000000040000795c */ /* 0x000fe20000300000 */
.L_x_2468:
[----:B------:R-:W2:Y:S01]  /*13bf0*/  LDL.LU R4, [R1+0x30] ;  /* 0x0000300001047983 */ /* 0x000ea20000300800 */
[----:B------:R-:W-:-:S05]  /*13c00*/  VIADD R2, R2, 0x400 ;  /* 0x0000040002027836 */ /* 0x000fca0000000000 */
[----:B------:R-:W-:-:S04]  /*13c10*/  SHF.R.U32.HI R3, RZ, 0x4, R2 ;  /* 0x00000004ff037819 */ /* 0x000fc80000011602 */
[----:B------:R-:W-:-:S04]  /*13c20*/  LOP3.LUT R3, R3, 0x3fff, RZ, 0xc0, !PT ;  /* 0x00003fff03037812 */ /* 0x000fc800078ec0ff */
[----:B------:R-:W-:Y:S01]  /*13c30*/  LOP3.LUT R9, R3, 0x2000000, RZ, 0xfc, !PT ;  /* 0x0200000003097812 */ /* 0x000fe200078efcff */
[----:B------:R-:W-:Y:S01]  /*13c40*/  IMAD.MOV.U32 R3, RZ, RZ, 0x40000040 ;  /* 0x40000040ff037424 */ /* 0x000fe200078e00ff */
[----:B--2---:R-:W-:Y:S01]  /*13c50*/  LOP3.LUT R2, R4, 0x10000, RZ, 0xfc, !PT ;  /* 0x0001000004027812 */ /* 0x004fe200078efcff */
[----:B-1----:R-:W-:Y:S06]  /*13c60*/  @P1 BRA `(.L_x_2469) ;  /* 0x0000000000081947 */ /* 0x002fec0003800000 */
[----:B------:R-:W1:Y:S02]  /*13c70*/  SYNCS.PHASECHK.TRANS64.TRYWAIT P1, [R6+URZ+0x2d850], R5 ;  /* 0x02d85005060075a7 */ /* 0x000e64000802017f */
[----:B-1----:R-:W-:Y:S05]  /*13c80*/  @!P1 BRA `(.L_x_2470) ;  /* 0x000000bc00749947 */ /* 0x002fea0003800000 */
.L_x_2469:
        /* <DEDUP_REMOVED lines=10> */
[----:B------:R-:W-:-:S02]  /*13d30*/  IMAD.MOV.U32 R9, RZ, RZ, 0x40000040 ;  /* 0x40000040ff097424 */ /* 0x000fc400078e00ff */
[----:B------:R-:W-:Y:S02]  /*13d40*/  IMAD.MOV.U32 R11, RZ, RZ, -0x7fffffe0 ;  /* 0x80000020ff0b7424 */ /* 0x000fe400078e00ff */
[----:B------:R-:W-:Y:S02]  /*13d50*/  IMAD.MOV.U32 R3, RZ, RZ, 0x40000040 ;  /* 0x40000040ff037424 */ /* 0x000fe400078e00ff */
[----:B------:R-:W-:Y:S02]  /*13d60*/  IMAD.MOV.U32 R5, RZ, RZ, -0x7fffffe0 ;  /* 0x80000020ff057424 */ /* 0x000fe400078e00ff */
[----:B------:R-:W-:-:S04]  /*13d70*/  IMAD.U32 R13, RZ, RZ, UR45 ;  /* 0x0000002dff0d7e24 */ /* 0x000fc8000f8e00ff */
        /* <DEDUP_REMOVED lines=59> */
[----:B------:R-:W-:Y:S01]  /*14130*/  R2UR UR5, R9 ;  /* 0x00000000090572ca */ /* 0x000fe200000e0000 */
[----:B------:R-:W-:Y:S01]  /*14140*/  IMAD.U32 R9, RZ, RZ, UR45 ;  /* 0x0000002dff097e24 */ /* 0x000fe2000f8e00ff */
[----:B------:R-:W-:Y:S02]  /*14150*/  R2UR UR6, R10 ;  /* 0x000000000a0672ca */ /* 0x000fe400000e0000 */
[----:B------:R-:W-:Y:S01]  /*14160*/  R2UR UR7, R11 ;  /* 0x000000000b0772ca */ /* 0x000fe200000e0000 */
[----:B------:R-:W-:Y:S02]  /*14170*/  WARPGROUP.DEPBAR.LE gsb0, 0x0 ;  /* 0x00008000000079c5 */ /* 0x000fe40000010000 */
[----:B------:R-:W-:-:S10]  /*14180*/  WARPGROUP.ARRIVE ;  /* 0x00000000000079c5 */ /* 0x000fd40000000000 */
[----:B------:R-:W-:Y:S01]  /*14190*/  HGMMA.64x96x16.F32.BF16 R88, gdesc[UR4].tnspB, R88, gsb0 ;  /* 0x41600000045879f0 */ /* 0x000fe20008001858 */
[----:B------:R-:W-:Y:S02]  /*141a0*/  R2UR UR4, R2 ;  /* 0x00000000020472ca */ /* 0x000fe400000e0000 */
[----:B------:R-:W-:Y:S01]  /*141b0*/  R2UR UR5, R3 ;  /* 0x00000000030572ca */ /* 0x000fe200000e0000 */
[----:B------:R-:W0:Y:S01]  /*141c0*/  SHFL.BFLY PT, R2, R21, 0x2, 0x1f ;  /* 0x0c401f0015027f89 */ /* 0x000e2200000e0000 */
[----:B------:R-:W-:Y:S02]  /*141d0*/  R2UR UR6, R4 ;  /* 0x00000000040672ca */ /* 0x000fe400000e0000 */
[----:B------:R-:W-:Y:S01]  /*141e0*/  R2UR UR7, R5 ;  /* 0x00000000050772ca */ /* 0x000fe200000e0000 */
[----:B------:R-:W1:Y:S01]  /*141f0*/  SHFL.BFLY PT, R3, R140, 0x2, 0x1f ;  /* 0x0c401f008c037f89 */ /* 0x000e6200000e0000 */
[----:B0-----:R-:W-:Y:S01]  /*14200*/  FADD.FTZ R4, R2, R21 ;  /* 0x0000001502047221 */ /* 0x001fe20000010000 */
[----:B-1----:R-:W-:-:S04]  /*14210*/  FADD.FTZ R3, R3, R140 ;  /* 0x0000008c03037221 */ /* 0x002fc80000010000 */
[----:B------:R-:W0:Y:S04]  /*14220*/  SHFL.BFLY PT, R5, R4, 0x1, 0x1f ;  /* 0x0c201f0004057f89 */ /* 0x000e2800000e0000 */
[----:B------:R-:W1:Y:S01]  /*14230*/  SHFL.BFLY PT, R2, R3, 0x1, 0x1f ;  /* 0x0c201f0003027f89 */ /* 0x000e6200000e0000 */
[----:B0-----:R-:W-:Y:S01]  /*14240*/  FADD.FTZ R12, R4, R5 ;  /* 0x00000005040c7221 */ /* 0x001fe20000010000 */
[----:B------:R-:W-:Y:S02]  /*14250*/  IMAD.MOV.U32 R5, RZ, RZ, RZ ;  /* 0x000000ffff057224 */ /* 0x000fe400078e00ff */
[----:B------:R-:W-:Y:S02]  /*14260*/  IMAD.MOV.U32 R4, RZ, RZ, -0x800000 ;  /* 0xff800000ff047424 */ /* 0x000fe400078e00ff */
[----:B-1----:R-:W-:Y:S01]  /*14270*/  FADD.FTZ R11, R3, R2 ;  /* 0x00000002030b7221 */ /* 0x002fe20000010000 */
[----:B------:R-:W-:Y:S01]  /*14280*/  FSETP.NE.FTZ.AND P2, PT, R12, RZ, PT ;  /* 0x000000ff0c00720b */ /* 0x000fe20003f55000 */
[----:B------:R-:W-:-:S02]  /*14290*/  IMAD.MOV.U32 R2, RZ, RZ, RZ ;  /* 0x000000ffff027224 */ /* 0x000fc400078e00ff */
[----:B------:R-:W-:Y:S01]  /*142a0*/  IMAD.MOV.U32 R3, RZ, RZ, -0x800000 ;  /* 0xff800000ff037424 */ /* 0x000fe200078e00ff */
        /* <DEDUP_REMOVED lines=9> */
[----:B-1----:R-:W-:Y:S01]  /*14340*/  @P1 FMUL.FTZ R8, R8, 0.69314718246459960938 ;  /* 0x3f31721808081820 */ /* 0x002fe20000410000 */
[----:B------:R-:W-:Y:S02]  /*14350*/  WARPGROUP.DEPBAR.LE gsb0, 0x0 ;  /* 0x00008000000079c5 */ /* 0x000fe40000010000 */
[----:B------:R-:W-:Y:S01]  /*14360*/  WARPGROUP.ARRIVE ;  /* 0x00000000000079c5 */ /* 0x000fe20000000000 */
[----:B------:R-:W-:-:S05]  /*14370*/  @P1 FFMA.FTZ R3, R9, R0, R8 ;  /* 0x0000000009031223 */ /* 0x000fca0000010008 */
[----:B------:R-:W-:Y:S03]  /*14380*/  HGMMA.64x96x16.F32.BF16 R88, gdesc[UR4].tnspB, R88, gsb0 ;  /* 0x41600000045879f0 */ /* 0x000fe60008001858 */
[----:B------:R-:W-:Y:S02]  /*14390*/  WARPGROUP.DEPBAR.LE gsb0, 0x0 ;  /* 0x00008000000079c5 */ /* 0x000fe40000010000 */
[----:B------:R-:W-:Y:S05]  /*143a0*/  @!P0 BRA `(.L_x_2471) ;  /* 0x0000000000048947 */ /* 0x000fea0003800000 */
[----:B------:R-:W-:Y:S01]  /*143b0*/  BPT.TRAP 0x1 ;  /* 0x000000040000795c */ /* 0x000fe20000300000 */
.L_x_2471:
[----:B------:R-:W-:Y:S02]  /*143c0*/  VIADD R22, R22, 0x1 ;  /* 0x0000000116167836 */ /* 0x000fe40000000000 */
[-C--:B---3--:R-:W-:Y:S01]  /*143d0*/  FMUL.FTZ R88, R88, R5.reuse ;  /* 0x0000000558587220 */ /* 0x088fe20000410000 */
[----:B------:R-:W-:Y:S02]  /*143e0*/  VIADD R6, R6, 0x2d860 ;  /* 0x0002d86006067836 */ /* 0x000fe40000000000 */
[-C--:B------:R-:W-:Y:S01]  /*143f0*/  FMUL.FTZ R89, R89, R5.reuse ;  /* 0x0000000559597220 */ /* 0x080fe20000410000 */
[----:B------:R-:W-:Y:S01]  /*14400*/  IMAD.U32 R7, RZ, RZ, UR40 ;  /* 0x00000028ff077e24 */ /* 0x000fe2000f8e00ff */
[----:B------:R-:W-:Y:S01]  /*14410*/  ISETP.NE.AND P1, PT, R22, 0x2, PT ;  /* 0x000000021600780c */ /* 0x000fe20003f25270 */
[-C--:B------:R-:W-:Y:S01]  /*14420*/  FMUL.FTZ R92, R92, R5.reuse ;  /* 0x000000055c5c7220 */ /* 0x080fe20000410000 */
[-C--:B------:R-:W-:Y:S01]  /*14430*/  FMUL.FTZ R93, R93, R5.reuse ;  /* 0x000000055d5d7220 */ /* 0x080fe20000410000 */
[-C--:B------:R-:W-:Y:S01]  /*14440*/  FMUL.FTZ R100, R100, R5.reuse ;  /* 0x0000000564647220 */ /* 0x080fe20000410000 */
[----:B------:R-:W-:Y:S01]  /*14450*/  PRMT R6, R7, 0x654, R6 ;  /* 0x0000065407067816 */ /* 0x000fe20000000006 */
[-C--:B------:R-:W-:Y:S01]  /*14460*/  FMUL.FTZ R7, R97, R5.reuse ;  /* 0x0000000561077220 */ /* 0x080fe20000410000 */
[----:B------:R-:W-:Y:S01]  /*14470*/  SEL R0, RZ, 0x1, P1 ;  /* 0x00000001ff007807 */ /* 0x000fe20000800000 */
[-C--:B------:R-:W-:Y:S01]  /*14480*/  FMUL.FTZ R101, R101, R5.reuse ;  /* 0x0000000565657220 */ /* 0x080fe20000410000 */
[----:B------:R1:W-:Y:S01]  /*14490*/  SYNCS.ARRIVE.TRANS64.RED.A1T0 RZ, [R6+URZ], RZ ;  /* 0x000000ff06ff79a7 */ /* 0x0003e2000810043f */
[-C--:B------:R-:W-:Y:S01]  /*144a0*/  FMUL.FTZ R104, R104, R5.reuse ;  /* 0x0000000568687220 */ /* 0x080fe20000410000 */
[-C--:B------:R-:W-:Y:S01]  /*144b0*/  FMUL.FTZ R105, R105, R5.reuse ;  /* 0x0000000569697220 */ /* 0x080fe20000410000 */
[-C--:B------:R-:W-:Y:S01]  /*144c0*/  FMUL.FTZ R108, R108, R5.reuse ;  /* 0x000000056c6c7220 */ /* 0x080fe20000410000 */
[-C--:B------:R-:W-:Y:S01]  /*144d0*/  FMUL.FTZ R109, R109, R5.reuse ;  /* 0x000000056d6d7220 */ /* 0x080fe20000410000 */
[-C--:B------:R-:W-:Y:S01]  /*144e0*/  FMUL.FTZ R112, R112, R5.reuse ;  /* 0x0000000570707220 */ /* 0x080fe20000410000 */
[-C--:B------:R-:W-:Y:S01]  /*144f0*/  FMUL.FTZ R113, R113, R5.reuse ;  /* 0x0000000571717220 */ /* 0x080fe20000410000 */
[-C--:B------:R-:W-:Y:S01]  /*14500*/  FMUL.FTZ R116, R116, R5.reuse ;  /* 0x0000000574747220 */ /* 0x080fe20000410000 */
[-C--:B-1----:R-:W-:Y:S01]  /*14510*/  FMUL.FTZ R6, R96, R5.reuse ;  /* 0x0000000560067220 */ /* 0x082fe20000410000 */
        /* <DEDUP_REMOVED lines=10> */
[-C--:B0-----:R-:W-:Y:S01]  /*145c0*/  FMUL.FTZ R90, R90, R2.reuse ;  /* 0x000000025a5a7220 */ /* 0x081fe20000410000 */
        /* <DEDUP_REMOVED lines=25> */
[----:B------:R-:W-:-:S11]  /*14760*/  SEL R22, R22, RZ, P1 ;  /* 0x000000ff16167207 */ /* 0x000fd60000800000 */
.L_x_2399:
[----:B------:R-:W-:Y:S05]  /*14770*/  WARPSYNC.ALL ;  /* 0x0000000000007948 */ /* 0x000fea0003800000 */
[----:B------:R-:W0:Y:S08]  /*14780*/  S2UR UR40, SR_CgaCtaId ;  /* 0x00000000002879c3 */ /* 0x000e300000008800 */
[----:B------:R-:W-:Y:S06]  /*14790*/  BAR.SYNC.DEFER_BLOCKING 0x5, 0x200 ;  /* 0x0148000000007b1d */ /* 0x000fec0000010000 */
[----:B------:R-:W-:Y:S01]  /*147a0*/  UMOV UR4, 0x400 ;  /* 0x0000040000047882 */ /* 0x000fe20000000000 */
[----:B------:R-:W-:Y:S01]  /*147b0*/  BSSY B0, `(.L_x_2472) ;  /* 0x00002b9000007945 */ /* 0x000fe20003800000 */
[----:B0-----:R-:W-:-:S06]  /*147c0*/  ULEA UR4, UR40, UR4, 0x18 ;  /* 0x0000000428047291 */ /* 0x001fcc000f8ec03f */
[----:B------:R-:W-:-:S05]  /*147d0*/  IMAD.U32 R2, RZ, RZ, UR4 ;  /* 0x00000004ff027e24 */ /* 0x000fca000f8e00ff */
[----:B---3--:R0:W1:Y:S01]  /*147e0*/  LDS.128 R96, [R2+0x2d8d0] ;  /* 0x02d8d00002607984 */ /* 0x0080620000000c00 */
[----:B------:R-:W-:Y:S06]  /*147f0*/  BAR.ARV 0x4, 0x200 ;  /* 0x0108000000007b1d */ /* 0x000fec0000002000 */
[----:B------:R-:W-:Y:S05]  /*14800*/  @P0 BRA `(.L_x_2473) ;  /* 0x0000001c00f40947 */ /* 0x000fea0003800000 */
[----:B------:R-:W3:Y:S01]  /*14810*/  LDL R0, [R1+0xe4] ;  /* 0x0000e40001007983 */ /* 0x000ee20000100800 */
[----:B------:R-:W-:Y:S01]  /*14820*/  ULDC UR4, c[0x0][0xad4] ;  /* 0x0002b50000047ab9 */ /* 0x000fe20000000800 */
[----:B------:R-:W4:Y:S02]  /*14830*/  LDC R44, c[0x0][0xbe8] ;  /* 0x0002fa00ff2c7b82 */ /* 0x000f240000000800 */
[----:B------:R-:W4:Y:S04]  /*14840*/  LDL.LU R30, [R1+0x70] ;  /* 0x00007000011e7983 */ /* 0x000f280000300800 */
[----:B------:R-:W4:Y:S04]  /*14850*/  LDL.LU R41, [R1+0x78] ;  /* 0x0000780001297983 */ /* 0x000f280000300800 */
[----:B------:R-:W4:Y:S01]  /*14860*/  LDL.LU R40, [R1+0x7c] ;  /* 0x00007c0001287983 */ /* 0x000f220000300800 */
[----:B------:R-:W2:Y:S01]  /*14870*/  S2R R5, SR_SWINHI ;  /* 0x0000000000057919 */ /* 0x000ea20000002f00 */
[----:B------:R-:W-:-:S02]  /*14880*/  MOV R34, R2 ;  /* 0x0000000200227202 */ /* 0x000fc40000000f00 */
[----:B--2---:R-:W-:-:S03]  /*14890*/  MOV R35, R5 ;  /* 0x0000000500237202 */ /* 0x004fc60000000f00 */
        /* <DEDUP_REMOVED lines=58> */
[----:B--2---:R-:W-:Y:S02]  /*14c40*/  F2FP.BF16.F32.PACK_AB R31, R111, R110 ;  /* 0x0000006e6f1f723e */ /* 0x004fe400000010ff */
        /* <DEDUP_REMOVED lines=9> */
[----:B------:R-:W-:Y:S04]  /*14ce0*/  STSM.16.M88.4 [R38], R8 ;  /* 0x0000000826007844 */ /* 0x000fe80000000200 */
[----:B------:R3:W-:Y:S04]  /*14cf0*/  STSM.16.M88.4 [R37], R12 ;  /* 0x0000000c25007844 */ /* 0x0007e80000000200 */
[----:B------:R4:W-:Y:S01]  /*14d00*/  STSM.16.M88.4 [R36], R24 ;  /* 0x0000001824007844 */ /* 0x0009e20000000200 */
[----:B------:R-:W-:Y:S01]  /*14d10*/  BAR.SYNC.DEFER_BLOCKING 0x1, 0x180 ;  /* 0x0046000000007b1d */ /* 0x000fe20000010000 */
[----:B------:R-:W-:-:S04]  /*14d20*/  ISETP.NE.U32.AND P0, PT, RZ, UR4, PT ;  /* 0x00000004ff007c0c */ /* 0x000fc8000bf05070 */
[----:B------:R-:W-:Y:S02]  /*14d30*/  ISETP.NE.AND.EX P0, PT, RZ, UR5, PT, P0 ;  /* 0x00000005ff007c0c */ /* 0x000fe4000bf05300 */
[----:B--2---:R-:W-:Y:S01]  /*14d40*/  IADD3 R28, P1, R41, UR4, RZ ;  /* 0x00000004291c7c10 */ /* 0x004fe2000ff3e0ff */
[----:B------:R-:W-:-:S03]  /*14d50*/  IMAD.MOV.U32 R0, RZ, RZ, RZ ;  /* 0x000000ffff007224 */ /* 0x000fc600078e00ff */
[----:B------:R-:W-:-:S07]  /*14d60*/  IADD3.X R29, R40, UR5, RZ, P1, !PT ;  /* 0x00000005281d7c10 */ /* 0x000fce0008ffe4ff */
[----:B------:R-:W5:Y:S01]  /*14d70*/  @P0 LDG.E R0, desc[UR38][R28.64] ;  /* 0x000000261c000981 */ /* 0x000f62000c1e1900 */
[----:B------:R-:W-:-:S04]  /*14d80*/  ISETP.NE.U32.AND P3, PT, RZ, UR6, PT ;  /* 0x00000006ff007c0c */ /* 0x000fc8000bf65070 */
        /* <DEDUP_REMOVED lines=10> */
[----:B------:R4:W0:Y:S08]  /*14e30*/  LDC.64 R12, c[0x0][R14+0x228] ;  /* 0x00008a000e0c7b82 */ /* 0x0008300000000a00 */
[----:B---3--:R4:W3:Y:S01]  /*14e40*/  LDC.64 R8, c[0x0][R14+0x220] ;  /* 0x000088000e087b82 */ /* 0x0088e20000000a00 */
[----:B------:R-:W-:Y:S01]  /*14e50*/  ISETP.NE.AND P1, PT, R44, 0x1, PT ;  /* 0x000000012c00780c */ /* 0x000fe20003f25270 */
[----:B------:R-:W-:-:S12]  /*14e60*/  @P3 BRA `(.L_x_2474) ;  /* 0x0000000000103947 */ /* 0x000fd80003800000 */
[----:B------:R-:W-:Y:S05]  /*14e70*/  @!P0 BRA `(.L_x_2474) ;  /* 0x00000000000c8947 */ /* 0x000fea0003800000 */
[----:B----4-:R-:W4:Y:S04]  /*14e80*/  LDG.E R24, desc[UR38][R28.64] ;  /* 0x000000261c187981 */ /* 0x010f28000c1e1900 */
[----:B-----5:R-:W4:Y:S02]  /*14e90*/  LDG.E R31, desc[UR38][R28.64+0x4] ;  /* 0x000004261c1f7981 */ /* 0x020f24000c1e1900 */
[----:B----4-:R-:W-:-:S07]  /*14ea0*/  IMAD.IADD R31, R31, 0x1, -R24 ;  /* 0x000000011f1f7824 */ /* 0x010fce00078e0a18 */
.L_x_2474:
[----:B----4-:R-:W4:Y:S01]  /*14eb0*/  LDL.LU R24, [R1+0x74] ;  /* 0x0000740001187983 */ /* 0x010f220000300800 */
[----:B------:R-:W1:Y:S03]  /*14ec0*/  LDC.64 R14, c[0x0][R14+0x210] ;  /* 0x000084000e0e7b82 */ /* 0x000e660000000a00 */
[----:B------:R-:W3:Y:S04]  /*14ed0*/  LDL.LU R5, [R1+0xac] ;  /* 0x0000ac0001057983 */ /* 0x000ee80000300800 */
[----:B------:R-:W3:Y:S01]  /*14ee0*/  LDL R26, [R1+0x6c] ;  /* 0x00006c00011a7983 */ /* 0x000ee20000100800 */
[----:B------:R-:W-:Y:S01]  /*14ef0*/  ISETP.NE.U32.AND P0, PT, RZ, UR4, PT ;  /* 0x00000004ff007c0c */ /* 0x000fe2000bf05070 */
[----:B------:R-:W0:Y:S02]  /*14f00*/  @P1 LDC R37, c[0x0][0xbec] ;  /* 0x0002fb00ff251b82 */ /* 0x000e240000000800 */
[----:B------:R-:W3:Y:S04]  /*14f10*/  LDL R51, [R1+0x58] ;  /* 0x0000580001337983 */ /* 0x000ee80000100800 */
[----:B------:R-:W3:Y:S01]  /*14f20*/  LDL R50, [R1+0x84] ;  /* 0x0000840001327983 */ /* 0x000ee20000100800 */
[----:B------:R-:W-:Y:S01]  /*14f30*/  ISETP.NE.AND.EX P0, PT, RZ, UR5, PT, P0 ;  /* 0x00000005ff007c0c */ /* 0x000fe2000bf05300 */
[----:B------:R-:W1:Y:S01]  /*14f40*/  @P1 LDC R39, c[0x0][0xbf0] ;  /* 0x0002fc00ff271b82 */ /* 0x000e620000000800 */
[-C--:B--2---:R-:W-:Y:S01]  /*14f50*/  IMAD R27, R11, R138.reuse, RZ ;  /* 0x0000008a0b1b7224 */ /* 0x084fe200078e02ff */
[----:B------:R-:W2:Y:S01]  /*14f60*/  LDL R36, [R1+0xe0] ;  /* 0x0000e00001247983 */ /* 0x000ea20000100800 */
[----:B------:R-:W-:-:S03]  /*14f70*/  IMAD.WIDE.U32 R10, R10, R138, RZ ;  /* 0x0000008a0a0a7225 */ /* 0x000fc600078e00ff */
[----:B------:R-:W2:Y:S01]  /*14f80*/  LDL R30, [R1+0xb4] ;  /* 0x0000b400011e7983 */ /* 0x000ea20000100800 */
[----:B------:R-:W-:Y:S01]  /*14f90*/  IMAD.IADD R28, R11, 0x1, R27 ;  /* 0x000000010b1c7824 */ /* 0x000fe200078e021b */
[----:B-----5:R-:W-:Y:S01]  /*14fa0*/  SHF.R.S32.HI R47, RZ, 0x1f, R0 ;  /* 0x0000001fff2f7819 */ /* 0x020fe20000011400 */
[----:B------:R-:W-:Y:S01]  /*14fb0*/  IMAD R46, R31, R44, RZ ;  /* 0x0000002c1f2e7224 */ /* 0x000fe200078e02ff */
[----:B----4-:R-:W-:Y:S02]  /*14fc0*/  SEL R45, R24, RZ, !P0 ;  /* 0x000000ff182d7207 */ /* 0x010fe40004000000 */
[----:B------:R-:W4:Y:S01]  /*14fd0*/  LDC.64 R24, c[0x0][0xba8] ;  /* 0x0002ea00ff187b82 */ /* 0x000f220000000a00 */
[----:B---3--:R-:W-:Y:S02]  /*14fe0*/  SEL R5, R5, RZ, !P0 ;  /* 0x000000ff05057207 */ /* 0x008fe40004000000 */
[----:B------:R-:W-:-:S04]  /*14ff0*/  IMAD R9, R9, R45, RZ ;  /* 0x0000002d09097224 */ /* 0x000fc800078e02ff */
[C---:B------:R-:W-:Y:S02]  /*15000*/  IMAD R29, R8.reuse, R5, R9 ;  /* 0x00000005081d7224 */ /* 0x040fe400078e0209 */
[----:B------:R-:W-:-:S04]  /*15010*/  IMAD.WIDE.U32 R8, R8, R45, RZ ;  /* 0x0000002d08087225 */ /* 0x000fc800078e00ff */
[----:B------:R-:W-:Y:S01]  /*15020*/  IMAD.IADD R26, R26, 0x1, R51 ;  /* 0x000000011a1a7824 */ /* 0x000fe200078e0233 */
[----:B------:R-:W-:-:S03]  /*15030*/  IADD3 R10, P0, P3, R8, R10, R0 ;  /* 0x0000000a080a7210 */ /* 0x000fc60007b1e000 */
[----:B0-----:R-:W-:Y:S01]  /*15040*/  @P1 IMAD.HI.U32 R8, R26, R37, RZ ;  /* 0x000000251a081227 */ /* 0x001fe200078e00ff */
[----:B------:R-:W-:-:S03]  /*15050*/  SEL R5, R50, RZ, P2 ;  /* 0x000000ff32057207 */ /* 0x000fc60001000000 */
[----:B------:R-:W-:Y:S02]  /*15060*/  IMAD.IADD R11, R9, 0x1, R29 ;  /* 0x00000001090b7824 */ /* 0x000fe400078e021d */
[----:B------:R-:W-:Y:S01]  /*15070*/  IMAD.MOV.U32 R9, RZ, RZ, R26 ;  /* 0x000000ffff097224 */ /* 0x000fe200078e001a */
[----:B-1----:R-:W-:Y:S01]  /*15080*/  @P1 SHF.R.U32.HI R9, RZ, R39, R8 ;  /* 0x00000027ff091219 */ /* 0x002fe20000011608 */
[----:B----4-:R-:W0:Y:S01]  /*15090*/  @!P2 LDC R24, c[0x0][0xb50] ;  /* 0x0002d400ff18ab82 */ /* 0x010e220000000800 */
[-C--:B------:R-:W-:Y:S02]  /*150a0*/  IMAD R27, R13, R5.reuse, RZ ;  /* 0x000000050d1b7224 */ /* 0x080fe400078e02ff */
[----:B------:R-:W-:-:S04]  /*150b0*/  IMAD.WIDE.U32 R12, R12, R5, RZ ;  /* 0x000000050c0c7225 */ /* 0x000fc800078e00ff */
[----:B------:R-:W-:Y:S01]  /*150c0*/  IMAD.MOV R5, RZ, RZ, -R9 ;  /* 0x000000ffff057224 */ /* 0x000fe200078e0a09 */
[----:B------:R-:W1:Y:S01]  /*150d0*/  @!P2 LDC R25, c[0x0][0xb54] ;  /* 0x0002d500ff19ab82 */ /* 0x000e620000000800 */
[----:B------:R-:W-:Y:S01]  /*150e0*/  IADD3.X R11, R11, R28, R47, P0, P3 ;  /* 0x0000001c0b0b7210 */ /* 0x000fe200007e642f */
[----:B------:R-:W-:Y:S01]  /*150f0*/  IMAD.IADD R27, R13, 0x1, R27 ;  /* 0x000000010d1b7824 */ /* 0x000fe200078e021b */
[----:B------:R-:W-:Y:S01]  /*15100*/  IADD3 R12, P0, P3, R9, R10, R12 ;  /* 0x0000000a090c7210 */ /* 0x000fe20007b1e00c */
[----:B------:R-:W-:Y:S01]  /*15110*/  IMAD R5, R44, R5, R26 ;  /* 0x000000052c057224 */ /* 0x000fe200078e021a */
[----:B------:R-:W-:-:S04]  /*15120*/  SHF.R.S32.HI R8, RZ, 0x1f, R9 ;  /* 0x0000001fff087819 */ /* 0x000fc80000011409 */
[----:B------:R-:W-:Y:S01]  /*15130*/  IADD3.X R13, R8, R11, R27, P0, P3 ;  /* 0x0000000b080d7210 */ /* 0x000fe200007e641b */
[-C--:B------:R-:W-:Y:S01]  /*15140*/  IMAD R8, R15, R5.reuse, RZ ;  /* 0x000000050f087224 */ /* 0x080fe200078e02ff */
[----:B------:R-:W-:Y:S01]  /*15150*/  SHF.R.S32.HI R9, RZ, 0x1f, R5 ;  /* 0x0000001fff097819 */ /* 0x000fe20000011405 */
[----:B------:R-:W-:-:S04]  /*15160*/  IMAD.WIDE.U32 R12, R14, R5, R12 ;  /* 0x000000050e0c7225 */ /* 0x000fc800078e000c */
[----:B------:R-:W-:-:S04]  /*15170*/  IMAD R9, R14, R9, R8 ;  /* 0x000000090e097224 */ /* 0x000fc800078e0208 */
[----:B------:R-:W-:Y:S01]  /*15180*/  IMAD.IADD R5, R13, 0x1, R9 ;  /* 0x000000010d057824 */ /* 0x000fe200078e0209 */
[----:B0-----:R-:W-:-:S04]  /*15190*/  LEA R13, P0, R12, R24, 0x2 ;  /* 0x000000180c0d7211 */ /* 0x001fc800078010ff */
[----:B-1----:R-:W-:Y:S01]  /*151a0*/  LEA.HI.X R5, R12, R25, R5, 0x2, P0 ;  /* 0x000000190c057211 */ /* 0x002fe200000f1405 */
[----:B------:R-:W-:Y:S01]  /*151b0*/  SHFL.IDX PT, R8, R13, RZ, 0x1c1f ;  /* 0x001c1fff0d087589 */ /* 0x000fe200000e0000 */
[----:B--2---:R-:W-:-:S03]  /*151c0*/  IMAD.IADD R25, R36, 0x1, R51 ;  /* 0x0000000124197824 */ /* 0x004fc600078e0233 */
[----:B------:R-:W0:Y:S04]  /*151d0*/  SHFL.IDX PT, R9, R5, RZ, 0x1c1f ;  /* 0x001c1fff05097589 */ /* 0x000e2800000e0000 */
[----:B------:R-:W-:Y:S04]  /*151e0*/  SHFL.IDX PT, R10, R13, 0x1, 0x1c1f ;  /* 0x003c1f000d0a7f89 */ /* 0x000fe800000e0000 */
        /* <DEDUP_REMOVED lines=9> */
[----:B------:R-:W2:Y:S01]  /*15280*/  @P1 LDC R14, c[0x0][0xbec] ;  /* 0x0002fb00ff0e1b82 */ /* 0x000ea20000000800 */
[----:B------:R-:W-:-:S07]  /*15290*/  ULDC.64 UR4, c[0x0][0xaa0] ;  /* 0x0002a80000047ab9 */ /* 0x000fce0000000a00 */
[----:B0-----:R-:W0:Y:S01]  /*152a0*/  @P1 LDC R11, c[0x0][0xbf0] ;  /* 0x0002fc00ff0b1b82 */ /* 0x001e220000000800 */
        /* <DEDUP_REMOVED lines=21> */
[----:B------:R-:W-:-:S02]  /*15400*/  LOP3.LUT R32, R33, 0x180, RZ, 0xc0, !PT ;  /* 0x0000018021207812 */ /* 0x000fc400078ec0ff */
[----:B------:R-:W-:Y:S02]  /*15410*/  LOP3.LUT R36, R37, 0x180, RZ, 0xc0, !PT ;  /* 0x0000018025247812 */ /* 0x000fe400078ec0ff */
[----:B------:R-:W-:Y:S01]  /*15420*/  LOP3.LUT R5, R34, 0x180, RZ, 0xc0, !PT ;  /* 0x0000018022057812 */ /* 0x000fe200078ec0ff */
[----:B------:R-:W-:Y:S01]  /*15430*/  IMAD.IADD R9, R9, 0x1, R47 ;  /* 0x0000000109097824 */ /* 0x000fe200078e022f */
[----:B------:R-:W-:Y:S01]  /*15440*/  LOP3.LUT R3, R6, 0x180, RZ, 0xc0, !PT ;  /* 0x0000018006037812 */ /* 0x000fe200078ec0ff */
[----:B------:R-:W-:Y:S01]  /*15450*/  IMAD.IADD R13, R51, 0x1, R0 ;  /* 0x00000001330d7824 */ /* 0x000fe200078e0200 */
[----:B------:R-:W-:Y:S01]  /*15460*/  SHF.R.U64 R24, R24, 0x3, RZ ;  /* 0x0000000318187819 */ /* 0x000fe200000012ff */
[----:B------:R-:W-:Y:S01]  /*15470*/  IMAD.X R41, RZ, RZ, R35, P5 ;  /* 0x000000ffff297224 */ /* 0x000fe200028e0623 */
[----:B------:R-:W-:Y:S02]  /*15480*/  SHF.R.U64 R28, R28, 0x3, RZ ;  /* 0x000000031c1c7819 */ /* 0x000fe400000012ff */
[----:B------:R-:W-:-:S02]  /*15490*/  SHF.R.U64 R32, R32, 0x3, RZ ;  /* 0x0000000320207819 */ /* 0x000fc400000012ff */
[----:B------:R-:W-:Y:S02]  /*154a0*/  SHF.R.U64 R36, R36, 0x3, RZ ;  /* 0x0000000324247819 */ /* 0x000fe400000012ff */
[----:B------:R-:W-:Y:S01]  /*154b0*/  SHF.R.U64 R5, R5, 0x3, RZ ;  /* 0x0000000305057819 */ /* 0x000fe200000012ff */
[----:B------:R-:W-:Y:S01]  /*154c0*/  IMAD.WIDE.U32 R8, R138, UR4, R8 ;  /* 0x000000048a087c25 */ /* 0x000fe2000f8e0008 */
[----:B------:R-:W-:Y:S02]  /*154d0*/  SHF.R.U64 R3, R3, 0x3, RZ ;  /* 0x0000000303037819 */ /* 0x000fe400000012ff */
[----:B------:R-:W-:Y:S01]  /*154e0*/  LOP3.LUT R24, R24, R25, RZ, 0x3c, !PT ;  /* 0x0000001918187212 */ /* 0x000fe200078e3cff */
[----:B--2---:R-:W-:Y:S01]  /*154f0*/  @P1 IMAD.HI.U32 R0, R13, R14, RZ ;  /* 0x0000000e0d001227 */ /* 0x004fe200078e00ff */
[----:B------:R-:W-:Y:S02]  /*15500*/  LOP3.LUT R28, R28, R29, RZ, 0x3c, !PT ;  /* 0x0000001d1c1c7212 */ /* 0x000fe400078e3cff */
[----:B------:R-:W-:Y:S01]  /*15510*/  LOP3.LUT R32, R32, R33, RZ, 0x3c, !PT ;  /* 0x0000002120207212 */ /* 0x000fe200078e3cff */
[--C-:B------:R-:W-:Y:S01]  /*15520*/  IMAD.X R25, RZ, RZ, R35.reuse, P0 ;  /* 0x000000ffff197224 */ /* 0x100fe200000e0623 */
[----:B------:R-:W-:Y:S01]  /*15530*/  LOP3.LUT R36, R36, R37, RZ, 0x3c, !PT ;  /* 0x0000002524247212 */ /* 0x000fe200078e3cff */
[--C-:B------:R-:W-:Y:S01]  /*15540*/  IMAD.X R29, RZ, RZ, R35.reuse, P2 ;  /* 0x000000ffff1d7224 */ /* 0x100fe200010e0623 */
[----:B------:R-:W-:Y:S01]  /*15550*/  LOP3.LUT R4, R5, R34, RZ, 0x3c, !PT ;  /* 0x0000002205047212 */ /* 0x000fe200078e3cff */
[----:B------:R-:W-:Y:S01]  /*15560*/  IMAD.X R33, RZ, RZ, R35, P3 ;  /* 0x000000ffff217224 */ /* 0x000fe200018e0623 */
[----:B------:R-:W-:Y:S01]  /*15570*/  SHF.R.S32.HI R12, RZ, 0x1f, R45 ;  /* 0x0000001fff0c7819 */ /* 0x000fe2000001142d */
[--C-:B------:R-:W-:Y:S01]  /*15580*/  IMAD.X R37, RZ, RZ, R35.reuse, P4 ;  /* 0x000000ffff257224 */ /* 0x100fe200020e0623 */
[----:B------:R-:W-:Y:S01]  /*15590*/  LOP3.LUT R40, R3, R6, RZ, 0x3c, !PT ;  /* 0x0000000603287212 */ /* 0x000fe200078e3cff */
[----:B------:R-:W-:Y:S01]  /*155a0*/  IMAD.MOV.U32 R5, RZ, RZ, R35 ;  /* 0x000000ffff057224 */ /* 0x000fe200078e0023 */
[----:B------:R-:W5:Y:S01]  /*155b0*/  LD.E.128 R24, desc[UR38][R24.64] ;  /* 0x0000002618187980 */ /* 0x000f62000c101d00 */
[----:B------:R-:W-:Y:S01]  /*155c0*/  IMAD R9, R138, UR5, R9 ;  /* 0x000000058a097c24 */ /* 0x000fe2000f8e0209 */
[----:B------:R-:W-:Y:S01]  /*155d0*/  ULDC.64 UR4, c[0x0][0xaf0] ;  /* 0x0002bc0000047ab9 */ /* 0x000fe20000000a00 */
[----:B------:R-:W-:Y:S01]  /*155e0*/  IMAD.MOV.U32 R3, RZ, RZ, R13 ;  /* 0x000000ffff037224 */ /* 0x000fe200078e000d */
[----:B0-----:R-:W-:Y:S01]  /*155f0*/  @P1 SHF.R.U32.HI R3, RZ, R11, R0 ;  /* 0x0000000bff031219 */ /* 0x001fe20000011600 */
[----:B------:R-:W-:Y:S01]  /*15600*/  IMAD R12, R12, UR4, RZ ;  /* 0x000000040c0c7c24 */ /* 0x000fe2000f8e02ff */
[----:B------:R-:W5:Y:S01]  /*15610*/  LD.E.128 R4, desc[UR38][R4.64] ;  /* 0x0000002604047980 */ /* 0x000f62000c101d00 */
[----:B------:R-:W-:Y:S01]  /*15620*/  IMAD.WIDE.U32 R8, R45, UR4, R8 ;  /* 0x000000042d087c25 */ /* 0x000fe2000f8e0008 */
[----:B------:R-:W-:-:S02]  /*15630*/  SHF.R.S32.HI R0, RZ, 0x1f, R3 ;  /* 0x0000001fff007819 */ /* 0x000fc40000011403 */
[----:B------:R-:W5:Y:S01]  /*15640*/  LD.E.128 R28, desc[UR38][R28.64] ;  /* 0x000000261c1c7980 */ /* 0x000f62000c101d00 */
[----:B------:R-:W-:Y:S01]  /*15650*/  IMAD R11, R45, UR5, R12 ;  /* 0x000000052d0b7c24 */ /* 0x000fe2000f8e020c */
[----:B------:R-:W-:Y:S02]  /*15660*/  ULDC.64 UR4, c[0x0][0xae0] ;  /* 0x0002b80000047ab9 */ /* 0x000fe40000000a00 */
[----:B------:R-:W5:Y:S01]  /*15670*/  LD.E.128 R32, desc[UR38][R32.64] ;  /* 0x0000002620207980 */ /* 0x000f62000c101d00 */
[----:B------:R-:W-:-:S03]  /*15680*/  IMAD.MOV R21, RZ, RZ, -R3 ;  /* 0x000000ffff157224 */ /* 0x000fc600078e0a03 */
[----:B------:R-:W5:Y:S04]  /*15690*/  LD.E.128 R36, desc[UR38][R36.64] ;  /* 0x0000002624247980 */ /* 0x000f68000c101d00 */
[----:B------:R-:W5:Y:S01]  /*156a0*/  LD.E.128 R40, desc[UR38][R40.64] ;  /* 0x0000002628287980 */ /* 0x000f62000c101d00 */
        /* <DEDUP_REMOVED lines=8> */
[----:B------:R-:W-:Y:S02]  /*15730*/  IMAD R21, R44, R21, R13 ;  /* 0x000000152c157224 */ /* 0x000fe400078e020d */
[----:B------:R-:W-:-:S04]  /*15740*/  IMAD.WIDE.U32 R8, R3, UR4, R8 ;  /* 0x0000000403087c25 */ /* 0x000fc8000f8e0008 */
[----:B------:R-:W-:Y:S01]  /*15750*/  IMAD R11, R3, UR5, R0 ;  /* 0x00000005030b7c24 */ /* 0x000fe2000f8e0200 */
[----:B------:R-:W-:Y:S01]  /*15760*/  SHF.R.S32.HI R3, RZ, 0x1f, R21 ;  /* 0x0000001fff037819 */ /* 0x000fe20000011415 */
[----:B------:R-:W-:Y:S01]  /*15770*/  ULDC.64 UR4, c[0x0][0xad8] ;  /* 0x0002b60000047ab9 */ /* 0x000fe20000000a00 */
[----:B------:R-:W-:Y:S02]  /*15780*/  VIADD R0, R2, 0x2d820 ;  /* 0x0002d82002007836 */ /* 0x000fe40000000000 */
[----:B------:R-:W-:Y:S02]  /*15790*/  IMAD.IADD R9, R9, 0x1, R11 ;  /* 0x0000000109097824 */ /* 0x000fe400078e020b */
[----:B------:R-:W-:Y:S01]  /*157a0*/  IMAD R12, R3, UR4, RZ ;  /* 0x00000004030c7c24 */ /* 0x000fe2000f8e02ff */
[----:B------:R-:W-:-:S03]  /*157b0*/  PRMT R0, RZ, 0x654, R0 ;  /* 0x00000654ff007816 */ /* 0x000fc60000000000 */
[C---:B------:R-:W-:Y:S02]  /*157c0*/  IMAD R3, R21.reuse, UR5, R12 ;  /* 0x0000000515037c24 */ /* 0x040fe4000f8e020c */
[----:B------:R-:W-:Y:S01]  /*157d0*/  IMAD.WIDE.U32 R20, R21, UR4, R8 ;  /* 0x0000000415147c25 */ /* 0x000fe2000f8e0008 */
[----:B------:R-:W-:Y:S01]  /*157e0*/  ULDC.64 UR4, c[0x0][0xa80] ;  /* 0x0002a00000047ab9 */ /* 0x000fe20000000a00 */
[----:B0-----:R0:W-:Y:S02]  /*157f0*/  SYNCS.ARRIVE.TRANS64.RED.A1T0 RZ, [R0+URZ], RZ ;  /* 0x000000ff00ff79a7 */ /* 0x0011e4000810043f */
[----:B------:R-:W-:Y:S02]  /*15800*/  IMAD.IADD R3, R21, 0x1, R3 ;  /* 0x0000000115037824 */ /* 0x000fe400078e0203 */
[C---:B------:R-:W-:Y:S02]  /*15810*/  VIADD R45, R49.reuse, 0x20 ;  /* 0x00000020312d7836 */ /* 0x040fe40000000000 */
[----:B------:R-:W-:Y:S01]  /*15820*/  VIADD R44, R49, 0x40 ;  /* 0x00000040312c7836 */ /* 0x000fe20000000000 */
[----:B0-----:R-:W-:Y:S01]  /*15830*/  LEA R0, P0, R20, UR4, 0x1 ;  /* 0x0000000414007c11 */ /* 0x001fe2000f8008ff */
[----:B------:R-:W-:-:S03]  /*15840*/  UMOV UR4, 0xffffffff ;  /* 0xffffffff00047882 */ /* 0x000fc60000000000 */
[----:B------:R-:W-:Y:S02]  /*15850*/  LEA.HI.X R20, R20, UR5, R3, 0x1, P0 ;  /* 0x0000000514147c11 */ /* 0x000fe400080f0c03 */
[----:B------:R-:W-:Y:S02]  /*15860*/  SHF.R.S32.HI R48, RZ, 0x1f, R45 ;  /* 0x0000001fff307819 */ /* 0x000fe4000001142d */
[----:B------:R-:W-:Y:S01]  /*15870*/  SHF.R.S32.HI R47, RZ, 0x1f, R44 ;  /* 0x0000001fff2f7819 */ /* 0x000fe2000001142c */
[----:B------:R-:W-:Y:S06]  /*15880*/  BRA.DIV UR4, `(.L_x_2476) ;  /* 0x000000a204887947 */ /* 0x000fec000b800000 */
[----:B------:R0:W1:Y:S04]  /*15890*/  SHFL.IDX PT, R3, R20, RZ, 0x1c1f ;  /* 0x001c1fff14037589 */ /* 0x00006800000e0000 */
[----:B------:R0:W2:Y:S02]  /*158a0*/  SHFL.IDX PT, R14, R0, RZ, 0x1c1f ;  /* 0x001c1fff000e7589 */ /* 0x0000a400000e0000 */
.L_x_2654:
        /* <DEDUP_REMOVED lines=9> */
[-C--:B--2---:R-:W-:Y:S02]  /*15940*/  @!P1 LEA R10, P3, R45, R14.reuse, 0x1 ;  /* 0x0000000e2d0a9211 */ /* 0x084fe400078608ff */
[C---:B------:R-:W-:Y:S01]  /*15950*/  @!P2 LEA R8, P4, R44.reuse, R14, 0x1 ;  /* 0x0000000e2c08a211 */ /* 0x040fe200078808ff */
[----:B------:R-:W-:Y:S01]  /*15960*/  @!P0 IMAD.WIDE R12, R49, 0x2, R14 ;  /* 0x00000002310c8825 */ /* 0x000fe200078e020e */
[-C--:B------:R-:W-:Y:S02]  /*15970*/  @!P1 LEA.HI.X R11, R45, R3.reuse, R48, 0x1, P3 ;  /* 0x000000032d0b9211 */ /* 0x080fe400018f0c30 */
[----:B------:R-:W-:Y:S02]  /*15980*/  @!P2 LEA.HI.X R9, R44, R3, R47, 0x1, P4 ;  /* 0x000000032c09a211 */ /* 0x000fe400020f0c2f */
[----:B-----5:R3:W-:Y:S04]  /*15990*/  @!P0 ST.E.128 desc[UR38][R12.64], R4 ;  /* 0x000000040c008985 */ /* 0x0207e8000c101d26 */
[----:B------:R3:W-:Y:S04]  /*159a0*/  @!P1 ST.E.128 desc[UR38][R10.64], R28 ;  /* 0x0000001c0a009985 */ /* 0x0007e8000c101d26 */
[----:B------:R3:W-:Y:S02]  /*159b0*/  @!P2 ST.E.128 desc[UR38][R8.64], R36 ;  /* 0x000000240800a985 */ /* 0x0007e4000c101d26 */
.L_x_2478:
[----:B------:R-:W-:Y:S05]  /*159c0*/  BSYNC B1 ;  /* 0x0000000000017941 */ /* 0x000fea0003800000 */
.L_x_2477:
[----:B------:R-:W-:-:S03]  /*159d0*/  UMOV UR4, 0xffffffff ;  /* 0xffffffff00047882 */ /* 0x000fc60000000000 */
[----:B------:R-:W-:Y:S05]  /*159e0*/  BRA.DIV UR4, `(.L_x_2479) ;  /* 0x000000a204647947 */ /* 0x000fea000b800000 */
[----:B-1----:R1:W4:Y:S04]  /*159f0*/  SHFL.IDX PT, R3, R20, 0x1, 0x1c1f ;  /* 0x003c1f0014037f89 */ /* 0x00232800000e0000 */
[----:B--2---:R1:W2:Y:S02]  /*15a00*/  SHFL.IDX PT, R14, R0, 0x1, 0x1c1f ;  /* 0x003c1f00000e7f89 */ /* 0x0042a400000e0000 */
.L_x_2658:
        /* <DEDUP_REMOVED lines=18> */
.L_x_2475:
        /* <DEDUP_REMOVED lines=9> */
[----:B------:R-:W-:Y:S02]  /*15bc0*/  IMAD.MOV.U32 R3, RZ, RZ, R26 ;  /* 0x000000ffff037224 */ /* 0x000fe400078e001a */
        /* <DEDUP_REMOVED lines=8> */
[----:B------:R-:W-:Y:S01]  /*15c50*/  IMAD.IADD R5, R5, 0x1, R9 ;  /* 0x0000000105057824 */ /* 0x000fe200078e0209 */
[----:B-1----:R-:W-:Y:S01]  /*15c60*/  @P1 SHF.R.U32.HI R3, RZ, R8, R11 ;  /* 0x00000008ff031219 */ /* 0x002fe2000001160b */
[----:B------:R-:W-:Y:S02]  /*15c70*/  VIADD R8, R2, 0x2d820 ;  /* 0x0002d82002087836 */ /* 0x000fe40000000000 */
[C---:B------:R-:W-:Y:S01]  /*15c80*/  IMAD.WIDE.U32 R4, R50.reuse, UR4, R4 ;  /* 0x0000000432047c25 */ /* 0x040fe2000f8e0004 */
[--C-:B------:R-:W-:Y:S02]  /*15c90*/  SHF.R.S32.HI R0, RZ, 0x1f, R3.reuse ;  /* 0x0000001fff007819 */ /* 0x100fe40000011403 */
[----:B------:R-:W-:Y:S01]  /*15ca0*/  PRMT R8, RZ, 0x654, R8 ;  /* 0x00000654ff087816 */ /* 0x000fe20000000008 */
[----:B------:R-:W-:Y:S02]  /*15cb0*/  IMAD.MOV R9, RZ, RZ, -R3 ;  /* 0x000000ffff097224 */ /* 0x000fe400078e0a03 */
[----:B------:R-:W-:Y:S01]  /*15cc0*/  IMAD R5, R50, UR5, R5 ;  /* 0x0000000532057c24 */ /* 0x000fe2000f8e0205 */
[----:B------:R-:W-:Y:S01]  /*15cd0*/  ULDC.64 UR4, c[0x0][0xb30] ;  /* 0x0002cc0000047ab9 */ /* 0x000fe20000000a00 */
[----:B------:R-:W-:Y:S01]  /*15ce0*/  IMAD R9, R44, R9, R26 ;  /* 0x000000092c097224 */ /* 0x000fe200078e021a */
[----:B------:R0:W-:Y:S01]  /*15cf0*/  SYNCS.ARRIVE.TRANS64.RED.A1T0 RZ, [R8+URZ], RZ ;  /* 0x000000ff08ff79a7 */ /* 0x0001e2000810043f */
[----:B------:R-:W-:-:S02]  /*15d00*/  IMAD R0, R0, UR4, RZ ;  /* 0x0000000400007c24 */ /* 0x000fc4000f8e02ff */
        /* <DEDUP_REMOVED lines=16> */
.L_x_2661:
        /* <DEDUP_REMOVED lines=42> */
[----:B------:R-:W-:-:S05]  /*160b0*/  @!P1 LEA.HI.X R9, R38, R3, R39, 0x2, P4 ;  /* 0x0000000326099211 */ /* 0x000fca00020f1427 */
[----:B------:R-:W-:Y:S01]  /*160c0*/  @!P1 ST.E.64 desc[UR38][R8.64], R100 ;  /* 0x0000006408009985 */ /* 0x000fe2000c101b26 */
[----:B-1----:R-:W-:-:S04]  /*160d0*/  @!P2 LEA R4, P5, R36, R14, 0x2 ;  /* 0x0000000e2404a211 */ /* 0x002fc800078a10ff */
[-C--:B------:R-:W-:Y:S02]  /*160e0*/  @!P2 LEA.HI.X R5, R36, R3.reuse, R37, 0x2, P5 ;  /* 0x000000032405a211 */ /* 0x080fe400028f1425 */
[----:B------:R-:W-:Y:S02]  /*160f0*/  ISETP.GE.AND P1, PT, R28, UR4, PT ;  /* 0x000000041c007c0c */ /* 0x000fe4000bf26270 */
[----:B------:R-:W-:Y:S01]  /*16100*/  @!P3 LEA R6, P5, R34, R14, 0x2 ;  /* 0x0000000e2206b211 */ /* 0x000fe200078a10ff */
        /* <DEDUP_REMOVED lines=28> */
.L_x_2483:
[----:B------:R-:W-:Y:S05]  /*162d0*/  BSYNC B1 ;  /* 0x0000000000017941 */ /* 0x000fea0003800000 */
.L_x_2482:
[----:B------:R-:W-:-:S03]  /*162e0*/  UMOV UR4, 0xffffffff ;  /* 0xffffffff00047882 */ /* 0x000fc60000000000 */
[----:B------:R-:W-:Y:S05]  /*162f0*/  BRA.DIV UR4, `(.L_x_2484) ;  /* 0x0000009a049c7947 */ /* 0x000fea000b800000 */
[----:B-1----:R1:W4:Y:S04]  /*16300*/  SHFL.IDX PT, R3, R26, 0x1, 0x1c1f ;  /* 0x003c1f001a037f89 */ /* 0x00232800000e0000 */
[----:B--2---:R1:W2:Y:S02]  /*16310*/  SHFL.IDX PT, R14, R0, 0x1, 0x1c1f ;  /* 0x003c1f00000e7f89 */ /* 0x0042a400000e0000 */
.L_x_2665:
        /* <DEDUP_REMOVED lines=56> */
[-C--:B0-----:R-:W-:Y:S02]  /*166a0*/  @!P4 LEA R10, P1, R29, R14.reuse, 0x2 ;  /* 0x0000000e1d0ac211 */ /* 0x081fe400078210ff */
        /* <DEDUP_REMOVED lines=19> */
.L_x_2473:
[----:B------:R-:W3:Y:S01]  /*167e0*/  LDL.LU R6, [R1+0x78] ;  /* 0x0000780001067983 */ /* 0x000ee20000300800 */
[----:B------:R-:W-:Y:S01]  /*167f0*/  ULDC.64 UR6, c[0x0][0xc08] ;  /* 0x0003020000067ab9 */ /* 0x000fe20000000a00 */
[----:B------:R-:W-:Y:S02]  /*16800*/  ULDC.64 UR4, c[0x0][0xc00] ;  /* 0x0003000000047ab9 */ /* 0x000fe40000000a00 */
[----:B------:R-:W4:Y:S04]  /*16810*/  LDL.LU R0, [R1+0x7c] ;  /* 0x00007c0001007983 */ /* 0x000f280000300800 */
[----:B------:R-:W2:Y:S01]  /*16820*/  LDL R8, [R1+0x70] ;  /* 0x0000700001087983 */ /* 0x000ea20000100800 */
[----:B------:R-:W-:Y:S01]  /*16830*/  ISETP.NE.U32.AND P1, PT, RZ, UR6, PT ;  /* 0x00000006ff007c0c */ /* 0x000fe2000bf25070 */
[----:B------:R-:W-:Y:S01]  /*16840*/  IMAD.MOV.U32 R3, RZ, RZ, RZ ;  /* 0x000000ffff037224 */ /* 0x000fe200078e00ff */
[----:B------:R-:W-:-:S02]  /*16850*/  ISETP.NE.U32.AND P0, PT, RZ, UR4, PT ;  /* 0x00000004ff007c0c */ /* 0x000fc4000bf05070 */
[----:B------:R-:W-:Y:S02]  /*16860*/  ISETP.NE.AND.EX P1, PT, RZ, UR7, PT, P1 ;  /* 0x00000007ff007c0c */ /* 0x000fe4000bf25310 */
[----:B------:R-:W-:Y:S01]  /*16870*/  ISETP.NE.AND.EX P0, PT, RZ, UR5, PT, P0 ;  /* 0x00000005ff007c0c */ /* 0x000fe2000bf05300 */
[----:B------:R-:W0:Y:S01]  /*16880*/  S2R R9, SR_TID.X ;  /* 0x0000000000097919 */ /* 0x000e220000002100 */
[----:B---3--:R-:W-:Y:S01]  /*16890*/  IADD3 R4, P2, R6, UR4, RZ ;  /* 0x0000000406047c10 */ /* 0x008fe2000ff5e0ff */
[----:B------:R-:W-:-:S03]  /*168a0*/  ULDC UR4, c[0x0][0xa88] ;  /* 0x0002a20000047ab9 */ /* 0x000fc60000000800 */
[----:B----4-:R-:W-:-:S05]  /*168b0*/  IADD3.X R5, R0, UR5, RZ, P2, !PT ;  /* 0x0000000500057c10 */ /* 0x010fca00097fe4ff */
        /* <DEDUP_REMOVED lines=16> */
.L_x_2485:
        /* <DEDUP_REMOVED lines=9> */
[----:B0-----:R-:W-:Y:S01]  /*16a50*/  IMAD R0, R20, R33, RZ ;  /* 0x0000002114007224 */ /* 0x001fe200078e02ff */
[----:B--2---:R-:W-:-:S04]  /*16a60*/  IADD3 R31, R4, -0x80, R9 ;  /* 0xffffff80041f7810 */ /* 0x004fc80007ffe009 */
        /* <DEDUP_REMOVED lines=46> */
.L_x_2487:
[----:B------:R-:W-:Y:S05]  /*16d50*/  BSYNC B1 ;  /* 0x0000000000017941 */ /* 0x000fea0003800000 */
.L_x_2486:
        /* <DEDUP_REMOVED lines=26> */
[----:B--2---:R-:W-:-:S04]  /*16f00*/  IMAD.IADD R9, R27, 0x1, R0 ;  /* 0x000000011b097824 */ /* 0x004fc800078e0200 */
        /* <DEDUP_REMOVED lines=28> */
.L_x_2668:
        /* <DEDUP_REMOVED lines=10> */
[CC--:B---3--:R-:W-:Y:S02]  /*17170*/  @!P3 LEA R12, P0, R24.reuse, R14.reuse, 0x1 ;  /* 0x0000000e180cb211 */ /* 0x0c8fe400078008ff */
[----:B------:R-:W-:Y:S01]  /*17180*/  @!P4 LEA R26, P1, R7, R14, 0x1 ;  /* 0x0000000e071ac211 */ /* 0x000fe200078208ff */
[----:B------:R-:W-:Y:S01]  /*17190*/  @!P2 IMAD.WIDE R10, R9, 0x2, R14 ;  /* 0x00000002090aa825 */ /* 0x000fe200078e020e */
[-C--:B------:R-:W-:Y:S02]  /*171a0*/  @!P3 LEA.HI.X R13, R24, R3.reuse, R25, 0x1, P0 ;  /* 0x00000003180db211 */ /* 0x080fe400000f0c19 */
[----:B------:R-:W-:Y:S02]  /*171b0*/  @!P4 LEA.HI.X R27, R7, R3, R8, 0x1, P1 ;  /* 0x00000003071bc211 */ /* 0x000fe400008f0c08 */
[----:B------:R4:W-:Y:S04]  /*171c0*/  @!P2 ST.E.128 desc[UR38][R10.64], RZ ;  /* 0x000000ff0a00a985 */ /* 0x0009e8000c101d26 */
[----:B------:R4:W-:Y:S04]  /*171d0*/  @!P3 ST.E.128 desc[UR38][R12.64], RZ ;  /* 0x000000ff0c00b985 */ /* 0x0009e8000c101d26 */
[----:B------:R4:W-:Y:S02]  /*171e0*/  @!P4 ST.E.128 desc[UR38][R26.64], RZ ;  /* 0x000000ff1a00c985 */ /* 0x0009e4000c101d26 */
.L_x_2490:
[----:B------:R-:W-:Y:S05]  /*171f0*/  BSYNC B1 ;  /* 0x0000000000017941 */ /* 0x000fea0003800000 */
.L_x_2489:
[----:B------:R-:W-:-:S03]  /*17200*/  UMOV UR4, 0xffffffff ;  /* 0xffffffff00047882 */ /* 0x000fc60000000000 */
[----:B------:R-:W-:Y:S05]  /*17210*/  BRA.DIV UR4, `(.L_x_2491) ;  /* 0x0000008e04507947 */ /* 0x000fea000b800000 */
[----:B--2---:R2:W0:Y:S04]  /*17220*/  SHFL.IDX PT, R3, R4, 0x1, 0x1c1f ;  /* 0x003c1f0004037f89 */ /* 0x00442800000e0000 */
[----:B---3--:R2:W3:Y:S02]  /*17230*/  SHFL.IDX PT, R14, R0, 0x1, 0x1c1f ;  /* 0x003c1f00000e7f89 */ /* 0x0084e400000e0000 */
.L_x_2672:
        /* <DEDUP_REMOVED lines=8> */
[CC--:B---34-:R-:W-:Y:S02]  /*172c0*/  @!P3 LEA R10, P0, R24.reuse, R14.reuse, 0x1 ;  /* 0x0000000e180ab211 */ /* 0x0d8fe400078008ff */
[----:B------:R-:W-:Y:S01]  /*172d0*/  @!P4 LEA R6, P1, R7, R14, 0x1 ;  /* 0x0000000e0706c211 */ /* 0x000fe200078208ff */
[----:B------:R-:W-:Y:S01]  /*172e0*/  @!P2 IMAD.WIDE R4, R9, 0x2, R14 ;  /* 0x000000020904a825 */ /* 0x000fe200078e020e */
[-C--:B------:R-:W-:Y:S02]  /*172f0*/  @!P3 LEA.HI.X R11, R24, R3.reuse, R25, 0x1, P0 ;  /* 0x00000003180bb211 */ /* 0x080fe400000f0c19 */
[----:B------:R-:W-:Y:S02]  /*17300*/  @!P4 LEA.HI.X R7, R7, R3, R8, 0x1, P1 ;  /* 0x000000030707c211 */ /* 0x000fe400008f0c08 */
[----:B------:R2:W-:Y:S04]  /*17310*/  @!P2 ST.E.128 desc[UR38][R4.64], RZ ;  /* 0x000000ff0400a985 */ /* 0x0005e8000c101d26 */
[----:B------:R2:W-:Y:S04]  /*17320*/  @!P3 ST.E.128 desc[UR38][R10.64], RZ ;  /* 0x000000ff0a00b985 */ /* 0x0005e8000c101d26 */
[----:B------:R2:W-:Y:S02]  /*17330*/  @!P4 ST.E.128 desc[UR38][R6.64], RZ ;  /* 0x000000ff0600c985 */ /* 0x0005e4000c101d26 */
.L_x_2480:
[----:B------:R-:W-:Y:S05]  /*17340*/  BSYNC B0 ;  /* 0x0000000000007941 */ /* 0x000fea0003800000 */
.L_x_2472:
[----:B------:R-:W-:Y:S02]  /*17350*/  ULDC UR4, c[0x0][0xc3c] ;  /* 0x00030f0000047ab9 */ /* 0x000fe40000000800 */
[----:B-1----:R-:W-:-:S13]  /*17360*/  ISETP.GE.AND P0, PT, R99, UR4, PT ;  /* 0x0000000463007c0c */ /* 0x002fda000bf06270 */
[----:B------:R-:W-:Y:S05]  /*17370*/  @!P0 BRA `(.L_x_2492) ;  /* 0xfffffea000ac8947 */ /* 0x000fea000383ffff */
[----:B------:R-:W-:Y:S05]  /*17380*/  BRA `(.L_x_2326) ;  /* 0x0000007800e87947 */ /* 0x000fea0003800000 */
.L_x_2324:
        /* <DEDUP_REMOVED lines=16> */
.L_x_2493:
        /* <DEDUP_REMOVED lines=44> */
.L_x_2497:
        /* <DEDUP_REMOVED lines=37> */
.L_x_2495:
        /* <DEDUP_REMOVED lines=13> */
.L_x_2498:
        /* <DEDUP_REMOVED lines=62> */
.L_x_2499:
        /* <DEDUP_REMOVED lines=62> */
.L_x_2500:
[----:B------:R-:W-:-:S05]  /*18230*/  LOP3.LUT R2, RZ, R2, RZ, 0x33, !PT ;  /* 0x00000002ff027212 */ /* 0x000fca00078e33ff */
[----:B------:R-:W-:Y:S01]  /*18240*/  IMAD.IADD R25, R25, 0x1, R2 ;  /* 0x0000000119197824 */ /* 0x000fe200078e0202 */
[----:B------:R-:W-:Y:S06]  /*18250*/  BRA `(.L_x_2501) ;  /* 0x00000000000c7947 */ /* 0x000fec0003800000 */
.L_x_2496:
[----:B------:R-:W-:Y:S02]  /*18260*/  IMAD.MOV.U32 R25, RZ, RZ, RZ ;  /* 0x000000ffff197224 */ /* 0x000fe400078e00ff */
[----:B------:R-:W-:Y:S02]  /*18270*/  IMAD.U32 R24, RZ, RZ, UR6 ;  /* 0x00000006ff187e24 */ /* 0x000fe4000f8e00ff */
[----:B------:R-:W-:-:S07]  /*18280*/  IMAD.MOV.U32 R26, RZ, RZ, RZ ;  /* 0x000000ffff1a7224 */ /* 0x000fce00078e00ff */
.L_x_2501:
[----:B------:R-:W-:-:S13]  /*18290*/  ISETP.NE.AND P0, PT, R0, RZ, PT ;  /* 0x000000ff0000720c */ /* 0x000fda0003f05270 */
[----:B------:R-:W0:Y:S01]  /*182a0*/  @!P0 S2R R3, SR_CgaCtaId ;  /* 0x0000000000038919 */ /* 0x000e220000008800 */
[----:B------:R-:W-:-:S04]  /*182b0*/  @!P0 MOV R0, 0x400 ;  /* 0x0000040000008802 */ /* 0x000fc80000000f00 */
[----:B0-----:R-:W-:-:S05]  /*182c0*/  @!P0 LEA R0, R3, R0, 0x18 ;  /* 0x0000000003008211 */ /* 0x001fca00078ec0ff */
[----:B------:R1:W-:Y:S01]  /*182d0*/  @!P0 STS.128 [R0+0x2d8d0], R24 ;  /* 0x02d8d01800008388 */ /* 0x0003e20000000c00 */
[----:B------:R-:W-:Y:S06]  /*182e0*/  BAR.ARV 0x5, 0x200 ;  /* 0x0148000000007b1d */ /* 0x000fec0000002000 */
.L_x_2494:
[----:B-1----:R-:W-:Y:S01]  /*182f0*/  IMAD.MOV.U32 R0, RZ, RZ, 0x1 ;  /* 0x00000001ff007424 */ /* 0x002fe200078e00ff */
[----:B------:R-:W-:Y:S01]  /*18300*/  ULDC UR4, c[0x0][0xc3c] ;  /* 0x00030f0000047ab9 */ /* 0x000fe20000000800 */
[----:B------:R-:W-:Y:S01]  /*18310*/  IMAD.MOV.U32 R28, RZ, RZ, RZ ;  /* 0x000000ffff1c7224 */ /* 0x000fe200078e00ff */
[----:B0-----:R-:W-:Y:S02]  /*18320*/  ISETP.GE.AND P0, PT, R27, UR4, PT ;  /* 0x000000041b007c0c */ /* 0x001fe4000bf06270 */
        /* <DEDUP_REMOVED lines=36> */
.L_x_2607:
[----:B------:R-:W0:Y:S02]  /*18570*/  LDC.64 R2, c[0x0][0xc88] ;  /* 0x00032200ff027b82 */ /* 0x000e240000000a00 */
[----:B0-----:R-:W-:-:S05]  /*18580*/  IMAD.WIDE R2, R27, 0x4, R2 ;  /* 0x000000041b027825 */ /* 0x001fca00078e0202 */
[----:B--2---:R-:W2:Y:S01]  /*18590*/  LDG.E R11, desc[UR38][R2.64] ;  /* 0x00000026020b7981 */ /* 0x004ea2000c1e1900 */
[----:B------:R-:W-:Y:S05]  /*185a0*/  YIELD ;  /* 0x0000000000007946 */ /* 0x000fea0003800000 */
[----:B------:R-:W-:Y:S01]  /*185b0*/  ULDC.64 UR4, c[0x0][0xa28] ;  /* 0x00028a0000047ab9 */ /* 0x000fe20000000a00 */
[----:B------:R-:W-:Y:S01]  /*185c0*/  IMAD.MOV.U32 R10, RZ, RZ, RZ ;  /* 0x000000ffff0a7224 */ /* 0x000fe200078e00ff */
        /* <DEDUP_REMOVED lines=42> */
[----:B0-----:R-:W-:Y:S01]  /*18870*/  IMAD.U32 R6, RZ, RZ, UR4 ;  /* 0x00000004ff067e24 */ /* 0x001fe2000f8e00ff */
[----:B---3--:R0:W-:Y:S04]  /*18880*/  STL [R1+0x40], R8 ;  /* 0x0000400801007387 */ /* 0x0081e80000100800 */
[----:B--2---:R0:W-:Y:S01]  /*18890*/  STL [R1+0x28], R10 ;  /* 0x0000280a01007387 */ /* 0x0041e20000100800 */
[----:B----4-:R-:W-:Y:S05]  /*188a0*/  @P2 BRA `(.L_x_2503) ;  /* 0x0000000000142947 */ /* 0x010fea0003800000 */
[----:B------:R-:W-:Y:S05]  /*188b0*/  @!P0 BRA `(.L_x_2503) ;  /* 0x0000000000108947 */ /* 0x000fea0003800000 */
[----:B------:R-:W0:Y:S04]  /*188c0*/  LDG.E R7, desc[UR38][R2.64] ;  /* 0x0000002602077981 */ /* 0x000e28000c1e1900 */
[----:B------:R-:W0:Y:S02]  /*188d0*/  LDG.E R2, desc[UR38][R2.64+0x4] ;  /* 0x0000042602027981 */ /* 0x000e24000c1e1900 */
[----:B0-----:R-:W-:-:S05]  /*188e0*/  IMAD.IADD R8, R2, 0x1, -R7 ;  /* 0x0000000102087824 */ /* 0x001fca00078e0a07 */
[----:B------:R1:W-:Y:S02]  /*188f0*/  STL [R1+0x40], R8 ;  /* 0x0000400801007387 */ /* 0x0003e40000100800 */
.L_x_2503:
[----:B------:R-:W-:Y:S01]  /*18900*/  IMAD.MOV.U32 R12, RZ, RZ, R11 ;  /* 0x000000ffff0c7224 */ /* 0x000fe200078e000b */
[----:B------:R-:W-:Y:S01]  /*18910*/  ULDC.64 UR4, c[0x0][0xa20] ;  /* 0x0002880000047ab9 */ /* 0x000fe20000000a00 */
[C---:B------:R-:W-:Y:S02]  /*18920*/  LOP3.LUT R7, R26.reuse, 0xff000000, RZ, 0xc0, !PT ;  /* 0xff0000001a077812 */ /* 0x040fe400078ec0ff */
[----:B------:R-:W-:Y:S01]  /*18930*/  ISETP.NE.U32.AND P0, PT, RZ, UR4, PT ;  /* 0x00000004ff007c0c */ /* 0x000fe2000bf05070 */
[----:B------:R2:W-:Y:S01]  /*18940*/  STL [R1+0xc], R12 ;  /* 0x00000c0c01007387 */ /* 0x0005e20000100800 */
[----:B------:R-:W-:Y:S02]  /*18950*/  SHF.R.U32.HI R7, RZ, 0x8, R7 ;  /* 0x00000008ff077819 */ /* 0x000fe40000011607 */
[----:B------:R-:W-:Y:S02]  /*18960*/  ISETP.NE.AND.EX P0, PT, RZ, UR5, PT, P0 ;  /* 0x00000005ff007c0c */ /* 0x000fe4000bf05300 */
[----:B------:R-:W-:-:S02]  /*18970*/  LOP3.LUT R2, R26, 0xff0000, RZ, 0xc0, !PT ;  /* 0x00ff00001a027812 */ /* 0x000fc400078ec0ff */
[----:B------:R-:W-:Y:S02]  /*18980*/  LOP3.LUT R17, R26, 0xffff, RZ, 0xc0, !PT ;  /* 0x0000ffff1a117812 */ /* 0x000fe400078ec0ff */
[----:B------:R-:W-:-:S07]  /*18990*/  LEA.HI R7, R2, R7, RZ, 0x10 ;  /* 0x0000000702077211 */ /* 0x000fce00078f80ff */
[----:B--2---:R-:W-:Y:S05]  /*189a0*/  @!P0 BRA `(.L_x_2504) ;  /* 0x0000000000108947 */ /* 0x004fea0003800000 */
[----:B------:R-:W-:-:S04]  /*189b0*/  IADD3 R2, P0, R19, UR4, RZ ;  /* 0x0000000413027c10 */ /* 0x000fc8000ff1e0ff */
[----:B------:R-:W-:-:S05]  /*189c0*/  IADD3.X R3, R22, UR5, RZ, P0, !PT ;  /* 0x0000000516037c10 */ /* 0x000fca00087fe4ff */
[----:B------:R2:W5:Y:S01]  /*189d0*/  LDG.E R6, desc[UR38][R2.64] ;  /* 0x0000002602067981 */ /* 0x000562000c1e1900 */
[----:B------:R-:W-:Y:S05]  /*189e0*/  BRA `(.L_x_2505) ;  /* 0x0000000000247947 */ /* 0x000fea0003800000 */
.L_x_2504:
[----:B------:R-:W-:Y:S02]  /*189f0*/  ULDC.64 UR4, c[0x0][0xa08] ;  /* 0x0002820000047ab9 */ /* 0x000fe40000000a00 */
[----:B------:R-:W-:-:S04]  /*18a00*/  ISETP.NE.U32.AND P0, PT, RZ, UR4, PT ;  /* 0x00000004ff007c0c */ /* 0x000fc8000bf05070 */
[----:B------:R-:W-:-:S13]  /*18a10*/  ISETP.NE.AND.EX P0, PT, RZ, UR5, PT, P0 ;  /* 0x00000005ff007c0c */ /* 0x000fda000bf05300 */
[----:B------:R-:W-:Y:S05]  /*18a20*/  @!P0 BRA `(.L_x_2505) ;  /* 0x0000000000148947 */ /* 0x000fea0003800000 */
[----:B------:R-:W2:Y:S02]  /*18a30*/  LDC.64 R2, c[0x0][0xa08] ;  /* 0x00028200ff027b82 */ /* 0x000ea40000000a00 */
[----:B--2---:R-:W-:-:S05]  /*18a40*/  IMAD.WIDE R2, R12, 0x4, R2 ;  /* 0x000000040c027825 */ /* 0x004fca00078e0202 */
[----:B------:R-:W2:Y:S04]  /*18a50*/  LDG.E R6, desc[UR38][R2.64] ;  /* 0x0000002602067981 */ /* 0x000ea8000c1e1900 */
[----:B------:R-:W2:Y:S02]  /*18a60*/  LDG.E R2, desc[UR38][R2.64+0x4] ;  /* 0x0000042602027981 */ /* 0x000ea4000c1e1900 */
[----:B--2---:R-:W-:-:S07]  /*18a70*/  IMAD.IADD R6, R2, 0x1, -R6 ;  /* 0x0000000102067824 */ /* 0x004fce00078e0a06 */
.L_x_2505:
[----:B--2---:R-:W2:Y:S01]  /*18a80*/  @P1 LDG.E R2, desc[UR38][R4.64] ;  /* 0x0000002604021981 */ /* 0x004ea2000c1e1900 */
[----:B------:R-:W3:Y:S03]  /*18a90*/  LDC R3, c[0x0][0x448] ;  /* 0x00011200ff037b82 */ /* 0x000ee60000000800 */
[----:B------:R4:W2:Y:S01]  /*18aa0*/  @P1 LDG.E R4, desc[UR38][R4.64+0x4] ;  /* 0x0000042604041981 */ /* 0x0008a2000c1e1900 */
[----:B-----5:R-:W-:Y:S01]  /*18ab0*/  IMAD.IADD R6, R6, 0x1, -R10 ;  /* 0x0000000106067824 */ /* 0x020fe200078e0a0a */
[----:B------:R-:W-:Y:S01]  /*18ac0*/  BSSY B0, `(.L_x_2506) ;  /* 0x0000037000007945 */ /* 0x000fe20003800000 */
[----:B------:R-:W-:Y:S02]  /*18ad0*/  LOP3.LUT R23, R7, 0xff, RZ, 0xc0, !PT ;  /* 0x000000ff07177812 */ /* 0x000fe400078ec0ff */
[----:B---3--:R-:W-:-:S13]  /*18ae0*/  ISETP.NE.AND P0, PT, R3, 0x1, PT ;  /* 0x000000010300780c */ /* 0x008fda0003f05270 */
[----:B------:R-:W3:Y:S08]  /*18af0*/  @P0 LDC R3, c[0x0][0x44c] ;  /* 0x00011300ff030b82 */ /* 0x000ef00000000800 */
[----:B----4-:R-:W4:Y:S01]  /*18b00*/  @P0 LDC R5, c[0x0][0x450] ;  /* 0x00011400ff050b82 */ /* 0x010f220000000800 */
[----:B--2---:R-:W-:Y:S02]  /*18b10*/  @P1 IMAD.IADD R9, R4, 0x1, -R2 ;  /* 0x0000000104091824 */ /* 0x004fe400078e0a02 */
[----:B------:R-:W-:-:S04]  /*18b20*/  IMAD R2, R25, 0xc0, RZ ;  /* 0x000000c019027824 */ /* 0x000fc800078e02ff */
[----:B------:R-:W-:-:S04]  /*18b30*/  VIADD R2, R2, 0xbf ;  /* 0x000000bf02027836 */ /* 0x000fc80000000000 */
[----:B---3--:R-:W-:-:S05]  /*18b40*/  @P0 IMAD.HI.U32 R3, R2, R3, RZ ;  /* 0x0000000302030227 */ /* 0x008fca00078e00ff */
[----:B----4-:R-:W-:Y:S01]  /*18b50*/  @P0 SHF.R.U32.HI R2, RZ, R5, R3 ;  /* 0x00000005ff020219 */ /* 0x010fe20000011603 */
[----:B------:R-:W-:-:S05]  /*18b60*/  IMAD.IADD R3, R6, 0x1, R9 ;  /* 0x0000000106037824 */ /* 0x000fca00078e0209 */
[----:B------:R2:W-:Y:S01]  /*18b70*/  STL [R1+0x20], R3 ;  /* 0x0000200301007387 */ /* 0x0005e20000100800 */
[----:B------:R-:W-:-:S05]  /*18b80*/  IADD3 R20, R3, 0x80, -R8 ;  /* 0x0000008003147810 */ /* 0x000fca0007ffe808 */
[----:B------:R-:W-:Y:S02]  /*18b90*/  IMAD.IADD R2, R20, 0x1, R2 ;  /* 0x0000000114027824 */ /* 0x000fe400078e0202 */
[----:B--2---:R-:W-:-:S05]  /*18ba0*/  VIADD R3, R3, 0x7f ;  /* 0x0000007f03037836 */ /* 0x004fca0000000000 */
[----:B------:R-:W-:-:S04]  /*18bb0*/  SHF.R.S32.HI R4, RZ, 0x1f, R3 ;  /* 0x0000001fff047819 */ /* 0x000fc80000011403 */
[----:B------:R-:W-:Y:S02]  /*18bc0*/  LEA.HI R4, R4, R3, RZ, 0x7 ;  /* 0x0000000304047211 */ /* 0x000fe400078f38ff */
[----:B------:R-:W-:Y:S02]  /*18bd0*/  SHF.R.S32.HI R3, RZ, 0x1f, R2 ;  /* 0x0000001fff037819 */ /* 0x000fe40000011402 */
[----:B------:R-:W-:Y:S02]  /*18be0*/  SHF.R.S32.HI R21, RZ, 0x7, R4 ;  /* 0x00000007ff157819 */ /* 0x000fe40000011404 */
[----:B------:R-:W-:Y:S01]  /*18bf0*/  LEA.HI R3, R3, R2, RZ, 0x7 ;  /* 0x0000000203037211 */ /* 0x000fe200078f38ff */
[----:B------:R-:W-:Y:S01]  /*18c00*/  IMAD.MOV.U32 R2, RZ, RZ, RZ ;  /* 0x000000ffff027224 */ /* 0x000fe200078e00ff */
[----:B------:R-:W-:Y:S02]  /*18c10*/  SHF.R.U32.HI R4, RZ, 0x10, R7 ;  /* 0x00000010ff047819 */ /* 0x000fe40000011607 */
[----:B------:R-:W-:-:S04]  /*18c20*/  SHF.R.S32.HI R3, RZ, 0x7, R3 ;  /* 0x00000007ff037819 */ /* 0x000fc80000011403 */
[----:B------:R-:W-:-:S04]  /*18c30*/  VIMNMX R5, R21, R3, PT ;  /* 0x0000000315057248 */ /* 0x000fc80003fe0100 */
[----:B------:R-:W-:-:S13]  /*18c40*/  ISETP.GE.AND P0, PT, R5, 0x1, PT ;  /* 0x000000010500780c */ /* 0x000fda0003f06270 */
[----:B------:R-:W-:Y:S05]  /*18c50*/  @!P0 BRA `(.L_x_2507) ;  /* 0x0000000000748947 */ /* 0x000fea0003800000 */
[----:B------:R-:W-:Y:S01]  /*18c60*/  ISETP.NE.AND P0, PT, R4, RZ, PT ;  /* 0x000000ff0400720c */ /* 0x000fe20003f05270 */
[----:B------:R-:W-:-:S03]  /*18c70*/  ULDC UR4, c[0x0][0x9f0] ;  /* 0x00027c0000047ab9 */ /* 0x000fc60000000800 */
[----:B------:R-:W-:-:S04]  /*18c80*/  SEL R7, R4, UR4, P0 ;  /* 0x0000000404077c07 */ /* 0x000fc80008000000 */
[----:B01----:R-:W-:Y:S02]  /*18c90*/  IABS R8, R7 ;  /* 0x0000000700087213 */ /* 0x003fe40000000000 */
        /* <DEDUP_REMOVED lines=25> */
.L_x_2507:
[----:B------:R-:W-:Y:S05]  /*18e30*/  BSYNC B0 ;  /* 0x0000000000007941 */ /* 0x000fea0003800000 */
.L_x_2506:
        /* <DEDUP_REMOVED lines=20> */
[----:B------:R-:W2:Y:S02]  /*18f80*/  S2R R6, SR_TID.X ;  /* 0x0000000000067919 */ /* 0x000ea40000002100 */
[----:B--2---:R-:W-:-:S04]  /*18f90*/  SHF.R.U32.HI R6, RZ, 0x5, R6 ;  /* 0x00000005ff067819 */ /* 0x004fc80000011606 */
[----:B------:R-:W-:-:S05]  /*18fa0*/  LOP3.LUT R6, R6, 0x3, RZ, 0xc0, !PT ;  /* 0x0000000306067812 */ /* 0x000fca00078ec0ff */
[----:B------:R2:W3:Y:S02]  /*18fb0*/  SHFL.IDX PT, R14, R6, RZ, 0x1f ;  /* 0x00001fff060e7589 */ /* 0x0004e400000e0000 */
.L_x_2675:
[----:B---3--:R-:W-:Y:S02]  /*18fc0*/  ISETP.NE.AND P0, PT, R14, RZ, PT ;  /* 0x000000ff0e00720c */ /* 0x008fe40003f05270 */
[----:B------:R-:W-:-:S11]  /*18fd0*/  PLOP3.LUT P6, PT, PT, PT, PT, 0x8, 0x0 ;  /* 0x000000000000781c */ /* 0x000fd60003fce170 */
[----:B------:R-:W-:Y:S05]  /*18fe0*/  @P0 BRA `(.L_x_2511) ;  /* 0x00000000000c0947 */ /* 0x000fea0003800000 */
[----:B------:R-:W-:-:S03]  /*18ff0*/  UMOV UR4, 0xffffffff ;  /* 0xffffffff00047882 */ /* 0x000fc60000000000 */
[----:B------:R-:W-:Y:S05]  /*19000*/  BRA.DIV UR4, `(.L_x_2512) ;  /* 0x0000007204507947 */ /* 0x000fea000b800000 */
[----:B------:R-:W-:-:S13]  /*19010*/  ELECT P6, URZ, PT ;  /* 0x00000000003f782f */ /* 0x000fda00038c0000 */
.L_x_2511:
[----:B--2---:R-:W2:Y:S01]  /*19020*/  LDL R6, [R1+0x4c] ;  /* 0x00004c0001067983 */ /* 0x004ea20000100800 */
[----:B------:R-:W-:Y:S01]  /*19030*/  BSSY B1, `(.L_x_2513) ;  /* 0x0000008000017945 */ /* 0x000fe20003800000 */
[----:B--2---:R-:W-:-:S05]  /*19040*/  VIADD R6, R6, 0x1 ;  /* 0x0000000106067836 */ /* 0x004fca0000000000 */
[----:B------:R-:W-:-:S04]  /*19050*/  LEA.HI R7, R6, R6, RZ, 0x1 ;  /* 0x0000000606077211 */ /* 0x000fc800078f08ff */
[----:B------:R-:W-:-:S05]  /*19060*/  LOP3.LUT R7, R7, 0xfffffffe, RZ, 0xc0, !PT ;  /* 0xfffffffe07077812 */ /* 0x000fca00078ec0ff */
[----:B------:R-:W-:-:S05]  /*19070*/  IMAD.IADD R6, R6, 0x1, -R7 ;  /* 0x0000000106067824 */ /* 0x000fca00078e0a07 */
[----:B------:R-:W-:-:S04]  /*19080*/  SHF.L.U32 R6, R6, 0x1f, RZ ;  /* 0x0000001f06067819 */ /* 0x000fc800000006ff */
[----:B------:R-:W2:Y:S02]  /*19090*/  SYNCS.PHASECHK.TRANS64.TRYWAIT P0, [R16+URZ+0x2d820], R6 ;  /* 0x02d82006100075a7 */ /* 0x000ea4000800017f */
[----:B--2---:R-:W-:Y:S05]  /*190a0*/  @!P0 BRA `(.L_x_2514) ;  /* 0x0000007000488947 */ /* 0x004fea0003800000 */
.L_x_2678:
[----:B------:R-:W-:Y:S05]  /*190b0*/  BSYNC B1 ;  /* 0x0000000000017941 */ /* 0x000fea0003800000 */
.L_x_2513:
[----:B------:R-:W-:Y:S04]  /*190c0*/  BSSY B1, `(.L_x_2515) ;  /* 0x000008c000017945 */ /* 0x000fe80003800000 */
[----:B------:R-:W-:Y:S05]  /*190d0*/  @!P6 BRA `(.L_x_2516) ;  /* 0x000000080028e947 */ /* 0x000fea0003800000 */
[----:B01----:R-:W3:Y:S01]  /*190e0*/  LDL R8, [R1+0x4] ;  /* 0x0000040001087983 */ /* 0x003ee20000100800 */
[----:B------:R-:W-:Y:S01]  /*190f0*/  IMAD R9, R29, 0x8, R16 ;  /* 0x000000081d097824 */ /* 0x000fe200078e0210 */
[----:B------:R-:W0:Y:S01]  /*19100*/  S2R R7, SR_TID.X ;  /* 0x0000000000077919 */ /* 0x000e220000002100 */
[----:B------:R-:W-:Y:S01]  /*19110*/  BSSY B2, `(.L_x_2517) ;  /* 0x0000006000027945 */ /* 0x000fe20003800000 */
[----:B0-----:R-:W-:-:S04]  /*19120*/  LOP3.LUT R7, R7, 0x7f, RZ, 0xc0, !PT ;  /* 0x0000007f07077812 */ /* 0x001fc800078ec0ff */
[----:B------:R-:W-:Y:S02]  /*19130*/  ISETP.NE.AND P1, PT, R7, RZ, PT ;  /* 0x000000ff0700720c */ /* 0x000fe40003f25270 */
[----:B---3--:R-:W-:-:S04]  /*19140*/  SHF.L.U32 R11, R8, 0x1f, RZ ;  /* 0x0000001f080b7819 */ /* 0x008fc800000006ff */
[----:B------:R-:W0:Y:S02]  /*19150*/  SYNCS.PHASECHK.TRANS64.TRYWAIT P0, [R9+URZ+0x2d8a0], R11 ;  /* 0x02d8a00b090075a7 */ /* 0x000e24000800017f */
[----:B0-----:R-:W-:Y:S05]  /*19160*/  @!P0 BRA `(.L_x_2518) ;  /* 0x00000070002c8947 */ /* 0x001fea0003800000 */
.L_x_2679:
[----:B------:R-:W-:Y:S05]  /*19170*/  BSYNC B2 ;  /* 0x0000000000027941 */ /* 0x000fea0003800000 */
.L_x_2517:
[----:B------:R-:W-:Y:S04]  /*19180*/  BSSY B2, `(.L_x_2519) ;  /* 0x0000009000027945 */ /* 0x000fe80003800000 */
[----:B------:R-:W-:Y:S05]  /*19190*/  @P1 BRA `(.L_x_2520) ;  /* 0x00000000001c1947 */ /* 0x000fea0003800000 */
[----:B--2---:R-:W1:Y:S02]  /*191a0*/  S2R R6, SR_TID.X ;  /* 0x0000000000067919 */ /* 0x004e640000002100 */
[----:B-1----:R-:W-:Y:S01]  /*191b0*/  LOP3.LUT R7, R6, 0x1f, RZ, 0xc0, !PT ;  /* 0x0000001f06077812 */ /* 0x002fe200078ec0ff */
[----:B------:R-:W-:-:S03]  /*191c0*/  IMAD.MOV.U32 R6, RZ, RZ, 0x6000 ;  /* 0x00006000ff067424 */ /* 0x000fc600078e00ff */
[----:B------:R-:W-:Y:S01]  /*191d0*/  ISETP.NE.AND P0, PT, R7, RZ, PT ;  /* 0x000000ff0700720c */ /* 0x000fe20003f05270 */
[----:B------:R1:W-:-:S12]  /*191e0*/  SYNCS.ARRIVE.TRANS64 RZ, [R9+URZ+0x2d890], R6 ;  /* 0x02d8900609ff79a7 */ /* 0x0003d8000800003f */
[----:B-1----:R-:W-:Y:S05]  /*191f0*/  @!P0 BRA `(.L_x_2520) ;  /* 0x0000000000048947 */ /* 0x002fea0003800000 */
[----:B------:R-:W-:Y:S01]  /*19200*/  BPT.TRAP 0x1 ;  /* 0x000000040000795c */ /* 0x000fe20000300000 */
.L_x_2520:
[----:B------:R-:W-:Y:S05]  /*19210*/  BSYNC B2 ;  /* 0x0000000000027941 */ /* 0x000fea0003800000 */
.L_x_2519:
        /* <DEDUP_REMOVED lines=8> */
[----:B--2---:R-:W-:Y:S01]  /*192a0*/  VIADD R6, R9, 0x2d890 ;  /* 0x0002d89009067836 */ /* 0x004fe20000000000 */
[----:B------:R-:W-:Y:S01]  /*192b0*/  UMOV UR6, 0x0 ;  /* 0x0000000000067882 */ /* 0x000fe20000000000 */
[----:B------:R-:W-:Y:S01]  /*192c0*/  VIADD R10, R8, 0x15400 ;  /* 0x00015400080a7836 */ /* 0x000fe20000000000 */
[----:B------:R-:W-:-:S09]  /*192d0*/  UMOV UR7, 0x12f00000 ;  /* 0x12f0000000077882 */ /* 0x000fd20000000000 */
.L_x_2521:
        /* <DEDUP_REMOVED lines=16> */
.L_x_2522:
        /* <DEDUP_REMOVED lines=16> */
.L_x_2523:
        /* <DEDUP_REMOVED lines=13> */
.L_x_2680:
[----:B------:R-:W-:Y:S05]  /*195b0*/  BSYNC B2 ;  /* 0x0000000000027941 */ /* 0x000fea0003800000 */
.L_x_2524:
        /* <DEDUP_REMOVED lines=11> */
.L_x_2527:
[----:B------:R-:W-:Y:S05]  /*19670*/  BSYNC B2 ;  /* 0x0000000000027941 */ /* 0x000fea0003800000 */
.L_x_2526:
        /* <DEDUP_REMOVED lines=8> */
.L_x_2528:
        /* <DEDUP_REMOVED lines=15> */
.L_x_2529:
        /* <DEDUP_REMOVED lines=15> */
.L_x_2530:
        /* <DEDUP_REMOVED lines=9> */
[----:B---3--:R-:W-:Y:S05]  /*19970*/  @P0 BRA.U.ANY `(.L_x_2530) ;  /* 0xfffffffd00d80947 */ /* 0x008fea000393ffff */
.L_x_2516:
[----:B------:R-:W-:Y:S05]  /*19980*/  BSYNC B1 ;  /* 0x0000000000017941 */ /* 0x000fea0003800000 */
.L_x_2515:
[----:B--2---:R-:W2:Y:S01]  /*19990*/  LDL.LU R6, [R1+0x4] ;  /* 0x0000040001067983 */ /* 0x004ea20000300800 */
[----:B------:R-:W-:Y:S01]  /*199a0*/  VIADD R29, R29, 0x1 ;  /* 0x000000011d1d7836 */ /* 0x000fe20000000000 */
[----:B------:R-:W-:Y:S01]  /*199b0*/  PLOP3.LUT P0, PT, PT, PT, PT, 0x8, 0x0 ;  /* 0x000000000000781c */ /* 0x000fe20003f0e170 */
[----:B0-----:R-:W-:-:S03]  /*199c0*/  VIADD R10, R5, 0xfffffffe ;  /* 0xfffffffe050a7836 */ /* 0x001fc60000000000 */
[C---:B------:R-:W-:Y:S02]  /*199d0*/  ISETP.NE.AND P1, PT, R29.reuse, 0x2, PT ;  /* 0x000000021d00780c */ /* 0x040fe40003f25270 */
[----:B------:R-:W-:Y:S02]  /*199e0*/  ISETP.GE.AND P2, PT, R10, R3, PT ;  /* 0x000000030a00720c */ /* 0x000fe40003f46270 */
[----:B------:R-:W-:Y:S02]  /*199f0*/  SEL R5, RZ, 0x1, P1 ;  /* 0x00000001ff057807 */ /* 0x000fe40000800000 */
[----:B------:R-:W-:Y:S02]  /*19a00*/  SEL R29, R29, RZ, P1 ;  /* 0x000000ff1d1d7207 */ /* 0x000fe40000800000 */
[----:B--2---:R-:W-:-:S05]  /*19a10*/  LOP3.LUT R6, R6, R5, RZ, 0x3c, !PT ;  /* 0x0000000506067212 */ /* 0x004fca00078e3cff */
[----:B------:R2:W-:Y:S02]  /*19a20*/  STL [R1+0x4], R6 ;  /* 0x0000040601007387 */ /* 0x0005e40000100800 */
[----:B------:R-:W-:Y:S05]  /*19a30*/  @!P2 BRA `(.L_x_2509) ;  /* 0x00000008005ca947 */ /* 0x000fea0003800000 */
.L_x_2547:
[----:B------:R-:W-:Y:S05]  /*19a40*/  YIELD ;  /* 0x0000000000007946 */ /* 0x000fea0003800000 */
[----:B------:R-:W-:Y:S04]  /*19a50*/  BSSY B1, `(.L_x_2531) ;  /* 0x000008b000017945 */ /* 0x000fe80003800000 */
[----:B---3--:R-:W-:Y:S05]  /*19a60*/  @!P6 BRA `(.L_x_2532) ;  /* 0x000000080024e947 */ /* 0x008fea0003800000 */
[----:B--2---:R-:W1:Y:S01]  /*19a70*/  LDL R6, [R1+0x4] ;  /* 0x0000040001067983 */ /* 0x004e620000100800 */
[----:B------:R-:W-:Y:S01]  /*19a80*/  IMAD R9, R29, 0x8, R16 ;  /* 0x000000081d097824 */ /* 0x000fe200078e0210 */
[----:B------:R-:W0:Y:S01]  /*19a90*/  S2R R5, SR_TID.X ;  /* 0x0000000000057919 */ /* 0x000e220000002100 */
[----:B------:R-:W-:Y:S01]  /*19aa0*/  BSSY B2, `(.L_x_2533) ;  /* 0x0000006000027945 */ /* 0x000fe20003800000 */
[----:B0-----:R-:W-:-:S04]  /*19ab0*/  LOP3.LUT R5, R5, 0x7f, RZ, 0xc0, !PT ;  /* 0x0000007f05057812 */ /* 0x001fc800078ec0ff */
[----:B------:R-:W-:Y:S02]  /*19ac0*/  ISETP.NE.AND P2, PT, R5, RZ, PT ;  /* 0x000000ff0500720c */ /* 0x000fe40003f45270 */
[----:B-1----:R-:W-:-:S04]  /*19ad0*/  SHF.L.U32 R8, R6, 0x1f, RZ ;  /* 0x0000001f06087819 */ /* 0x002fc800000006ff */
[----:B------:R-:W0:Y:S02]  /*19ae0*/  SYNCS.PHASECHK.TRANS64.TRYWAIT P1, [R9+URZ+0x2d8a0], R8 ;  /* 0x02d8a008090075a7 */ /* 0x000e24000802017f */
[----:B0-----:R-:W-:Y:S05]  /*19af0*/  @!P1 BRA `(.L_x_2534) ;  /* 0x0000006400f09947 */ /* 0x001fea0003800000 */
.L_x_2681:
[----:B------:R-:W-:Y:S05]  /*19b00*/  BSYNC B2 ;  /* 0x0000000000027941 */ /* 0x000fea0003800000 */
.L_x_2533:
        /* <DEDUP_REMOVED lines=9> */
.L_x_2536:
[----:B------:R-:W-:Y:S05]  /*19ba0*/  BSYNC B2 ;  /* 0x0000000000027941 */ /* 0x000fea0003800000 */
.L_x_2535:
        /* <DEDUP_REMOVED lines=11> */
.L_x_2537:
        /* <DEDUP_REMOVED lines=16> */
.L_x_2538:
        /* <DEDUP_REMOVED lines=16> */
.L_x_2539:
        /* <DEDUP_REMOVED lines=13> */
.L_x_2682:
[----:B------:R-:W-:Y:S05]  /*19f30*/  BSYNC B2 ;  /* 0x0000000000027941 */ /* 0x000fea0003800000 */
.L_x_2540:
        /* <DEDUP_REMOVED lines=11> */
.L_x_2543:
[----:B------:R-:W-:Y:S05]  /*19ff0*/  BSYNC B2 ;  /* 0x0000000000027941 */ /* 0x000fea0003800000 */
.L_x_2542:
        /* <DEDUP_REMOVED lines=8> */
.L_x_2544:
        /* <DEDUP_REMOVED lines=15> */
.L_x_2545:
        /* <DEDUP_REMOVED lines=15> */
.L_x_2546:
        /* <DEDUP_REMOVED lines=10> */
.L_x_2532:
[----:B------:R-:W-:Y:S05]  /*1a300*/  BSYNC B1 ;  /* 0x0000000000017941 */ /* 0x000fea0003800000 */
.L_x_2531:
[----:B-1----:R-:W3:Y:S01]  /*1a310*/  LDL.LU R8, [R1+0x4] ;  /* 0x0000040001087983 */ /* 0x002ee20000300800 */
[----:B------:R-:W-:Y:S01]  /*1a320*/  VIADD R29, R29, 0x1 ;  /* 0x000000011d1d7836 */ /* 0x000fe20000000000 */
[C---:B------:R-:W-:Y:S01]  /*1a330*/  ISETP.GT.AND P2, PT, R10.reuse, R3, PT ;  /* 0x000000030a00720c */ /* 0x040fe20003f44270 */
[----:B------:R-:W-:-:S03]  /*1a340*/  VIADD R10, R10, 0xffffffff ;  /* 0xffffffff0a0a7836 */ /* 0x000fc60000000000 */
[----:B------:R-:W-:-:S04]  /*1a350*/  ISETP.NE.AND P1, PT, R29, 0x2, PT ;  /* 0x000000021d00780c */ /* 0x000fc80003f25270 */
[----:B------:R-:W-:Y:S02]  /*1a360*/  SEL R5, RZ, 0x1, P1 ;  /* 0x00000001ff057807 */ /* 0x000fe40000800000 */
[----:B------:R-:W-:Y:S02]  /*1a370*/  SEL R29, R29, RZ, P1 ;  /* 0x000000ff1d1d7207 */ /* 0x000fe40000800000 */
[----:B---3--:R-:W-:-:S05]  /*1a380*/  LOP3.LUT R8, R8, R5, RZ, 0x3c, !PT ;  /* 0x0000000508087212 */ /* 0x008fca00078e3cff */
[----:B------:R3:W-:Y:S01]  /*1a390*/  STL [R1+0x4], R8 ;  /* 0x0000040801007387 */ /* 0x0007e20000100800 */
[----:B------:R-:W-:Y:S05]  /*1a3a0*/  @P2 BRA `(.L_x_2547) ;  /* 0xfffffff400a42947 */ /* 0x000fea000383ffff */
.L_x_2509:
[----:B------:R-:W-:Y:S05]  /*1a3b0*/  BSYNC B0 ;  /* 0x0000000000007941 */ /* 0x000fea0003800000 */
.L_x_2508:
[----:B------:R-:W4:Y:S01]  /*1a3c0*/  LDC R0, c[0x0][0x448] ;  /* 0x00011200ff007b82 */ /* 0x000f220000000800 */
[----:B------:R-:W-:Y:S01]  /*1a3d0*/  IMAD.MOV.U32 R2, RZ, RZ, 0xc0 ;  /* 0x000000c0ff027424 */ /* 0x000fe200078e00ff */
[----:B------:R-:W-:Y:S01]  /*1a3e0*/  ISETP.NE.AND P2, PT, R4, RZ, PT ;  /* 0x000000ff0400720c */ /* 0x000fe20003f45270 */
[----:B------:R-:W-:Y:S05]  /*1a3f0*/  @!P0 WARPSYNC.ALL ;  /* 0x0000000000008948 */ /* 0x000fea0003800000 */
[----:B------:R-:W-:Y:S01]  /*1a400*/  IMAD R2, R25, R2, 0xbf ;  /* 0x000000bf19027424 */ /* 0x000fe200078e0202 */
[----:B------:R-:W-:Y:S06]  /*1a410*/  BSSY B0, `(.L_x_2548) ;  /* 0x000002a000007945 */ /* 0x000fec0003800000 */
[----:B------:R-:W0:Y:S08]  /*1a420*/  @!P2 LDC R4, c[0x0][0x9f0] ;  /* 0x00027c00ff04ab82 */ /* 0x000e300000000800 */
[----:B------:R-:W-:Y:S01]  /*1a430*/  @!P0 BAR.SYNC.DEFER_BLOCKING 0xc, 0x200 ;  /* 0x0308000000008b1d */ /* 0x000fe20000010000 */
[----:B----4-:R-:W-:-:S13]  /*1a440*/  ISETP.NE.AND P1, PT, R0, 0x1, PT ;  /* 0x000000010000780c */ /* 0x010fda0003f25270 */
[----:B------:R-:W4:Y:S08]  /*1a450*/  @P1 LDC R0, c[0x0][0x44c] ;  /* 0x00011300ff001b82 */ /* 0x000f300000000800 */
[----:B------:R-:W5:Y:S01]  /*1a460*/  @P1 LDC R3, c[0x0][0x450] ;  /* 0x00011400ff031b82 */ /* 0x000f620000000800 */
[----:B----4-:R-:W-:-:S05]  /*1a470*/  @P1 IMAD.HI.U32 R0, R2, R0, RZ ;  /* 0x0000000002001227 */ /* 0x010fca00078e00ff */
[----:B-----5:R-:W-:-:S05]  /*1a480*/  @P1 SHF.R.U32.HI R2, RZ, R3, R0 ;  /* 0x00000003ff021219 */ /* 0x020fca0000011600 */
[----:B------:R-:W-:-:S05]  /*1a490*/  IMAD.IADD R2, R20, 0x1, R2 ;  /* 0x0000000114027824 */ /* 0x000fca00078e0202 */
[----:B------:R-:W-:-:S04]  /*1a4a0*/  SHF.R.S32.HI R0, RZ, 0x1f, R2 ;  /* 0x0000001fff007819 */ /* 0x000fc80000011402 */
[----:B------:R-:W-:-:S04]  /*1a4b0*/  LEA.HI R0, R0, R2, RZ, 0x7 ;  /* 0x0000000200007211 */ /* 0x000fc800078f38ff */
[----:B------:R-:W-:-:S04]  /*1a4c0*/  SHF.R.S32.HI R0, RZ, 0x7, R0 ;  /* 0x00000007ff007819 */ /* 0x000fc80000011400 */
[----:B------:R-:W-:Y:S01]  /*1a4d0*/  VIMNMX R21, R21, R0, PT ;  /* 0x0000000015157248 */ /* 0x000fe20003fe0100 */
[----:B------:R-:W-:-:S03]  /*1a4e0*/  IMAD.MOV.U32 R0, RZ, RZ, RZ ;  /* 0x000000ffff007224 */ /* 0x000fc600078e00ff */
[----:B------:R-:W-:-:S13]  /*1a4f0*/  ISETP.GE.AND P1, PT, R21, 0x1, PT ;  /* 0x000000011500780c */ /* 0x000fda0003f26270 */
[----:B0-----:R-:W-:Y:S05]  /*1a500*/  @!P1 BRA `(.L_x_2549) ;  /* 0x0000000000689947 */ /* 0x001fea0003800000 */
[-C--:B------:R-:W-:Y:S02]  /*1a510*/  IABS R0, R4.reuse ;  /* 0x0000000400007213 */ /* 0x080fe40000000000 */
        /* <DEDUP_REMOVED lines=25> */
.L_x_2549:
[----:B------:R-:W-:Y:S05]  /*1a6b0*/  BSYNC B0 ;  /* 0x0000000000007941 */ /* 0x000fea0003800000 */
.L_x_2548:
[-C--:B------:R-:W-:Y:S01]  /*1a6c0*/  IMAD R2, R23, R0.reuse, RZ ;  /* 0x0000000017027224 */ /* 0x080fe200078e02ff */
        /* <DEDUP_REMOVED lines=12> */
[----:B------:R-:W4:Y:S01]  /*1a790*/  LDC.64 R2, c[0x0][0xc60] ;  /* 0x00031800ff027b82 */ /* 0x000f220000000a00 */
[----:B------:R-:W0:Y:S02]  /*1a7a0*/  FLO.U32 R0, UR4 ;  /* 0x0000000400007d00 */ /* 0x000e2400080e0000 */
[----:B0-----:R-:W-:-:S06]  /*1a7b0*/  ISETP.EQ.U32.AND P0, PT, R0, R5, PT ;  /* 0x000000050000720c */ /* 0x001fcc0003f02070 */
[----:B------:R-:W4:Y:S07]  /*1a7c0*/  POPC R5, UR4 ;  /* 0x0000000400057d09 */ /* 0x000f2e0008000000 */
[----:B----4-:R-:W4:Y:S01]  /*1a7d0*/  @P0 ATOMG.E.ADD.STRONG.GPU PT, R3, desc[UR38][R2.64], R5 ;  /* 0x00000005020309a8 */ /* 0x010f2200081ee1e6 */
[----:B------:R-:W0:Y:S02]  /*1a7e0*/  S2R R4, SR_LTMASK ;  /* 0x0000000000047919 */ /* 0x000e240000003900 */
[----:B0-----:R-:W-:-:S04]  /*1a7f0*/  LOP3.LUT R4, R4, UR4, RZ, 0xc0, !PT ;  /* 0x0000000404047c12 */ /* 0x001fc8000f8ec0ff */
[----:B------:R-:W0:Y:S01]  /*1a800*/  POPC R7, R4 ;  /* 0x0000000400077309 */ /* 0x000e220000000000 */
[----:B----4-:R-:W0:Y:S02]  /*1a810*/  SHFL.IDX PT, R0, R3, R0, 0x1f ;  /* 0x00001f0003007589 */ /* 0x010e2400000e0000 */
[----:B0-----:R-:W-:Y:S01]  /*1a820*/  IADD3 R24, R0, UR37, R7 ;  /* 0x0000002500187c10 */ /* 0x001fe2000fffe007 */
[----:B------:R-:W-:Y:S06]  /*1a830*/  BRA `(.L_x_2552) ;  /* 0x0000003000c07947 */ /* 0x000fec0003800000 */
.L_x_2551:
        /* <DEDUP_REMOVED lines=11> */
[----:B--2---:R-:W-:Y:S02]  /*1a8f0*/  IMAD.U32 R6, RZ, RZ, UR8 ;  /* 0x00000008ff067e24 */ /* 0x004fe4000f8e00ff */
[----:B------:R-:W-:-:S02]  /*1a900*/  IMAD.U32 R7, RZ, RZ, UR9 ;  /* 0x00000009ff077e24 */ /* 0x000fc4000f8e00ff */
[----:B------:R-:W-:Y:S02]  /*1a910*/  IMAD.U32 R10, RZ, RZ, UR4 ;  /* 0x00000004ff0a7e24 */ /* 0x000fe4000f8e00ff */
[----:B------:R-:W-:Y:S02]  /*1a920*/  IMAD.U32 R11, RZ, RZ, UR5 ;  /* 0x00000005ff0b7e24 */ /* 0x000fe4000f8e00ff */
[----:B-1-3--:R-:W-:Y:S02]  /*1a930*/  IMAD.MOV.U32 R8, RZ, RZ, 0x70 ;  /* 0x00000070ff087424 */ /* 0x00afe400078e00ff */
[----:B------:R-:W-:Y:S02]  /*1a940*/  IMAD.MOV.U32 R12, RZ, RZ, 0x1 ;  /* 0x00000001ff0c7424 */ /* 0x000fe400078e00ff */
[----:B------:R-:W-:-:S07]  /*1a950*/  IMAD.MOV.U32 R13, RZ, RZ, RZ ;  /* 0x000000ffff0d7224 */ /* 0x000fce00078e00ff */
[----:B------:R-:W-:-:S07]  /*1a960*/  LEPC R20, `(.L_x_2554) ;  /* 0x000000001014794e */ /* 0x000fce0000000000 */
[----:B0-----:R-:W-:Y:S05]  /*1a970*/  CALL.ABS.NOINC R2 ;  /* 0x0000000002007343 */ /* 0x001fea0003c00000 */
.L_x_2554:
[----:B------:R-:W-:Y:S05]  /*1a980*/  BSYNC B6 ;  /* 0x0000000000067941 */ /* 0x000fea0003800000 */
.L_x_2553:
        /* <DEDUP_REMOVED lines=11> */
[----:B--2---:R-:W-:Y:S02]  /*1aa40*/  IMAD.U32 R6, RZ, RZ, UR8 ;  /* 0x00000008ff067e24 */ /* 0x004fe4000f8e00ff */
[----:B------:R-:W-:-:S02]  /*1aa50*/  IMAD.U32 R7, RZ, RZ, UR9 ;  /* 0x00000009ff077e24 */ /* 0x000fc4000f8e00ff */
[----:B------:R-:W-:Y:S02]  /*1aa60*/  IMAD.U32 R10, RZ, RZ, UR4 ;  /* 0x00000004ff0a7e24 */ /* 0x000fe4000f8e00ff */
[----:B------:R-:W-:Y:S02]  /*1aa70*/  IMAD.U32 R11, RZ, RZ, UR5 ;  /* 0x00000005ff0b7e24 */ /* 0x000fe4000f8e00ff */
[----:B-1-3--:R-:W-:Y:S02]  /*1aa80*/  IMAD.MOV.U32 R8, RZ, RZ, 0x70 ;  /* 0x00000070ff087424 */ /* 0x00afe400078e00ff */
[----:B------:R-:W-:Y:S02]  /*1aa90*/  IMAD.MOV.U32 R12, RZ, RZ, 0x1 ;  /* 0x00000001ff0c7424 */ /* 0x000fe400078e00ff */
[----:B0-----:R-:W-:-:S07]  /*1aaa0*/  IMAD.MOV.U32 R13, RZ, RZ, RZ ;  /* 0x000000ffff0d7224 */ /* 0x001fce00078e00ff */
[----:B------:R-:W-:-:S07]  /*1aab0*/  LEPC R20, `(.L_x_2557) ;  /* 0x000000001014794e */ /* 0x000fce0000000000 */
[----:B----4-:R-:W-:Y:S05]  /*1aac0*/  CALL.ABS.NOINC R2 ;  /* 0x0000000002007343 */ /* 0x010fea0003c00000 */
.L_x_2557:
        /* <DEDUP_REMOVED lines=15> */
.L_x_2556:
[----:B------:R-:W-:Y:S05]  /*1abc0*/  BSYNC B6 ;  /* 0x0000000000067941 */ /* 0x000fea0003800000 */
.L_x_2555:
[----:B------:R-:W4:Y:S01]  /*1abd0*/  LDL R20, [R1+0xc] ;  /* 0x00000c0001147983 */ /* 0x000f220000100800 */
[----:B------:R-:W-:Y:S01]  /*1abe0*/  ULDC.64 UR4, c[0x0][0x9f8] ;  /* 0x00027e0000047ab9 */ /* 0x000fe20000000a00 */
[----:B------:R-:W-:Y:S01]  /*1abf0*/  IMAD.MOV.U32 R23, RZ, RZ, R26 ;  /* 0x000000ffff177224 */ /* 0x000fe200078e001a */
[----:B------:R-:W-:Y:S01]  /*1ac00*/  ISETP.NE.U32.AND P0, PT, RZ, UR4, PT ;  /* 0x00000004ff007c0c */ /* 0x000fe2000bf05070 */
[----:B------:R-:W2:Y:S01]  /*1ac10*/  LDL R26, [R1+0x20] ;  /* 0x00002000011a7983 */ /* 0x000ea20000100800 */
[----:B------:R-:W0:Y:S02]  /*1ac20*/  LDC R5, c[0x0][0x430] ;  /* 0x00010c00ff057b82 */ /* 0x000e240000000800 */
[----:B------:R-:W-:Y:S01]  /*1ac30*/  ISETP.NE.AND.EX P0, PT, RZ, UR5, PT, P0 ;  /* 0x00000005ff007c0c */ /* 0x000fe2000bf05300 */
[----:B------:R-:W3:-:S12]  /*1ac40*/  LDL R21, [R1+0x28] ;  /* 0x0000280001157983 */ /* 0x000ed80000100800 */
[----:B------:R-:W-:Y:S01]  /*1ac50*/  @P0 IADD3 R2, P1, R19, UR4, RZ ;  /* 0x0000000413020c10 */ /* 0x000fe2000ff3e0ff */
[----:B------:R-:W1:Y:S01]  /*1ac60*/  S2R R4, SR_TID.X ;  /* 0x0000000000047919 */ /* 0x000e620000002100 */
[----:B------:R-:W1:Y:S02]  /*1ac70*/  S2R R0, SR_TID.X ;  /* 0x0000000000007919 */ /* 0x000e640000002100 */
[----:B------:R-:W-:Y:S01]  /*1ac80*/  @P0 IADD3.X R3, R22, UR5, RZ, P1, !PT ;  /* 0x0000000516030c10 */ /* 0x000fe20008ffe4ff */
[----:B------:R-:W-:Y:S01]  /*1ac90*/  VIADD R23, R23, 0xffffffff ;  /* 0xffffffff17177836 */ /* 0x000fe20000000000 */
[----:B------:R-:W-:Y:S01]  /*1aca0*/  ULDC UR4, c[0x0][0x2f4] ;  /* 0x0000bd0000047ab9 */ /* 0x000fe20000000800 */
[----:B0-----:R-:W-:Y:S02]  /*1acb0*/  ISETP.NE.AND P1, PT, R5, 0x1, PT ;  /* 0x000000010500780c */ /* 0x001fe40003f25270 */
[----:B----4-:R0:W4:Y:S01]  /*1acc0*/  @P0 LDG.E R20, desc[UR38][R2.64] ;  /* 0x0000002602140981 */ /* 0x010122000c1e1900 */
        /* <DEDUP_REMOVED lines=8> */
[----:B------:R-:W2:Y:S01]  /*1ad50*/  S2R R11, SR_TID.X ;  /* 0x00000000000b7919 */ /* 0x000ea20000002100 */
[----:B------:R-:W-:Y:S01]  /*1ad60*/  LOP3.LUT R18, R18, 0xfffffff7, RZ, 0xc0, !PT ;  /* 0xfffffff712127812 */ /* 0x000fe200078ec0ff */
[----:B--2---:R-:W-:-:S05]  /*1ad70*/  IMAD.SHL.U32 R11, R11, 0x8, RZ ;  /* 0x000000080b0b7824 */ /* 0x004fca00078e00ff */
[----:B------:R-:W-:-:S04]  /*1ad80*/  LOP3.LUT R11, R11, 0x18, RZ, 0xc0, !PT ;  /* 0x000000180b0b7812 */ /* 0x000fc800078ec0ff */
[----:B------:R-:W-:Y:S01]  /*1ad90*/  LOP3.LUT R12, R11, 0x20, RZ, 0xfc, !PT ;  /* 0x000000200b0c7812 */ /* 0x000fe200078efcff */
[----:B------:R-:W-:Y:S01]  /*1ada0*/  UMOV UR5, 0xffffffff ;  /* 0xffffffff00057882 */ /* 0x000fe20000000000 */
[----:B----4-:R-:W-:Y:S01]  /*1adb0*/  @P0 STL [R1+0xc], R20 ;  /* 0x00000c1401000387 */ /* 0x010fe20000100800 */
[C---:B------:R-:W-:Y:S01]  /*1adc0*/  ISETP.GE.AND P0, PT, R0.reuse, R26, PT ;  /* 0x0000001a0000720c */ /* 0x040fe20003f06270 */
[----:B---3--:R-:W-:-:S04]  /*1add0*/  IMAD.IADD R0, R0, 0x1, R21 ;  /* 0x0000000100007824 */ /* 0x008fc800078e0215 */
        /* <DEDUP_REMOVED lines=32> */
.L_x_2685:
[----:B------:R-:W-:Y:S05]  /*1afe0*/  @!P2 BRA `(.L_x_2559) ;  /* 0x000000000004a947 */ /* 0x000fea0003800000 */
[----:B------:R-:W-:Y:S01]  /*1aff0*/  BPT.TRAP 0x1 ;  /* 0x000000040000795c */ /* 0x000fe20000300000 */
.L_x_2559:
        /* <DEDUP_REMOVED lines=24> */
.L_x_2686:
[----:B------:R-:W-:Y:S05]  /*1b180*/  BSYNC B0 ;  /* 0x0000000000007941 */ /* 0x000fea0003800000 */
.L_x_2560:
        /* <DEDUP_REMOVED lines=71> */
.L_x_2696:
        /* <DEDUP_REMOVED lines=12> */
.L_x_2563:
        /* <DEDUP_REMOVED lines=11> */
.L_x_2564:
        /* <DEDUP_REMOVED lines=40> */
.L_x_2566:
[----:B------:R-:W-:Y:S05]  /*1b9f0*/  BSYNC B6 ;  /* 0x0000000000067941 */ /* 0x000fea0003800000 */
.L_x_2565:
        /* <DEDUP_REMOVED lines=143> */
.L_x_2709:
        /* <DEDUP_REMOVED lines=12> */
.L_x_2568:
        /* <DEDUP_REMOVED lines=18> */
.L_x_2710:
[----:B------:R-:W-:Y:S05]  /*1c4d0*/  BSYNC B0 ;  /* 0x0000000000007941 */ /* 0x000fea0003800000 */
.L_x_2569:
        /* <DEDUP_REMOVED lines=18> */
.L_x_2585:
        /* <DEDUP_REMOVED lines=42> */
.L_x_2573:
[----:B------:R-:W-:Y:S01]  /*1c8a0*/  IMAD R5, R28, 0x8, R16 ;  /* 0x000000081c057824 */ /* 0x000fe200078e0210 */
[----:B------:R-:W-:Y:S01]  /*1c8b0*/  SHF.L.U32 R0, R2, 0x1f, RZ ;  /* 0x0000001f02007819 */ /* 0x000fe200000006ff */
[----:B------:R-:W-:Y:S03]  /*1c8c0*/  BSSY B1, `(.L_x_2574) ;  /* 0x0000003000017945 */ /* 0x000fe60003800000 */
[----:B------:R-:W0:Y:S02]  /*1c8d0*/  SYNCS.PHASECHK.TRANS64.TRYWAIT P0, [R5+URZ+0x2d840], R0 ;  /* 0x02d84000050075a7 */ /* 0x000e24000800017f */
[----:B0-----:R-:W-:Y:S05]  /*1c8e0*/  @!P0 BRA `(.L_x_2575) ;  /* 0x0000004800708947 */ /* 0x001fea0003800000 */
.L_x_2711:
[----:B------:R-:W-:Y:S05]  /*1c8f0*/  BSYNC B1 ;  /* 0x0000000000017941 */ /* 0x000fea0003800000 */
.L_x_2574:
        /* <DEDUP_REMOVED lines=52> */
.L_x_2721:
        /* <DEDUP_REMOVED lines=11> */
.L_x_2577:
        /* <DEDUP_REMOVED lines=11> */
.L_x_2578:
[----:B------:R1:W-:Y:S01]  /*1cda0*/  SYNCS.ARRIVE.TRANS64.A1T0 RZ, [R5+URZ+0x2d830], RZ ;  /* 0x02d830ff05ff79a7 */ /* 0x0003e2000810003f */
[----:B------:R-:W-:Y:S05]  /*1cdb0*/  @!P5 BRA `(.L_x_2579) ;  /* 0x000000000004d947 */ /* 0x000fea0003800000 */
[----:B------:R-:W-:Y:S01]  /*1cdc0*/  BPT.TRAP 0x1 ;  /* 0x000000040000795c */ /* 0x000fe20000300000 */
.L_x_2579:
[----:B------:R-:W-:Y:S01]  /*1cdd0*/  SHF.L.U32 R2, R20, 0x1f, RZ ;  /* 0x0000001f14027819 */ /* 0x000fe200000006ff */
[----:B-1----:R-:W-:Y:S01]  /*1cde0*/  IMAD R5, R10, 0x8, R16 ;  /* 0x000000080a057824 */ /* 0x002fe200078e0210 */
[----:B------:R-:W-:Y:S03]  /*1cdf0*/  BSSY B1, `(.L_x_2580) ;  /* 0x0000003000017945 */ /* 0x000fe60003800000 */
[----:B------:R-:W1:Y:S02]  /*1ce00*/  SYNCS.PHASECHK.TRANS64.TRYWAIT P0, [R5+URZ+0x2d860], R2 ;  /* 0x02d86002050075a7 */ /* 0x000e64000800017f */
[----:B-1----:R-:W-:Y:S05]  /*1ce10*/  @!P0 BRA `(.L_x_2581) ;  /* 0x00000048008c8947 */ /* 0x002fea0003800000 */
.L_x_2722:
[----:B------:R-:W-:Y:S05]  /*1ce20*/  BSYNC B1 ;  /* 0x0000000000017941 */ /* 0x000fea0003800000 */
.L_x_2580:
        /* <DEDUP_REMOVED lines=45> */
.L_x_2732:
        /* <DEDUP_REMOVED lines=29> */
.L_x_2583:
        /* <DEDUP_REMOVED lines=12> */
.L_x_2584:
        /* <DEDUP_REMOVED lines=8> */
.L_x_2572:
[----:B------:R-:W-:Y:S05]  /*1d410*/  BSYNC B0 ;  /* 0x0000000000007941 */ /* 0x000fea0003800000 */
.L_x_2571:
        /* <DEDUP_REMOVED lines=17> */
.L_x_2587:
[----:B------:R-:W-:Y:S05]  /*1d530*/  BSYNC B0 ;  /* 0x0000000000007941 */ /* 0x000fea0003800000 */
.L_x_2586:
[----:B------:R-:W-:-:S05]  /*1d540*/  IMAD.U32 R0, RZ, RZ, UR40 ;  /* 0x00000028ff007e24 */ /* 0x000fca000f8e00ff */
[----:B------:R-:W-:-:S13]  /*1d550*/  ISETP.NE.AND P0, PT, R0, 0x3, PT ;  /* 0x000000030000780c */ /* 0x000fda0003f05270 */
[----:B------:R-:W-:Y:S05]  /*1d560*/  @!P0 BRA `(.L_x_2588) ;  /* 0x0000000000048947 */ /* 0x000fea0003800000 */
[----:B------:R-:W-:Y:S01]  /*1d570*/  BPT.TRAP 0x1 ;  /* 0x000000040000795c */ /* 0x000fe20000300000 */
.L_x_2588:
        /* <DEDUP_REMOVED lines=8> */
.L_x_2733:
[----:B------:R-:W-:Y:S05]  /*1d600*/  BSYNC B0 ;  /* 0x0000000000007941 */ /* 0x000fea0003800000 */
.L_x_2589:
        /* <DEDUP_REMOVED lines=51> */
.L_x_2743:
        /* <DEDUP_REMOVED lines=13> */
.L_x_2592:
        /* <DEDUP_REMOVED lines=11> */
.L_x_2593:
        /* <DEDUP_REMOVED lines=8> */
.L_x_2552:
[----:B------:R-:W-:Y:S05]  /*1db40*/  BSYNC B7 ;  /* 0x0000000000077941 */ /* 0x000fea0003800000 */
.L_x_2550:
[----:B------:R-:W-:-:S13]  /*1db50*/  LOP3.LUT P0, RZ, R18, 0x10, RZ, 0xc0, !PT ;  /* 0x0000001012ff7812 */ /* 0x000fda000780c0ff */
[----:B------:R-:W-:Y:S05]  /*1db60*/  @!P0 BRA `(.L_x_2594) ;  /* 0x0000000000248947 */ /* 0x000fea0003800000 */
[----:B------:R-:W-:Y:S05]  /*1db70*/  WARPSYNC.ALL ;  /* 0x0000000000007948 */ /* 0x000fea0003800000 */
[----:B------:R-:W4:Y:S08]  /*1db80*/  S2UR UR5, SR_CgaCtaId ;  /* 0x00000000000579c3 */ /* 0x000f300000008800 */
[----:B------:R-:W-:Y:S06]  /*1db90*/  BAR.SYNC.DEFER_BLOCKING 0x5, 0x200 ;  /* 0x0148000000007b1d */ /* 0x000fec0000010000 */
[----:B------:R-:W-:-:S02]  /*1dba0*/  UMOV UR4, 0x400 ;  /* 0x0000040000047882 */ /* 0x000fc40000000000 */
[----:B----4-:R-:W-:-:S06]  /*1dbb0*/  ULEA UR4, UR5, UR4, 0x18 ;  /* 0x0000000405047291 */ /* 0x010fcc000f8ec03f */
[----:B------:R-:W-:-:S05]  /*1dbc0*/  IMAD.U32 R16, RZ, RZ, UR4 ;  /* 0x00000004ff107e24 */ /* 0x000fca000f8e00ff */
[----:B------:R4:W0:Y:S01]  /*1dbd0*/  LDS.128 R24, [R16+0x2d8d0] ;  /* 0x02d8d00010187984 */ /* 0x0008220000000c00 */
[----:B------:R-:W-:Y:S06]  /*1dbe0*/  BAR.ARV 0x4, 0x200 ;  /* 0x0108000000007b1d */ /* 0x000fec0000002000 */
[----:B------:R-:W-:Y:S05]  /*1dbf0*/  BRA `(.L_x_2595) ;  /* 0x0000000c00d87947 */ /* 0x000fea0003800000 */
.L_x_2594:
[----:B------:R-:W1:Y:S01]  /*1dc00*/  S2R R0, SR_TID.X ;  /* 0x0000000000007919 */ /* 0x000e620000002100 */
[----:B------:R-:W-:Y:S01]  /*1dc10*/  UMOV UR4, 0xffffffff ;  /* 0xffffffff00047882 */ /* 0x000fe20000000000 */
[----:B-1-3--:R-:W-:-:S04]  /*1dc20*/  LOP3.LUT R8, R0, 0x1f, RZ, 0xc0, !PT ;  /* 0x0000001f00087812 */ /* 0x00afc800078ec0ff */
[----:B------:R-:W-:Y:S01]  /*1dc30*/  ISETP.NE.AND P0, PT, R8, 0x1f, PT ;  /* 0x0000001f0800780c */ /* 0x000fe20003f05270 */
[----:B------:R-:W-:-:S12]  /*1dc40*/  BRA.DIV UR4, `(.L_x_2596) ;  /* 0x0000004604fc7947 */ /* 0x000fd8000b800000 */
[----:B------:R-:W-:Y:S01]  /*1dc50*/  IMAD.IADD R9, R27, 0x1, R8 ;  /* 0x000000011b097824 */ /* 0x000fe200078e0208 */
[----:B------:R-:W-:-:S04]  /*1dc60*/  ULDC UR4, c[0x0][0xc3c] ;  /* 0x00030f0000047ab9 */ /* 0x000fc80000000800 */
[----:B------:R-:W-:-:S13]  /*1dc70*/  ISETP.GE.OR P1, PT, R9, UR4, !P0 ;  /* 0x0000000409007c0c */ /* 0x000fda000c726670 */
[----:B0-----:R-:W0:Y:S08]  /*1dc80*/  @!P1 LDC.64 R2, c[0x0][0xc80] ;  /* 0x00032000ff029b82 */ /* 0x001e300000000a00 */
[----:B------:R-:W1:Y:S01]  /*1dc90*/  @!P1 LDC.64 R4, c[0x0][0xc78] ;  /* 0x00031e00ff049b82 */ /* 0x000e620000000a00 */
[----:B0-----:R-:W-:-:S05]  /*1dca0*/  @!P1 IMAD.WIDE R2, R9, 0x4, R2 ;  /* 0x0000000409029825 */ /* 0x001fca00078e0202 */
[----:B------:R1:W3:Y:S02]  /*1dcb0*/  @!P1 LDG.E R7, desc[UR38][R2.64] ;  /* 0x0000002602079981 */ /* 0x0002e4000c1e1900 */
[----:B-1----:R-:W-:-:S05]  /*1dcc0*/  @!P1 IMAD.WIDE R2, R9, 0x4, R4 ;  /* 0x0000000409029825 */ /* 0x002fca00078e0204 */
[----:B------:R-:W4:Y:S01]  /*1dcd0*/  @!P1 LDG.E R4, desc[UR38][R2.64] ;  /* 0x0000002602049981 */ /* 0x000f22000c1e1900 */
[----:B------:R-:W-:Y:S01]  /*1dce0*/  IMAD.MOV.U32 R25, RZ, RZ, RZ ;  /* 0x000000ffff197224 */ /* 0x000fe200078e00ff */
[C---:B------:R-:W-:Y:S01]  /*1dcf0*/  ISETP.GE.U32.AND P2, PT, R8.reuse, 0x2, PT ;  /* 0x000000020800780c */ /* 0x040fe20003f46070 */
[----:B------:R-:W-:Y:S01]  /*1dd00*/  IMAD.MOV.U32 R5, RZ, RZ, RZ ;  /* 0x000000ffff057224 */ /* 0x000fe200078e00ff */
[C---:B------:R-:W-:Y:S01]  /*1dd10*/  ISETP.GE.U32.AND P3, PT, R8.reuse, 0x4, PT ;  /* 0x000000040800780c */ /* 0x040fe20003f66070 */
[----:B------:R-:W-:Y:S01]  /*1dd20*/  SHFL.IDX PT, R0, R24, RZ, 0x1f ;  /* 0x00001fff18007589 */ /* 0x000fe200000e0000 */
[C---:B------:R-:W-:Y:S02]  /*1dd30*/  ISETP.GE.U32.AND P4, PT, R8.reuse, 0x8, PT ;  /* 0x000000080800780c */ /* 0x040fe40003f86070 */
[----:B------:R-:W-:Y:S01]  /*1dd40*/  ISETP.GE.U32.AND P5, PT, R8, 0x10, PT ;  /* 0x000000100800780c */ /* 0x000fe20003fa6070 */
[----:B--2---:R0:W-:Y:S02]  /*1dd50*/  SHFL.IDX PT, R6, R24, 0x1, 0x1f ;  /* 0x00201f0018067f89 */ /* 0x0041e400000e0000 */
[----:B0-----:R-:W-:-:S02]  /*1dd60*/  IMAD.MOV.U32 R24, RZ, RZ, RZ ;  /* 0x000000ffff187224 */ /* 0x001fc400078e00ff */
[----:B---3--:R-:W-:Y:S02]  /*1dd70*/  @!P1 IMAD.MOV.U32 R25, RZ, RZ, R7 ;  /* 0x000000ffff199224 */ /* 0x008fe400078e0007 */
[----:B----4-:R-:W-:Y:S01]  /*1dd80*/  @!P1 IMAD.MOV.U32 R5, RZ, RZ, R4 ;  /* 0x000000ffff059224 */ /* 0x010fe200078e0004 */
        /* <DEDUP_REMOVED lines=18> */
.L_x_2753:
[----:B------:R-:W-:Y:S02]  /*1deb0*/  ULDC UR4, c[0x0][0xc38] ;  /* 0x00030e0000047ab9 */ /* 0x000fe40000000800 */
[----:B------:R-:W-:-:S04]  /*1dec0*/  IMAD.U32 R4, RZ, RZ, UR4 ;  /* 0x00000004ff047e24 */ /* 0x000fc8000f8e00ff */
[----:B-1----:R-:W-:-:S04]  /*1ded0*/  IMAD R3, R14, R4, RZ ;  /* 0x000000040e037224 */ /* 0x002fc800078e02ff */
[----:B------:R-:W-:-:S05]  /*1dee0*/  IMAD.IADD R6, R6, 0x1, R3 ;  /* 0x0000000106067824 */ /* 0x000fca00078e0203 */
[----:B------:R-:W-:-:S13]  /*1def0*/  ISETP.GT.AND P6, PT, R6, R0, PT ;  /* 0x000000000600720c */ /* 0x000fda0003fc4270 */
[----:B------:R-:W-:Y:S05]  /*1df00*/  @P6 BRA `(.L_x_2597) ;  /* 0x0000000000a46947 */ /* 0x000fea0003800000 */
.L_x_2600:
        /* <DEDUP_REMOVED lines=35> */
.L_x_2761:
[----:B------:R-:W-:Y:S02]  /*1e140*/  ULDC UR4, c[0x0][0xc38] ;  /* 0x00030e0000047ab9 */ /* 0x000fe40000000800 */
[----:B------:R-:W-:-:S04]  /*1e150*/  IMAD.U32 R4, RZ, RZ, UR4 ;  /* 0x00000004ff047e24 */ /* 0x000fc8000f8e00ff */
[----:B-1----:R-:W-:-:S04]  /*1e160*/  IMAD R3, R14, R4, RZ ;  /* 0x000000040e037224 */ /* 0x002fc800078e02ff */
[----:B------:R-:W-:-:S05]  /*1e170*/  IMAD.IADD R6, R3, 0x1, R6 ;  /* 0x0000000103067824 */ /* 0x000fca00078e0206 */
[----:B------:R-:W-:-:S13]  /*1e180*/  ISETP.GT.AND P6, PT, R6, R0, PT ;  /* 0x000000000600720c */ /* 0x000fda0003fc4270 */
[----:B------:R-:W-:Y:S05]  /*1e190*/  @!P6 BRA `(.L_x_2600) ;  /* 0xfffffffc005ce947 */ /* 0x000fea000383ffff */
.L_x_2597:
        /* <DEDUP_REMOVED lines=10> */
.L_x_2766:
[----:B------:R-:W-:-:S13]  /*1e240*/  ISETP.NE.AND P0, PT, R3, RZ, PT ;  /* 0x000000ff0300720c */ /* 0x000fda0003f05270 */
[----:B------:R-:W-:Y:S05]  /*1e250*/  @!P0 BRA `(.L_x_2602) ;  /* 0x0000000000108947 */ /* 0x000fea0003800000 */
[----:B------:R-:W-:Y:S01]  /*1e260*/  UMOV UR4, 0xffffffff ;  /* 0xffffffff00047882 */ /* 0x000fe20000000000 */
[----:B------:R-:W-:Y:S02]  /*1e270*/  VIADD R12, R7, 0xffffffff ;  /* 0xffffffff070c7836 */ /* 0x000fe40000000000 */
[----:B------:R-:W-:Y:S05]  /*1e280*/  BRA.DIV UR4, `(.L_x_2603) ;  /* 0x0000004a04bc7947 */ /* 0x000fea000b800000 */
[----:B------:R4:W0:Y:S02]  /*1e290*/  SHFL.IDX PT, R24, R2, R12, 0x1f ;  /* 0x00001f0c02187589 */ /* 0x00082400000e0000 */
.L_x_2602:
        /* <DEDUP_REMOVED lines=59> */
.L_x_2604:
        /* <DEDUP_REMOVED lines=61> */
.L_x_2605:
[----:B------:R-:W-:-:S05]  /*1ea20*/  LOP3.LUT R2, RZ, R2, RZ, 0x33, !PT ;  /* 0x00000002ff027212 */ /* 0x000fca00078e33ff */
[----:B------:R-:W-:Y:S01]  /*1ea30*/  IMAD.IADD R25, R25, 0x1, R2 ;  /* 0x0000000119197824 */ /* 0x000fe200078e0202 */
[----:B------:R-:W-:Y:S06]  /*1ea40*/  BRA `(.L_x_2606) ;  /* 0x00000000001c7947 */ /* 0x000fec0003800000 */
.L_x_2598:
[----:B------:R-:W-:Y:S01]  /*1ea50*/  UMOV UR4, URZ ;  /* 0x0000003f00047c82 */ /* 0x000fe20008000000 */
[----:B------:R-:W-:Y:S01]  /*1ea60*/  UMOV UR5, URZ ;  /* 0x0000003f00057c82 */ /* 0x000fe20008000000 */
[----:B------:R-:W-:Y:S01]  /*1ea70*/  ULDC UR6, c[0x0][0xc3c] ;  /* 0x00030f0000067ab9 */ /* 0x000fe20000000800 */
[----:B------:R-:W-:Y:S02]  /*1ea80*/  IMAD.MOV.U32 R24, RZ, RZ, R0 ;  /* 0x000000ffff187224 */ /* 0x000fe400078e0000 */
[----:B------:R-:W-:Y:S02]  /*1ea90*/  IMAD.U32 R25, RZ, RZ, UR4 ;  /* 0x00000004ff197e24 */ /* 0x000fe4000f8e00ff */
[----:B------:R-:W-:Y:S02]  /*1eaa0*/  IMAD.U32 R26, RZ, RZ, UR5 ;  /* 0x00000005ff1a7e24 */ /* 0x000fe4000f8e00ff */
[----:B------:R-:W-:-:S07]  /*1eab0*/  IMAD.U32 R27, RZ, RZ, UR6 ;  /* 0x00000006ff1b7e24 */ /* 0x000fce000f8e00ff */
.L_x_2606:
        /* <DEDUP_REMOVED lines=10> */
.L_x_2595:
[----:B------:R-:W-:Y:S02]  /*1eb60*/  ULDC UR4, c[0x0][0xc3c] ;  /* 0x00030f0000047ab9 */ /* 0x000fe40000000800 */
[----:B0-----:R-:W-:-:S13]  /*1eb70*/  ISETP.GE.AND P0, PT, R27, UR4, PT ;  /* 0x000000041b007c0c */ /* 0x001fda000bf06270 */
[----:B------:R-:W-:Y:S05]  /*1eb80*/  @!P0 BRA `(.L_x_2607) ;  /* 0xffffff9800788947 */ /* 0x000fea000383ffff */
[----:B------:R-:W-:Y:S05]  /*1eb90*/  BSYNC B8 ;  /* 0x0000000000087941 */ /* 0x000fea0003800000 */
.L_x_2502:
[----:B0-----:R-:W2:Y:S01]  /*1eba0*/  LDL.LU R0, [R1+0x4c] ;  /* 0x00004c0001007983 */ /* 0x001ea20000300800 */
[----:B------:R-:W-:Y:S01]  /*1ebb0*/  BSSY B0, `(.L_x_2608) ;  /* 0x000000b000007945 */ /* 0x000fe20003800000 */
[----:B------:R-:W0:Y:S01]  /*1ebc0*/  S2R R5, SR_CgaCtaId ;  /* 0x0000000000057919 */ /* 0x000e220000008800 */
[----:B--2---:R-:W-:-:S05]  /*1ebd0*/  VIADD R0, R0, 0x1 ;  /* 0x0000000100007836 */ /* 0x004fca0000000000 */
        /* <DEDUP_REMOVED lines=8> */
.L_x_2769:
[----:B------:R-:W-:Y:S05]  /*1ec60*/  BSYNC B0 ;  /* 0x0000000000007941 */ /* 0x000fea0003800000 */
.L_x_2608:
[----:B------:R-:W-:-:S03]  /*1ec70*/  UMOV UR4, 0xffffffff ;  /* 0xffffffff00047882 */ /* 0x000fc60000000000 */
[----:B------:R-:W-:Y:S05]  /*1ec80*/  BRA.DIV UR4, `(.L_x_2610) ;  /* 0x0000004204787947 */ /* 0x000fea000b800000 */
[----:B0-----:R-:W0:Y:S02]  /*1ec90*/  S2R R0, SR_TID.X ;  /* 0x0000000000007919 */ /* 0x001e240000002100 */
[----:B0-----:R-:W-:-:S04]  /*1eca0*/  SHF.R.U32.HI R0, RZ, 0x5, R0 ;  /* 0x00000005ff007819 */ /* 0x001fc80000011600 */
[----:B------:R-:W-:-:S05]  /*1ecb0*/  LOP3.LUT R0, R0, 0x3, RZ, 0xc0, !PT ;  /* 0x0000000300007812 */ /* 0x000fca00078ec0ff */
[----:B------:R0:W2:Y:S02]  /*1ecc0*/  SHFL.IDX PT, R14, R0, RZ, 0x1f ;  /* 0x00001fff000e7589 */ /* 0x0000a400000e0000 */
.L_x_2772:
[----:B--2---:R-:W-:-:S13]  /*1ecd0*/  ISETP.NE.AND P0, PT, R14, RZ, PT ;  /* 0x000000ff0e00720c */ /* 0x004fda0003f05270 */
[----:B------:R-:W-:Y:S05]  /*1ece0*/  @P0 BRA `(.L_x_2326) ;  /* 0x0000000000900947 */ /* 0x000fea0003800000 */
[----:B------:R-:W-:-:S03]  /*1ecf0*/  UMOV UR4, 0xffffffff ;  /* 0xffffffff00047882 */ /* 0x000fc60000000000 */
[----:B------:R-:W-:Y:S05]  /*1ed00*/  BRA.DIV UR4, `(.L_x_2611) ;  /* 0x00000042048c7947 */ /* 0x000fea000b800000 */
[----:B------:R-:W-:-:S13]  /*1ed10*/  ELECT P6, URZ, PT ;  /* 0x00000000003f782f */ /* 0x000fda00038c0000 */
.L_x_2775:
[----:B------:R-:W-:Y:S05]  /*1ed20*/  @!P6 BRA `(.L_x_2326) ;  /* 0x000000000080e947 */ /* 0x000fea0003800000 */
[----:B------:R-:W-:-:S06]  /*1ed30*/  ULOP3.LUT UR4, UR36, 0x2, URZ, 0xfc, !UPT ;  /* 0x0000000224047892 */ /* 0x000fcc000f8efc3f */
[----:B0-----:R-:W-:-:S05]  /*1ed40*/  IMAD.U32 R0, RZ, RZ, UR4 ;  /* 0x00000004ff007e24 */ /* 0x001fca000f8e00ff */
[----:B------:R-:W-:-:S13]  /*1ed50*/  ISETP.NE.AND P0, PT, R0, 0x3, PT ;  /* 0x000000030000780c */ /* 0x000fda0003f05270 */
[----:B------:R-:W-:Y:S05]  /*1ed60*/  @!P0 BRA `(.L_x_2612) ;  /* 0x0000000000048947 */ /* 0x000fea0003800000 */
[----:B------:R-:W-:Y:S01]  /*1ed70*/  BPT.TRAP 0x1 ;  /* 0x000000040000795c */ /* 0x000fe20000300000 */
.L_x_2612:
[----:B------:R-:W2:Y:S01]  /*1ed80*/  LDL R0, [R1] ;  /* 0x0000000001007983 */ /* 0x000ea20000100800 */
[C---:B------:R-:W-:Y:S02]  /*1ed90*/  IMAD R3, R28.reuse, 0x8, R5 ;  /* 0x000000081c037824 */ /* 0x040fe400078e0205 */
[----:B------:R-:W-:-:S05]  /*1eda0*/  VIADD R28, R28, 0x1 ;  /* 0x000000011c1c7836 */ /* 0x000fca0000000000 */
[----:B------:R-:W-:Y:S02]  /*1edb0*/  ISETP.NE.AND P2, PT, R28, 0x2, PT ;  /* 0x000000021c00780c */ /* 0x000fe40003f45270 */
[----:B--2---:R-:W-:Y:S02]  /*1edc0*/  SHF.L.U32 R2, R0, 0x1f, RZ ;  /* 0x0000001f00027819 */ /* 0x004fe400000006ff */
[----:B------:R-:W-:Y:S02]  /*1edd0*/  SEL R0, RZ, 0x1, P2 ;  /* 0x00000001ff007807 */ /* 0x000fe40001000000 */
[----:B------:R-:W0:Y:S02]  /*1ede0*/  SYNCS.PHASECHK.TRANS64.TRYWAIT P1, [R3+URZ+0x2d840], R2 ;  /* 0x02d84002030075a7 */ /* 0x000e24000802017f */
[----:B0-----:R-:W-:Y:S05]  /*1edf0*/  @!P1 BRA `(.L_x_2613) ;  /* 0x0000004000709947 */ /* 0x001fea0003800000 */
.L_x_2776:
[----:B------:R-:W2:Y:S01]  /*1ee00*/  LDL.LU R4, [R1] ;  /* 0x0000000001047983 */ /* 0x000ea20000300800 */
[----:B------:R-:W-:Y:S02]  /*1ee10*/  SEL R28, R28, RZ, P2 ;  /* 0x000000ff1c1c7207 */ /* 0x000fe40001000000 */
[----:B--2---:R-:W-:Y:S01]  /*1ee20*/  LOP3.LUT R0, R4, R0, RZ, 0x3c, !PT ;  /* 0x0000000004007212 */ /* 0x004fe200078e3cff */
[----:B------:R-:W-:Y:S06]  /*1ee30*/  @!P0 BRA `(.L_x_2614) ;  /* 0x0000000000048947 */ /* 0x000fec0003800000 */
[----:B------:R-:W-:Y:S01]  /*1ee40*/  BPT.TRAP 0x1 ;  /* 0x000000040000795c */ /* 0x000fe20000300000 */
.L_x_2614:
[----:B------:R-:W-:Y:S01]  /*1ee50*/  IMAD R5, R28, 0x8, R5 ;  /* 0x000000081c057824 */ /* 0x000fe200078e0205 */
[----:B------:R-:W-:-:S04]  /*1ee60*/  SHF.L.U32 R0, R0, 0x1f, RZ ;  /* 0x0000001f00007819 */ /* 0x000fc800000006ff */
[----:B------:R-:W2:Y:S02]  /*1ee70*/  SYNCS.PHASECHK.TRANS64.TRYWAIT P1, [R5+URZ+0x2d840], R0 ;  /* 0x02d84000050075a7 */ /* 0x000ea4000802017f */
[----:B--2---:R-:W-:Y:S05]  /*1ee80*/  @!P1 BRA `(.L_x_2615) ;  /* 0x0000004000609947 */ /* 0x004fea0003800000 */
.L_x_2777:
[----:B------:R-:W-:Y:S05]  /*1ee90*/  @!P0 BRA `(.L_x_2616) ;  /* 0x0000000000048947 */ /* 0x000fea0003800000 */
[----:B------:R-:W-:Y:S01]  /*1eea0*/  BPT.TRAP 0x1 ;  /* 0x000000040000795c */ /* 0x000fe20000300000 */
.L_x_2616:
[----:B------:R-:W0:Y:S02]  /*1eeb0*/  SYNCS.PHASECHK.TRANS64.TRYWAIT P1, [R3+URZ+0x2d860], R2 ;  /* 0x02d86002030075a7 */ /* 0x000e24000802017f */
[----:B0-----:R-:W-:Y:S05]  /*1eec0*/  @!P1 BRA `(.L_x_2617) ;  /* 0x0000004000649947 */ /* 0x001fea0003800000 */
.L_x_2778:
[----:B------:R-:W-:Y:S05]  /*1eed0*/  @!P0 BRA `(.L_x_2618) ;  /* 0x0000000000048947 */ /* 0x000fea0003800000 */
[----:B------:R-:W-:Y:S01]  /*1eee0*/  BPT.TRAP 0x1 ;  /* 0x000000040000795c */ /* 0x000fe20000300000 */
.L_x_2618:
[----:B------:R0:W0:Y:S02]  /*1eef0*/  SYNCS.PHASECHK.TRANS64.TRYWAIT P0, [R5+URZ+0x2d860], R0 ;  /* 0x02d86000050075a7 */ /* 0x000024000800017f */
[----:B0-----:R-:W-:Y:S05]  /*1ef00*/  @!P0 NANOSLEEP.SYNCS 0x989680 ;  /* 0x009896800000895d */ /* 0x001fea0003900000 */
[----:B------:R-:W0:Y:S02]  /*1ef10*/  @!P0 SYNCS.PHASECHK.TRANS64 P0, [R5+URZ+0x2d860], R0 ;  /* 0x02d86000050085a7 */ /* 0x000e24000800007f */
[----:B0-----:R-:W-:Y:S05]  /*1ef20*/  @!P0 BRA `(.L_x_2618) ;  /* 0xfffffffc00f08947 */ /* 0x001fea000383ffff */
.L_x_2326:
[----:B------:R-:W-:Y:S05]  /*1ef30*/  BSYNC B9 ;  /* 0x0000000000097941 */ /* 0x000fea0003800000 */
.L_x_2323:
[----:B------:R-:W-:Y:S05]  /*1ef40*/  EXIT ;  /* 0x000000000000794d */ /* 0x000fea0003800000 */
.L_x_2344:
[----:B0-----:R0:W1:Y:S02]  /*1ef50*/  SYNCS.PHASECHK.TRANS64.TRYWAIT P4, [R57+URZ+0x2d890], R84 ;  /* 0x02d89054390075a7 */ /* 0x001064000808017f */
[----:B-1----:R-:W-:Y:S05]  /*1ef60*/  @!P4 NANOSLEEP.SYNCS 0x989680 ;  /* 0x009896800000c95d */ /* 0x002fea0003900000 */
[----:B------:R-:W1:Y:S02]  /*1ef70*/  @!P4 SYNCS.PHASECHK.TRANS64 P4, [R57+URZ+0x2d890], R84 ;  /* 0x02d890543900c5a7 */ /* 0x000e64000808007f */
[----:B-1----:R-:W-:Y:S05]  /*1ef80*/  @!P4 BRA `(.L_x_2344) ;  /* 0xfffffffc00f0c947 */ /* 0x002fea000383ffff */
[----:B------:R-:W-:Y:S05]  /*1ef90*/  BRA `(.L_x_2619) ;  /* 0xfffffe4400d07947 */ /* 0x000fea000383ffff */
.L_x_2345:
        /* <DEDUP_REMOVED lines=8> */
.L_x_2621:
[----:B------:R-:W-:Y:S05]  /*1f020*/  BSYNC B1 ;  /* 0x0000000000017941 */ /* 0x000fea0003800000 */
.L_x_2620:
        /* <DEDUP_REMOVED lines=8> */
.L_x_2622:
[----:B------:R-:W-:Y:S01]  /*1f0b0*/  IMAD.MOV.U32 R60, RZ, RZ, R14 ;  /* 0x000000ffff3c7224 */ /* 0x000fe200078e000e */
[----:B------:R-:W-:Y:S06]  /*1f0c0*/  BRA `(.L_x_2623) ;  /* 0xfffffe4400987947 */ /* 0x000fec000383ffff */
.L_x_2373:
[----:B0-----:R0:W1:Y:S02]  /*1f0d0*/  SYNCS.PHASECHK.TRANS64.TRYWAIT P4, [R57+URZ+0x2d890], R84 ;  /* 0x02d89054390075a7 */ /* 0x001064000808017f */
[----:B-1----:R-:W-:Y:S05]  /*1f0e0*/  @!P4 NANOSLEEP.SYNCS 0x989680 ;  /* 0x009896800000c95d */ /* 0x002fea0003900000 */
[----:B------:R-:W1:Y:S02]  /*1f0f0*/  @!P4 SYNCS.PHASECHK.TRANS64 P4, [R57+URZ+0x2d890], R84 ;  /* 0x02d890543900c5a7 */ /* 0x000e64000808007f */
[----:B-1----:R-:W-:Y:S05]  /*1f100*/  @!P4 BRA `(.L_x_2373) ;  /* 0xfffffffc00f0c947 */ /* 0x002fea000383ffff */
[----:B------:R-:W-:Y:S05]  /*1f110*/  BRA `(.L_x_2624) ;  /* 0xfffffe6000a07947 */ /* 0x000fea000383ffff */
.L_x_2374:
        /* <DEDUP_REMOVED lines=8> */
.L_x_2626:
[----:B------:R-:W-:Y:S05]  /*1f1a0*/  BSYNC B1 ;  /* 0x0000000000017941 */ /* 0x000fea0003800000 */
.L_x_2625:
        /* <DEDUP_REMOVED lines=8> */
.L_x_2627:
[----:B------:R-:W-:Y:S01]  /*1f230*/  IMAD.MOV.U32 R88, RZ, RZ, R14 ;  /* 0x000000ffff587224 */ /* 0x000fe200078e000e */
[----:B------:R-:W-:Y:S06]  /*1f240*/  BRA `(.L_x_2628) ;  /* 0xfffffe6000687947 */ /* 0x000fec000383ffff */
.L_x_2387:
[----:B0-----:R0:W1:Y:S02]  /*1f250*/  SYNCS.PHASECHK.TRANS64.TRYWAIT P3, [R57+URZ+0x2d890], R84 ;  /* 0x02d89054390075a7 */ /* 0x001064000806017f */
[----:B-1----:R-:W-:Y:S05]  /*1f260*/  @!P3 NANOSLEEP.SYNCS 0x989680 ;  /* 0x009896800000b95d */ /* 0x002fea0003900000 */
[----:B------:R-:W1:Y:S02]  /*1f270*/  @!P3 SYNCS.PHASECHK.TRANS64 P3, [R57+URZ+0x2d890], R84 ;  /* 0x02d890543900b5a7 */ /* 0x000e64000806007f */
[----:B-1----:R-:W-:Y:S05]  /*1f280*/  @!P3 BRA `(.L_x_2387) ;  /* 0xfffffffc00f0b947 */ /* 0x002fea000383ffff */
[----:B------:R-:W-:Y:S05]  /*1f290*/  BRA `(.L_x_2629) ;  /* 0xfffffe7800a47947 */ /* 0x000fea000383ffff */
.L_x_2388:
[----:B------:R-:W-:Y:S01]  /*1f2a0*/  BSSY B1, `(.L_x_2630) ;  /* 0x0000007000017945 */ /* 0x000fe20003800000 */
[----:B------:R-:W-:Y:S02]  /*1f2b0*/  IMAD.MOV.U32 R12, RZ, RZ, RZ ;  /* 0x000000ffff0c7224 */ /* 0x000fe400078e00ff */
[----:B------:R-:W-:Y:S02]  /*1f2c0*/  IMAD.MOV.U32 R11, RZ, RZ, 0x1e1f ;  /* 0x00001e1fff0b7424 */ /* 0x000fe400078e00ff */
[----:B------:R-:W-:-:S07]  /*1f2d0*/  IMAD.MOV.U32 R15, RZ, RZ, -0x1 ;  /* 0xffffffffff0f7424 */ /* 0x000fce00078e00ff */
[----:B0-----:R-:W-:Y:S05]  /*1f2e0*/  WARPSYNC.COLLECTIVE R15, `(.L_x_2631) ;  /* 0x000000000f087348 */ /* 0x001fea0003c00000 */
[----:B------:R1:W2:Y:S02]  /*1f2f0*/  SHFL.IDX P6, R14, R13, R12, R11 ;  /* 0x0000000c0d0e7389 */ /* 0x0002a400000c000b */
[----:B012---:R-:W-:Y:S01]  /*1f300*/  ENDCOLLECTIVE ;  /* 0x000000000000791b */ /* 0x007fe20003800000 */
.L_x_2631:
[----:B------:R-:W-:Y:S05]  /*1f310*/  BSYNC B1 ;  /* 0x0000000000017941 */ /* 0x000fea0003800000 */
.L_x_2630:
        /* <DEDUP_REMOVED lines=8> */
.L_x_2632:
[----:B------:R-:W-:Y:S01]  /*1f3a0*/  IMAD.MOV.U32 R39, RZ, RZ, R14 ;  /* 0x000000ffff277224 */ /* 0x000fe200078e000e */
[----:B------:R-:W-:Y:S06]  /*1f3b0*/  BRA `(.L_x_2633) ;  /* 0xfffffe7800c07947 */ /* 0x000fec000383ffff */
.L_x_2392:
[----:B------:R0:W0:Y:S02]  /*1f3c0*/  SYNCS.PHASECHK.TRANS64.TRYWAIT P2, [R57+URZ+0x2d8b0], R84 ;  /* 0x02d8b054390075a7 */ /* 0x000024000804017f */
[----:B0-----:R-:W-:Y:S05]  /*1f3d0*/  @!P2 NANOSLEEP.SYNCS 0x989680 ;  /* 0x009896800000a95d */ /* 0x001fea0003900000 */
[----:B------:R-:W0:Y:S02]  /*1f3e0*/  @!P2 SYNCS.PHASECHK.TRANS64 P2, [R57+URZ+0x2d8b0], R84 ;  /* 0x02d8b0543900a5a7 */ /* 0x000e24000804007f */
[----:B0-----:R-:W-:Y:S05]  /*1f3f0*/  @!P2 BRA `(.L_x_2392) ;  /* 0xfffffffc00f0a947 */ /* 0x001fea000383ffff */
[----:B------:R-:W-:Y:S05]  /*1f400*/  BRA `(.L_x_2634) ;  /* 0xfffffe7c00a47947 */ /* 0x000fea000383ffff */
.L_x_2400:
[----:B------:R-:W-:Y:S01]  /*1f410*/  BSSY B0, `(.L_x_2635) ;  /* 0x0000007000007945 */ /* 0x000fe20003800000 */
[----:B------:R-:W-:Y:S02]  /*1f420*/  IMAD.MOV.U32 R12, RZ, RZ, RZ ;  /* 0x000000ffff0c7224 */ /* 0x000fe400078e00ff */
[----:B------:R-:W-:Y:S02]  /*1f430*/  IMAD.MOV.U32 R11, RZ, RZ, 0x1f ;  /* 0x0000001fff0b7424 */ /* 0x000fe400078e00ff */
[----:B------:R-:W-:-:S07]  /*1f440*/  IMAD.MOV.U32 R15, RZ, RZ, -0x1 ;  /* 0xffffffffff0f7424 */ /* 0x000fce00078e00ff */
[----:B--23-5:R-:W-:Y:S05]  /*1f450*/  WARPSYNC.COLLECTIVE R15, `(.L_x_2636) ;  /* 0x000000000f087348 */ /* 0x02cfea0003c00000 */
[----:B------:R0:W1:Y:S02]  /*1f460*/  SHFL.IDX P6, R14, R13, R12, R11 ;  /* 0x0000000c0d0e7389 */ /* 0x00006400000c000b */
[----:B0123-5:R-:W-:Y:S01]  /*1f470*/  ENDCOLLECTIVE ;  /* 0x000000000000791b */ /* 0x02ffe20003800000 */
.L_x_2636:
[----:B------:R-:W-:Y:S05]  /*1f480*/  BSYNC B0 ;  /* 0x0000000000007941 */ /* 0x000fea0003800000 */
.L_x_2635:
[----:B------:R0:W-:Y:S01]  /*1f490*/  STL [R1+0x28], R14 ;  /* 0x0000280e01007387 */ /* 0x0001e20000100800 */
[----:B------:R-:W-:Y:S05]  /*1f4a0*/  BRA `(.L_x_2637) ;  /* 0xfffffe88003c7947 */ /* 0x000fea000383ffff */
.L_x_2411:
[----:B------:R-:W-:Y:S01]  /*1f4b0*/  BSSY B1, `(.L_x_2638) ;  /* 0x0000007000017945 */ /* 0x000fe20003800000 */
[----:B------:R-:W-:Y:S02]  /*1f4c0*/  IMAD.MOV.U32 R12, RZ, RZ, RZ ;  /* 0x000000ffff0c7224 */ /* 0x000fe400078e00ff */
[----:B------:R-:W-:Y:S02]  /*1f4d0*/  IMAD.MOV.U32 R11, RZ, RZ, 0x1e1f ;  /* 0x00001e1fff0b7424 */ /* 0x000fe400078e00ff */
[----:B------:R-:W-:-:S07]  /*1f4e0*/  IMAD.MOV.U32 R15, RZ, RZ, -0x1 ;  /* 0xffffffffff0f7424 */ /* 0x000fce00078e00ff */
[----:B0-23--:R-:W-:Y:S05]  /*1f4f0*/  WARPSYNC.COLLECTIVE R15, `(.L_x_2639) ;  /* 0x000000000f087348 */ /* 0x00dfea0003c00000 */
[----:B0-----:R0:W1:Y:S02]  /*1f500*/  SHFL.IDX P6, R14, R13, R12, R11 ;  /* 0x0000000c0d0e7389 */ /* 0x00106400000c000b */
[----:B0123--:R-:W-:Y:S01]  /*1f510*/  ENDCOLLECTIVE ;  /* 0x000000000000791b */ /* 0x00ffe20003800000 */
.L_x_2639:
[----:B------:R-:W-:Y:S05]  /*1f520*/  BSYNC B1 ;  /* 0x0000000000017941 */ /* 0x000fea0003800000 */
.L_x_2638:
        /* <DEDUP_REMOVED lines=8> */
.L_x_2640:
[----:B------:R-:W-:Y:S02]  /*1f5b0*/  IMAD.MOV.U32 R13, RZ, RZ, R0 ;  /* 0x000000ffff0d7224 */ /* 0x000fe400078e0000 */
[----:B------:R-:W-:-:S07]  /*1f5c0*/  IMAD.MOV.U32 R38, RZ, RZ, R14 ;  /* 0x000000ffff267224 */ /* 0x000fce00078e000e */
[----:B------:R-:W-:Y:S05]  /*1f5d0*/  WARPSYNC.COLLECTIVE R15, `(.L_x_2641) ;  /* 0x000000000f087348 */ /* 0x000fea0003c00000 */
[----:B------:R0:W1:Y:S02]  /*1f5e0*/  SHFL.IDX P6, R14, R13, R12, R11 ;  /* 0x0000000c0d0e7389 */ /* 0x00006400000c000b */
[----:B01----:R-:W-:Y:S01]  /*1f5f0*/  ENDCOLLECTIVE ;  /* 0x000000000000791b */ /* 0x003fe20003800000 */
.L_x_2641:
[----:B------:R-:W-:Y:S02]  /*1f600*/  IMAD.MOV.U32 R13, RZ, RZ, R39 ;  /* 0x000000ffff0d7224 */ /* 0x000fe400078e0027 */
[----:B------:R-:W-:-:S07]  /*1f610*/  IMAD.MOV.U32 R0, RZ, RZ, R14 ;  /* 0x000000ffff007224 */ /* 0x000fce00078e000e */
[----:B------:R-:W-:Y:S05]  /*1f620*/  WARPSYNC.COLLECTIVE R15, `(.L_x_2642) ;  /* 0x000000000f087348 */ /* 0x000fea0003c00000 */
[----:B------:R0:W1:Y:S02]  /*1f630*/  SHFL.IDX P6, R14, R13, R12, R11 ;  /* 0x0000000c0d0e7389 */ /* 0x00006400000c000b */
[----:B01----:R-:W-:Y:S01]  /*1f640*/  ENDCOLLECTIVE ;  /* 0x000000000000791b */ /* 0x003fe20003800000 */
.L_x_2642:
[----:B------:R-:W-:Y:S01]  /*1f650*/  IMAD.MOV.U32 R39, RZ, RZ, R14 ;  /* 0x000000ffff277224 */ /* 0x000fe200078e000e */
[----:B------:R-:W-:Y:S06]  /*1f660*/  BRA `(.L_x_2643) ;  /* 0xfffffe8c00ac7947 */ /* 0x000fec000383ffff */
.L_x_2415:
[----:B0-----:R0:W1:Y:S02]  /*1f670*/  SYNCS.PHASECHK.TRANS64.TRYWAIT P0, [R2+URZ+0x2d800], R3 ;  /* 0x02d80003020075a7 */ /* 0x001064000800017f */
[----:B-1----:R-:W-:Y:S05]  /*1f680*/  @!P0 NANOSLEEP.SYNCS 0x989680 ;  /* 0x009896800000895d */ /* 0x002fea0003900000 */
[----:B------:R-:W1:Y:S02]  /*1f690*/  @!P0 SYNCS.PHASECHK.TRANS64 P0, [R2+URZ+0x2d800], R3 ;  /* 0x02d80003020085a7 */ /* 0x000e64000800007f */
[----:B-1----:R-:W-:Y:S05]  /*1f6a0*/  @!P0 BRA `(.L_x_2415) ;  /* 0xfffffffc00f08947 */ /* 0x002fea000383ffff */
[----:B------:R-:W-:Y:S05]  /*1f6b0*/  BRA `(.L_x_2644) ;  /* 0xfffffe9400f87947 */ /* 0x000fea000383ffff */
.L_x_2427:
[----:B------:R-:W-:Y:S01]  /*1f6c0*/  BSSY B1, `(.L_x_2645) ;  /* 0x0000007000017945 */ /* 0x000fe20003800000 */
[----:B------:R-:W-:Y:S02]  /*1f6d0*/  IMAD.MOV.U32 R12, RZ, RZ, RZ ;  /* 0x000000ffff0c7224 */ /* 0x000fe400078e00ff */
[----:B------:R-:W-:Y:S02]  /*1f6e0*/  IMAD.MOV.U32 R11, RZ, RZ, 0x1e1f ;  /* 0x00001e1fff0b7424 */ /* 0x000fe400078e00ff */
[----:B------:R-:W-:-:S07]  /*1f6f0*/  IMAD.MOV.U32 R15, RZ, RZ, -0x1 ;  /* 0xffffffffff0f7424 */ /* 0x000fce00078e00ff */
[----:B0--3--:R-:W-:Y:S05]  /*1f700*/  WARPSYNC.COLLECTIVE R15, `(.L_x_2646) ;  /* 0x000000000f087348 */ /* 0x009fea0003c00000 */
[----:B0-----:R0:W1:Y:S02]  /*1f710*/  SHFL.IDX P6, R14, R13, R12, R11 ;  /* 0x0000000c0d0e7389 */ /* 0x00106400000c000b */
[----:B01-3--:R-:W-:Y:S01]  /*1f720*/  ENDCOLLECTIVE ;  /* 0x000000000000791b */ /* 0x00bfe20003800000 */
.L_x_2646:
[----:B------:R-:W-:Y:S05]  /*1f730*/  BSYNC B1 ;  /* 0x0000000000017941 */ /* 0x000fea0003800000 */
.L_x_2645:
        /* <DEDUP_REMOVED lines=8> */
.L_x_2647:
[----:B------:R-:W-:Y:S02]  /*1f7c0*/  IMAD.MOV.U32 R13, RZ, RZ, R37 ;  /* 0x000000ffff0d7224 */ /* 0x000fe400078e0025 */
[----:B------:R-:W-:-:S07]  /*1f7d0*/  IMAD.MOV.U32 R3, RZ, RZ, R14 ;  /* 0x000000ffff037224 */ /* 0x000fce00078e000e */
[----:B------:R-:W-:Y:S05]  /*1f7e0*/  WARPSYNC.COLLECTIVE R15, `(.L_x_2648) ;  /* 0x000000000f087348 */ /* 0x000fea0003c00000 */
[----:B------:R0:W1:Y:S02]  /*1f7f0*/  SHFL.IDX P6, R14, R13, R12, R11 ;  /* 0x0000000c0d0e7389 */ /* 0x00006400000c000b */
[----:B01----:R-:W-:Y:S01]  /*1f800*/  ENDCOLLECTIVE ;  /* 0x000000000000791b */ /* 0x003fe20003800000 */
.L_x_2648:
[----:B------:R-:W-:Y:S02]  /*1f810*/  IMAD.MOV.U32 R13, RZ, RZ, R38 ;  /* 0x000000ffff0d7224 */ /* 0x000fe400078e0026 */
[----:B------:R-:W-:-:S07]  /*1f820*/  IMAD.MOV.U32 R37, RZ, RZ, R14 ;  /* 0x000000ffff257224 */ /* 0x000fce00078e000e */
[----:B------:R-:W-:Y:S05]  /*1f830*/  WARPSYNC.COLLECTIVE R15, `(.L_x_2649) ;  /* 0x000000000f087348 */ /* 0x000fea0003c00000 */
[----:B------:R0:W1:Y:S02]  /*1f840*/  SHFL.IDX P6, R14, R13, R12, R11 ;  /* 0x0000000c0d0e7389 */ /* 0x00006400000c000b */
[----:B01----:R-:W-:Y:S01]  /*1f850*/  ENDCOLLECTIVE ;  /* 0x000000000000791b */ /* 0x003fe20003800000 */
.L_x_2649:
[----:B------:R-:W-:Y:S01]  /*1f860*/  IMAD.MOV.U32 R38, RZ, RZ, R14 ;  /* 0x000000ffff267224 */ /* 0x000fe200078e000e */
[----:B------:R-:W-:Y:S06]  /*1f870*/  BRA `(.L_x_2650) ;  /* 0xfffffeac00147947 */ /* 0x000fec000383ffff */
.L_x_2431:
[----:B0-----:R0:W1:Y:S02]  /*1f880*/  SYNCS.PHASECHK.TRANS64.TRYWAIT P0, [R2+URZ+0x2d800], R3 ;  /* 0x02d80003020075a7 */ /* 0x001064000800017f */
[----:B-1----:R-:W-:Y:S05]  /*1f890*/  @!P0 NANOSLEEP.SYNCS 0x989680 ;  /* 0x009896800000895d */ /* 0x002fea0003900000 */
[----:B------:R-:W1:Y:S02]  /*1f8a0*/  @!P0 SYNCS.PHASECHK.TRANS64 P0, [R2+URZ+0x2d800], R3 ;  /* 0x02d80003020085a7 */ /* 0x000e64000800007f */
[----:B-1----:R-:W-:Y:S05]  /*1f8b0*/  @!P0 BRA `(.L_x_2431) ;  /* 0xfffffffc00f08947 */ /* 0x002fea000383ffff */
[----:B------:R-:W-:Y:S05]  /*1f8c0*/  BRA `(.L_x_2651) ;  /* 0xfffffeb000d47947 */ /* 0x000fea000383ffff */
.L_x_2439:
[----:B-1----:R1:W3:Y:S02]  /*1f8d0*/  SYNCS.PHASECHK.TRANS64.TRYWAIT P1, [R3+URZ+0x2d830], R4 ;  /* 0x02d83004030075a7 */ /* 0x0022e4000802017f */
[----:B---3--:R-:W-:Y:S05]  /*1f8e0*/  @!P1 NANOSLEEP.SYNCS 0x989680 ;  /* 0x009896800000995d */ /* 0x008fea0003900000 */
[----:B------:R-:W3:Y:S02]  /*1f8f0*/  @!P1 SYNCS.PHASECHK.TRANS64 P1, [R3+URZ+0x2d830], R4 ;  /* 0x02d83004030095a7 */ /* 0x000ee4000802007f */
[----:B---3--:R-:W-:Y:S05]  /*1f900*/  @!P1 BRA `(.L_x_2439) ;  /* 0xfffffffc00f09947 */ /* 0x008fea000383ffff */
[----:B------:R-:W-:Y:S05]  /*1f910*/  BRA `(.L_x_2438) ;  /* 0xfffffec800c07947 */ /* 0x000fea000383ffff */
.L_x_2446:
[----:B-1----:R1:W2:Y:S02]  /*1f920*/  SYNCS.PHASECHK.TRANS64.TRYWAIT P2, [R7+URZ+0x2d830], R0 ;  /* 0x02d83000070075a7 */ /* 0x0022a4000804017f */
[----:B--2---:R-:W-:Y:S05]  /*1f930*/  @!P2 NANOSLEEP.SYNCS 0x989680 ;  /* 0x009896800000a95d */ /* 0x004fea0003900000 */
[----:B------:R-:W2:Y:S02]  /*1f940*/  @!P2 SYNCS.PHASECHK.TRANS64 P2, [R7+URZ+0x2d830], R0 ;  /* 0x02d830000700a5a7 */ /* 0x000ea4000804007f */
[----:B--2---:R-:W-:Y:S05]  /*1f950*/  @!P2 BRA `(.L_x_2446) ;  /* 0xfffffffc00f0a947 */ /* 0x004fea000383ffff */
[----:B------:R-:W-:Y:S05]  /*1f960*/  BRA `(.L_x_2445) ;  /* 0xfffffef000147947 */ /* 0x000fea000383ffff */
.L_x_2450:
[----:B-1----:R1:W2:Y:S02]  /*1f970*/  SYNCS.PHASECHK.TRANS64.TRYWAIT P1, [R7+URZ+0x2d850], R0 ;  /* 0x02d85000070075a7 */ /* 0x0022a4000802017f */
[----:B--2---:R-:W-:Y:S05]  /*1f980*/  @!P1 NANOSLEEP.SYNCS 0x989680 ;  /* 0x009896800000995d */ /* 0x004fea0003900000 */
[----:B------:R-:W2:Y:S02]  /*1f990*/  @!P1 SYNCS.PHASECHK.TRANS64 P1, [R7+URZ+0x2d850], R0 ;  /* 0x02d85000070095a7 */ /* 0x000ea4000802007f */
[----:B--2---:R-:W-:Y:S05]  /*1f9a0*/  @!P1 BRA `(.L_x_2450) ;  /* 0xfffffffc00f09947 */ /* 0x004fea000383ffff */
[----:B------:R-:W-:Y:S05]  /*1f9b0*/  BRA `(.L_x_2447) ;  /* 0xfffffef400247947 */ /* 0x000fea000383ffff */
.L_x_2459:
[----:B-1----:R1:W2:Y:S02]  /*1f9c0*/  SYNCS.PHASECHK.TRANS64.TRYWAIT P2, [R7+URZ+0x2d830], R0 ;  /* 0x02d83000070075a7 */ /* 0x0022a4000804017f */
[----:B--2---:R-:W-:Y:S05]  /*1f9d0*/  @!P2 NANOSLEEP.SYNCS 0x989680 ;  /* 0x009896800000a95d */ /* 0x004fea0003900000 */
[----:B------:R-:W2:Y:S02]  /*1f9e0*/  @!P2 SYNCS.PHASECHK.TRANS64 P2, [R7+URZ+0x2d830], R0 ;  /* 0x02d830000700a5a7 */ /* 0x000ea4000804007f */
[----:B--2---:R-:W-:Y:S05]  /*1f9f0*/  @!P2 BRA `(.L_x_2459) ;  /* 0xfffffffc00f0a947 */ /* 0x004fea000383ffff */
[----:B------:R-:W-:Y:S05]  /*1fa00*/  BRA `(.L_x_2458) ;  /* 0xffffff1c00987947 */ /* 0x000fea000383ffff */
.L_x_2463:
[----:B-1----:R1:W2:Y:S02]  /*1fa10*/  SYNCS.PHASECHK.TRANS64.TRYWAIT P1, [R5+URZ+0x2d850], R0 ;  /* 0x02d85000050075a7 */ /* 0x0022a4000802017f */
[----:B--2---:R-:W-:Y:S05]  /*1fa20*/  @!P1 NANOSLEEP.SYNCS 0x989680 ;  /* 0x009896800000995d */ /* 0x004fea0003900000 */
[----:B------:R-:W2:Y:S02]  /*1fa30*/  @!P1 SYNCS.PHASECHK.TRANS64 P1, [R5+URZ+0x2d850], R0 ;  /* 0x02d85000050095a7 */ /* 0x000ea4000802007f */
[----:B--2---:R-:W-:Y:S05]  /*1fa40*/  @!P1 BRA `(.L_x_2463) ;  /* 0xfffffffc00f09947 */ /* 0x004fea000383ffff */
[----:B------:R-:W-:Y:S05]  /*1fa50*/  BRA `(.L_x_2460) ;  /* 0xffffff2000a87947 */ /* 0x000fea000383ffff */
.L_x_2470:
[----:B-1----:R1:W2:Y:S02]  /*1fa60*/  SYNCS.PHASECHK.TRANS64.TRYWAIT P1, [R6+URZ+0x2d850], R5 ;  /* 0x02d85005060075a7 */ /* 0x0022a4000802017f */
[----:B--2---:R-:W-:Y:S05]  /*1fa70*/  @!P1 NANOSLEEP.SYNCS 0x989680 ;  /* 0x009896800000995d */ /* 0x004fea0003900000 */
[----:B------:R-:W2:Y:S02]  /*1fa80*/  @!P1 SYNCS.PHASECHK.TRANS64 P1, [R6+URZ+0x2d850], R5 ;  /* 0x02d85005060095a7 */ /* 0x000ea4000802007f */
[----:B--2---:R-:W-:Y:S05]  /*1fa90*/  @!P1 BRA `(.L_x_2470) ;  /* 0xfffffffc00f09947 */ /* 0x004fea000383ffff */
[----:B------:R-:W-:Y:S05]  /*1faa0*/  BRA `(.L_x_2469) ;  /* 0xffffff4000787947 */ /* 0x000fea000383ffff */
.L_x_2476:
[----:B------:R-:W-:Y:S02]  /*1fab0*/  IMAD.MOV.U32 R13, RZ, RZ, R20 ;  /* 0x000000ffff0d7224 */ /* 0x000fe400078e0014 */
[----:B------:R-:W-:Y:S02]  /*1fac0*/  IMAD.MOV.U32 R12, RZ, RZ, RZ ;  /* 0x000000ffff0c7224 */ /* 0x000fe400078e00ff */
[----:B------:R-:W-:Y:S02]  /*1fad0*/  IMAD.MOV.U32 R11, RZ, RZ, 0x1c1f ;  /* 0x00001c1fff0b7424 */ /* 0x000fe400078e00ff */
[----:B------:R-:W-:-:S07]  /*1fae0*/  IMAD.MOV.U32 R15, RZ, RZ, -0x1 ;  /* 0xffffffffff0f7424 */ /* 0x000fce00078e00ff */
[----:B-----5:R-:W-:Y:S05]  /*1faf0*/  WARPSYNC.COLLECTIVE R15, `(.L_x_2652) ;  /* 0x000000000f087348 */ /* 0x020fea0003c00000 */
[----:B------:R0:W1:Y:S02]  /*1fb00*/  SHFL.IDX P6, R14, R13, R12, R11 ;  /* 0x0000000c0d0e7389 */ /* 0x00006400000c000b */
[----:B01---5:R-:W-:Y:S01]  /*1fb10*/  ENDCOLLECTIVE ;  /* 0x000000000000791b */ /* 0x023fe20003800000 */
.L_x_2652:
[----:B------:R-:W-:Y:S02]  /*1fb20*/  IMAD.MOV.U32 R13, RZ, RZ, R0 ;  /* 0x000000ffff0d7224 */ /* 0x000fe400078e0000 */
[----:B------:R-:W-:-:S07]  /*1fb30*/  IMAD.MOV.U32 R3, RZ, RZ, R14 ;  /* 0x000000ffff037224 */ /* 0x000fce00078e000e */
[----:B------:R-:W-:Y:S05]  /*1fb40*/  WARPSYNC.COLLECTIVE R15, `(.L_x_2653) ;  /* 0x000000000f087348 */ /* 0x000fea0003c00000 */
[----:B------:R0:W1:Y:S02]  /*1fb50*/  SHFL.IDX P6, R14, R13, R12, R11 ;  /* 0x0000000c0d0e7389 */ /* 0x00006400000c000b */
[----:B01----:R-:W-:Y:S01]  /*1fb60*/  ENDCOLLECTIVE ;  /* 0x000000000000791b */ /* 0x003fe20003800000 */
.L_x_2653:
[----:B------:R-:W-:Y:S05]  /*1fb70*/  BRA `(.L_x_2654) ;  /* 0xffffff5c004c7947 */ /* 0x000fea000383ffff */
.L_x_2479:
        /* <DEDUP_REMOVED lines=8> */
.L_x_2656:
[----:B------:R-:W-:Y:S05]  /*1fc00*/  BSYNC B1 ;  /* 0x0000000000017941 */ /* 0x000fea0003800000 */
.L_x_2655:
        /* <DEDUP_REMOVED lines=8> */
.L_x_2657:
[----:B------:R-:W-:Y:S05]  /*1fc90*/  BRA `(.L_x_2658) ;  /* 0xffffff5c005c7947 */ /* 0x000fea000383ffff */
.L_x_2481:
[----:B------:R-:W-:Y:S02]  /*1fca0*/  IMAD.MOV.U32 R13, RZ, RZ, R26 ;  /* 0x000000ffff0d7224 */ /* 0x000fe400078e001a */
[----:B------:R-:W-:Y:S02]  /*1fcb0*/  IMAD.MOV.U32 R12, RZ, RZ, RZ ;  /* 0x000000ffff0c7224 */ /* 0x000fe400078e00ff */
[----:B------:R-:W-:Y:S02]  /*1fcc0*/  IMAD.MOV.U32 R11, RZ, RZ, 0x1c1f ;  /* 0x00001c1fff0b7424 */ /* 0x000fe400078e00ff */
[----:B------:R-:W-:-:S07]  /*1fcd0*/  IMAD.MOV.U32 R15, RZ, RZ, -0x1 ;  /* 0xffffffffff0f7424 */ /* 0x000fce00078e00ff */
[----:B------:R-:W-:Y:S05]  /*1fce0*/  WARPSYNC.COLLECTIVE R15, `(.L_x_2659) ;  /* 0x000000000f087348 */ /* 0x000fea0003c00000 */
[----:B------:R0:W1:Y:S02]  /*1fcf0*/  SHFL.IDX P6, R14, R13, R12, R11 ;  /* 0x0000000c0d0e7389 */ /* 0x00006400000c000b */
[----:B01----:R-:W-:Y:S01]  /*1fd00*/  ENDCOLLECTIVE ;  /* 0x000000000000791b */ /* 0x003fe20003800000 */
.L_x_2659:
[----:B------:R-:W-:Y:S02]  /*1fd10*/  IMAD.MOV.U32 R13, RZ, RZ, R0 ;  /* 0x000000ffff0d7224 */ /* 0x000fe400078e0000 */
[----:B------:R-:W-:-:S07]  /*1fd20*/  IMAD.MOV.U32 R3, RZ, RZ, R14 ;  /* 0x000000ffff037224 */ /* 0x000fce00078e000e */
[----:B------:R-:W-:Y:S05]  /*1fd30*/  WARPSYNC.COLLECTIVE R15, `(.L_x_2660) ;  /* 0x000000000f087348 */ /* 0x000fea0003c00000 */
[----:B------:R0:W1:Y:S02]  /*1fd40*/  SHFL.IDX P6, R14, R13, R12, R11 ;  /* 0x0000000c0d0e7389 */ /* 0x00006400000c000b */
[----:B01----:R-:W-:Y:S01]  /*1fd50*/  ENDCOLLECTIVE ;  /* 0x000000000000791b */ /* 0x003fe20003800000 */
.L_x_2660:
[----:B------:R-:W-:Y:S05]  /*1fd60*/  BRA `(.L_x_2661) ;  /* 0xffffff6000287947 */ /* 0x000fea000383ffff */
.L_x_2484:
        /* <DEDUP_REMOVED lines=8> */
.L_x_2663:
[----:B------:R-:W-:Y:S05]  /*1fdf0*/  BSYNC B1 ;  /* 0x0000000000017941 */ /* 0x000fea0003800000 */
.L_x_2662:
        /* <DEDUP_REMOVED lines=8> */
.L_x_2664:
[----:B------:R-:W-:Y:S05]  /*1fe80*/  BRA `(.L_x_2665) ;  /* 0xffffff6400247947 */ /* 0x000fea000383ffff */
.L_x_2488:
[----:B------:R-:W-:Y:S02]  /*1fe90*/  IMAD.MOV.U32 R13, RZ, RZ, R4 ;  /* 0x000000ffff0d7224 */ /* 0x000fe400078e0004 */
[----:B------:R-:W-:Y:S02]  /*1fea0*/  IMAD.MOV.U32 R12, RZ, RZ, RZ ;  /* 0x000000ffff0c7224 */ /* 0x000fe400078e00ff */
[----:B------:R-:W-:Y:S02]  /*1feb0*/  IMAD.MOV.U32 R11, RZ, RZ, 0x1c1f ;  /* 0x00001c1fff0b7424 */ /* 0x000fe400078e00ff */
[----:B------:R-:W-:-:S07]  /*1fec0*/  IMAD.MOV.U32 R15, RZ, RZ, -0x1 ;  /* 0xffffffffff0f7424 */ /* 0x000fce00078e00ff */
[----:B-1----:R-:W-:Y:S05]  /*1fed0*/  WARPSYNC.COLLECTIVE R15, `(.L_x_2666) ;  /* 0x000000000f087348 */ /* 0x002fea0003c00000 */
[----:B------:R0:W2:Y:S02]  /*1fee0*/  SHFL.IDX P6, R14, R13, R12, R11 ;  /* 0x0000000c0d0e7389 */ /* 0x0000a400000c000b */
[----:B012---:R-:W-:Y:S01]  /*1fef0*/  ENDCOLLECTIVE ;  /* 0x000000000000791b */ /* 0x007fe20003800000 */
.L_x_2666:
[----:B------:R-:W-:Y:S02]  /*1ff00*/  IMAD.MOV.U32 R13, RZ, RZ, R0 ;  /* 0x000000ffff0d7224 */ /* 0x000fe400078e0000 */
[----:B------:R-:W-:-:S07]  /*1ff10*/  IMAD.MOV.U32 R3, RZ, RZ, R14 ;  /* 0x000000ffff037224 */ /* 0x000fce00078e000e */
[----:B------:R-:W-:Y:S05]  /*1ff20*/  WARPSYNC.COLLECTIVE R15, `(.L_x_2667) ;  /* 0x000000000f087348 */ /* 0x000fea0003c00000 */
[----:B------:R0:W1:Y:S02]  /*1ff30*/  SHFL.IDX P6, R14, R13, R12, R11 ;  /* 0x0000000c0d0e7389 */ /* 0x00006400000c000b */
[----:B01----:R-:W-:Y:S01]  /*1ff40*/  ENDCOLLECTIVE ;  /* 0x000000000000791b */ /* 0x003fe20003800000 */
.L_x_2667:
[----:B------:R-:W-:Y:S05]  /*1ff50*/  BRA `(.L_x_2668) ;  /* 0xffffff70005c7947 */ /* 0x000fea000383ffff */
.L_x_2491:
        /* <DEDUP_REMOVED lines=8> */
.L_x_2670:
[----:B------:R-:W-:Y:S05]  /*1ffe0*/  BSYNC B1 ;  /* 0x0000000000017941 */ /* 0x000fea0003800000 */
.L_x_2669:
        /* <DEDUP_REMOVED lines=8> */
.L_x_2671:
[----:B------:R-:W-:Y:S05]  /*20070*/  BRA `(.L_x_2672) ;  /* 0xffffff7000707947 */ /* 0x000fea000383ffff */
.L_x_2510:
[----:B------:R-:W2:Y:S01]  /*20080*/  S2R R7, SR_TID.X ;  /* 0x0000000000077919 */ /* 0x000ea20000002100 */
[----:B------:R-:W-:Y:S01]  /*20090*/  BSSY B1, `(.L_x_2673) ;  /* 0x000000a000017945 */ /* 0x000fe20003800000 */
[----:B------:R-:W-:Y:S02]  /*200a0*/  IMAD.MOV.U32 R12, RZ, RZ, RZ ;  /* 0x000000ffff0c7224 */ /* 0x000fe400078e00ff */
[----:B------:R-:W-:Y:S02]  /*200b0*/  IMAD.MOV.U32 R11, RZ, RZ, 0x1f ;  /* 0x0000001fff0b7424 */ /* 0x000fe400078e00ff */
[----:B------:R-:W-:Y:S01]  /*200c0*/  IMAD.MOV.U32 R15, RZ, RZ, -0x1 ;  /* 0xffffffffff0f7424 */ /* 0x000fe200078e00ff */
[----:B--2---:R-:W-:-:S04]  /*200d0*/  SHF.R.U32.HI R7, RZ, 0x5, R7 ;  /* 0x00000005ff077819 */ /* 0x004fc80000011607 */
[----:B------:R-:W-:-:S05]  /*200e0*/  LOP3.LUT R7, R7, 0x3, RZ, 0xc0, !PT ;  /* 0x0000000307077812 */ /* 0x000fca00078ec0ff */
[----:B------:R-:W-:-:S07]  /*200f0*/  IMAD.MOV.U32 R13, RZ, RZ, R7 ;  /* 0x000000ffff0d7224 */ /* 0x000fce00078e0007 */
[----:B01----:R-:W-:Y:S05]  /*20100*/  WARPSYNC.COLLECTIVE R15, `(.L_x_2674) ;  /* 0x000000000f087348 */ /* 0x003fea0003c00000 */
[----:B------:R2:W3:Y:S02]  /*20110*/  SHFL.IDX P6, R14, R13, R12, R11 ;  /* 0x0000000c0d0e7389 */ /* 0x0004e400000c000b */
[----:B0123--:R-:W-:Y:S01]  /*20120*/  ENDCOLLECTIVE ;  /* 0x000000000000791b */ /* 0x00ffe20003800000 */
.L_x_2674:
[----:B------:R-:W-:Y:S05]  /*20130*/  BSYNC B1 ;  /* 0x0000000000017941 */ /* 0x000fea0003800000 */
.L_x_2673:
[----:B------:R-:W-:Y:S05]  /*20140*/  BRA `(.L_x_2675) ;  /* 0xffffff8c009c7947 */ /* 0x000fea000383ffff */
.L_x_2512:
[----:B------:R-:W-:Y:S01]  /*20150*/  BSSY B1, `(.L_x_2676) ;  /* 0x0000006000017945 */ /* 0x000fe20003800000 */
[----:B------:R-:W-:-:S07]  /*20160*/  IMAD.MOV.U32 R15, RZ, RZ, -0x1 ;  /* 0xffffffffff0f7424 */ /* 0x000fce00078e00ff */
[----:B012---:R-:W-:Y:S05]  /*20170*/  WARPSYNC.COLLECTIVE R15, `(.L_x_2677) ;  /* 0x000000000f0c7348 */ /* 0x007fea0003c00000 */
[----:B------:R-:W-:Y:S02]  /*20180*/  ELECT P6, UR62, PT ;  /* 0x00000000003e782f */ /* 0x000fe400038c0000 */
[----:B------:R-:W-:Y:S01]  /*20190*/  MOV R14, UR62 ;  /* 0x0000003e000e7c02 */ /* 0x000fe20008000f00 */
[----:B012---:R-:W-:Y:S10]  /*201a0*/  ENDCOLLECTIVE ;  /* 0x000000000000791b */ /* 0x007ff40003800000 */
.L_x_2677:
[----:B------:R-:W-:Y:S05]  /*201b0*/  BSYNC B1 ;  /* 0x0000000000017941 */ /* 0x000fea0003800000 */
.L_x_2676:
[----:B------:R-:W-:Y:S05]  /*201c0*/  BRA `(.L_x_2511) ;  /* 0xffffff8c00947947 */ /* 0x000fea000383ffff */
.L_x_2514:
[----:B--2---:R2:W3:Y:S02]  /*201d0*/  SYNCS.PHASECHK.TRANS64.TRYWAIT P0, [R16+URZ+0x2d820], R6 ;  /* 0x02d82006100075a7 */ /* 0x0044e4000800017f */
[----:B---3--:R-:W-:Y:S05]  /*201e0*/  @!P0 NANOSLEEP.SYNCS 0x989680 ;  /* 0x009896800000895d */ /* 0x008fea0003900000 */
[----:B------:R-:W3:Y:S02]  /*201f0*/  @!P0 SYNCS.PHASECHK.TRANS64 P0, [R16+URZ+0x2d820], R6 ;  /* 0x02d82006100085a7 */ /* 0x000ee4000800007f */
[----:B---3--:R-:W-:Y:S05]  /*20200*/  @!P0 BRA `(.L_x_2514) ;  /* 0xfffffffc00f08947 */ /* 0x008fea000383ffff */
[----:B------:R-:W-:Y:S05]  /*20210*/  BRA `(.L_x_2678) ;  /* 0xffffff8c00a47947 */ /* 0x000fea000383ffff */
.L_x_2518:
[----:B0-----:R0:W1:Y:S02]  /*20220*/  SYNCS.PHASECHK.TRANS64.TRYWAIT P0, [R9+URZ+0x2d8a0], R11 ;  /* 0x02d8a00b090075a7 */ /* 0x001064000800017f */
[----:B-1----:R-:W-:Y:S05]  /*20230*/  @!P0 NANOSLEEP.SYNCS 0x989680 ;  /* 0x009896800000895d */ /* 0x002fea0003900000 */
[----:B------:R-:W1:Y:S02]  /*20240*/  @!P0 SYNCS.PHASECHK.TRANS64 P0, [R9+URZ+0x2d8a0], R11 ;  /* 0x02d8a00b090085a7 */ /* 0x000e64000800007f */
[----:B-1----:R-:W-:Y:S05]  /*20250*/  @!P0 BRA `(.L_x_2518) ;  /* 0xfffffffc00f08947 */ /* 0x002fea000383ffff */
[----:B------:R-:W-:Y:S05]  /*20260*/  BRA `(.L_x_2679) ;  /* 0xffffff8c00c07947 */ /* 0x000fea000383ffff */
.L_x_2525:
[----:B-1----:R1:W2:Y:S02]  /*20270*/  SYNCS.PHASECHK.TRANS64.TRYWAIT P0, [R9+URZ+0x2d8c0], R11 ;  /* 0x02d8c00b090075a7 */ /* 0x0022a4000800017f */
[----:B--2---:R-:W-:Y:S05]  /*20280*/  @!P0 NANOSLEEP.SYNCS 0x989680 ;  /* 0x009896800000895d */ /* 0x004fea0003900000 */
[----:B------:R-:W2:Y:S02]  /*20290*/  @!P0 SYNCS.PHASECHK.TRANS64 P0, [R9+URZ+0x2d8c0], R11 ;  /* 0x02d8c00b090085a7 */ /* 0x000ea4000800007f */
[----:B--2---:R-:W-:Y:S05]  /*202a0*/  @!P0 BRA `(.L_x_2525) ;  /* 0xfffffffc00f08947 */ /* 0x004fea000383ffff */
[----:B------:R-:W-:Y:S05]  /*202b0*/  BRA `(.L_x_2680) ;  /* 0xffffff9000bc7947 */ /* 0x000fea000383ffff */
.L_x_2534:
[----:B0-----:R0:W1:Y:S02]  /*202c0*/  SYNCS.PHASECHK.TRANS64.TRYWAIT P1, [R9+URZ+0x2d8a0], R8 ;  /* 0x02d8a008090075a7 */ /* 0x001064000802017f */
[----:B-1----:R-:W-:Y:S05]  /*202d0*/  @!P1 NANOSLEEP.SYNCS 0x989680 ;  /* 0x009896800000995d */ /* 0x002fea0003900000 */
[----:B------:R-:W1:Y:S02]  /*202e0*/  @!P1 SYNCS.PHASECHK.TRANS64 P1, [R9+URZ+0x2d8a0], R8 ;  /* 0x02d8a008090095a7 */ /* 0x000e64000802007f */
[----:B-1----:R-:W-:Y:S05]  /*202f0*/  @!P1 BRA `(.L_x_2534) ;  /* 0xfffffffc00f09947 */ /* 0x002fea000383ffff */
[----:B------:R-:W-:Y:S05]  /*20300*/  BRA `(.L_x_2681) ;  /* 0xffffff9400fc7947 */ /* 0x000fea000383ffff */
.L_x_2541:
[----:B-1----:R1:W2:Y:S02]  /*20310*/  SYNCS.PHASECHK.TRANS64.TRYWAIT P1, [R9+URZ+0x2d8c0], R8 ;  /* 0x02d8c008090075a7 */ /* 0x0022a4000802017f */
[----:B--2---:R-:W-:Y:S05]  /*20320*/  @!P1 NANOSLEEP.SYNCS 0x989680 ;  /* 0x009896800000995d */ /* 0x004fea0003900000 */
[----:B------:R-:W2:Y:S02]  /*20330*/  @!P1 SYNCS.PHASECHK.TRANS64 P1, [R9+URZ+0x2d8c0], R8 ;  /* 0x02d8c008090095a7 */ /* 0x000ea4000802007f */
[----:B--2---:R-:W-:Y:S05]  /*20340*/  @!P1 BRA `(.L_x_2541) ;  /* 0xfffffffc00f09947 */ /* 0x004fea000383ffff */
[----:B------:R-:W-:Y:S05]  /*20350*/  BRA `(.L_x_2682) ;  /* 0xffffff9800f47947 */ /* 0x000fea000383ffff */
.L_x_2558:
        /* <DEDUP_REMOVED lines=11> */
.L_x_2684:
[----:B------:R-:W-:Y:S05]  /*20410*/  BSYNC B0 ;  /* 0x0000000000007941 */ /* 0x000fea0003800000 */
.L_x_2683:
[----:B------:R-:W-:Y:S05]  /*20420*/  BRA `(.L_x_2685) ;  /* 0xffffffa800ec7947 */ /* 0x000fea000383ffff */
.L_x_2561:
[----:B0-----:R0:W1:Y:S02]  /*20430*/  SYNCS.PHASECHK.TRANS64.TRYWAIT P0, [R0+URZ+0x2d840], R5 ;  /* 0x02d84005000075a7 */ /* 0x001064000800017f */
[----:B-1----:R-:W-:Y:S05]  /*20440*/  @!P0 NANOSLEEP.SYNCS 0x989680 ;  /* 0x009896800000895d */ /* 0x002fea0003900000 */
[----:B------:R-:W1:Y:S02]  /*20450*/  @!P0 SYNCS.PHASECHK.TRANS64 P0, [R0+URZ+0x2d840], R5 ;  /* 0x02d84005000085a7 */ /* 0x000e64000800007f */
[----:B-1----:R-:W-:Y:S05]  /*20460*/  @!P0 BRA `(.L_x_2561) ;  /* 0xfffffffc00f08947 */ /* 0x002fea000383ffff */
[----:B------:R-:W-:Y:S05]  /*20470*/  BRA `(.L_x_2686) ;  /* 0xffffffac00407947 */ /* 0x000fea000383ffff */
.L_x_2562:
        /* <DEDUP_REMOVED lines=8> */
.L_x_2688:
[----:B------:R-:W-:Y:S05]  /*20500*/  BSYNC B0 ;  /* 0x0000000000007941 */ /* 0x000fea0003800000 */
.L_x_2687:
        /* <DEDUP_REMOVED lines=8> */
.L_x_2689:
[----:B------:R-:W-:Y:S02]  /*20590*/  IMAD.MOV.U32 R13, RZ, RZ, R7 ;  /* 0x000000ffff0d7224 */ /* 0x000fe400078e0007 */
[----:B------:R-:W-:Y:S02]  /*205a0*/  IMAD.MOV.U32 R12, RZ, RZ, 0x1 ;  /* 0x00000001ff0c7424 */ /* 0x000fe400078e00ff */
[----:B------:R-:W-:-:S07]  /*205b0*/  IMAD.MOV.U32 R4, RZ, RZ, R14 ;  /* 0x000000ffff047224 */ /* 0x000fce00078e000e */
[----:B------:R-:W-:Y:S05]  /*205c0*/  WARPSYNC.COLLECTIVE R15, `(.L_x_2690) ;  /* 0x000000000f087348 */ /* 0x000fea0003c00000 */
[----:B------:R0:W1:Y:S02]  /*205d0*/  SHFL.IDX P6, R14, R13, R12, R11 ;  /* 0x0000000c0d0e7389 */ /* 0x00006400000c000b */
[----:B01----:R-:W-:Y:S01]  /*205e0*/  ENDCOLLECTIVE ;  /* 0x000000000000791b */ /* 0x003fe20003800000 */
.L_x_2690:
        /* <DEDUP_REMOVED lines=18> */
.L_x_2691:
[----:B------:R-:W-:Y:S02]  /*20710*/  IMAD.MOV.U32 R13, RZ, RZ, R7 ;  /* 0x000000ffff0d7224 */ /* 0x000fe400078e0007 */
[----:B------:R-:W-:Y:S02]  /*20720*/  IMAD.MOV.U32 R12, RZ, RZ, 0x2 ;  /* 0x00000002ff0c7424 */ /* 0x000fe400078e00ff */
[----:B------:R-:W-:-:S07]  /*20730*/  IMAD.MOV.U32 R4, RZ, RZ, R14 ;  /* 0x000000ffff047224 */ /* 0x000fce00078e000e */
[----:B------:R-:W-:Y:S05]  /*20740*/  WARPSYNC.COLLECTIVE R15, `(.L_x_2692) ;  /* 0x000000000f087348 */ /* 0x000fea0003c00000 */
[----:B------:R0:W1:Y:S02]  /*20750*/  SHFL.IDX P6, R14, R13, R12, R11 ;  /* 0x0000000c0d0e7389 */ /* 0x00006400000c000b */
[----:B01----:R-:W-:Y:S01]  /*20760*/  ENDCOLLECTIVE ;  /* 0x000000000000791b */ /* 0x003fe20003800000 */
.L_x_2692:
        /* <DEDUP_REMOVED lines=18> */
.L_x_2693:
[----:B------:R-:W-:Y:S02]  /*20890*/  IMAD.MOV.U32 R13, RZ, RZ, R7 ;  /* 0x000000ffff0d7224 */ /* 0x000fe400078e0007 */
[----:B------:R-:W-:Y:S02]  /*208a0*/  IMAD.MOV.U32 R12, RZ, RZ, 0x3 ;  /* 0x00000003ff0c7424 */ /* 0x000fe400078e00ff */
[----:B------:R-:W-:-:S07]  /*208b0*/  IMAD.MOV.U32 R4, RZ, RZ, R14 ;  /* 0x000000ffff047224 */ /* 0x000fce00078e000e */
[----:B------:R-:W-:Y:S05]  /*208c0*/  WARPSYNC.COLLECTIVE R15, `(.L_x_2694) ;  /* 0x000000000f087348 */ /* 0x000fea0003c00000 */
[----:B------:R0:W1:Y:S02]  /*208d0*/  SHFL.IDX P6, R14, R13, R12, R11 ;  /* 0x0000000c0d0e7389 */ /* 0x00006400000c000b */
[----:B01----:R-:W-:Y:S01]  /*208e0*/  ENDCOLLECTIVE ;  /* 0x000000000000791b */ /* 0x003fe20003800000 */
.L_x_2694:
        /* <DEDUP_REMOVED lines=11> */
.L_x_2695:
        /* <DEDUP_REMOVED lines=8> */
.L_x_2567:
        /* <DEDUP_REMOVED lines=9> */
.L_x_2697:
[C---:B------:R-:W-:Y:S01]  /*20ab0*/  VIADD R9, R25.reuse, 0x20 ;  /* 0x0000002019097836 */ /* 0x040fe20000000000 */
[----:B------:R-:W-:Y:S01]  /*20ac0*/  ISETP.GE.AND P3, PT, R25, R0, PT ;  /* 0x000000001900720c */ /* 0x000fe20003f66270 */
[----:B------:R-:W-:Y:S02]  /*20ad0*/  IMAD.MOV.U32 R13, RZ, RZ, R5 ;  /* 0x000000ffff0d7224 */ /* 0x000fe400078e0005 */
[----:B------:R-:W-:-:S10]  /*20ae0*/  IMAD.MOV.U32 R2, RZ, RZ, R14 ;  /* 0x000000ffff027224 */ /* 0x000fd400078e000e */
[----:B------:R-:W-:Y:S05]  /*20af0*/  WARPSYNC.COLLECTIVE R15, `(.L_x_2698) ;  /* 0x000000000f087348 */ /* 0x000fea0003c00000 */
[----:B------:R0:W1:Y:S02]  /*20b00*/  SHFL.IDX P6, R14, R13, R12, R11 ;  /* 0x0000000c0d0e7389 */ /* 0x00006400000c000b */
[----:B01----:R-:W-:Y:S01]  /*20b10*/  ENDCOLLECTIVE ;  /* 0x000000000000791b */ /* 0x003fe20003800000 */
.L_x_2698:
[----:B------:R-:W-:Y:S02]  /*20b20*/  IMAD.MOV.U32 R13, RZ, RZ, R4 ;  /* 0x000000ffff0d7224 */ /* 0x000fe400078e0004 */
[----:B------:R-:W-:Y:S02]  /*20b30*/  IMAD.MOV.U32 R12, RZ, RZ, 0x1 ;  /* 0x00000001ff0c7424 */ /* 0x000fe400078e00ff */
[----:B------:R-:W-:-:S07]  /*20b40*/  IMAD.MOV.U32 R3, RZ, RZ, R14 ;  /* 0x000000ffff037224 */ /* 0x000fce00078e000e */
[----:B------:R-:W-:Y:S05]  /*20b50*/  WARPSYNC.COLLECTIVE R15, `(.L_x_2699) ;  /* 0x000000000f087348 */ /* 0x000fea0003c00000 */
[----:B------:R0:W1:Y:S02]  /*20b60*/  SHFL.IDX P6, R14, R13, R12, R11 ;  /* 0x0000000c0d0e7389 */ /* 0x00006400000c000b */
[----:B01----:R-:W-:Y:S01]  /*20b70*/  ENDCOLLECTIVE ;  /* 0x000000000000791b */ /* 0x003fe20003800000 */
.L_x_2699:
        /* <DEDUP_REMOVED lines=17> */
.L_x_2700:
[----:B------:R-:W-:Y:S02]  /*20c90*/  IMAD.MOV.U32 R13, RZ, RZ, R4 ;  /* 0x000000ffff0d7224 */ /* 0x000fe400078e0004 */
[----:B------:R-:W-:Y:S02]  /*20ca0*/  IMAD.MOV.U32 R12, RZ, RZ, 0x2 ;  /* 0x00000002ff0c7424 */ /* 0x000fe400078e00ff */
[----:B------:R-:W-:-:S07]  /*20cb0*/  IMAD.MOV.U32 R3, RZ, RZ, R14 ;  /* 0x000000ffff037224 */ /* 0x000fce00078e000e */
[----:B------:R-:W-:Y:S05]  /*20cc0*/  WARPSYNC.COLLECTIVE R15, `(.L_x_2701) ;  /* 0x000000000f087348 */ /* 0x000fea0003c00000 */
[----:B------:R0:W1:Y:S02]  /*20cd0*/  SHFL.IDX P6, R14, R13, R12, R11 ;  /* 0x0000000c0d0e7389 */ /* 0x00006400000c000b */
[----:B01----:R-:W-:Y:S01]  /*20ce0*/  ENDCOLLECTIVE ;  /* 0x000000000000791b */ /* 0x003fe20003800000 */
.L_x_2701:
        /* <DEDUP_REMOVED lines=18> */
.L_x_2702:
[----:B------:R-:W-:Y:S02]  /*20e10*/  IMAD.MOV.U32 R13, RZ, RZ, R4 ;  /* 0x000000ffff0d7224 */ /* 0x000fe400078e0004 */
[----:B------:R-:W-:Y:S02]  /*20e20*/  IMAD.MOV.U32 R12, RZ, RZ, 0x3 ;  /* 0x00000003ff0c7424 */ /* 0x000fe400078e00ff */
[----:B------:R-:W-:-:S07]  /*20e30*/  IMAD.MOV.U32 R3, RZ, RZ, R14 ;  /* 0x000000ffff037224 */ /* 0x000fce00078e000e */
[----:B------:R-:W-:Y:S05]  /*20e40*/  WARPSYNC.COLLECTIVE R15, `(.L_x_2703) ;  /* 0x000000000f087348 */ /* 0x000fea0003c00000 */
[----:B------:R0:W1:Y:S02]  /*20e50*/  SHFL.IDX P6, R14, R13, R12, R11 ;  /* 0x0000000c0d0e7389 */ /* 0x00006400000c000b */
[----:B01----:R-:W-:Y:S01]  /*20e60*/  ENDCOLLECTIVE ;  /* 0x000000000000791b */ /* 0x003fe20003800000 */
.L_x_2703:
        /* <DEDUP_REMOVED lines=10> */
.L_x_2704:
        /* <DEDUP_REMOVED lines=13> */
.L_x_2705:
        /* <DEDUP_REMOVED lines=16> */
.L_x_2706:
[----:B------:R-:W-:Y:S02]  /*210e0*/  IMAD.MOV.U32 R13, RZ, RZ, R6 ;  /* 0x000000ffff0d7224 */ /* 0x000fe400078e0006 */
[----:B------:R-:W-:Y:S02]  /*210f0*/  IMAD.MOV.U32 R12, RZ, RZ, 0x1 ;  /* 0x00000001ff0c7424 */ /* 0x000fe400078e00ff */
[----:B------:R-:W-:-:S07]  /*21100*/  IMAD.MOV.U32 R3, RZ, RZ, R14 ;  /* 0x000000ffff037224 */ /* 0x000fce00078e000e */
[----:B------:R-:W-:Y:S05]  /*21110*/  WARPSYNC.COLLECTIVE R15, `(.L_x_2707) ;  /* 0x000000000f087348 */ /* 0x000fea0003c00000 */
[----:B------:R0:W1:Y:S02]  /*21120*/  SHFL.IDX P6, R14, R13, R12, R11 ;  /* 0x0000000c0d0e7389 */ /* 0x00006400000c000b */
[----:B01----:R-:W-:Y:S01]  /*21130*/  ENDCOLLECTIVE ;  /* 0x000000000000791b */ /* 0x003fe20003800000 */
.L_x_2707:
        /* <DEDUP_REMOVED lines=10> */
.L_x_2708:
        /* <DEDUP_REMOVED lines=8> */
.L_x_2570:
[----:B-1----:R1:W2:Y:S02]  /*21260*/  SYNCS.PHASECHK.TRANS64.TRYWAIT P0, [R16+URZ+0x2d820], R0 ;  /* 0x02d82000100075a7 */ /* 0x0022a4000800017f */
[----:B--2---:R-:W-:Y:S05]  /*21270*/  @!P0 NANOSLEEP.SYNCS 0x989680 ;  /* 0x009896800000895d */ /* 0x004fea0003900000 */
[----:B------:R-:W2:Y:S02]  /*21280*/  @!P0 SYNCS.PHASECHK.TRANS64 P0, [R16+URZ+0x2d820], R0 ;  /* 0x02d82000100085a7 */ /* 0x000ea4000800007f */
[----:B--2---:R-:W-:Y:S05]  /*21290*/  @!P0 BRA `(.L_x_2570) ;  /* 0xfffffffc00f08947 */ /* 0x004fea000383ffff */
[----:B------:R-:W-:Y:S05]  /*212a0*/  BRA `(.L_x_2710) ;  /* 0xffffffb000887947 */ /* 0x000fea000383ffff */
.L_x_2575:
[----:B0-----:R0:W1:Y:S02]  /*212b0*/  SYNCS.PHASECHK.TRANS64.TRYWAIT P0, [R5+URZ+0x2d840], R0 ;  /* 0x02d84000050075a7 */ /* 0x001064000800017f */
[----:B-1----:R-:W-:Y:S05]  /*212c0*/  @!P0 NANOSLEEP.SYNCS 0x989680 ;  /* 0x009896800000895d */ /* 0x002fea0003900000 */
[----:B------:R-:W1:Y:S02]  /*212d0*/  @!P0 SYNCS.PHASECHK.TRANS64 P0, [R5+URZ+0x2d840], R0 ;  /* 0x02d84000050085a7 */ /* 0x000e64000800007f */
[----:B-1----:R-:W-:Y:S05]  /*212e0*/  @!P0 BRA `(.L_x_2575) ;  /* 0xfffffffc00f08947 */ /* 0x002fea000383ffff */
[----:B------:R-:W-:Y:S05]  /*212f0*/  BRA `(.L_x_2711) ;  /* 0xffffffb4007c7947 */ /* 0x000fea000383ffff */
.L_x_2576:
        /* <DEDUP_REMOVED lines=8> */
.L_x_2713:
[----:B------:R-:W-:Y:S05]  /*21380*/  BSYNC B1 ;  /* 0x0000000000017941 */ /* 0x000fea0003800000 */
.L_x_2712:
        /* <DEDUP_REMOVED lines=13> */
.L_x_2714:
        /* <DEDUP_REMOVED lines=8> */
.L_x_2715:
        /* <DEDUP_REMOVED lines=14> */
.L_x_2716:
[----:B------:R-:W-:Y:S02]  /*215c0*/  IMAD.MOV.U32 R13, RZ, RZ, R7 ;  /* 0x000000ffff0d7224 */ /* 0x000fe400078e0007 */
[----:B------:R-:W-:Y:S02]  /*215d0*/  IMAD.MOV.U32 R12, RZ, RZ, 0x2 ;  /* 0x00000002ff0c7424 */ /* 0x000fe400078e00ff */
[----:B------:R-:W-:-:S07]  /*215e0*/  IMAD.MOV.U32 R2, RZ, RZ, R14 ;  /* 0x000000ffff027224 */ /* 0x000fce00078e000e */
[----:B------:R-:W-:Y:S05]  /*215f0*/  WARPSYNC.COLLECTIVE R15, `(.L_x_2717) ;  /* 0x000000000f087348 */ /* 0x000fea0003c00000 */
[----:B------:R0:W1:Y:S02]  /*21600*/  SHFL.IDX P6, R14, R13, R12, R11 ;  /* 0x0000000c0d0e7389 */ /* 0x00006400000c000b */
[----:B01----:R-:W-:Y:S01]  /*21610*/  ENDCOLLECTIVE ;  /* 0x000000000000791b */ /* 0x003fe20003800000 */
.L_x_2717:
        /* <DEDUP_REMOVED lines=13> */
.L_x_2718:
[----:B------:R-:W-:Y:S02]  /*216f0*/  IMAD.MOV.U32 R13, RZ, RZ, R7 ;  /* 0x000000ffff0d7224 */ /* 0x000fe400078e0007 */
[----:B------:R-:W-:Y:S02]  /*21700*/  IMAD.MOV.U32 R12, RZ, RZ, 0x3 ;  /* 0x00000003ff0c7424 */ /* 0x000fe400078e00ff */
[----:B------:R-:W-:-:S07]  /*21710*/  IMAD.MOV.U32 R2, RZ, RZ, R14 ;  /* 0x000000ffff027224 */ /* 0x000fce00078e000e */
[----:B------:R-:W-:Y:S05]  /*21720*/  WARPSYNC.COLLECTIVE R15, `(.L_x_2719) ;  /* 0x000000000f087348 */ /* 0x000fea0003c00000 */
[----:B------:R0:W1:Y:S02]  /*21730*/  SHFL.IDX P6, R14, R13, R12, R11 ;  /* 0x0000000c0d0e7389 */ /* 0x00006400000c000b */
[----:B01----:R-:W-:Y:S01]  /*21740*/  ENDCOLLECTIVE ;  /* 0x000000000000791b */ /* 0x003fe20003800000 */
.L_x_2719:
        /* <DEDUP_REMOVED lines=14> */
.L_x_2720:
[----:B------:R-:W-:Y:S01]  /*21830*/  IMAD.MOV.U32 R2, RZ, RZ, R14 ;  /* 0x000000ffff027224 */ /* 0x000fe200078e000e */
[----:B------:R-:W-:Y:S06]  /*21840*/  BRA `(.L_x_2721) ;  /* 0xffffffb000fc7947 */ /* 0x000fec000383ffff */
.L_x_2581:
[----:B-1----:R1:W2:Y:S02]  /*21850*/  SYNCS.PHASECHK.TRANS64.TRYWAIT P0, [R5+URZ+0x2d860], R2 ;  /* 0x02d86002050075a7 */ /* 0x0022a4000800017f */
[----:B--2---:R-:W-:Y:S05]  /*21860*/  @!P0 NANOSLEEP.SYNCS 0x989680 ;  /* 0x009896800000895d */ /* 0x004fea0003900000 */
[----:B------:R-:W2:Y:S02]  /*21870*/  @!P0 SYNCS.PHASECHK.TRANS64 P0, [R5+URZ+0x2d860], R2 ;  /* 0x02d86002050085a7 */ /* 0x000ea4000800007f */
[----:B--2---:R-:W-:Y:S05]  /*21880*/  @!P0 BRA `(.L_x_2581) ;  /* 0xfffffffc00f08947 */ /* 0x004fea000383ffff */
[----:B------:R-:W-:Y:S05]  /*21890*/  BRA `(.L_x_2722) ;  /* 0xffffffb400607947 */ /* 0x000fea000383ffff */
.L_x_2582:
        /* <DEDUP_REMOVED lines=8> */
.L_x_2724:
[----:B------:R-:W-:Y:S05]  /*21920*/  BSYNC B1 ;  /* 0x0000000000017941 */ /* 0x000fea0003800000 */
.L_x_2723:
        /* <DEDUP_REMOVED lines=9> */
.L_x_2725:
[----:B------:R-:W-:Y:S02]  /*219c0*/  IMAD.MOV.U32 R13, RZ, RZ, R22 ;  /* 0x000000ffff0d7224 */ /* 0x000fe400078e0016 */
[----:B------:R-:W-:Y:S02]  /*219d0*/  IMAD.MOV.U32 R12, RZ, RZ, 0x1 ;  /* 0x00000001ff0c7424 */ /* 0x000fe400078e00ff */
[----:B------:R-:W-:-:S07]  /*219e0*/  IMAD.MOV.U32 R2, RZ, RZ, R14 ;  /* 0x000000ffff027224 */ /* 0x000fce00078e000e */
[----:B------:R-:W-:Y:S05]  /*219f0*/  WARPSYNC.COLLECTIVE R15, `(.L_x_2726) ;  /* 0x000000000f087348 */ /* 0x000fea0003c00000 */
[----:B------:R0:W1:Y:S02]  /*21a00*/  SHFL.IDX P6, R14, R13, R12, R11 ;  /* 0x0000000c0d0e7389 */ /* 0x00006400000c000b */
[----:B01----:R-:W-:Y:S01]  /*21a10*/  ENDCOLLECTIVE ;  /* 0x000000000000791b */ /* 0x003fe20003800000 */
.L_x_2726:
        /* <DEDUP_REMOVED lines=16> */
.L_x_2727:
[----:B------:R-:W-:Y:S02]  /*21b20*/  IMAD.MOV.U32 R13, RZ, RZ, R22 ;  /* 0x000000ffff0d7224 */ /* 0x000fe400078e0016 */
[----:B------:R-:W-:Y:S02]  /*21b30*/  IMAD.MOV.U32 R12, RZ, RZ, 0x2 ;  /* 0x00000002ff0c7424 */ /* 0x000fe400078e00ff */
[----:B------:R-:W-:-:S07]  /*21b40*/  IMAD.MOV.U32 R2, RZ, RZ, R14 ;  /* 0x000000ffff027224 */ /* 0x000fce00078e000e */
[----:B------:R-:W-:Y:S05]  /*21b50*/  WARPSYNC.COLLECTIVE R15, `(.L_x_2728) ;  /* 0x000000000f087348 */ /* 0x000fea0003c00000 */
[----:B------:R0:W1:Y:S02]  /*21b60*/  SHFL.IDX P6, R14, R13, R12, R11 ;  /* 0x0000000c0d0e7389 */ /* 0x00006400000c000b */
[----:B01----:R-:W-:Y:S01]  /*21b70*/  ENDCOLLECTIVE ;  /* 0x000000000000791b */ /* 0x003fe20003800000 */
.L_x_2728:
        /* <DEDUP_REMOVED lines=16> */
.L_x_2729:
[----:B------:R-:W-:Y:S02]  /*21c80*/  IMAD.MOV.U32 R13, RZ, RZ, R22 ;  /* 0x000000ffff0d7224 */ /* 0x000fe400078e0016 */
[----:B------:R-:W-:Y:S02]  /*21c90*/  IMAD.MOV.U32 R12, RZ, RZ, 0x3 ;  /* 0x00000003ff0c7424 */ /* 0x000fe400078e00ff */
[----:B------:R-:W-:-:S07]  /*21ca0*/  IMAD.MOV.U32 R2, RZ, RZ, R14 ;  /* 0x000000ffff027224 */ /* 0x000fce00078e000e */
[----:B------:R-:W-:Y:S05]  /*21cb0*/  WARPSYNC.COLLECTIVE R15, `(.L_x_2730) ;  /* 0x000000000f087348 */ /* 0x000fea0003c00000 */
[----:B------:R0:W1:Y:S02]  /*21cc0*/  SHFL.IDX P6, R14, R13, R12, R11 ;  /* 0x0000000c0d0e7389 */ /* 0x00006400000c000b */
[----:B01----:R-:W-:Y:S01]  /*21cd0*/  ENDCOLLECTIVE ;  /* 0x000000000000791b */ /* 0x003fe20003800000 */
.L_x_2730:
        /* <DEDUP_REMOVED lines=13> */
.L_x_2731:
        /* <DEDUP_REMOVED lines=8> */
.L_x_2590:
[----:B-1----:R1:W2:Y:S02]  /*21e30*/  SYNCS.PHASECHK.TRANS64.TRYWAIT P0, [R0+URZ+0x2d860], R3 ;  /* 0x02d86003000075a7 */ /* 0x0022a4000800017f */
[----:B--2---:R-:W-:Y:S05]  /*21e40*/  @!P0 NANOSLEEP.SYNCS 0x989680 ;  /* 0x009896800000895d */ /* 0x004fea0003900000 */
[----:B------:R-:W2:Y:S02]  /*21e50*/  @!P0 SYNCS.PHASECHK.TRANS64 P0, [R0+URZ+0x2d860], R3 ;  /* 0x02d86003000085a7 */ /* 0x000ea4000800007f */
[----:B--2---:R-:W-:Y:S05]  /*21e60*/  @!P0 BRA `(.L_x_2590) ;  /* 0xfffffffc00f08947 */ /* 0x004fea000383ffff */
[----:B------:R-:W-:Y:S05]  /*21e70*/  BRA `(.L_x_2733) ;  /* 0xffffffb400e07947 */ /* 0x000fea000383ffff */
.L_x_2591:
        /* <DEDUP_REMOVED lines=8> */
.L_x_2735:
[----:B------:R-:W-:Y:S05]  /*21f00*/  BSYNC B0 ;  /* 0x0000000000007941 */ /* 0x000fea0003800000 */
.L_x_2734:
        /* <DEDUP_REMOVED lines=10> */
.L_x_2736:
        /* <DEDUP_REMOVED lines=17> */
.L_x_2737:
        /* <DEDUP_REMOVED lines=14> */
.L_x_2738:
[----:B------:R-:W-:Y:S02]  /*221a0*/  IMAD.MOV.U32 R13, RZ, RZ, R22 ;  /* 0x000000ffff0d7224 */ /* 0x000fe400078e0016 */
[----:B------:R-:W-:Y:S01]  /*221b0*/  IMAD.MOV.U32 R12, RZ, RZ, 0x2 ;  /* 0x00000002ff0c7424 */ /* 0x000fe200078e00ff */
[----:B------:R-:W-:-:S13]  /*221c0*/  IADD3 R2, P4, R14, R5, RZ ;  /* 0x000000050e027210 */ /* 0x000fda0007f9e0ff */
[----:B------:R-:W-:Y:S05]  /*221d0*/  WARPSYNC.COLLECTIVE R15, `(.L_x_2739) ;  /* 0x000000000f087348 */ /* 0x000fea0003c00000 */
[----:B------:R0:W1:Y:S02]  /*221e0*/  SHFL.IDX P6, R14, R13, R12, R11 ;  /* 0x0000000c0d0e7389 */ /* 0x00006400000c000b */
[----:B01----:R-:W-:Y:S01]  /*221f0*/  ENDCOLLECTIVE ;  /* 0x000000000000791b */ /* 0x003fe20003800000 */
.L_x_2739:
        /* <DEDUP_REMOVED lines=15> */
.L_x_2740:
[----:B------:R-:W-:Y:S02]  /*222f0*/  IMAD.MOV.U32 R13, RZ, RZ, R22 ;  /* 0x000000ffff0d7224 */ /* 0x000fe400078e0016 */
[----:B------:R-:W-:Y:S01]  /*22300*/  IMAD.MOV.U32 R12, RZ, RZ, 0x3 ;  /* 0x00000003ff0c7424 */ /* 0x000fe200078e00ff */
[----:B------:R-:W-:-:S13]  /*22310*/  IADD3 R2, P4, R14, R5, RZ ;  /* 0x000000050e027210 */ /* 0x000fda0007f9e0ff */
[----:B------:R-:W-:Y:S05]  /*22320*/  WARPSYNC.COLLECTIVE R15, `(.L_x_2741) ;  /* 0x000000000f087348 */ /* 0x000fea0003c00000 */
[----:B------:R0:W1:Y:S02]  /*22330*/  SHFL.IDX P6, R14, R13, R12, R11 ;  /* 0x0000000c0d0e7389 */ /* 0x00006400000c000b */
[----:B01----:R-:W-:Y:S01]  /*22340*/  ENDCOLLECTIVE ;  /* 0x000000000000791b */ /* 0x003fe20003800000 */
.L_x_2741:
        /* <DEDUP_REMOVED lines=14> */
.L_x_2742:
[----:B------:R-:W-:Y:S05]  /*22430*/  BRA `(.L_x_2743) ;  /* 0xffffffb400407947 */ /* 0x000fea000383ffff */
.L_x_2596:
[----:B------:R-:W-:Y:S01]  /*22440*/  BSSY B0, `(.L_x_2744) ;  /* 0x0000008000007945 */ /* 0x000fe20003800000 */
[----:B------:R-:W-:Y:S02]  /*22450*/  IMAD.MOV.U32 R13, RZ, RZ, R24 ;  /* 0x000000ffff0d7224 */ /* 0x000fe400078e0018 */
[----:B------:R-:W-:Y:S02]  /*22460*/  IMAD.MOV.U32 R12, RZ, RZ, RZ ;  /* 0x000000ffff0c7224 */ /* 0x000fe400078e00ff */
[----:B------:R-:W-:Y:S02]  /*22470*/  IMAD.MOV.U32 R11, RZ, RZ, 0x1f ;  /* 0x0000001fff0b7424 */ /* 0x000fe400078e00ff */
[----:B------:R-:W-:-:S07]  /*22480*/  IMAD.MOV.U32 R15, RZ, RZ, -0x1 ;  /* 0xffffffffff0f7424 */ /* 0x000fce00078e00ff */
[----:B0-2--5:R-:W-:Y:S05]  /*22490*/  WARPSYNC.COLLECTIVE R15, `(.L_x_2745) ;  /* 0x000000000f087348 */ /* 0x025fea0003c00000 */
[----:B------:R1:W3:Y:S02]  /*224a0*/  SHFL.IDX P6, R14, R13, R12, R11 ;  /* 0x0000000c0d0e7389 */ /* 0x0002e400000c000b */
[----:B0123-5:R-:W-:Y:S01]  /*224b0*/  ENDCOLLECTIVE ;  /* 0x000000000000791b */ /* 0x02ffe20003800000 */
.L_x_2745:
[----:B------:R-:W-:Y:S05]  /*224c0*/  BSYNC B0 ;  /* 0x0000000000007941 */ /* 0x000fea0003800000 */
.L_x_2744:
        /* <DEDUP_REMOVED lines=9> */
.L_x_2746:
        /* <DEDUP_REMOVED lines=23> */
.L_x_2747:
[----:B------:R-:W-:Y:S01]  /*226d0*/  IMAD.MOV.U32 R12, RZ, RZ, 0x2 ;  /* 0x00000002ff0c7424 */ /* 0x000fe200078e00ff */
[----:B------:R-:W-:-:S05]  /*226e0*/  SEL R4, R14, RZ, P1 ;  /* 0x000000ff0e047207 */ /* 0x000fca0000800000 */
[----:B------:R-:W-:-:S04]  /*226f0*/  IMAD.IADD R4, R13, 0x1, R4 ;  /* 0x000000010d047824 */ /* 0x000fc800078e0204 */
[----:B------:R-:W-:-:S07]  /*22700*/  IMAD.MOV.U32 R13, RZ, RZ, R4 ;  /* 0x000000ffff0d7224 */ /* 0x000fce00078e0004 */
[----:B------:R-:W-:Y:S05]  /*22710*/  WARPSYNC.COLLECTIVE R15, `(.L_x_2748) ;  /* 0x000000000f087348 */ /* 0x000fea0003c00000 */
[----:B------:R0:W1:Y:S02]  /*22720*/  SHFL.UP P6, R14, R13, R12, R11 ;  /* 0x0400000c0d0e7389 */ /* 0x00006400000c000b */
[----:B01----:R-:W-:Y:S01]  /*22730*/  ENDCOLLECTIVE ;  /* 0x000000000000791b */ /* 0x003fe20003800000 */
.L_x_2748:
[----:B------:R-:W-:Y:S01]  /*22740*/  IMAD.MOV.U32 R12, RZ, RZ, 0x4 ;  /* 0x00000004ff0c7424 */ /* 0x000fe200078e00ff */
[----:B------:R-:W-:-:S05]  /*22750*/  SEL R3, R14, RZ, P2 ;  /* 0x000000ff0e037207 */ /* 0x000fca0001000000 */
[----:B------:R-:W-:-:S04]  /*22760*/  IMAD.IADD R2, R4, 0x1, R3 ;  /* 0x0000000104027824 */ /* 0x000fc800078e0203 */
[----:B------:R-:W-:-:S07]  /*22770*/  IMAD.MOV.U32 R13, RZ, RZ, R2 ;  /* 0x000000ffff0d7224 */ /* 0x000fce00078e0002 */
[----:B------:R-:W-:Y:S05]  /*22780*/  WARPSYNC.COLLECTIVE R15, `(.L_x_2749) ;  /* 0x000000000f087348 */ /* 0x000fea0003c00000 */
[----:B------:R0:W1:Y:S02]  /*22790*/  SHFL.UP P6, R14, R13, R12, R11 ;  /* 0x0400000c0d0e7389 */ /* 0x00006400000c000b */
[----:B01----:R-:W-:Y:S01]  /*227a0*/  ENDCOLLECTIVE ;  /* 0x000000000000791b */ /* 0x003fe20003800000 */
.L_x_2749:
[----:B------:R-:W-:Y:S01]  /*227b0*/  IMAD.MOV.U32 R12, RZ, RZ, 0x8 ;  /* 0x00000008ff0c7424 */ /* 0x000fe200078e00ff */
[----:B------:R-:W-:-:S05]  /*227c0*/  SEL R3, R14, RZ, P3 ;  /* 0x000000ff0e037207 */ /* 0x000fca0001800000 */
[----:B------:R-:W-:-:S04]  /*227d0*/  IMAD.IADD R3, R2, 0x1, R3 ;  /* 0x0000000102037824 */ /* 0x000fc800078e0203 */
[----:B------:R-:W-:-:S07]  /*227e0*/  IMAD.MOV.U32 R13, RZ, RZ, R3 ;  /* 0x000000ffff0d7224 */ /* 0x000fce00078e0003 */
[----:B------:R-:W-:Y:S05]  /*227f0*/  WARPSYNC.COLLECTIVE R15, `(.L_x_2750) ;  /* 0x000000000f087348 */ /* 0x000fea0003c00000 */
[----:B------:R0:W1:Y:S02]  /*22800*/  SHFL.UP P6, R14, R13, R12, R11 ;  /* 0x0400000c0d0e7389 */ /* 0x00006400000c000b */
[----:B01----:R-:W-:Y:S01]  /*22810*/  ENDCOLLECTIVE ;  /* 0x000000000000791b */ /* 0x003fe20003800000 */
.L_x_2750:
[----:B------:R-:W-:Y:S01]  /*22820*/  IMAD.MOV.U32 R12, RZ, RZ, 0x10 ;  /* 0x00000010ff0c7424 */ /* 0x000fe200078e00ff */
[----:B------:R-:W-:-:S05]  /*22830*/  SEL R4, R14, RZ, P4 ;  /* 0x000000ff0e047207 */ /* 0x000fca0002000000 */
[----:B------:R-:W-:-:S04]  /*22840*/  IMAD.IADD R4, R3, 0x1, R4 ;  /* 0x0000000103047824 */ /* 0x000fc800078e0204 */
[----:B------:R-:W-:-:S07]  /*22850*/  IMAD.MOV.U32 R13, RZ, RZ, R4 ;  /* 0x000000ffff0d7224 */ /* 0x000fce00078e0004 */
[----:B------:R-:W-:Y:S05]  /*22860*/  WARPSYNC.COLLECTIVE R15, `(.L_x_2751) ;  /* 0x000000000f087348 */ /* 0x000fea0003c00000 */
[----:B------:R0:W1:Y:S02]  /*22870*/  SHFL.UP P6, R14, R13, R12, R11 ;  /* 0x0400000c0d0e7389 */ /* 0x00006400000c000b */
[----:B01----:R-:W-:Y:S01]  /*22880*/  ENDCOLLECTIVE ;  /* 0x000000000000791b */ /* 0x003fe20003800000 */
.L_x_2751:
        /* <DEDUP_REMOVED lines=8> */
.L_x_2752:
[----:B------:R-:W-:Y:S05]  /*22910*/  BRA `(.L_x_2753) ;  /* 0xffffffb400647947 */ /* 0x000fea000383ffff */
.L_x_2599:
[----:B------:R-:W-:Y:S01]  /*22920*/  BSSY B0, `(.L_x_2754) ;  /* 0x0000007000007945 */ /* 0x000fe20003800000 */
[----:B------:R-:W-:Y:S02]  /*22930*/  IMAD.MOV.U32 R12, RZ, RZ, 0x1 ;  /* 0x00000001ff0c7424 */ /* 0x000fe400078e00ff */
[----:B------:R-:W-:Y:S02]  /*22940*/  IMAD.MOV.U32 R11, RZ, RZ, RZ ;  /* 0x000000ffff0b7224 */ /* 0x000fe400078e00ff */
[----:B------:R-:W-:-:S07]  /*22950*/  IMAD.MOV.U32 R15, RZ, RZ, -0x1 ;  /* 0xffffffffff0f7424 */ /* 0x000fce00078e00ff */
[----:B-----5:R-:W-:Y:S05]  /*22960*/  WARPSYNC.COLLECTIVE R15, `(.L_x_2755) ;  /* 0x000000000f087348 */ /* 0x020fea0003c00000 */
[----:B------:R0:W1:Y:S02]  /*22970*/  SHFL.UP P6, R14, R13, R12, R11 ;  /* 0x0400000c0d0e7389 */ /* 0x00006400000c000b */
[----:B01---5:R-:W-:Y:S01]  /*22980*/  ENDCOLLECTIVE ;  /* 0x000000000000791b */ /* 0x023fe20003800000 */
.L_x_2755:
[----:B------:R-:W-:Y:S05]  /*22990*/  BSYNC B0 ;  /* 0x0000000000007941 */ /* 0x000fea0003800000 */
.L_x_2754:
        /* <DEDUP_REMOVED lines=8> */
.L_x_2756:
[----:B------:R-:W-:Y:S01]  /*22a20*/  IMAD.MOV.U32 R12, RZ, RZ, 0x4 ;  /* 0x00000004ff0c7424 */ /* 0x000fe200078e00ff */
[----:B------:R-:W-:-:S05]  /*22a30*/  SEL R14, R14, RZ, P2 ;  /* 0x000000ff0e0e7207 */ /* 0x000fca0001000000 */
[----:B------:R-:W-:-:S04]  /*22a40*/  IMAD.IADD R3, R13, 0x1, R14 ;  /* 0x000000010d037824 */ /* 0x000fc800078e020e */
[----:B------:R-:W-:-:S07]  /*22a50*/  IMAD.MOV.U32 R13, RZ, RZ, R3 ;  /* 0x000000ffff0d7224 */ /* 0x000fce00078e0003 */
[----:B------:R-:W-:Y:S05]  /*22a60*/  WARPSYNC.COLLECTIVE R15, `(.L_x_2757) ;  /* 0x000000000f087348 */ /* 0x000fea0003c00000 */
[----:B------:R0:W1:Y:S02]  /*22a70*/  SHFL.UP P6, R14, R13, R12, R11 ;  /* 0x0400000c0d0e7389 */ /* 0x00006400000c000b */
[----:B01----:R-:W-:Y:S01]  /*22a80*/  ENDCOLLECTIVE ;  /* 0x000000000000791b */ /* 0x003fe20003800000 */
.L_x_2757:
[----:B------:R-:W-:Y:S01]  /*22a90*/  IMAD.MOV.U32 R12, RZ, RZ, 0x8 ;  /* 0x00000008ff0c7424 */ /* 0x000fe200078e00ff */
[----:B------:R-:W-:-:S05]  /*22aa0*/  SEL R4, R14, RZ, P3 ;  /* 0x000000ff0e047207 */ /* 0x000fca0001800000 */
[----:B------:R-:W-:-:S04]  /*22ab0*/  IMAD.IADD R4, R3, 0x1, R4 ;  /* 0x0000000103047824 */ /* 0x000fc800078e0204 */
[----:B------:R-:W-:-:S07]  /*22ac0*/  IMAD.MOV.U32 R13, RZ, RZ, R4 ;  /* 0x000000ffff0d7224 */ /* 0x000fce00078e0004 */
[----:B------:R-:W-:Y:S05]  /*22ad0*/  WARPSYNC.COLLECTIVE R15, `(.L_x_2758) ;  /* 0x000000000f087348 */ /* 0x000fea0003c00000 */
[----:B------:R0:W1:Y:S02]  /*22ae0*/  SHFL.UP P6, R14, R13, R12, R11 ;  /* 0x0400000c0d0e7389 */ /* 0x00006400000c000b */
[----:B01----:R-:W-:Y:S01]  /*22af0*/  ENDCOLLECTIVE ;  /* 0x000000000000791b */ /* 0x003fe20003800000 */
.L_x_2758:
[----:B------:R-:W-:Y:S01]  /*22b00*/  IMAD.MOV.U32 R12, RZ, RZ, 0x10 ;  /* 0x00000010ff0c7424 */ /* 0x000fe200078e00ff */
[----:B------:R-:W-:-:S05]  /*22b10*/  SEL R7, R14, RZ, P4 ;  /* 0x000000ff0e077207 */ /* 0x000fca0002000000 */
[----:B------:R-:W-:-:S04]  /*22b20*/  IMAD.IADD R7, R4, 0x1, R7 ;  /* 0x0000000104077824 */ /* 0x000fc800078e0207 */
[----:B------:R-:W-:-:S07]  /*22b30*/  IMAD.MOV.U32 R13, RZ, RZ, R7 ;  /* 0x000000ffff0d7224 */ /* 0x000fce00078e0007 */
[----:B------:R-:W-:Y:S05]  /*22b40*/  WARPSYNC.COLLECTIVE R15, `(.L_x_2759) ;  /* 0x000000000f087348 */ /* 0x000fea0003c00000 */
[----:B------:R0:W1:Y:S02]  /*22b50*/  SHFL.UP P6, R14, R13, R12, R11 ;  /* 0x0400000c0d0e7389 */ /* 0x00006400000c000b */
[----:B01----:R-:W-:Y:S01]  /*22b60*/  ENDCOLLECTIVE ;  /* 0x000000000000791b */ /* 0x003fe20003800000 */
.L_x_2759:
        /* <DEDUP_REMOVED lines=8> */
.L_x_2760:
[----:B------:R-:W-:Y:S05]  /*22bf0*/  BRA `(.L_x_2761) ;  /* 0xffffffb400507947 */ /* 0x000fea000383ffff */
.L_x_2601:
[----:B------:R-:W-:Y:S01]  /*22c00*/  BSSY B0, `(.L_x_2762) ;  /* 0x0000006000007945 */ /* 0x000fe20003800000 */
[----:B------:R-:W-:Y:S01]  /*22c10*/  PLOP3.LUT P6, PT, P6, PT, PT, 0x8, 0x0 ;  /* 0x000000000000781c */ /* 0x000fe200037ce170 */
[----:B------:R-:W-:-:S12]  /*22c20*/  IMAD.MOV.U32 R15, RZ, RZ, -0x1 ;  /* 0xffffffffff0f7424 */ /* 0x000fd800078e00ff */
[----:B0----5:R-:W-:Y:S05]  /*22c30*/  WARPSYNC.COLLECTIVE R15, `(.L_x_2763) ;  /* 0x000000000f087348 */ /* 0x021fea0003c00000 */
[----:B------:R-:W-:Y:S01]  /*22c40*/  VOTE.ANY R14, PT, P6 ;  /* 0x00000000000e7806 */ /* 0x000fe200030e0100 */
[----:B0----5:R-:W-:Y:S06]  /*22c50*/  ENDCOLLECTIVE ;  /* 0x000000000000791b */ /* 0x021fec0003800000 */
.L_x_2763:
[----:B------:R-:W-:Y:S05]  /*22c60*/  BSYNC B0 ;  /* 0x0000000000007941 */ /* 0x000fea0003800000 */
.L_x_2762:
        /* <DEDUP_REMOVED lines=10> */
.L_x_2764:
[----:B------:R-:W-:Y:S02]  /*22d10*/  IMAD.MOV.U32 R13, RZ, RZ, R5 ;  /* 0x000000ffff0d7224 */ /* 0x000fe400078e0005 */
[----:B------:R-:W-:-:S07]  /*22d20*/  IMAD.MOV.U32 R25, RZ, RZ, R14 ;  /* 0x000000ffff197224 */ /* 0x000fce00078e000e */
[----:B------:R-:W-:Y:S05]  /*22d30*/  WARPSYNC.COLLECTIVE R15, `(.L_x_2765) ;  /* 0x000000000f087348 */ /* 0x000fea0003c00000 */
[----:B------:R0:W1:Y:S02]  /*22d40*/  SHFL.IDX P6, R14, R13, R12, R11 ;  /* 0x0000000c0d0e7389 */ /* 0x00006400000c000b */
[----:B01----:R-:W-:Y:S01]  /*22d50*/  ENDCOLLECTIVE ;  /* 0x000000000000791b */ /* 0x003fe20003800000 */
.L_x_2765:
[----:B------:R-:W-:Y:S01]  /*22d60*/  IMAD.MOV.U32 R5, RZ, RZ, R14 ;  /* 0x000000ffff057224 */ /* 0x000fe200078e000e */
[----:B------:R-:W-:Y:S06]  /*22d70*/  BRA `(.L_x_2766) ;  /* 0xffffffb400307947 */ /* 0x000fec000383ffff */
.L_x_2603:
[----:B------:R-:W-:Y:S01]  /*22d80*/  BSSY B0, `(.L_x_2767) ;  /* 0x0000007000007945 */ /* 0x000fe20003800000 */
[----:B------:R-:W-:Y:S02]  /*22d90*/  IMAD.MOV.U32 R13, RZ, RZ, R2 ;  /* 0x000000ffff0d7224 */ /* 0x000fe400078e0002 */
[----:B------:R-:W-:Y:S02]  /*22da0*/  IMAD.MOV.U32 R11, RZ, RZ, 0x1f ;  /* 0x0000001fff0b7424 */ /* 0x000fe400078e00ff */
[----:B------:R-:W-:-:S07]  /*22db0*/  IMAD.MOV.U32 R15, RZ, RZ, -0x1 ;  /* 0xffffffffff0f7424 */ /* 0x000fce00078e00ff */
[----:B0123-5:R-:W-:Y:S05]  /*22dc0*/  WARPSYNC.COLLECTIVE R15, `(.L_x_2768) ;  /* 0x000000000f087348 */ /* 0x02ffea0003c00000 */
[----:B------:R4:W0:Y:S02]  /*22dd0*/  SHFL.IDX P6, R14, R13, R12, R11 ;  /* 0x0000000c0d0e7389 */ /* 0x00082400000c000b */
[----:B012345:R-:W-:Y:S01]  /*22de0*/  ENDCOLLECTIVE ;  /* 0x000000000000791b */ /* 0x03ffe20003800000 */
.L_x_2768:
[----:B------:R-:W-:Y:S05]  /*22df0*/  BSYNC B0 ;  /* 0x0000000000007941 */ /* 0x000fea0003800000 */
.L_x_2767:
[----:B------:R-:W-:Y:S01]  /*22e00*/  IMAD.MOV.U32 R24, RZ, RZ, R14 ;  /* 0x000000ffff187224 */ /* 0x000fe200078e000e */
[----:B------:R-:W-:Y:S06]  /*22e10*/  BRA `(.L_x_2602) ;  /* 0xffffffb400207947 */ /* 0x000fec000383ffff */
.L_x_2609:
[----:B0-----:R0:W2:Y:S02]  /*22e20*/  SYNCS.PHASECHK.TRANS64.TRYWAIT P0, [R5+URZ+0x2d820], R0 ;  /* 0x02d82000050075a7 */ /* 0x0010a4000800017f */
[----:B--2---:R-:W-:Y:S05]  /*22e30*/  @!P0 NANOSLEEP.SYNCS 0x989680 ;  /* 0x009896800000895d */ /* 0x004fea0003900000 */
[----:B------:R-:W2:Y:S02]  /*22e40*/  @!P0 SYNCS.PHASECHK.TRANS64 P0, [R5+URZ+0x2d820], R0 ;  /* 0x02d82000050085a7 */ /* 0x000ea4000800007f */
[----:B--2---:R-:W-:Y:S05]  /*22e50*/  @!P0 BRA `(.L_x_2609) ;  /* 0xfffffffc00f08947 */ /* 0x004fea000383ffff */
[----:B------:R-:W-:Y:S05]  /*22e60*/  BRA `(.L_x_2769) ;  /* 0xffffffbc007c7947 */ /* 0x000fea000383ffff */
.L_x_2610:
        /* <DEDUP_REMOVED lines=8> */
[----:B01-345:R-:W-:Y:S05]  /*22ef0*/  WARPSYNC.COLLECTIVE R15, `(.L_x_2771) ;  /* 0x000000000f087348 */ /* 0x03bfea0003c00000 */
[----:B------:R2:W0:Y:S02]  /*22f00*/  SHFL.IDX P6, R14, R13, R12, R11 ;  /* 0x0000000c0d0e7389 */ /* 0x00042400000c000b */
[----:B012345:R-:W-:Y:S01]  /*22f10*/  ENDCOLLECTIVE ;  /* 0x000000000000791b */ /* 0x03ffe20003800000 */
.L_x_2771:
[----:B------:R-:W-:Y:S05]  /*22f20*/  BSYNC B0 ;  /* 0x0000000000007941 */ /* 0x000fea0003800000 */
.L_x_2770:
[----:B------:R-:W-:Y:S05]  /*22f30*/  BRA `(.L_x_2772) ;  /* 0xffffffbc00647947 */ /* 0x000fea000383ffff */
.L_x_2611:
[----:B------:R-:W-:Y:S01]  /*22f40*/  BSSY B0, `(.L_x_2773) ;  /* 0x0000006000007945 */ /* 0x000fe20003800000 */
[----:B------:R-:W-:-:S07]  /*22f50*/  IMAD.MOV.U32 R15, RZ, RZ, -0x1 ;  /* 0xffffffffff0f7424 */ /* 0x000fce00078e00ff */
[----:B01-345:R-:W-:Y:S05]  /*22f60*/  WARPSYNC.COLLECTIVE R15, `(.L_x_2774) ;  /* 0x000000000f0c7348 */ /* 0x03bfea0003c00000 */
[----:B------:R-:W-:Y:S02]  /*22f70*/  ELECT P6, UR62, PT ;  /* 0x00000000003e782f */ /* 0x000fe400038c0000 */
[----:B------:R-:W-:Y:S01]  /*22f80*/  MOV R14, UR62 ;  /* 0x0000003e000e7c02 */ /* 0x000fe20008000f00 */
[----:B01-345:R-:W-:Y:S10]  /*22f90*/  ENDCOLLECTIVE ;  /* 0x000000000000791b */ /* 0x03bff40003800000 */
.L_x_2774:
[----:B------:R-:W-:Y:S05]  /*22fa0*/  BSYNC B0 ;  /* 0x0000000000007941 */ /* 0x000fea0003800000 */
.L_x_2773:
[----:B------:R-:W-:Y:S05]  /*22fb0*/  BRA `(.L_x_2775) ;  /* 0xffffffbc00587947 */ /* 0x000fea000383ffff */
.L_x_2613:
[----:B0-----:R0:W2:Y:S02]  /*22fc0*/  SYNCS.PHASECHK.TRANS64.TRYWAIT P1, [R3+URZ+0x2d840], R2 ;  /* 0x02d84002030075a7 */ /* 0x0010a4000802017f */
[----:B--2---:R-:W-:Y:S05]  /*22fd0*/  @!P1 NANOSLEEP.SYNCS 0x989680 ;  /* 0x009896800000995d */ /* 0x004fea0003900000 */
[----:B------:R-:W2:Y:S02]  /*22fe0*/  @!P1 SYNCS.PHASECHK.TRANS64 P1, [R3+URZ+0x2d840], R2 ;  /* 0x02d84002030095a7 */ /* 0x000ea4000802007f */
[----:B--2---:R-:W-:Y:S05]  /*22ff0*/  @!P1 BRA `(.L_x_2613) ;  /* 0xfffffffc00f09947 */ /* 0x004fea000383ffff */
[----:B------:R-:W-:Y:S05]  /*23000*/  BRA `(.L_x_2776) ;  /* 0xffffffbc007c7947 */ /* 0x000fea000383ffff */
.L_x_2615:
[----:B--2---:R2:W0:Y:S02]  /*23010*/  SYNCS.PHASECHK.TRANS64.TRYWAIT P1, [R5+URZ+0x2d840], R0 ;  /* 0x02d84000050075a7 */ /* 0x004424000802017f */
[----:B0-----:R-:W-:Y:S05]  /*23020*/  @!P1 NANOSLEEP.SYNCS 0x989680 ;  /* 0x009896800000995d */ /* 0x001fea0003900000 */
[----:B------:R-:W0:Y:S02]  /*23030*/  @!P1 SYNCS.PHASECHK.TRANS64 P1, [R5+URZ+0x2d840], R0 ;  /* 0x02d84000050095a7 */ /* 0x000e24000802007f */
[----:B0-----:R-:W-:Y:S05]  /*23040*/  @!P1 BRA `(.L_x_2615) ;  /* 0xfffffffc00f09947 */ /* 0x001fea000383ffff */
[----:B------:R-:W-:Y:S05]  /*23050*/  BRA `(.L_x_2777) ;  /* 0xffffffbc008c7947 */ /* 0x000fea000383ffff */
.L_x_2617:
[----:B------:R0:W0:Y:S02]  /*23060*/  SYNCS.PHASECHK.TRANS64.TRYWAIT P1, [R3+URZ+0x2d860], R2 ;  /* 0x02d86002030075a7 */ /* 0x000024000802017f */
[----:B0-----:R-:W-:Y:S05]  /*23070*/  @!P1 NANOSLEEP.SYNCS 0x989680 ;  /* 0x009896800000995d */ /* 0x001fea0003900000 */
[----:B------:R-:W0:Y:S02]  /*23080*/  @!P1 SYNCS.PHASECHK.TRANS64 P1, [R3+URZ+0x2d860], R2 ;  /* 0x02d86002030095a7 */ /* 0x000e24000802007f */
[----:B0-----:R-:W-:Y:S05]  /*23090*/  @!P1 BRA `(.L_x_2617) ;  /* 0xfffffffc00f09947 */ /* 0x001fea000383ffff */
[----:B------:R-:W-:Y:S05]  /*230a0*/  BRA `(.L_x_2778) ;  /* 0xffffffbc00887947 */ /* 0x000fea000383ffff */
.L_x_2779:
        /* <DEDUP_REMOVED lines=13> */
.L_x_2788:


//--------------------- .nv.global.init           --------------------------
	.section	.nv.global.init,"aw",@progbits
.nv.global.init:
	.type		$str$23,@object
	.size		$str$23,($str$24 - $str$23)
$str$23:
        /*0000*/ 	.byte	0x28, 0x61, 0x64, 0x64, 0x72, 0x65, 0x73, 0x73, 0x20, 0x26, 0x20, 0x6d, 0x61, 0x73, 0x6b, 0x29
        /*0010*/ 	.byte	0x20, 0x3d, 0x3d, 0x20, 0x30, 0x00
	.type		$str$24,@object
	.size		$str$24,(__unnamed_4 - $str$24)
$str$24:
        /*0016*/ 	.byte	0x2f, 0x74, 0x6d, 0x70, 0x2f, 0x6f, 0x73, 0x73, 0x5f, 0x6b, 0x65, 0x72, 0x6e, 0x65, 0x6c, 0x73
        /*0026*/ 	.byte	0x5f, 0x73, 0x72, 0x63, 0x2f, 0x66, 0x6c, 0x61, 0x73, 0x68, 0x5f, 0x61, 0x74, 0x74, 0x65, 0x6e
        /*0036*/ 	.byte	0x74, 0x69, 0x6f, 0x6e, 0x2f, 0x63, 0x73, 0x72, 0x63, 0x2f, 0x63, 0x75, 0x74, 0x6c, 0x61, 0x73
        /*0046*/ 	.byte	0x73, 0x2f, 0x69, 0x6e, 0x63, 0x6c, 0x75, 0x64, 0x65, 0x2f, 0x63, 0x75, 0x74, 0x65, 0x2f, 0x70
        /*0056*/ 	.byte	0x6f, 0x69, 0x6e, 0x74, 0x65, 0x72, 0x5f, 0x66, 0x6c, 0x61, 0x67, 0x67, 0x65, 0x64, 0x2e, 0x68
        /*0066*/ 	.byte	0x70, 0x70, 0x00
	.type		__unnamed_4,@object
	.size		__unnamed_4,(__unnamed_5 - __unnamed_4)
__unnamed_4:
        /* <DEDUP_REMOVED lines=25> */
	.type		__unnamed_5,@object
	.size		__unnamed_5,(__unnamed_3 - __unnamed_5)
__unnamed_5:
        /* <DEDUP_REMOVED lines=24> */
        /*036d*/ 	.byte	0x3e, 0x20, 0x26, 0x5d, 0x00
	.type		__unnamed_3,@object
	.size		__unnamed_3,(__unnamed_2 - __unnamed_3)
__unnamed_3:
        /* <DEDUP_REMOVED lines=29> */
	.type		__unnamed_2,@object
	.size		__unnamed_2,(__unnamed_1 - __unnamed_2)
__unnamed_2:
        /* <DEDUP_REMOVED lines=29> */
	.type		__unnamed_1,@object
	.size		__unnamed_1,(.L_0 - __unnamed_1)
__unnamed_1:
        /* <DEDUP_REMOVED lines=29> */
        /*08e2*/ 	.byte	0x5d, 0x00
.L_0:


//--------------------- .nv.shared._ZN7cutlass13device_kernelIN5flash11enable_sm90INS1_16FlashAttnFwdSm90INS1_25CollectiveMainloopFwdSm90ILi2EN4cute5tupleIJNS5_1CILi1EEES8_S8_EEENS6_IJNS7_ILi192EEENS7_ILi128EEENS7_ILi96EEEEEELi96ENS_10bfloat16_tEfNS_4arch4Sm90ELb0ELb0ELb0ELb0ELb1ELb0ELb0ELb0ELb1ELb1ELb1ELb0EEENS1_21CollectiveEpilogueFwdINS6_IJSA_SC_SB_EEES9_SE_SG_Li384ELb0ELb1ELb1ELb0EEENS1_19SingleTileSchedulerILb0ELb1ELb1ELi192EEEEEEEEEvNT_6ParamsE --------------------------
	.section	.nv.shared._ZN7cutlass13device_kernelIN5flash11enable_sm90INS1_16FlashAttnFwdSm90INS1_25CollectiveMainloopFwdSm90ILi2EN4cute5tupleIJNS5_1CILi1EEES8_S8_EEENS6_IJNS7_ILi192EEENS7_ILi128EEENS7_ILi96EEEEEELi96ENS_10bfloat16_tEfNS_4arch4Sm90ELb0ELb0ELb0ELb0ELb1ELb0ELb0ELb0ELb1ELb1ELb1ELb0EEENS1_21CollectiveEpilogueFwdINS6_IJSA_SC_SB_EEES9_SE_SG_Li384ELb0ELb1ELb1ELb0EEENS1_19SingleTileSchedulerILb0ELb1ELb1ELi192EEEEEEEEEvNT_6ParamsE,"aw",@nobits
	.sectionflags	@""
	.align	16
	.zero		1024


//--------------------- .nv.shared.reserved.0     --------------------------
	.section	.nv.shared.reserved.0,"aw",@nobits
	.weak		__nv_reservedSMEM_offset_0_alias
	.size		__nv_reservedSMEM_offset_0_alias, 0, 0
	.other		__nv_reservedSMEM_offset_0_alias,@"STO_CUDA_RESERVED_SHARED STV_DEFAULT"
__nv_reservedSMEM_offset_0_alias:
	.zero		0


//--------------------- .nv.global                --------------------------
	.section	.nv.global,"aw",@nobits
.nv.global:
	.type		_ZN77_INTERNAL_fbd605a9_41_flash_fwd_hdim96_bf16_paged_split_sm90_cu_58b58f81_28114cute1_E,@object
	.size		_ZN77_INTERNAL_fbd605a9_41_flash_fwd_hdim96_bf16_paged_split_sm90_cu_58b58f81_28114cute1_E,(_ZN77_INTERNAL_fbd605a9_41_flash_fwd_hdim96_bf16_paged_split_sm90_cu_58b58f81_28114cuda3std3__45__cpo6cbeginE - _ZN77_INTERNAL_fbd605a9_41_flash_fwd_hdim96_bf16_paged_split_sm90_cu_58b58f81_28114cute1_E)
_ZN77_INTERNAL_fbd605a9_41_flash_fwd_hdim96_bf16_paged_split_sm90_cu_58b58f81_28114cute1_E:
	.zero		1
	.type		_ZN77_INTERNAL_fbd605a9_41_flash_fwd_hdim96_bf16_paged_split_sm90_cu_58b58f81_28114cuda3std3__45__cpo6cbeginE,@object
	.size		_ZN77_INTERNAL_fbd605a9_41_flash_fwd_hdim96_bf16_paged_split_sm90_cu_58b58f81_28114cuda3std3__45__cpo6cbeginE,(_ZN77_INTERNAL_fbd605a9_41_flash_fwd_hdim96_bf16_paged_split_sm90_cu_58b58f81_28114cuda3std3__48in_placeE - _ZN77_INTERNAL_fbd605a9_41_flash_fwd_hdim96_bf16_paged_split_sm90_cu_58b58f81_28114cuda3std3__45__cpo6cbeginE)
_ZN77_INTERNAL_fbd605a9_41_flash_fwd_hdim96_bf16_paged_split_sm90_cu_58b58f81_28114cuda3std3__45__cpo6cbeginE:
	.zero		1
	.type		_ZN77_INTERNAL_fbd605a9_41_flash_fwd_hdim96_bf16_paged_split_sm90_cu_58b58f81_28114cuda3std3__48in_placeE,@object
	.size		_ZN77_INTERNAL_fbd605a9_41_flash_fwd_hdim96_bf16_paged_split_sm90_cu_58b58f81_28114cuda3std3__48in_placeE,(_ZN77_INTERNAL_fbd605a9_41_flash_fwd_hdim96_bf16_paged_split_sm90_cu_58b58f81_28114cuda3std6ranges3__45__cpo9iter_moveE - _ZN77_INTERNAL_fbd605a9_41_flash_fwd_hdim96_bf16_paged_split_sm90_cu_58b58f81_28114cuda3std3__48in_placeE)
_ZN77_INTERNAL_fbd605a9_41_flash_fwd_hdim96_bf16_paged_split_sm90_cu_58b58f81_28114cuda3std3__48in_placeE:
	.zero		1
	.type		_ZN77_INTERNAL_fbd605a9_41_flash_fwd_hdim96_bf16_paged_split_sm90_cu_58b58f81_28114cuda3std6ranges3__45__cpo9iter_moveE,@object
	.size		_ZN77_INTERNAL_fbd605a9_41_flash_fwd_hdim96_bf16_paged_split_sm90_cu_58b58f81_28114cuda3std6ranges3__45__cpo9iter_moveE,(_ZN77_INTERNAL_fbd605a9_41_flash_fwd_hdim96_bf16_paged_split_sm90_cu_58b58f81_28114cuda3std3__45__cpo5beginE - _ZN77_INTERNAL_fbd605a9_41_flash_fwd_hdim96_bf16_paged_split_sm90_cu_58b58f81_28114cuda3std6ranges3__45__cpo9iter_moveE)
_ZN77_INTERNAL_fbd605a9_41_flash_fwd_hdim96_bf16_paged_split_sm90_cu_58b58f81_28114cuda3std6ranges3__45__cpo9iter_moveE:
	.zero		1
	.type		_ZN77_INTERNAL_fbd605a9_41_flash_fwd_hdim96_bf16_paged_split_sm90_cu_58b58f81_28114cuda3std3__45__cpo5beginE,@object
	.size		_ZN77_INTERNAL_fbd605a9_41_flash_fwd_hdim96_bf16_paged_split_sm90_cu_58b58f81_28114cuda3std3__45__cpo5beginE,(_ZN77_INTERNAL_fbd605a9_41_flash_fwd_hdim96_bf16_paged_split_sm90_cu_58b58f81_28114cuda3std3__479_GLOBAL__N__fbd605a9_41_flash_fwd_hdim96_bf16_paged_split_sm90_cu_58b58f81_28116ignoreE - _ZN77_INTERNAL_fbd605a9_41_flash_fwd_hdim96_bf16_paged_split_sm90_cu_58b58f81_28114cuda3std3__45__cpo5beginE)
_ZN77_INTERNAL_fbd605a9_41_flash_fwd_hdim96_bf16_paged_split_sm90_cu_58b58f81_28114cuda3std3__45__cpo5beginE:
	.zero		1
	.type		_ZN77_INTERNAL_fbd605a9_41_flash_fwd_hdim96_bf16_paged_split_sm90_cu_58b58f81_28114cuda3std3__479_GLOBAL__N__fbd605a9_41_flash_fwd_hdim96_bf16_paged_split_sm90_cu_58b58f81_28116ignoreE,@object
	.size		_ZN77_INTERNAL_fbd605a9_41_flash_fwd_hdim96_bf16_paged_split_sm90_cu_58b58f81_28114cuda3std3__479_GLOBAL__N__fbd605a9_41_flash_fwd_hdim96_bf16_paged_split_sm90_cu_58b58f81_28116ignoreE,(_ZN77_INTERNAL_fbd605a9_41_flash_fwd_hdim96_bf16_paged_split_sm90_cu_58b58f81_28114cute7productE - _ZN77_INTERNAL_fbd605a9_41_flash_fwd_hdim96_bf16_paged_split_sm90_cu_58b58f81_28114cuda3std3__479_GLOBAL__N__fbd605a9_41_flash_fwd_hdim96_bf16_paged_split_sm90_cu_58b58f81_28116ignoreE)
_ZN77_INTERNAL_fbd605a9_41_flash_fwd_hdim96_bf16_paged_split_sm90_cu_58b58f81_28114cuda3std3__479_GLOBAL__N__fbd605a9_41_flash_fwd_hdim96_bf16_paged_split_sm90_cu_58b58f81_28116ignoreE:
	.zero		1
	.type		_ZN77_INTERNAL_fbd605a9_41_flash_fwd_hdim96_bf16_paged_split_sm90_cu_58b58f81_28114cute7productE,@object
	.size		_ZN77_INTERNAL_fbd605a9_41_flash_fwd_hdim96_bf16_paged_split_sm90_cu_58b58f81_28114cute7productE,(_ZN77_INTERNAL_fbd605a9_41_flash_fwd_hdim96_bf16_paged_split_sm90_cu_58b58f81_28114cuda3std3__45__cpo3endE - _ZN77_INTERNAL_fbd605a9_41_flash_fwd_hdim96_bf16_paged_split_sm90_cu_58b58f81_28114cute7productE)
_ZN77_INTERNAL_fbd605a9_41_flash_fwd_hdim96_bf16_paged_split_sm90_cu_58b58f81_28114cute7productE:
	.zero		1
	.type		_ZN77_INTERNAL_fbd605a9_41_flash_fwd_hdim96_bf16_paged_split_sm90_cu_58b58f81_28114cuda3std3__45__cpo3endE,@object
	.size		_ZN77_INTERNAL_fbd605a9_41_flash_fwd_hdim96_bf16_paged_split_sm90_cu_58b58f81_28114cuda3std3__45__cpo3endE,(_ZN77_INTERNAL_fbd605a9_41_flash_fwd_hdim96_bf16_paged_split_sm90_cu_58b58f81_28114cuda3std3__419piecewise_constructE - _ZN77_INTERNAL_fbd605a9_41_flash_fwd_hdim96_bf16_paged_split_sm90_cu_58b58f81_28114cuda3std3__45__cpo3endE)
_ZN77_INTERNAL_fbd605a9_41_flash_fwd_hdim96_bf16_paged_split_sm90_cu_58b58f81_28114cuda3std3__45__cpo3endE:
	.zero		1
	.type		_ZN77_INTERNAL_fbd605a9_41_flash_fwd_hdim96_bf16_paged_split_sm90_cu_58b58f81_28114cuda3std3__419piecewise_constructE,@object
	.size		_ZN77_INTERNAL_fbd605a9_41_flash_fwd_hdim96_bf16_paged_split_sm90_cu_58b58f81_28114cuda3std3__419piecewise_constructE,(_ZN77_INTERNAL_fbd605a9_41_flash_fwd_hdim96_bf16_paged_split_sm90_cu_58b58f81_28114cuda3std3__45__cpo4cendE - _ZN77_INTERNAL_fbd605a9_41_flash_fwd_hdim96_bf16_paged_split_sm90_cu_58b58f81_28114cuda3std3__419piecewise_constructE)
_ZN77_INTERNAL_fbd605a9_41_flash_fwd_hdim96_bf16_paged_split_sm90_cu_58b58f81_28114cuda3std3__419piecewise_constructE:
	.zero		1
	.type		_ZN77_INTERNAL_fbd605a9_41_flash_fwd_hdim96_bf16_paged_split_sm90_cu_58b58f81_28114cuda3std3__45__cpo4cendE,@object
	.size		_ZN77_INTERNAL_fbd605a9_41_flash_fwd_hdim96_bf16_paged_split_sm90_cu_58b58f81_28114cuda3std3__45__cpo4cendE,(_ZN77_INTERNAL_fbd605a9_41_flash_fwd_hdim96_bf16_paged_split_sm90_cu_58b58f81_28114cuda3std6ranges3__45__cpo4swapE - _ZN77_INTERNAL_fbd605a9_41_flash_fwd_hdim96_bf16_paged_split_sm90_cu_58b58f81_28114cuda3std3__45__cpo4cendE)
_ZN77_INTERNAL_fbd605a9_41_flash_fwd_hdim96_bf16_paged_split_sm90_cu_58b58f81_28114cuda3std3__45__cpo4cendE:
	.zero		1
	.type		_ZN77_INTERNAL_fbd605a9_41_flash_fwd_hdim96_bf16_paged_split_sm90_cu_58b58f81_28114cuda3std6ranges3__45__cpo4swapE,@object
	.size		_ZN77_INTERNAL_fbd605a9_41_flash_fwd_hdim96_bf16_paged_split_sm90_cu_58b58f81_28114cuda3std6ranges3__45__cpo4swapE,(.L_12 - _ZN77_INTERNAL_fbd605a9_41_flash_fwd_hdim96_bf16_paged_split_sm90_cu_58b58f81_28114cuda3std6ranges3__45__cpo4swapE)
_ZN77_INTERNAL_fbd605a9_41_flash_fwd_hdim96_bf16_paged_split_sm90_cu_58b58f81_28114cuda3std6ranges3__45__cpo4swapE:
	.zero		1
.L_12:


//--------------------- .nv.shared._ZN7cutlass13device_kernelIN5flash11enable_sm90INS1_16FlashAttnFwdSm90INS1_25CollectiveMainloopFwdSm90ILi2EN4cute5tupleIJNS5_1CILi1EEES8_S8_EEENS6_IJNS7_ILi192EEENS7_ILi128EEENS7_ILi96EEEEEELi96ENS_10bfloat16_tEfNS_4arch4Sm90ELb0ELb0ELb0ELb1ELb1ELb0ELb0ELb0ELb1ELb1ELb1ELb0EEENS1_21CollectiveEpilogueFwdINS6_IJSA_SC_SB_EEES9_SE_SG_Li384ELb1ELb1ELb1ELb0EEENS1_36VarlenDynamicPersistentTileSchedulerILi192ELi128ELi384ELi128ELb1ELb1ELb1ELb0ELb1ELb1EEEEEEEEEvNT_6ParamsE --------------------------
	.section	.nv.shared._ZN7cutlass13device_kernelIN5flash11enable_sm90INS1_16FlashAttnFwdSm90INS1_25CollectiveMainloopFwdSm90ILi2EN4cute5tupleIJNS5_1CILi1EEES8_S8_EEENS6_IJNS7_ILi192EEENS7_ILi128EEENS7_ILi96EEEEEELi96ENS_10bfloat16_tEfNS_4arch4Sm90ELb0ELb0ELb0ELb1ELb1ELb0ELb0ELb0ELb1ELb1ELb1ELb0EEENS1_21CollectiveEpilogueFwdINS6_IJSA_SC_SB_EEES9_SE_SG_Li384ELb1ELb1ELb1ELb0EEENS1_36VarlenDynamicPersistentTileSchedulerILi192ELi128ELi384ELi128ELb1ELb1ELb1ELb0ELb1ELb1EEEEEEEEEvNT_6ParamsE,"aw",@nobits
	.sectionflags	@""
	.align	16
	.zero		1024


//--------------------- .nv.shared._ZN7cutlass13device_kernelIN5flash11enable_sm90INS1_16FlashAttnFwdSm90INS1_25CollectiveMainloopFwdSm90ILi2EN4cute5tupleIJNS5_1CILi1EEES8_S8_EEENS6_IJNS7_ILi192EEENS7_ILi128EEENS7_ILi96EEEEEELi96ENS_10bfloat16_tEfNS_4arch4Sm90ELb0ELb0ELb0ELb1ELb1ELb1ELb0ELb0ELb1ELb1ELb1ELb0EEENS1_21CollectiveEpilogueFwdINS6_IJSA_SC_SB_EEES9_SE_SG_Li384ELb1ELb1ELb1ELb0EEENS1_36VarlenDynamicPersistentTileSchedulerILi192ELi128ELi384ELi128ELb1ELb1ELb1ELb0ELb1ELb1EEEEEEEEEvNT_6ParamsE --------------------------
	.section	.nv.shared._ZN7cutlass13device_kernelIN5flash11enable_sm90INS1_16FlashAttnFwdSm90INS1_25CollectiveMainloopFwdSm90ILi2EN4cute5tupleIJNS5_1CILi1EEES8_S8_EEENS6_IJNS7_ILi192EEENS7_ILi128EEENS7_ILi96EEEEEELi96ENS_10bfloat16_tEfNS_4arch4Sm90ELb0ELb0ELb0ELb1ELb1ELb1ELb0ELb0ELb1ELb1ELb1ELb0EEENS1_21CollectiveEpilogueFwdINS6_IJSA_SC_SB_EEES9_SE_SG_Li384ELb1ELb1ELb1ELb0EEENS1_36VarlenDynamicPersistentTileSchedulerILi192ELi128ELi384ELi128ELb1ELb1ELb1ELb0ELb1ELb1EEEEEEEEEvNT_6ParamsE,"aw",@nobits
	.sectionflags	@""
	.align	16
	.zero		1024


//--------------------- .nv.shared._ZN7cutlass13device_kernelIN5flash11enable_sm90INS1_16FlashAttnFwdSm90INS1_25CollectiveMainloopFwdSm90ILi2EN4cute5tupleIJNS5_1CILi1EEES8_S8_EEENS6_IJNS7_ILi192EEENS7_ILi128EEENS7_ILi96EEEEEELi96ENS_10bfloat16_tEfNS_4arch4Sm90ELb0ELb1ELb0ELb0ELb1ELb0ELb0ELb0ELb1ELb1ELb1ELb0EEENS1_21CollectiveEpilogueFwdINS6_IJSA_SC_SB_EEES9_SE_SG_Li384ELb0ELb1ELb1ELb0EEENS1_19SingleTileSchedulerILb0ELb1ELb1ELi192EEEEEEEEEvNT_6ParamsE --------------------------
	.section	.nv.shared._ZN7cutlass13device_kernelIN5flash11enable_sm90INS1_16FlashAttnFwdSm90INS1_25CollectiveMainloopFwdSm90ILi2EN4cute5tupleIJNS5_1CILi1EEES8_S8_EEENS6_IJNS7_ILi192EEENS7_ILi128EEENS7_ILi96EEEEEELi96ENS_10bfloat16_tEfNS_4arch4Sm90ELb0ELb1ELb0ELb0ELb1ELb0ELb0ELb0ELb1ELb1ELb1ELb0EEENS1_21CollectiveEpilogueFwdINS6_IJSA_SC_SB_EEES9_SE_SG_Li384ELb0ELb1ELb1ELb0EEENS1_19SingleTileSchedulerILb0ELb1ELb1ELi192EEEEEEEEEvNT_6ParamsE,"aw",@nobits
	.sectionflags	@""
	.align	16
	.zero		1024


//--------------------- .nv.shared._ZN7cutlass13device_kernelIN5flash11enable_sm90INS1_16FlashAttnFwdSm90INS1_25CollectiveMainloopFwdSm90ILi2EN4cute5tupleIJNS5_1CILi1EEES8_S8_EEENS6_IJNS7_ILi192EEENS7_ILi128EEENS7_ILi96EEEEEELi96ENS_10bfloat16_tEfNS_4arch4Sm90ELb0ELb1ELb0ELb1ELb1ELb0ELb0ELb0ELb1ELb1ELb1ELb0EEENS1_21CollectiveEpilogueFwdINS6_IJSA_SC_SB_EEES9_SE_SG_Li384ELb1ELb1ELb1ELb0EEENS1_36VarlenDynamicPersistentTileSchedulerILi192ELi128ELi384ELi128ELb1ELb1ELb1ELb1ELb0ELb1EEEEEEEEEvNT_6ParamsE --------------------------
	.section	.nv.shared._ZN7cutlass13device_kernelIN5flash11enable_sm90INS1_16FlashAttnFwdSm90INS1_25CollectiveMainloopFwdSm90ILi2EN4cute5tupleIJNS5_1CILi1EEES8_S8_EEENS6_IJNS7_ILi192EEENS7_ILi128EEENS7_ILi96EEEEEELi96ENS_10bfloat16_tEfNS_4arch4Sm90ELb0ELb1ELb0ELb1ELb1ELb0ELb0ELb0ELb1ELb1ELb1ELb0EEENS1_21CollectiveEpilogueFwdINS6_IJSA_SC_SB_EEES9_SE_SG_Li384ELb1ELb1ELb1ELb0EEENS1_36VarlenDynamicPersistentTileSchedulerILi192ELi128ELi384ELi128ELb1ELb1ELb1ELb1ELb0ELb1EEEEEEEEEvNT_6ParamsE,"aw",@nobits
	.sectionflags	@""
	.align	16
	.zero		1024


//--------------------- .nv.shared._ZN7cutlass13device_kernelIN5flash11enable_sm90INS1_16FlashAttnFwdSm90INS1_25CollectiveMainloopFwdSm90ILi2EN4cute5tupleIJNS5_1CILi1EEES8_S8_EEENS6_IJNS7_ILi192EEENS7_ILi128EEENS7_ILi96EEEEEELi96ENS_10bfloat16_tEfNS_4arch4Sm90ELb0ELb1ELb0ELb1ELb1ELb1ELb0ELb0ELb1ELb1ELb1ELb0EEENS1_21CollectiveEpilogueFwdINS6_IJSA_SC_SB_EEES9_SE_SG_Li384ELb1ELb1ELb1ELb0EEENS1_36VarlenDynamicPersistentTileSchedulerILi192ELi128ELi384ELi128ELb1ELb1ELb1ELb1ELb0ELb1EEEEEEEEEvNT_6ParamsE --------------------------
	.section	.nv.shared._ZN7cutlass13device_kernelIN5flash11enable_sm90INS1_16FlashAttnFwdSm90INS1_25CollectiveMainloopFwdSm90ILi2EN4cute5tupleIJNS5_1CILi1EEES8_S8_EEENS6_IJNS7_ILi192EEENS7_ILi128EEENS7_ILi96EEEEEELi96ENS_10bfloat16_tEfNS_4arch4Sm90ELb0ELb1ELb0ELb1ELb1ELb1ELb0ELb0ELb1ELb1ELb1ELb0EEENS1_21CollectiveEpilogueFwdINS6_IJSA_SC_SB_EEES9_SE_SG_Li384ELb1ELb1ELb1ELb0EEENS1_36VarlenDynamicPersistentTileSchedulerILi192ELi128ELi384ELi128ELb1ELb1ELb1ELb1ELb0ELb1EEEEEEEEEvNT_6ParamsE,"aw",@nobits
	.sectionflags	@""
	.align	16
	.zero		1024


//--------------------- .nv.shared._ZN7cutlass13device_kernelIN5flash11enable_sm90INS1_16FlashAttnFwdSm90INS1_25CollectiveMainloopFwdSm90ILi2EN4cute5tupleIJNS5_1CILi1EEES8_S8_EEENS6_IJNS7_ILi192EEENS7_ILi128EEENS7_ILi96EEEEEELi96ENS_10bfloat16_tEfNS_4arch4Sm90ELb1ELb0ELb0ELb0ELb1ELb0ELb0ELb0ELb1ELb1ELb1ELb0EEENS1_21CollectiveEpilogueFwdINS6_IJSA_SC_SB_EEES9_SE_SG_Li384ELb0ELb1ELb1ELb0EEENS1_19SingleTileSchedulerILb0ELb1ELb1ELi192EEEEEEEEEvNT_6ParamsE --------------------------
	.section	.nv.shared._ZN7cutlass13device_kernelIN5flash11enable_sm90INS1_16FlashAttnFwdSm90INS1_25CollectiveMainloopFwdSm90ILi2EN4cute5tupleIJNS5_1CILi1EEES8_S8_EEENS6_IJNS7_ILi192EEENS7_ILi128EEENS7_ILi96EEEEEELi96ENS_10bfloat16_tEfNS_4arch4Sm90ELb1ELb0ELb0ELb0ELb1ELb0ELb0ELb0ELb1ELb1ELb1ELb0EEENS1_21CollectiveEpilogueFwdINS6_IJSA_SC_SB_EEES9_SE_SG_Li384ELb0ELb1ELb1ELb0EEENS1_19SingleTileSchedulerILb0ELb1ELb1ELi192EEEEEEEEEvNT_6ParamsE,"aw",@nobits
	.sectionflags	@""
	.align	16
	.zero		1024


//--------------------- .nv.shared._ZN7cutlass13device_kernelIN5flash11enable_sm90INS1_16FlashAttnFwdSm90INS1_25CollectiveMainloopFwdSm90ILi2EN4cute5tupleIJNS5_1CILi1EEES8_S8_EEENS6_IJNS7_ILi192EEENS7_ILi128EEENS7_ILi96EEEEEELi96ENS_10bfloat16_tEfNS_4arch4Sm90ELb1ELb0ELb0ELb1ELb1ELb0ELb0ELb0ELb1ELb1ELb1ELb0EEENS1_21CollectiveEpilogueFwdINS6_IJSA_SC_SB_EEES9_SE_SG_Li384ELb1ELb1ELb1ELb0EEENS1_36VarlenDynamicPersistentTileSchedulerILi192ELi128ELi384ELi128ELb1ELb1ELb1ELb1ELb1ELb1EEEEEEEEEvNT_6ParamsE --------------------------
	.section	.nv.shared._ZN7cutlass13device_kernelIN5flash11enable_sm90INS1_16FlashAttnFwdSm90INS1_25CollectiveMainloopFwdSm90ILi2EN4cute5tupleIJNS5_1CILi1EEES8_S8_EEENS6_IJNS7_ILi192EEENS7_ILi128EEENS7_ILi96EEEEEELi96ENS_10bfloat16_tEfNS_4arch4Sm90ELb1ELb0ELb0ELb1ELb1ELb0ELb0ELb0ELb1ELb1ELb1ELb0EEENS1_21CollectiveEpilogueFwdINS6_IJSA_SC_SB_EEES9_SE_SG_Li384ELb1ELb1ELb1ELb0EEENS1_36VarlenDynamicPersistentTileSchedulerILi192ELi128ELi384ELi128ELb1ELb1ELb1ELb1ELb1ELb1EEEEEEEEEvNT_6ParamsE,"aw",@nobits
	.sectionflags	@""
	.align	16
	.zero		1024


//--------------------- .nv.shared._ZN7cutlass13device_kernelIN5flash11enable_sm90INS1_16FlashAttnFwdSm90INS1_25CollectiveMainloopFwdSm90ILi2EN4cute5tupleIJNS5_1CILi1EEES8_S8_EEENS6_IJNS7_ILi192EEENS7_ILi128EEENS7_ILi96EEEEEELi96ENS_10bfloat16_tEfNS_4arch4Sm90ELb1ELb0ELb0ELb1ELb1ELb1ELb0ELb0ELb1ELb1ELb1ELb0EEENS1_21CollectiveEpilogueFwdINS6_IJSA_SC_SB_EEES9_SE_SG_Li384ELb1ELb1ELb1ELb0EEENS1_36VarlenDynamicPersistentTileSchedulerILi192ELi128ELi384ELi128ELb1ELb1ELb1ELb1ELb1ELb1EEEEEEEEEvNT_6ParamsE --------------------------
	.section	.nv.shared._ZN7cutlass13device_kernelIN5flash11enable_sm90INS1_16FlashAttnFwdSm90INS1_25CollectiveMainloopFwdSm90ILi2EN4cute5tupleIJNS5_1CILi1EEES8_S8_EEENS6_IJNS7_ILi192EEENS7_ILi128EEENS7_ILi96EEEEEELi96ENS_10bfloat16_tEfNS_4arch4Sm90ELb1ELb0ELb0ELb1ELb1ELb1ELb0ELb0ELb1ELb1ELb1ELb0EEENS1_21CollectiveEpilogueFwdINS6_IJSA_SC_SB_EEES9_SE_SG_Li384ELb1ELb1ELb1ELb0EEENS1_36VarlenDynamicPersistentTileSchedulerILi192ELi128ELi384ELi128ELb1ELb1ELb1ELb1ELb1ELb1EEEEEEEEEvNT_6ParamsE,"aw",@nobits
	.sectionflags	@""
	.align	16
	.zero		1024


//--------------------- .nv.constant0._ZN7cutlass13device_kernelIN5flash11enable_sm90INS1_16FlashAttnFwdSm90INS1_25CollectiveMainloopFwdSm90ILi2EN4cute5tupleIJNS5_1CILi1EEES8_S8_EEENS6_IJNS7_ILi192EEENS7_ILi128EEENS7_ILi96EEEEEELi96ENS_10bfloat16_tEfNS_4arch4Sm90ELb0ELb0ELb0ELb0ELb1ELb0ELb0ELb0ELb1ELb1ELb1ELb0EEENS1_21CollectiveEpilogueFwdINS6_IJSA_SC_SB_EEES9_SE_SG_Li384ELb0ELb1ELb1ELb0EEENS1_19SingleTileSchedulerILb0ELb1ELb1ELi192EEEEEEEEEvNT_6ParamsE --------------------------
	.section	.nv.constant0._ZN7cutlass13device_kernelIN5flash11enable_sm90INS1_16FlashAttnFwdSm90INS1_25CollectiveMainloopFwdSm90ILi2EN4cute5tupleIJNS5_1CILi1EEES8_S8_EEENS6_IJNS7_ILi192EEENS7_ILi128EEENS7_ILi96EEEEEELi96ENS_10bfloat16_tEfNS_4arch4Sm90ELb0ELb0ELb0ELb0ELb1ELb0ELb0ELb0ELb1ELb1ELb1ELb0EEENS1_21CollectiveEpilogueFwdINS6_IJSA_SC_SB_EEES9_SE_SG_Li384ELb0ELb1ELb1ELb0EEENS1_19SingleTileSchedulerILb0ELb1ELb1ELi192EEEEEEEEEvNT_6ParamsE,"a",@progbits
	.sectionflags	@""
	.align	4
.nv.constant0._ZN7cutlass13device_kernelIN5flash11enable_sm90INS1_16FlashAttnFwdSm90INS1_25CollectiveMainloopFwdSm90ILi2EN4cute5tupleIJNS5_1CILi1EEES8_S8_EEENS6_IJNS7_ILi192EEENS7_ILi128EEENS7_ILi96EEEEEELi96ENS_10bfloat16_tEfNS_4arch4Sm90ELb0ELb0ELb0ELb0ELb1ELb0ELb0ELb0ELb1ELb1ELb1ELb0EEENS1_21CollectiveEpilogueFwdINS6_IJSA_SC_SB_EEES9_SE_SG_Li384ELb0ELb1ELb1ELb0EEENS1_19SingleTileSchedulerILb0ELb1ELb1ELi192EEEEEEEEEvNT_6ParamsE:
	.zero		3200


//--------------------- .nv.constant0._ZN7cutlass13device_kernelIN5flash11enable_sm90INS1_16FlashAttnFwdSm90INS1_25CollectiveMainloopFwdSm90ILi2EN4cute5tupleIJNS5_1CILi1EEES8_S8_EEENS6_IJNS7_ILi192EEENS7_ILi128EEENS7_ILi96EEEEEELi96ENS_10bfloat16_tEfNS_4arch4Sm90ELb0ELb0ELb0ELb1ELb1ELb0ELb0ELb0ELb1ELb1ELb1ELb0EEENS1_21CollectiveEpilogueFwdINS6_IJSA_SC_SB_EEES9_SE_SG_Li384ELb1ELb1ELb1ELb0EEENS1_36VarlenDynamicPersistentTileSchedulerILi192ELi128ELi384ELi128ELb1ELb1ELb1ELb0ELb1ELb1EEEEEEEEEvNT_6ParamsE --------------------------
	.section	.nv.constant0._ZN7cutlass13device_kernelIN5flash11enable_sm90INS1_16FlashAttnFwdSm90INS1_25CollectiveMainloopFwdSm90ILi2EN4cute5tupleIJNS5_1CILi1EEES8_S8_EEENS6_IJNS7_ILi192EEENS7_ILi128EEENS7_ILi96EEEEEELi96ENS_10bfloat16_tEfNS_4arch4Sm90ELb0ELb0ELb0ELb1ELb1ELb0ELb0ELb0ELb1ELb1ELb1ELb0EEENS1_21CollectiveEpilogueFwdINS6_IJSA_SC_SB_EEES9_SE_SG_Li384ELb1ELb1ELb1ELb0EEENS1_36VarlenDynamicPersistentTileSchedulerILi192ELi128ELi384ELi128ELb1ELb1ELb1ELb0ELb1ELb1EEEEEEEEEvNT_6ParamsE,"a",@progbits
	.sectionflags	@""
	.align	4
.nv.constant0._ZN7cutlass13device_kernelIN5flash11enable_sm90INS1_16FlashAttnFwdSm90INS1_25CollectiveMainloopFwdSm90ILi2EN4cute5tupleIJNS5_1CILi1EEES8_S8_EEENS6_IJNS7_ILi192EEENS7_ILi128EEENS7_ILi96EEEEEELi96ENS_10bfloat16_tEfNS_4arch4Sm90ELb0ELb0ELb0ELb1ELb1ELb0ELb0ELb0ELb1ELb1ELb1ELb0EEENS1_21CollectiveEpilogueFwdINS6_IJSA_SC_SB_EEES9_SE_SG_Li384ELb1ELb1ELb1ELb0EEENS1_36VarlenDynamicPersistentTileSchedulerILi192ELi128ELi384ELi128ELb1ELb1ELb1ELb0ELb1ELb1EEEEEEEEEvNT_6ParamsE:
	.zero		3328


//--------------------- .nv.constant0._ZN7cutlass13device_kernelIN5flash11enable_sm90INS1_16FlashAttnFwdSm90INS1_25CollectiveMainloopFwdSm90ILi2EN4cute5tupleIJNS5_1CILi1EEES8_S8_EEENS6_IJNS7_ILi192EEENS7_ILi128EEENS7_ILi96EEEEEELi96ENS_10bfloat16_tEfNS_4arch4Sm90ELb0ELb0ELb0ELb1ELb1ELb1ELb0ELb0ELb1ELb1ELb1ELb0EEENS1_21CollectiveEpilogueFwdINS6_IJSA_SC_SB_EEES9_SE_SG_Li384ELb1ELb1ELb1ELb0EEENS1_36VarlenDynamicPersistentTileSchedulerILi192ELi128ELi384ELi128ELb1ELb1ELb1ELb0ELb1ELb1EEEEEEEEEvNT_6ParamsE --------------------------
	.section	.nv.constant0._ZN7cutlass13device_kernelIN5flash11enable_sm90INS1_16FlashAttnFwdSm90INS1_25CollectiveMainloopFwdSm90ILi2EN4cute5tupleIJNS5_1CILi1EEES8_S8_EEENS6_IJNS7_ILi192EEENS7_ILi128EEENS7_ILi96EEEEEELi96ENS_10bfloat16_tEfNS_4arch4Sm90ELb0ELb0ELb0ELb1ELb1ELb1ELb0ELb0ELb1ELb1ELb1ELb0EEENS1_21CollectiveEpilogueFwdINS6_IJSA_SC_SB_EEES9_SE_SG_Li384ELb1ELb1ELb1ELb0EEENS1_36VarlenDynamicPersistentTileSchedulerILi192ELi128ELi384ELi128ELb1ELb1ELb1ELb0ELb1ELb1EEEEEEEEEvNT_6ParamsE,"a",@progbits
	.sectionflags	@""
	.align	4
.nv.constant0._ZN7cutlass13device_kernelIN5flash11enable_sm90INS1_16FlashAttnFwdSm90INS1_25CollectiveMainloopFwdSm90ILi2EN4cute5tupleIJNS5_1CILi1EEES8_S8_EEENS6_IJNS7_ILi192EEENS7_ILi128EEENS7_ILi96EEEEEELi96ENS_10bfloat16_tEfNS_4arch4Sm90ELb0ELb0ELb0ELb1ELb1ELb1ELb0ELb0ELb1ELb1ELb1ELb0EEENS1_21CollectiveEpilogueFwdINS6_IJSA_SC_SB_EEES9_SE_SG_Li384ELb1ELb1ELb1ELb0EEENS1_36VarlenDynamicPersistentTileSchedulerILi192ELi128ELi384ELi128ELb1ELb1ELb1ELb0ELb1ELb1EEEEEEEEEvNT_6ParamsE:
	.zero		3328


//--------------------- .nv.constant0._ZN7cutlass13device_kernelIN5flash11enable_sm90INS1_16FlashAttnFwdSm90INS1_25CollectiveMainloopFwdSm90ILi2EN4cute5tupleIJNS5_1CILi1EEES8_S8_EEENS6_IJNS7_ILi192EEENS7_ILi128EEENS7_ILi96EEEEEELi96ENS_10bfloat16_tEfNS_4arch4Sm90ELb0ELb1ELb0ELb0ELb1ELb0ELb0ELb0ELb1ELb1ELb1ELb0EEENS1_21CollectiveEpilogueFwdINS6_IJSA_SC_SB_EEES9_SE_SG_Li384ELb0ELb1ELb1ELb0EEENS1_19SingleTileSchedulerILb0ELb1ELb1ELi192EEEEEEEEEvNT_6ParamsE --------------------------
	.section	.nv.constant0._ZN7cutlass13device_kernelIN5flash11enable_sm90INS1_16FlashAttnFwdSm90INS1_25CollectiveMainloopFwdSm90ILi2EN4cute5tupleIJNS5_1CILi1EEES8_S8_EEENS6_IJNS7_ILi192EEENS7_ILi128EEENS7_ILi96EEEEEELi96ENS_10bfloat16_tEfNS_4arch4Sm90ELb0ELb1ELb0ELb0ELb1ELb0ELb0ELb0ELb1ELb1ELb1ELb0EEENS1_21CollectiveEpilogueFwdINS6_IJSA_SC_SB_EEES9_SE_SG_Li384ELb0ELb1ELb1ELb0EEENS1_19SingleTileSchedulerILb0ELb1ELb1ELi192EEEEEEEEEvNT_6ParamsE,"a",@progbits
	.sectionflags	@""
	.align	4
.nv.constant0._ZN7cutlass13device_kernelIN5flash11enable_sm90INS1_16FlashAttnFwdSm90INS1_25CollectiveMainloopFwdSm90ILi2EN4cute5tupleIJNS5_1CILi1EEES8_S8_EEENS6_IJNS7_ILi192EEENS7_ILi128EEENS7_ILi96EEEEEELi96ENS_10bfloat16_tEfNS_4arch4Sm90ELb0ELb1ELb0ELb0ELb1ELb0ELb0ELb0ELb1ELb1ELb1ELb0EEENS1_21CollectiveEpilogueFwdINS6_IJSA_SC_SB_EEES9_SE_SG_Li384ELb0ELb1ELb1ELb0EEENS1_19SingleTileSchedulerILb0ELb1ELb1ELi192EEEEEEEEEvNT_6ParamsE:
	.zero		3200


//--------------------- .nv.constant0._ZN7cutlass13device_kernelIN5flash11enable_sm90INS1_16FlashAttnFwdSm90INS1_25CollectiveMainloopFwdSm90ILi2EN4cute5tupleIJNS5_1CILi1EEES8_S8_EEENS6_IJNS7_ILi192EEENS7_ILi128EEENS7_ILi96EEEEEELi96ENS_10bfloat16_tEfNS_4arch4Sm90ELb0ELb1ELb0ELb1ELb1ELb0ELb0ELb0ELb1ELb1ELb1ELb0EEENS1_21CollectiveEpilogueFwdINS6_IJSA_SC_SB_EEES9_SE_SG_Li384ELb1ELb1ELb1ELb0EEENS1_36VarlenDynamicPersistentTileSchedulerILi192ELi128ELi384ELi128ELb1ELb1ELb1ELb1ELb0ELb1EEEEEEEEEvNT_6ParamsE --------------------------
	.section	.nv.constant0._ZN7cutlass13device_kernelIN5flash11enable_sm90INS1_16FlashAttnFwdSm90INS1_25CollectiveMainloopFwdSm90ILi2EN4cute5tupleIJNS5_1CILi1EEES8_S8_EEENS6_IJNS7_ILi192EEENS7_ILi128EEENS7_ILi96EEEEEELi96ENS_10bfloat16_tEfNS_4arch4Sm90ELb0ELb1ELb0ELb1ELb1ELb0ELb0ELb0ELb1ELb1ELb1ELb0EEENS1_21CollectiveEpilogueFwdINS6_IJSA_SC_SB_EEES9_SE_SG_Li384ELb1ELb1ELb1ELb0EEENS1_36VarlenDynamicPersistentTileSchedulerILi192ELi128ELi384ELi128ELb1ELb1ELb1ELb1ELb0ELb1EEEEEEEEEvNT_6ParamsE,"a",@progbits
	.sectionflags	@""
	.align	4
.nv.constant0._ZN7cutlass13device_kernelIN5flash11enable_sm90INS1_16FlashAttnFwdSm90INS1_25CollectiveMainloopFwdSm90ILi2EN4cute5tupleIJNS5_1CILi1EEES8_S8_EEENS6_IJNS7_ILi192EEENS7_ILi128EEENS7_ILi96EEEEEELi96ENS_10bfloat16_tEfNS_4arch4Sm90ELb0ELb1ELb0ELb1ELb1ELb0ELb0ELb0ELb1ELb1ELb1ELb0EEENS1_21CollectiveEpilogueFwdINS6_IJSA_SC_SB_EEES9_SE_SG_Li384ELb1ELb1ELb1ELb0EEENS1_36VarlenDynamicPersistentTileSchedulerILi192ELi128ELi384ELi128ELb1ELb1ELb1ELb1ELb0ELb1EEEEEEEEEvNT_6ParamsE:
	.zero		3328


//--------------------- .nv.constant0._ZN7cutlass13device_kernelIN5flash11enable_sm90INS1_16FlashAttnFwdSm90INS1_25CollectiveMainloopFwdSm90ILi2EN4cute5tupleIJNS5_1CILi1EEES8_S8_EEENS6_IJNS7_ILi192EEENS7_ILi128EEENS7_ILi96EEEEEELi96ENS_10bfloat16_tEfNS_4arch4Sm90ELb0ELb1ELb0ELb1ELb1ELb1ELb0ELb0ELb1ELb1ELb1ELb0EEENS1_21CollectiveEpilogueFwdINS6_IJSA_SC_SB_EEES9_SE_SG_Li384ELb1ELb1ELb1ELb0EEENS1_36VarlenDynamicPersistentTileSchedulerILi192ELi128ELi384ELi128ELb1ELb1ELb1ELb1ELb0ELb1EEEEEEEEEvNT_6ParamsE --------------------------
	.section	.nv.constant0._ZN7cutlass13device_kernelIN5flash11enable_sm90INS1_16FlashAttnFwdSm90INS1_25CollectiveMainloopFwdSm90ILi2EN4cute5tupleIJNS5_1CILi1EEES8_S8_EEENS6_IJNS7_ILi192EEENS7_ILi128EEENS7_ILi96EEEEEELi96ENS_10bfloat16_tEfNS_4arch4Sm90ELb0ELb1ELb0ELb1ELb1ELb1ELb0ELb0ELb1ELb1ELb1ELb0EEENS1_21CollectiveEpilogueFwdINS6_IJSA_SC_SB_EEES9_SE_SG_Li384ELb1ELb1ELb1ELb0EEENS1_36VarlenDynamicPersistentTileSchedulerILi192ELi128ELi384ELi128ELb1ELb1ELb1ELb1ELb0ELb1EEEEEEEEEvNT_6ParamsE,"a",@progbits
	.sectionflags	@""
	.align	4
.nv.constant0._ZN7cutlass13device_kernelIN5flash11enable_sm90INS1_16FlashAttnFwdSm90INS1_25CollectiveMainloopFwdSm90ILi2EN4cute5tupleIJNS5_1CILi1EEES8_S8_EEENS6_IJNS7_ILi192EEENS7_ILi128EEENS7_ILi96EEEEEELi96ENS_10bfloat16_tEfNS_4arch4Sm90ELb0ELb1ELb0ELb1ELb1ELb1ELb0ELb0ELb1ELb1ELb1ELb0EEENS1_21CollectiveEpilogueFwdINS6_IJSA_SC_SB_EEES9_SE_SG_Li384ELb1ELb1ELb1ELb0EEENS1_36VarlenDynamicPersistentTileSchedulerILi192ELi128ELi384ELi128ELb1ELb1ELb1ELb1ELb0ELb1EEEEEEEEEvNT_6ParamsE:
	.zero		3328


//--------------------- .nv.constant0._ZN7cutlass13device_kernelIN5flash11enable_sm90INS1_16FlashAttnFwdSm90INS1_25CollectiveMainloopFwdSm90ILi2EN4cute5tupleIJNS5_1CILi1EEES8_S8_EEENS6_IJNS7_ILi192EEENS7_ILi128EEENS7_ILi96EEEEEELi96ENS_10bfloat16_tEfNS_4arch4Sm90ELb1ELb0ELb0ELb0ELb1ELb0ELb0ELb0ELb1ELb1ELb1ELb0EEENS1_21CollectiveEpilogueFwdINS6_IJSA_SC_SB_EEES9_SE_SG_Li384ELb0ELb1ELb1ELb0EEENS1_19SingleTileSchedulerILb0ELb1ELb1ELi192EEEEEEEEEvNT_6ParamsE --------------------------
	.section	.nv.constant0._ZN7cutlass13device_kernelIN5flash11enable_sm90INS1_16FlashAttnFwdSm90INS1_25CollectiveMainloopFwdSm90ILi2EN4cute5tupleIJNS5_1CILi1EEES8_S8_EEENS6_IJNS7_ILi192EEENS7_ILi128EEENS7_ILi96EEEEEELi96ENS_10bfloat16_tEfNS_4arch4Sm90ELb1ELb0ELb0ELb0ELb1ELb0ELb0ELb0ELb1ELb1ELb1ELb0EEENS1_21CollectiveEpilogueFwdINS6_IJSA_SC_SB_EEES9_SE_SG_Li384ELb0ELb1ELb1ELb0EEENS1_19SingleTileSchedulerILb0ELb1ELb1ELi192EEEEEEEEEvNT_6ParamsE,"a",@progbits
	.sectionflags	@""
	.align	4
.nv.constant0._ZN7cutlass13device_kernelIN5flash11enable_sm90INS1_16FlashAttnFwdSm90INS1_25CollectiveMainloopFwdSm90ILi2EN4cute5tupleIJNS5_1CILi1EEES8_S8_EEENS6_IJNS7_ILi192EEENS7_ILi128EEENS7_ILi96EEEEEELi96ENS_10bfloat16_tEfNS_4arch4Sm90ELb1ELb0ELb0ELb0ELb1ELb0ELb0ELb0ELb1ELb1ELb1ELb0EEENS1_21CollectiveEpilogueFwdINS6_IJSA_SC_SB_EEES9_SE_SG_Li384ELb0ELb1ELb1ELb0EEENS1_19SingleTileSchedulerILb0ELb1ELb1ELi192EEEEEEEEEvNT_6ParamsE:
	.zero		3200


//--------------------- .nv.constant0._ZN7cutlass13device_kernelIN5flash11enable_sm90INS1_16FlashAttnFwdSm90INS1_25CollectiveMainloopFwdSm90ILi2EN4cute5tupleIJNS5_1CILi1EEES8_S8_EEENS6_IJNS7_ILi192EEENS7_ILi128EEENS7_ILi96EEEEEELi96ENS_10bfloat16_tEfNS_4arch4Sm90ELb1ELb0ELb0ELb1ELb1ELb0ELb0ELb0ELb1ELb1ELb1ELb0EEENS1_21CollectiveEpilogueFwdINS6_IJSA_SC_SB_EEES9_SE_SG_Li384ELb1ELb1ELb1ELb0EEENS1_36VarlenDynamicPersistentTileSchedulerILi192ELi128ELi384ELi128ELb1ELb1ELb1ELb1ELb1ELb1EEEEEEEEEvNT_6ParamsE --------------------------
	.section	.nv.constant0._ZN7cutlass13device_kernelIN5flash11enable_sm90INS1_16FlashAttnFwdSm90INS1_25CollectiveMainloopFwdSm90ILi2EN4cute5tupleIJNS5_1CILi1EEES8_S8_EEENS6_IJNS7_ILi192EEENS7_ILi128EEENS7_ILi96EEEEEELi96ENS_10bfloat16_tEfNS_4arch4Sm90ELb1ELb0ELb0ELb1ELb1ELb0ELb0ELb0ELb1ELb1ELb1ELb0EEENS1_21CollectiveEpilogueFwdINS6_IJSA_SC_SB_EEES9_SE_SG_Li384ELb1ELb1ELb1ELb0EEENS1_36VarlenDynamicPersistentTileSchedulerILi192ELi128ELi384ELi128ELb1ELb1ELb1ELb1ELb1ELb1EEEEEEEEEvNT_6ParamsE,"a",@progbits
	.sectionflags	@""
	.align	4
.nv.constant0._ZN7cutlass13device_kernelIN5flash11enable_sm90INS1_16FlashAttnFwdSm90INS1_25CollectiveMainloopFwdSm90ILi2EN4cute5tupleIJNS5_1CILi1EEES8_S8_EEENS6_IJNS7_ILi192EEENS7_ILi128EEENS7_ILi96EEEEEELi96ENS_10bfloat16_tEfNS_4arch4Sm90ELb1ELb0ELb0ELb1ELb1ELb0ELb0ELb0ELb1ELb1ELb1ELb0EEENS1_21CollectiveEpilogueFwdINS6_IJSA_SC_SB_EEES9_SE_SG_Li384ELb1ELb1ELb1ELb0EEENS1_36VarlenDynamicPersistentTileSchedulerILi192ELi128ELi384ELi128ELb1ELb1ELb1ELb1ELb1ELb1EEEEEEEEEvNT_6ParamsE:
	.zero		3328


//--------------------- .nv.constant0._ZN7cutlass13device_kernelIN5flash11enable_sm90INS1_16FlashAttnFwdSm90INS1_25CollectiveMainloopFwdSm90ILi2EN4cute5tupleIJNS5_1CILi1EEES8_S8_EEENS6_IJNS7_ILi192EEENS7_ILi128EEENS7_ILi96EEEEEELi96ENS_10bfloat16_tEfNS_4arch4Sm90ELb1ELb0ELb0ELb1ELb1ELb1ELb0ELb0ELb1ELb1ELb1ELb0EEENS1_21CollectiveEpilogueFwdINS6_IJSA_SC_SB_EEES9_SE_SG_Li384ELb1ELb1ELb1ELb0EEENS1_36VarlenDynamicPersistentTileSchedulerILi192ELi128ELi384ELi128ELb1ELb1ELb1ELb1ELb1ELb1EEEEEEEEEvNT_6ParamsE --------------------------
	.section	.nv.constant0._ZN7cutlass13device_kernelIN5flash11enable_sm90INS1_16FlashAttnFwdSm90INS1_25CollectiveMainloopFwdSm90ILi2EN4cute5tupleIJNS5_1CILi1EEES8_S8_EEENS6_IJNS7_ILi192EEENS7_ILi128EEENS7_ILi96EEEEEELi96ENS_10bfloat16_tEfNS_4arch4Sm90ELb1ELb0ELb0ELb1ELb1ELb1ELb0ELb0ELb1ELb1ELb1ELb0EEENS1_21CollectiveEpilogueFwdINS6_IJSA_SC_SB_EEES9_SE_SG_Li384ELb1ELb1ELb1ELb0EEENS1_36VarlenDynamicPersistentTileSchedulerILi192ELi128ELi384ELi128ELb1ELb1ELb1ELb1ELb1ELb1EEEEEEEEEvNT_6ParamsE,"a",@progbits
	.sectionflags	@""
	.align	4
.nv.constant0._ZN7cutlass13device_kernelIN5flash11enable_sm90INS1_16FlashAttnFwdSm90INS1_25CollectiveMainloopFwdSm90ILi2EN4cute5tupleIJNS5_1CILi1EEES8_S8_EEENS6_IJNS7_ILi192EEENS7_ILi128EEENS7_ILi96EEEEEELi96ENS_10bfloat16_tEfNS_4arch4Sm90ELb1ELb0ELb0ELb1ELb1ELb1ELb0ELb0ELb1ELb1ELb1ELb0EEENS1_21CollectiveEpilogueFwdINS6_IJSA_SC_SB_EEES9_SE_SG_Li384ELb1ELb1ELb1ELb0EEENS1_36VarlenDynamicPersistentTileSchedulerILi192ELi128ELi384ELi128ELb1ELb1ELb1ELb1ELb1ELb1EEEEEEEEEvNT_6ParamsE:
	.zero		3328


//--------------------- SYMBOLS --------------------------

	.type		.nv.reservedSmem.offset0,@object
	.size		.nv.reservedSmem.offset0,0x4
	.type		__assertfail,@function
